	.target	sm_80

	.elftype	@"ET_EXEC"


//--------------------- .note.nv.tkinfo           --------------------------
	.section	.note.nv.tkinfo,"",@"SHT_NOTE"
	.sectionflags	@"SHF_NOTE_NV_TKINFO"
	.tkinfo
        /*0018*/ 	.word	0x00000002
        /*0030*/ 	.string	""
        /*0030*/ 	.string	"ptxas"
        /*0030*/ 	.string	"Cuda compilation tools, release 13.0, V13.0.88"
        /*0030*/ 	.string	"Build cuda_13.0.r13.0/compiler.36424714_0"
        /*0030*/ 	.string	"-arch sm_80 -m 64 "



//--------------------- .note.nv.cuinfo           --------------------------
	.section	.note.nv.cuinfo,"",@"SHT_NOTE"
	.sectionflags	@"SHF_NOTE_NV_CUINFO"
        /*0018*/ 	.short	0x0002
        /*001a*/ 	.short	0x0050
        /*001c*/ 	.short	0x0082
	.zero		2


//--------------------- .nv.info                  --------------------------
	.section	.nv.info,"",@"SHT_CUDA_INFO"
	.align	4


	//----- nvinfo : EIATTR_REGCOUNT
	.align		4
        /*0000*/ 	.byte	0x04, 0x2f
        /*0002*/ 	.short	(.L_12 - .L_11)
	.align		4
.L_11:
        /*0004*/ 	.word	index@(_ZN5flash25flash_bwd_dot_do_o_kernelILb1E23Flash_bwd_kernel_traitsILi64ELi128ELi128ELi8ELi4ELi4ELi4ELb0ELb0EN7cutlass6half_tE19Flash_kernel_traitsILi64ELi128ELi128ELi8ES3_EEEEvNS_16Flash_bwd_paramsE)
        /*0008*/ 	.word	0x00000020


	//----- nvinfo : EIATTR_FRAME_SIZE
	.align		4
.L_12:
        /*000c*/ 	.byte	0x04, 0x11
        /*000e*/ 	.short	(.L_14 - .L_13)
	.align		4
.L_13:
        /*0010*/ 	.word	index@(_ZN5flash25flash_bwd_dot_do_o_kernelILb1E23Flash_bwd_kernel_traitsILi64ELi128ELi128ELi8ELi4ELi4ELi4ELb0ELb0EN7cutlass6half_tE19Flash_kernel_traitsILi64ELi128ELi128ELi8ES3_EEEEvNS_16Flash_bwd_paramsE)
        /*0014*/ 	.word	0x00000000


	//----- nvinfo : EIATTR_REGCOUNT
	.align		4
.L_14:
        /*0018*/ 	.byte	0x04, 0x2f
        /*001a*/ 	.short	(.L_16 - .L_15)
	.align		4
.L_15:
        /*001c*/ 	.word	index@(_ZN5flash25flash_bwd_dot_do_o_kernelILb0E23Flash_bwd_kernel_traitsILi64ELi128ELi128ELi8ELi4ELi4ELi4ELb0ELb0EN7cutlass6half_tE19Flash_kernel_traitsILi64ELi128ELi128ELi8ES3_EEEEvNS_16Flash_bwd_paramsE)
        /*0020*/ 	.word	0x00000020


	//----- nvinfo : EIATTR_FRAME_SIZE
	.align		4
.L_16:
        /*0024*/ 	.byte	0x04, 0x11
        /*0026*/ 	.short	(.L_18 - .L_17)
	.align		4
.L_17:
        /*0028*/ 	.word	index@(_ZN5flash25flash_bwd_dot_do_o_kernelILb0E23Flash_bwd_kernel_traitsILi64ELi128ELi128ELi8ELi4ELi4ELi4ELb0ELb0EN7cutlass6half_tE19Flash_kernel_traitsILi64ELi128ELi128ELi8ES3_EEEEvNS_16Flash_bwd_paramsE)
        /*002c*/ 	.word	0x00000000


	//----- nvinfo : EIATTR_REGCOUNT
	.align		4
.L_18:
        /*0030*/ 	.byte	0x04, 0x2f
        /*0032*/ 	.short	(.L_20 - .L_19)
	.align		4
.L_19:
        /*0034*/ 	.word	index@(_ZN5flash44flash_bwd_dq_dk_dv_loop_seqk_parallel_kernelI23Flash_bwd_kernel_traitsILi64ELi128ELi128ELi8ELi4ELi4ELi4ELb0ELb0EN7cutlass6half_tE19Flash_kernel_traitsILi64ELi128ELi128ELi8ES3_EELb0ELb0ELb1ELb1ELb0ELb0ELb1EEEvNS_16Flash_bwd_paramsE)
        /*0038*/ 	.word	0x000000ff


	//----- nvinfo : EIATTR_FRAME_SIZE
	.align		4
.L_20:
        /*003c*/ 	.byte	0x04, 0x11
        /*003e*/ 	.short	(.L_22 - .L_21)
	.align		4
.L_21:
        /*0040*/ 	.word	index@(_ZN5flash44flash_bwd_dq_dk_dv_loop_seqk_parallel_kernelI23Flash_bwd_kernel_traitsILi64ELi128ELi128ELi8ELi4ELi4ELi4ELb0ELb0EN7cutlass6half_tE19Flash_kernel_traitsILi64ELi128ELi128ELi8ES3_EELb0ELb0ELb1ELb1ELb0ELb0ELb1EEEvNS_16Flash_bwd_paramsE)
        /*0044*/ 	.word	0x00000170


	//----- nvinfo : EIATTR_REGCOUNT
	.align		4
.L_22:
        /*0048*/ 	.byte	0x04, 0x2f
        /*004a*/ 	.short	(.L_24 - .L_23)
	.align		4
.L_23:
        /*004c*/ 	.word	index@(_ZN5flash44flash_bwd_dq_dk_dv_loop_seqk_parallel_kernelI23Flash_bwd_kernel_traitsILi64ELi128ELi128ELi8ELi4ELi4ELi4ELb0ELb0EN7cutlass6half_tE19Flash_kernel_traitsILi64ELi128ELi128ELi8ES3_EELb1ELb0ELb1ELb1ELb0ELb0ELb0EEEvNS_16Flash_bwd_paramsE)
        /*0050*/ 	.word	0x000000ff


	//----- nvinfo : EIATTR_FRAME_SIZE
	.align		4
.L_24:
        /*0054*/ 	.byte	0x04, 0x11
        /*0056*/ 	.short	(.L_26 - .L_25)
	.align		4
.L_25:
        /*0058*/ 	.word	index@(_ZN5flash44flash_bwd_dq_dk_dv_loop_seqk_parallel_kernelI23Flash_bwd_kernel_traitsILi64ELi128ELi128ELi8ELi4ELi4ELi4ELb0ELb0EN7cutlass6half_tE19Flash_kernel_traitsILi64ELi128ELi128ELi8ES3_EELb1ELb0ELb1ELb1ELb0ELb0ELb0EEEvNS_16Flash_bwd_paramsE)
        /*005c*/ 	.word	0x00000048


	//----- nvinfo : EIATTR_REGCOUNT
	.align		4
.L_26:
        /*0060*/ 	.byte	0x04, 0x2f
        /*0062*/ 	.short	(.L_28 - .L_27)
	.align		4
.L_27:
        /*0064*/ 	.word	index@(_ZN5flash44flash_bwd_dq_dk_dv_loop_seqk_parallel_kernelI23Flash_bwd_kernel_traitsILi64ELi128ELi128ELi8ELi4ELi4ELi4ELb0ELb0EN7cutlass6half_tE19Flash_kernel_traitsILi64ELi128ELi128ELi8ES3_EELb0ELb0ELb1ELb0ELb0ELb1ELb1EEEvNS_16Flash_bwd_paramsE)
        /*0068*/ 	.word	0x000000ff


	//----- nvinfo : EIATTR_FRAME_SIZE
	.align		4
.L_28:
        /*006c*/ 	.byte	0x04, 0x11
        /*006e*/ 	.short	(.L_30 - .L_29)
	.align		4
.L_29:
        /*0070*/ 	.word	index@(_ZN5flash44flash_bwd_dq_dk_dv_loop_seqk_parallel_kernelI23Flash_bwd_kernel_traitsILi64ELi128ELi128ELi8ELi4ELi4ELi4ELb0ELb0EN7cutlass6half_tE19Flash_kernel_traitsILi64ELi128ELi128ELi8ES3_EELb0ELb0ELb1ELb0ELb0ELb1ELb1EEEvNS_16Flash_bwd_paramsE)
        /*0074*/ 	.word	0x00000150


	//----- nvinfo : EIATTR_REGCOUNT
	.align		4
.L_30:
        /*0078*/ 	.byte	0x04, 0x2f
        /*007a*/ 	.short	(.L_32 - .L_31)
	.align		4
.L_31:
        /*007c*/ 	.word	index@(_ZN5flash44flash_bwd_dq_dk_dv_loop_seqk_parallel_kernelI23Flash_bwd_kernel_traitsILi64ELi128ELi128ELi8ELi4ELi4ELi4ELb0ELb0EN7cutlass6half_tE19Flash_kernel_traitsILi64ELi128ELi128ELi8ES3_EELb1ELb0ELb1ELb0ELb0ELb1ELb0EEEvNS_16Flash_bwd_paramsE)
        /*0080*/ 	.word	0x000000ff


	//----- nvinfo : EIATTR_FRAME_SIZE
	.align		4
.L_32:
        /*0084*/ 	.byte	0x04, 0x11
        /*0086*/ 	.short	(.L_34 - .L_33)
	.align		4
.L_33:
        /*0088*/ 	.word	index@(_ZN5flash44flash_bwd_dq_dk_dv_loop_seqk_parallel_kernelI23Flash_bwd_kernel_traitsILi64ELi128ELi128ELi8ELi4ELi4ELi4ELb0ELb0EN7cutlass6half_tE19Flash_kernel_traitsILi64ELi128ELi128ELi8ES3_EELb1ELb0ELb1ELb0ELb0ELb1ELb0EEEvNS_16Flash_bwd_paramsE)
        /*008c*/ 	.word	0x00000048


	//----- nvinfo : EIATTR_REGCOUNT
	.align		4
.L_34:
        /*0090*/ 	.byte	0x04, 0x2f
        /*0092*/ 	.short	(.L_36 - .L_35)
	.align		4
.L_35:
        /*0094*/ 	.word	index@(_ZN5flash44flash_bwd_dq_dk_dv_loop_seqk_parallel_kernelI23Flash_bwd_kernel_traitsILi64ELi128ELi128ELi8ELi4ELi4ELi4ELb0ELb0EN7cutlass6half_tE19Flash_kernel_traitsILi64ELi128ELi128ELi8ES3_EELb0ELb0ELb0ELb1ELb0ELb0ELb1EEEvNS_16Flash_bwd_paramsE)
        /*0098*/ 	.word	0x000000ff


	//----- nvinfo : EIATTR_FRAME_SIZE
	.align		4
.L_36:
        /*009c*/ 	.byte	0x04, 0x11
        /*009e*/ 	.short	(.L_38 - .L_37)
	.align		4
.L_37:
        /*00a0*/ 	.word	index@(_ZN5flash44flash_bwd_dq_dk_dv_loop_seqk_parallel_kernelI23Flash_bwd_kernel_traitsILi64ELi128ELi128ELi8ELi4ELi4ELi4ELb0ELb0EN7cutlass6half_tE19Flash_kernel_traitsILi64ELi128ELi128ELi8ES3_EELb0ELb0ELb0ELb1ELb0ELb0ELb1EEEvNS_16Flash_bwd_paramsE)
        /*00a4*/ 	.word	0x00000178


	//----- nvinfo : EIATTR_REGCOUNT
	.align		4
.L_38:
        /*00a8*/ 	.byte	0x04, 0x2f
        /*00aa*/ 	.short	(.L_40 - .L_39)
	.align		4
.L_39:
        /*00ac*/ 	.word	index@(_ZN5flash44flash_bwd_dq_dk_dv_loop_seqk_parallel_kernelI23Flash_bwd_kernel_traitsILi64ELi128ELi128ELi8ELi4ELi4ELi4ELb0ELb0EN7cutlass6half_tE19Flash_kernel_traitsILi64ELi128ELi128ELi8ES3_EELb1ELb0ELb0ELb1ELb0ELb0ELb0EEEvNS_16Flash_bwd_paramsE)
        /*00b0*/ 	.word	0x000000ff


	//----- nvinfo : EIATTR_FRAME_SIZE
	.align		4
.L_40:
        /*00b4*/ 	.byte	0x04, 0x11
        /*00b6*/ 	.short	(.L_42 - .L_41)
	.align		4
.L_41:
        /*00b8*/ 	.word	index@(_ZN5flash44flash_bwd_dq_dk_dv_loop_seqk_parallel_kernelI23Flash_bwd_kernel_traitsILi64ELi128ELi128ELi8ELi4ELi4ELi4ELb0ELb0EN7cutlass6half_tE19Flash_kernel_traitsILi64ELi128ELi128ELi8ES3_EELb1ELb0ELb0ELb1ELb0ELb0ELb0EEEvNS_16Flash_bwd_paramsE)
        /*00bc*/ 	.word	0x00000080


	//----- nvinfo : EIATTR_REGCOUNT
	.align		4
.L_42:
        /*00c0*/ 	.byte	0x04, 0x2f
        /*00c2*/ 	.short	(.L_44 - .L_43)
	.align		4
.L_43:
        /*00c4*/ 	.word	index@(_ZN5flash44flash_bwd_dq_dk_dv_loop_seqk_parallel_kernelI23Flash_bwd_kernel_traitsILi64ELi128ELi128ELi8ELi4ELi4ELi4ELb0ELb0EN7cutlass6half_tE19Flash_kernel_traitsILi64ELi128ELi128ELi8ES3_EELb0ELb0ELb0ELb0ELb1ELb1ELb1EEEvNS_16Flash_bwd_paramsE)
        /*00c8*/ 	.word	0x000000ff


	//----- nvinfo : EIATTR_FRAME_SIZE
	.align		4
.L_44:
        /*00cc*/ 	.byte	0x04, 0x11
        /*00ce*/ 	.short	(.L_46 - .L_45)
	.align		4
.L_45:
        /*00d0*/ 	.word	index@(_ZN5flash44flash_bwd_dq_dk_dv_loop_seqk_parallel_kernelI23Flash_bwd_kernel_traitsILi64ELi128ELi128ELi8ELi4ELi4ELi4ELb0ELb0EN7cutlass6half_tE19Flash_kernel_traitsILi64ELi128ELi128ELi8ES3_EELb0ELb0ELb0ELb0ELb1ELb1ELb1EEEvNS_16Flash_bwd_paramsE)
        /*00d4*/ 	.word	0x00000150


	//----- nvinfo : EIATTR_REGCOUNT
	.align		4
.L_46:
        /*00d8*/ 	.byte	0x04, 0x2f
        /*00da*/ 	.short	(.L_48 - .L_47)
	.align		4
.L_47:
        /*00dc*/ 	.word	index@(_ZN5flash44flash_bwd_dq_dk_dv_loop_seqk_parallel_kernelI23Flash_bwd_kernel_traitsILi64ELi128ELi128ELi8ELi4ELi4ELi4ELb0ELb0EN7cutlass6half_tE19Flash_kernel_traitsILi64ELi128ELi128ELi8ES3_EELb1ELb0ELb0ELb0ELb1ELb1ELb0EEEvNS_16Flash_bwd_paramsE)
        /*00e0*/ 	.word	0x000000ff


	//----- nvinfo : EIATTR_FRAME_SIZE
	.align		4
.L_48:
        /*00e4*/ 	.byte	0x04, 0x11
        /*00e6*/ 	.short	(.L_50 - .L_49)
	.align		4
.L_49:
        /*00e8*/ 	.word	index@(_ZN5flash44flash_bwd_dq_dk_dv_loop_seqk_parallel_kernelI23Flash_bwd_kernel_traitsILi64ELi128ELi128ELi8ELi4ELi4ELi4ELb0ELb0EN7cutlass6half_tE19Flash_kernel_traitsILi64ELi128ELi128ELi8ES3_EELb1ELb0ELb0ELb0ELb1ELb1ELb0EEEvNS_16Flash_bwd_paramsE)
        /*00ec*/ 	.word	0x00000068


	//----- nvinfo : EIATTR_REGCOUNT
	.align		4
.L_50:
        /*00f0*/ 	.byte	0x04, 0x2f
        /*00f2*/ 	.short	(.L_52 - .L_51)
	.align		4
.L_51:
        /*00f4*/ 	.word	index@(_ZN5flash44flash_bwd_dq_dk_dv_loop_seqk_parallel_kernelI23Flash_bwd_kernel_traitsILi64ELi128ELi128ELi8ELi4ELi4ELi4ELb0ELb0EN7cutlass6half_tE19Flash_kernel_traitsILi64ELi128ELi128ELi8ES3_EELb0ELb0ELb1ELb0ELb0ELb0ELb1EEEvNS_16Flash_bwd_paramsE)
        /*00f8*/ 	.word	0x000000ff


	//----- nvinfo : EIATTR_FRAME_SIZE
	.align		4
.L_52:
        /*00fc*/ 	.byte	0x04, 0x11
        /*00fe*/ 	.short	(.L_54 - .L_53)
	.align		4
.L_53:
        /*0100*/ 	.word	index@(_ZN5flash44flash_bwd_dq_dk_dv_loop_seqk_parallel_kernelI23Flash_bwd_kernel_traitsILi64ELi128ELi128ELi8ELi4ELi4ELi4ELb0ELb0EN7cutlass6half_tE19Flash_kernel_traitsILi64ELi128ELi128ELi8ES3_EELb0ELb0ELb1ELb0ELb0ELb0ELb1EEEvNS_16Flash_bwd_paramsE)
        /*0104*/ 	.word	0x00000168


	//----- nvinfo : EIATTR_REGCOUNT
	.align		4
.L_54:
        /*0108*/ 	.byte	0x04, 0x2f
        /*010a*/ 	.short	(.L_56 - .L_55)
	.align		4
.L_55:
        /*010c*/ 	.word	index@(_ZN5flash44flash_bwd_dq_dk_dv_loop_seqk_parallel_kernelI23Flash_bwd_kernel_traitsILi64ELi128ELi128ELi8ELi4ELi4ELi4ELb0ELb0EN7cutlass6half_tE19Flash_kernel_traitsILi64ELi128ELi128ELi8ES3_EELb1ELb0ELb1ELb0ELb0ELb0ELb0EEEvNS_16Flash_bwd_paramsE)
        /*0110*/ 	.word	0x000000ff


	//----- nvinfo : EIATTR_FRAME_SIZE
	.align		4
.L_56:
        /*0114*/ 	.byte	0x04, 0x11
        /*0116*/ 	.short	(.L_58 - .L_57)
	.align		4
.L_57:
        /*0118*/ 	.word	index@(_ZN5flash44flash_bwd_dq_dk_dv_loop_seqk_parallel_kernelI23Flash_bwd_kernel_traitsILi64ELi128ELi128ELi8ELi4ELi4ELi4ELb0ELb0EN7cutlass6half_tE19Flash_kernel_traitsILi64ELi128ELi128ELi8ES3_EELb1ELb0ELb1ELb0ELb0ELb0ELb0EEEvNS_16Flash_bwd_paramsE)
        /*011c*/ 	.word	0x00000040


	//----- nvinfo : EIATTR_REGCOUNT
	.align		4
.L_58:
        /*0120*/ 	.byte	0x04, 0x2f
        /*0122*/ 	.short	(.L_60 - .L_59)
	.align		4
.L_59:
        /*0124*/ 	.word	index@(_ZN5flash44flash_bwd_dq_dk_dv_loop_seqk_parallel_kernelI23Flash_bwd_kernel_traitsILi64ELi128ELi128ELi8ELi4ELi4ELi4ELb0ELb0EN7cutlass6half_tE19Flash_kernel_traitsILi64ELi128ELi128ELi8ES3_EELb0ELb0ELb0ELb0ELb0ELb0ELb1EEEvNS_16Flash_bwd_paramsE)
        /*0128*/ 	.word	0x000000ff


	//----- nvinfo : EIATTR_FRAME_SIZE
	.align		4
.L_60:
        /*012c*/ 	.byte	0x04, 0x11
        /*012e*/ 	.short	(.L_62 - .L_61)
	.align		4
.L_61:
        /*0130*/ 	.word	index@(_ZN5flash44flash_bwd_dq_dk_dv_loop_seqk_parallel_kernelI23Flash_bwd_kernel_traitsILi64ELi128ELi128ELi8ELi4ELi4ELi4ELb0ELb0EN7cutlass6half_tE19Flash_kernel_traitsILi64ELi128ELi128ELi8ES3_EELb0ELb0ELb0ELb0ELb0ELb0ELb1EEEvNS_16Flash_bwd_paramsE)
        /*0134*/ 	.word	0x00000168


	//----- nvinfo : EIATTR_REGCOUNT
	.align		4
.L_62:
        /*0138*/ 	.byte	0x04, 0x2f
        /*013a*/ 	.short	(.L_64 - .L_63)
	.align		4
.L_63:
        /*013c*/ 	.word	index@(_ZN5flash44flash_bwd_dq_dk_dv_loop_seqk_parallel_kernelI23Flash_bwd_kernel_traitsILi64ELi128ELi128ELi8ELi4ELi4ELi4ELb0ELb0EN7cutlass6half_tE19Flash_kernel_traitsILi64ELi128ELi128ELi8ES3_EELb1ELb0ELb0ELb0ELb0ELb0ELb0EEEvNS_16Flash_bwd_paramsE)
        /*0140*/ 	.word	0x000000ff


	//----- nvinfo : EIATTR_FRAME_SIZE
	.align		4
.L_64:
        /*0144*/ 	.byte	0x04, 0x11
        /*0146*/ 	.short	(.L_66 - .L_65)
	.align		4
.L_65:
        /*0148*/ 	.word	index@(_ZN5flash44flash_bwd_dq_dk_dv_loop_seqk_parallel_kernelI23Flash_bwd_kernel_traitsILi64ELi128ELi128ELi8ELi4ELi4ELi4ELb0ELb0EN7cutlass6half_tE19Flash_kernel_traitsILi64ELi128ELi128ELi8ES3_EELb1ELb0ELb0ELb0ELb0ELb0ELb0EEEvNS_16Flash_bwd_paramsE)
        /*014c*/ 	.word	0x00000060


	//----- nvinfo : EIATTR_REGCOUNT
	.align		4
.L_66:
        /*0150*/ 	.byte	0x04, 0x2f
        /*0152*/ 	.short	(.L_68 - .L_67)
	.align		4
.L_67:
        /*0154*/ 	.word	index@(_ZN5flash44flash_bwd_dq_dk_dv_loop_seqk_parallel_kernelI23Flash_bwd_kernel_traitsILi64ELi128ELi128ELi8ELi4ELi4ELi4ELb0ELb0EN7cutlass6half_tE19Flash_kernel_traitsILi64ELi128ELi128ELi8ES3_EELb0ELb0ELb0ELb0ELb0ELb1ELb1EEEvNS_16Flash_bwd_paramsE)
        /*0158*/ 	.word	0x000000ff


	//----- nvinfo : EIATTR_FRAME_SIZE
	.align		4
.L_68:
        /*015c*/ 	.byte	0x04, 0x11
        /*015e*/ 	.short	(.L_70 - .L_69)
	.align		4
.L_69:
        /*0160*/ 	.word	index@(_ZN5flash44flash_bwd_dq_dk_dv_loop_seqk_parallel_kernelI23Flash_bwd_kernel_traitsILi64ELi128ELi128ELi8ELi4ELi4ELi4ELb0ELb0EN7cutlass6half_tE19Flash_kernel_traitsILi64ELi128ELi128ELi8ES3_EELb0ELb0ELb0ELb0ELb0ELb1ELb1EEEvNS_16Flash_bwd_paramsE)
        /*0164*/ 	.word	0x00000160


	//----- nvinfo : EIATTR_REGCOUNT
	.align		4
.L_70:
        /*0168*/ 	.byte	0x04, 0x2f
        /*016a*/ 	.short	(.L_72 - .L_71)
	.align		4
.L_71:
        /*016c*/ 	.word	index@(_ZN5flash44flash_bwd_dq_dk_dv_loop_seqk_parallel_kernelI23Flash_bwd_kernel_traitsILi64ELi128ELi128ELi8ELi4ELi4ELi4ELb0ELb0EN7cutlass6half_tE19Flash_kernel_traitsILi64ELi128ELi128ELi8ES3_EELb1ELb0ELb0ELb0ELb0ELb1ELb0EEEvNS_16Flash_bwd_paramsE)
        /*0170*/ 	.word	0x000000ff


	//----- nvinfo : EIATTR_FRAME_SIZE
	.align		4
.L_72:
        /*0174*/ 	.byte	0x04, 0x11
        /*0176*/ 	.short	(.L_74 - .L_73)
	.align		4
.L_73:
        /*0178*/ 	.word	index@(_ZN5flash44flash_bwd_dq_dk_dv_loop_seqk_parallel_kernelI23Flash_bwd_kernel_traitsILi64ELi128ELi128ELi8ELi4ELi4ELi4ELb0ELb0EN7cutlass6half_tE19Flash_kernel_traitsILi64ELi128ELi128ELi8ES3_EELb1ELb0ELb0ELb0ELb0ELb1ELb0EEEvNS_16Flash_bwd_paramsE)
        /*017c*/ 	.word	0x00000050


	//----- nvinfo : EIATTR_REGCOUNT
	.align		4
.L_74:
        /*0180*/ 	.byte	0x04, 0x2f
        /*0182*/ 	.short	(.L_76 - .L_75)
	.align		4
.L_75:
        /*0184*/ 	.word	index@(_ZN5flash27flash_bwd_convert_dq_kernelI23Flash_bwd_kernel_traitsILi64ELi128ELi128ELi8ELi4ELi4ELi4ELb0ELb0EN7cutlass6half_tE19Flash_kernel_traitsILi64ELi128ELi128ELi8ES3_EEEEvNS_16Flash_bwd_paramsEi)
        /*0188*/ 	.word	0x00000040


	//----- nvinfo : EIATTR_FRAME_SIZE
	.align		4
.L_76:
        /*018c*/ 	.byte	0x04, 0x11
        /*018e*/ 	.short	(.L_78 - .L_77)
	.align		4
.L_77:
        /*0190*/ 	.word	index@(_ZN5flash27flash_bwd_convert_dq_kernelI23Flash_bwd_kernel_traitsILi64ELi128ELi128ELi8ELi4ELi4ELi4ELb0ELb0EN7cutlass6half_tE19Flash_kernel_traitsILi64ELi128ELi128ELi8ES3_EEEEvNS_16Flash_bwd_paramsEi)
        /*0194*/ 	.word	0x00000000


	//----- nvinfo : EIATTR_REGCOUNT
	.align		4
.L_78:
        /*0198*/ 	.byte	0x04, 0x2f
        /*019a*/ 	.short	(.L_80 - .L_79)
	.align		4
.L_79:
        /*019c*/ 	.word	index@(_ZN5flash25flash_bwd_dot_do_o_kernelILb1E23Flash_bwd_kernel_traitsILi64ELi64ELi128ELi8ELi2ELi4ELi4ELb1ELb0EN7cutlass6half_tE19Flash_kernel_traitsILi64ELi64ELi128ELi8ES3_EEEEvNS_16Flash_bwd_paramsE)
        /*01a0*/ 	.word	0x00000022


	//----- nvinfo : EIATTR_FRAME_SIZE
	.align		4
.L_80:
        /*01a4*/ 	.byte	0x04, 0x11
        /*01a6*/ 	.short	(.L_82 - .L_81)
	.align		4
.L_81:
        /*01a8*/ 	.word	index@(_ZN5flash25flash_bwd_dot_do_o_kernelILb1E23Flash_bwd_kernel_traitsILi64ELi64ELi128ELi8ELi2ELi4ELi4ELb1ELb0EN7cutlass6half_tE19Flash_kernel_traitsILi64ELi64ELi128ELi8ES3_EEEEvNS_16Flash_bwd_paramsE)
        /*01ac*/ 	.word	0x00000000


	//----- nvinfo : EIATTR_REGCOUNT
	.align		4
.L_82:
        /*01b0*/ 	.byte	0x04, 0x2f
        /*01b2*/ 	.short	(.L_84 - .L_83)
	.align		4
.L_83:
        /*01b4*/ 	.word	index@(_ZN5flash25flash_bwd_dot_do_o_kernelILb0E23Flash_bwd_kernel_traitsILi64ELi64ELi128ELi8ELi2ELi4ELi4ELb1ELb0EN7cutlass6half_tE19Flash_kernel_traitsILi64ELi64ELi128ELi8ES3_EEEEvNS_16Flash_bwd_paramsE)
        /*01b8*/ 	.word	0x00000020


	//----- nvinfo : EIATTR_FRAME_SIZE
	.align		4
.L_84:
        /*01bc*/ 	.byte	0x04, 0x11
        /*01be*/ 	.short	(.L_86 - .L_85)
	.align		4
.L_85:
        /*01c0*/ 	.word	index@(_ZN5flash25flash_bwd_dot_do_o_kernelILb0E23Flash_bwd_kernel_traitsILi64ELi64ELi128ELi8ELi2ELi4ELi4ELb1ELb0EN7cutlass6half_tE19Flash_kernel_traitsILi64ELi64ELi128ELi8ES3_EEEEvNS_16Flash_bwd_paramsE)
        /*01c4*/ 	.word	0x00000000


	//----- nvinfo : EIATTR_REGCOUNT
	.align		4
.L_86:
        /*01c8*/ 	.byte	0x04, 0x2f
        /*01ca*/ 	.short	(.L_88 - .L_87)
	.align		4
.L_87:
        /*01cc*/ 	.word	index@(_ZN5flash44flash_bwd_dq_dk_dv_loop_seqk_parallel_kernelI23Flash_bwd_kernel_traitsILi64ELi64ELi128ELi8ELi2ELi4ELi4ELb1ELb0EN7cutlass6half_tE19Flash_kernel_traitsILi64ELi64ELi128ELi8ES3_EELb0ELb0ELb1ELb1ELb0ELb0ELb1EEEvNS_16Flash_bwd_paramsE)
        /*01d0*/ 	.word	0x000000ff


	//----- nvinfo : EIATTR_FRAME_SIZE
	.align		4
.L_88:
        /*01d4*/ 	.byte	0x04, 0x11
        /*01d6*/ 	.short	(.L_90 - .L_89)
	.align		4
.L_89:
        /*01d8*/ 	.word	index@(_ZN5flash44flash_bwd_dq_dk_dv_loop_seqk_parallel_kernelI23Flash_bwd_kernel_traitsILi64ELi64ELi128ELi8ELi2ELi4ELi4ELb1ELb0EN7cutlass6half_tE19Flash_kernel_traitsILi64ELi64ELi128ELi8ES3_EELb0ELb0ELb1ELb1ELb0ELb0ELb1EEEvNS_16Flash_bwd_paramsE)
        /*01dc*/ 	.word	0x00000028


	//----- nvinfo : EIATTR_REGCOUNT
	.align		4
.L_90:
        /*01e0*/ 	.byte	0x04, 0x2f
        /*01e2*/ 	.short	(.L_92 - .L_91)
	.align		4
.L_91:
        /*01e4*/ 	.word	index@(_ZN5flash44flash_bwd_dq_dk_dv_loop_seqk_parallel_kernelI23Flash_bwd_kernel_traitsILi64ELi64ELi128ELi8ELi2ELi4ELi4ELb1ELb0EN7cutlass6half_tE19Flash_kernel_traitsILi64ELi64ELi128ELi8ES3_EELb1ELb0ELb1ELb1ELb0ELb0ELb0EEEvNS_16Flash_bwd_paramsE)
        /*01e8*/ 	.word	0x000000ff


	//----- nvinfo : EIATTR_FRAME_SIZE
	.align		4
.L_92:
        /*01ec*/ 	.byte	0x04, 0x11
        /*01ee*/ 	.short	(.L_94 - .L_93)
	.align		4
.L_93:
        /*01f0*/ 	.word	index@(_ZN5flash44flash_bwd_dq_dk_dv_loop_seqk_parallel_kernelI23Flash_bwd_kernel_traitsILi64ELi64ELi128ELi8ELi2ELi4ELi4ELb1ELb0EN7cutlass6half_tE19Flash_kernel_traitsILi64ELi64ELi128ELi8ES3_EELb1ELb0ELb1ELb1ELb0ELb0ELb0EEEvNS_16Flash_bwd_paramsE)
        /*01f4*/ 	.word	0x00000008


	//----- nvinfo : EIATTR_REGCOUNT
	.align		4
.L_94:
        /*01f8*/ 	.byte	0x04, 0x2f
        /*01fa*/ 	.short	(.L_96 - .L_95)
	.align		4
.L_95:
        /*01fc*/ 	.word	index@(_ZN5flash44flash_bwd_dq_dk_dv_loop_seqk_parallel_kernelI23Flash_bwd_kernel_traitsILi64ELi64ELi128ELi8ELi2ELi4ELi4ELb1ELb0EN7cutlass6half_tE19Flash_kernel_traitsILi64ELi64ELi128ELi8ES3_EELb0ELb0ELb1ELb0ELb0ELb1ELb1EEEvNS_16Flash_bwd_paramsE)
        /*0200*/ 	.word	0x000000ff


	//----- nvinfo : EIATTR_FRAME_SIZE
	.align		4
.L_96:
        /*0204*/ 	.byte	0x04, 0x11
        /*0206*/ 	.short	(.L_98 - .L_97)
	.align		4
.L_97:
        /*0208*/ 	.word	index@(_ZN5flash44flash_bwd_dq_dk_dv_loop_seqk_parallel_kernelI23Flash_bwd_kernel_traitsILi64ELi64ELi128ELi8ELi2ELi4ELi4ELb1ELb0EN7cutlass6half_tE19Flash_kernel_traitsILi64ELi64ELi128ELi8ES3_EELb0ELb0ELb1ELb0ELb0ELb1ELb1EEEvNS_16Flash_bwd_paramsE)
        /*020c*/ 	.word	0x00000028


	//----- nvinfo : EIATTR_REGCOUNT
	.align		4
.L_98:
        /*0210*/ 	.byte	0x04, 0x2f
        /*0212*/ 	.short	(.L_100 - .L_99)
	.align		4
.L_99:
        /*0214*/ 	.word	index@(_ZN5flash44flash_bwd_dq_dk_dv_loop_seqk_parallel_kernelI23Flash_bwd_kernel_traitsILi64ELi64ELi128ELi8ELi2ELi4ELi4ELb1ELb0EN7cutlass6half_tE19Flash_kernel_traitsILi64ELi64ELi128ELi8ES3_EELb1ELb0ELb1ELb0ELb0ELb1ELb0EEEvNS_16Flash_bwd_paramsE)
        /*0218*/ 	.word	0x000000fd


	//----- nvinfo : EIATTR_FRAME_SIZE
	.align		4
.L_100:
        /*021c*/ 	.byte	0x04, 0x11
        /*021e*/ 	.short	(.L_102 - .L_101)
	.align		4
.L_101:
        /*0220*/ 	.word	index@(_ZN5flash44flash_bwd_dq_dk_dv_loop_seqk_parallel_kernelI23Flash_bwd_kernel_traitsILi64ELi64ELi128ELi8ELi2ELi4ELi4ELb1ELb0EN7cutlass6half_tE19Flash_kernel_traitsILi64ELi64ELi128ELi8ES3_EELb1ELb0ELb1ELb0ELb0ELb1ELb0EEEvNS_16Flash_bwd_paramsE)
        /*0224*/ 	.word	0x00000000


	//----- nvinfo : EIATTR_REGCOUNT
	.align		4
.L_102:
        /*0228*/ 	.byte	0x04, 0x2f
        /*022a*/ 	.short	(.L_104 - .L_103)
	.align		4
.L_103:
        /*022c*/ 	.word	index@(_ZN5flash44flash_bwd_dq_dk_dv_loop_seqk_parallel_kernelI23Flash_bwd_kernel_traitsILi64ELi64ELi128ELi8ELi2ELi4ELi4ELb1ELb0EN7cutlass6half_tE19Flash_kernel_traitsILi64ELi64ELi128ELi8ES3_EELb0ELb0ELb0ELb1ELb0ELb0ELb1EEEvNS_16Flash_bwd_paramsE)
        /*0230*/ 	.word	0x000000ff


	//----- nvinfo : EIATTR_FRAME_SIZE
	.align		4
.L_104:
        /*0234*/ 	.byte	0x04, 0x11
        /*0236*/ 	.short	(.L_106 - .L_105)
	.align		4
.L_105:
        /*0238*/ 	.word	index@(_ZN5flash44flash_bwd_dq_dk_dv_loop_seqk_parallel_kernelI23Flash_bwd_kernel_traitsILi64ELi64ELi128ELi8ELi2ELi4ELi4ELb1ELb0EN7cutlass6half_tE19Flash_kernel_traitsILi64ELi64ELi128ELi8ES3_EELb0ELb0ELb0ELb1ELb0ELb0ELb1EEEvNS_16Flash_bwd_paramsE)
        /*023c*/ 	.word	0x00000020


	//----- nvinfo : EIATTR_REGCOUNT
	.align		4
.L_106:
        /*0240*/ 	.byte	0x04, 0x2f
        /*0242*/ 	.short	(.L_108 - .L_107)
	.align		4
.L_107:
        /*0244*/ 	.word	index@(_ZN5flash44flash_bwd_dq_dk_dv_loop_seqk_parallel_kernelI23Flash_bwd_kernel_traitsILi64ELi64ELi128ELi8ELi2ELi4ELi4ELb1ELb0EN7cutlass6half_tE19Flash_kernel_traitsILi64ELi64ELi128ELi8ES3_EELb1ELb0ELb0ELb1ELb0ELb0ELb0EEEvNS_16Flash_bwd_paramsE)
        /*0248*/ 	.word	0x000000ff


	//----- nvinfo : EIATTR_FRAME_SIZE
	.align		4
.L_108:
        /*024c*/ 	.byte	0x04, 0x11
        /*024e*/ 	.short	(.L_110 - .L_109)
	.align		4
.L_109:
        /*0250*/ 	.word	index@(_ZN5flash44flash_bwd_dq_dk_dv_loop_seqk_parallel_kernelI23Flash_bwd_kernel_traitsILi64ELi64ELi128ELi8ELi2ELi4ELi4ELb1ELb0EN7cutlass6half_tE19Flash_kernel_traitsILi64ELi64ELi128ELi8ES3_EELb1ELb0ELb0ELb1ELb0ELb0ELb0EEEvNS_16Flash_bwd_paramsE)
        /*0254*/ 	.word	0x00000020


	//----- nvinfo : EIATTR_REGCOUNT
	.align		4
.L_110:
        /*0258*/ 	.byte	0x04, 0x2f
        /*025a*/ 	.short	(.L_112 - .L_111)
	.align		4
.L_111:
        /*025c*/ 	.word	index@(_ZN5flash44flash_bwd_dq_dk_dv_loop_seqk_parallel_kernelI23Flash_bwd_kernel_traitsILi64ELi64ELi128ELi8ELi2ELi4ELi4ELb1ELb0EN7cutlass6half_tE19Flash_kernel_traitsILi64ELi64ELi128ELi8ES3_EELb0ELb0ELb0ELb0ELb1ELb1ELb1EEEvNS_16Flash_bwd_paramsE)
        /*0260*/ 	.word	0x000000ff


	//----- nvinfo : EIATTR_FRAME_SIZE
	.align		4
.L_112:
        /*0264*/ 	.byte	0x04, 0x11
        /*0266*/ 	.short	(.L_114 - .L_113)
	.align		4
.L_113:
        /*0268*/ 	.word	index@(_ZN5flash44flash_bwd_dq_dk_dv_loop_seqk_parallel_kernelI23Flash_bwd_kernel_traitsILi64ELi64ELi128ELi8ELi2ELi4ELi4ELb1ELb0EN7cutlass6half_tE19Flash_kernel_traitsILi64ELi64ELi128ELi8ES3_EELb0ELb0ELb0ELb0ELb1ELb1ELb1EEEvNS_16Flash_bwd_paramsE)
        /*026c*/ 	.word	0x00000010


	//----- nvinfo : EIATTR_REGCOUNT
	.align		4
.L_114:
        /*0270*/ 	.byte	0x04, 0x2f
        /*0272*/ 	.short	(.L_116 - .L_115)
	.align		4
.L_115:
        /*0274*/ 	.word	index@(_ZN5flash44flash_bwd_dq_dk_dv_loop_seqk_parallel_kernelI23Flash_bwd_kernel_traitsILi64ELi64ELi128ELi8ELi2ELi4ELi4ELb1ELb0EN7cutlass6half_tE19Flash_kernel_traitsILi64ELi64ELi128ELi8ES3_EELb1ELb0ELb0ELb0ELb1ELb1ELb0EEEvNS_16Flash_bwd_paramsE)
        /*0278*/ 	.word	0x000000ff


	//----- nvinfo : EIATTR_FRAME_SIZE
	.align		4
.L_116:
        /*027c*/ 	.byte	0x04, 0x11
        /*027e*/ 	.short	(.L_118 - .L_117)
	.align		4
.L_117:
        /*0280*/ 	.word	index@(_ZN5flash44flash_bwd_dq_dk_dv_loop_seqk_parallel_kernelI23Flash_bwd_kernel_traitsILi64ELi64ELi128ELi8ELi2ELi4ELi4ELb1ELb0EN7cutlass6half_tE19Flash_kernel_traitsILi64ELi64ELi128ELi8ES3_EELb1ELb0ELb0ELb0ELb1ELb1ELb0EEEvNS_16Flash_bwd_paramsE)
        /*0284*/ 	.word	0x00000000


	//----- nvinfo : EIATTR_REGCOUNT
	.align		4
.L_118:
        /*0288*/ 	.byte	0x04, 0x2f
        /*028a*/ 	.short	(.L_120 - .L_119)
	.align		4
.L_119:
        /*028c*/ 	.word	index@(_ZN5flash44flash_bwd_dq_dk_dv_loop_seqk_parallel_kernelI23Flash_bwd_kernel_traitsILi64ELi64ELi128ELi8ELi2ELi4ELi4ELb1ELb0EN7cutlass6half_tE19Flash_kernel_traitsILi64ELi64ELi128ELi8ES3_EELb0ELb0ELb1ELb0ELb0ELb0ELb1EEEvNS_16Flash_bwd_paramsE)
        /*0290*/ 	.word	0x000000ff


	//----- nvinfo : EIATTR_FRAME_SIZE
	.align		4
.L_120:
        /*0294*/ 	.byte	0x04, 0x11
        /*0296*/ 	.short	(.L_122 - .L_121)
	.align		4
.L_121:
        /*0298*/ 	.word	index@(_ZN5flash44flash_bwd_dq_dk_dv_loop_seqk_parallel_kernelI23Flash_bwd_kernel_traitsILi64ELi64ELi128ELi8ELi2ELi4ELi4ELb1ELb0EN7cutlass6half_tE19Flash_kernel_traitsILi64ELi64ELi128ELi8ES3_EELb0ELb0ELb1ELb0ELb0ELb0ELb1EEEvNS_16Flash_bwd_paramsE)
        /*029c*/ 	.word	0x00000028


	//----- nvinfo : EIATTR_REGCOUNT
	.align		4
.L_122:
        /*02a0*/ 	.byte	0x04, 0x2f
        /*02a2*/ 	.short	(.L_124 - .L_123)
	.align		4
.L_123:
        /*02a4*/ 	.word	index@(_ZN5flash44flash_bwd_dq_dk_dv_loop_seqk_parallel_kernelI23Flash_bwd_kernel_traitsILi64ELi64ELi128ELi8ELi2ELi4ELi4ELb1ELb0EN7cutlass6half_tE19Flash_kernel_traitsILi64ELi64ELi128ELi8ES3_EELb1ELb0ELb1ELb0ELb0ELb0ELb0EEEvNS_16Flash_bwd_paramsE)
        /*02a8*/ 	.word	0x000000fd


	//----- nvinfo : EIATTR_FRAME_SIZE
	.align		4
.L_124:
        /*02ac*/ 	.byte	0x04, 0x11
        /*02ae*/ 	.short	(.L_126 - .L_125)
	.align		4
.L_125:
        /*02b0*/ 	.word	index@(_ZN5flash44flash_bwd_dq_dk_dv_loop_seqk_parallel_kernelI23Flash_bwd_kernel_traitsILi64ELi64ELi128ELi8ELi2ELi4ELi4ELb1ELb0EN7cutlass6half_tE19Flash_kernel_traitsILi64ELi64ELi128ELi8ES3_EELb1ELb0ELb1ELb0ELb0ELb0ELb0EEEvNS_16Flash_bwd_paramsE)
        /*02b4*/ 	.word	0x00000000


	//----- nvinfo : EIATTR_REGCOUNT
	.align		4
.L_126:
        /*02b8*/ 	.byte	0x04, 0x2f
        /*02ba*/ 	.short	(.L_128 - .L_127)
	.align		4
.L_127:
        /*02bc*/ 	.word	index@(_ZN5flash44flash_bwd_dq_dk_dv_loop_seqk_parallel_kernelI23Flash_bwd_kernel_traitsILi64ELi64ELi128ELi8ELi2ELi4ELi4ELb1ELb0EN7cutlass6half_tE19Flash_kernel_traitsILi64ELi64ELi128ELi8ES3_EELb0ELb0ELb0ELb0ELb0ELb0ELb1EEEvNS_16Flash_bwd_paramsE)
        /*02c0*/ 	.word	0x000000ff


	//----- nvinfo : EIATTR_FRAME_SIZE
	.align		4
.L_128:
        /*02c4*/ 	.byte	0x04, 0x11
        /*02c6*/ 	.short	(.L_130 - .L_129)
	.align		4
.L_129:
        /*02c8*/ 	.word	index@(_ZN5flash44flash_bwd_dq_dk_dv_loop_seqk_parallel_kernelI23Flash_bwd_kernel_traitsILi64ELi64ELi128ELi8ELi2ELi4ELi4ELb1ELb0EN7cutlass6half_tE19Flash_kernel_traitsILi64ELi64ELi128ELi8ES3_EELb0ELb0ELb0ELb0ELb0ELb0ELb1EEEvNS_16Flash_bwd_paramsE)
        /*02cc*/ 	.word	0x00000018


	//----- nvinfo : EIATTR_REGCOUNT
	.align		4
.L_130:
        /*02d0*/ 	.byte	0x04, 0x2f
        /*02d2*/ 	.short	(.L_132 - .L_131)
	.align		4
.L_131:
        /*02d4*/ 	.word	index@(_ZN5flash44flash_bwd_dq_dk_dv_loop_seqk_parallel_kernelI23Flash_bwd_kernel_traitsILi64ELi64ELi128ELi8ELi2ELi4ELi4ELb1ELb0EN7cutlass6half_tE19Flash_kernel_traitsILi64ELi64ELi128ELi8ES3_EELb1ELb0ELb0ELb0ELb0ELb0ELb0EEEvNS_16Flash_bwd_paramsE)
        /*02d8*/ 	.word	0x000000ff


	//----- nvinfo : EIATTR_FRAME_SIZE
	.align		4
.L_132:
        /*02dc*/ 	.byte	0x04, 0x11
        /*02de*/ 	.short	(.L_134 - .L_133)
	.align		4
.L_133:
        /*02e0*/ 	.word	index@(_ZN5flash44flash_bwd_dq_dk_dv_loop_seqk_parallel_kernelI23Flash_bwd_kernel_traitsILi64ELi64ELi128ELi8ELi2ELi4ELi4ELb1ELb0EN7cutlass6half_tE19Flash_kernel_traitsILi64ELi64ELi128ELi8ES3_EELb1ELb0ELb0ELb0ELb0ELb0ELb0EEEvNS_16Flash_bwd_paramsE)
        /*02e4*/ 	.word	0x00000000


	//----- nvinfo : EIATTR_REGCOUNT
	.align		4
.L_134:
        /*02e8*/ 	.byte	0x04, 0x2f
        /*02ea*/ 	.short	(.L_136 - .L_135)
	.align		4
.L_135:
        /*02ec*/ 	.word	index@(_ZN5flash44flash_bwd_dq_dk_dv_loop_seqk_parallel_kernelI23Flash_bwd_kernel_traitsILi64ELi64ELi128ELi8ELi2ELi4ELi4ELb1ELb0EN7cutlass6half_tE19Flash_kernel_traitsILi64ELi64ELi128ELi8ES3_EELb0ELb0ELb0ELb0ELb0ELb1ELb1EEEvNS_16Flash_bwd_paramsE)
        /*02f0*/ 	.word	0x000000ff


	//----- nvinfo : EIATTR_FRAME_SIZE
	.align		4
.L_136:
        /*02f4*/ 	.byte	0x04, 0x11
        /*02f6*/ 	.short	(.L_138 - .L_137)
	.align		4
.L_137:
        /*02f8*/ 	.word	index@(_ZN5flash44flash_bwd_dq_dk_dv_loop_seqk_parallel_kernelI23Flash_bwd_kernel_traitsILi64ELi64ELi128ELi8ELi2ELi4ELi4ELb1ELb0EN7cutlass6half_tE19Flash_kernel_traitsILi64ELi64ELi128ELi8ES3_EELb0ELb0ELb0ELb0ELb0ELb1ELb1EEEvNS_16Flash_bwd_paramsE)
        /*02fc*/ 	.word	0x00000018


	//----- nvinfo : EIATTR_REGCOUNT
	.align		4
.L_138:
        /*0300*/ 	.byte	0x04, 0x2f
        /*0302*/ 	.short	(.L_140 - .L_139)
	.align		4
.L_139:
        /*0304*/ 	.word	index@(_ZN5flash44flash_bwd_dq_dk_dv_loop_seqk_parallel_kernelI23Flash_bwd_kernel_traitsILi64ELi64ELi128ELi8ELi2ELi4ELi4ELb1ELb0EN7cutlass6half_tE19Flash_kernel_traitsILi64ELi64ELi128ELi8ES3_EELb1ELb0ELb0ELb0ELb0ELb1ELb0EEEvNS_16Flash_bwd_paramsE)
        /*0308*/ 	.word	0x000000ff


	//----- nvinfo : EIATTR_FRAME_SIZE
	.align		4
.L_140:
        /*030c*/ 	.byte	0x04, 0x11
        /*030e*/ 	.short	(.L_142 - .L_141)
	.align		4
.L_141:
        /*0310*/ 	.word	index@(_ZN5flash44flash_bwd_dq_dk_dv_loop_seqk_parallel_kernelI23Flash_bwd_kernel_traitsILi64ELi64ELi128ELi8ELi2ELi4ELi4ELb1ELb0EN7cutlass6half_tE19Flash_kernel_traitsILi64ELi64ELi128ELi8ES3_EELb1ELb0ELb0ELb0ELb0ELb1ELb0EEEvNS_16Flash_bwd_paramsE)
        /*0314*/ 	.word	0x00000000


	//----- nvinfo : EIATTR_REGCOUNT
	.align		4
.L_142:
        /*0318*/ 	.byte	0x04, 0x2f
        /*031a*/ 	.short	(.L_144 - .L_143)
	.align		4
.L_143:
        /*031c*/ 	.word	index@(_ZN5flash27flash_bwd_convert_dq_kernelI23Flash_bwd_kernel_traitsILi64ELi64ELi128ELi8ELi2ELi4ELi4ELb1ELb0EN7cutlass6half_tE19Flash_kernel_traitsILi64ELi64ELi128ELi8ES3_EEEEvNS_16Flash_bwd_paramsEi)
        /*0320*/ 	.word	0x0000002a


	//----- nvinfo : EIATTR_FRAME_SIZE
	.align		4
.L_144:
        /*0324*/ 	.byte	0x04, 0x11
        /*0326*/ 	.short	(.L_146 - .L_145)
	.align		4
.L_145:
        /*0328*/ 	.word	index@(_ZN5flash27flash_bwd_convert_dq_kernelI23Flash_bwd_kernel_traitsILi64ELi64ELi128ELi8ELi2ELi4ELi4ELb1ELb0EN7cutlass6half_tE19Flash_kernel_traitsILi64ELi64ELi128ELi8ES3_EEEEvNS_16Flash_bwd_paramsEi)
        /*032c*/ 	.word	0x00000000


	//----- nvinfo : EIATTR_REGCOUNT
	.align		4
.L_146:
        /*0330*/ 	.byte	0x04, 0x2f
        /*0332*/ 	.short	(.L_148 - .L_147)
	.align		4
.L_147:
        /*0334*/ 	.word	index@(_ZN5flash44flash_bwd_dq_dk_dv_loop_seqk_parallel_kernelI23Flash_bwd_kernel_traitsILi64ELi128ELi128ELi8ELi4ELi4ELi4ELb0ELb0EN7cutlass6half_tE19Flash_kernel_traitsILi64ELi128ELi128ELi8ES3_EELb0ELb0ELb1ELb1ELb0ELb0ELb0EEEvNS_16Flash_bwd_paramsE)
        /*0338*/ 	.word	0x000000ff


	//----- nvinfo : EIATTR_FRAME_SIZE
	.align		4
.L_148:
        /*033c*/ 	.byte	0x04, 0x11
        /*033e*/ 	.short	(.L_150 - .L_149)
	.align		4
.L_149:
        /*0340*/ 	.word	index@(_ZN5flash44flash_bwd_dq_dk_dv_loop_seqk_parallel_kernelI23Flash_bwd_kernel_traitsILi64ELi128ELi128ELi8ELi4ELi4ELi4ELb0ELb0EN7cutlass6half_tE19Flash_kernel_traitsILi64ELi128ELi128ELi8ES3_EELb0ELb0ELb1ELb1ELb0ELb0ELb0EEEvNS_16Flash_bwd_paramsE)
        /*0344*/ 	.word	0x00000048


	//----- nvinfo : EIATTR_REGCOUNT
	.align		4
.L_150:
        /*0348*/ 	.byte	0x04, 0x2f
        /*034a*/ 	.short	(.L_152 - .L_151)
	.align		4
.L_151:
        /*034c*/ 	.word	index@(_ZN5flash44flash_bwd_dq_dk_dv_loop_seqk_parallel_kernelI23Flash_bwd_kernel_traitsILi64ELi128ELi128ELi8ELi4ELi4ELi4ELb0ELb0EN7cutlass6half_tE19Flash_kernel_traitsILi64ELi128ELi128ELi8ES3_EELb0ELb0ELb1ELb0ELb0ELb1ELb0EEEvNS_16Flash_bwd_paramsE)
        /*0350*/ 	.word	0x000000ff


	//----- nvinfo : EIATTR_FRAME_SIZE
	.align		4
.L_152:
        /*0354*/ 	.byte	0x04, 0x11
        /*0356*/ 	.short	(.L_154 - .L_153)
	.align		4
.L_153:
        /*0358*/ 	.word	index@(_ZN5flash44flash_bwd_dq_dk_dv_loop_seqk_parallel_kernelI23Flash_bwd_kernel_traitsILi64ELi128ELi128ELi8ELi4ELi4ELi4ELb0ELb0EN7cutlass6half_tE19Flash_kernel_traitsILi64ELi128ELi128ELi8ES3_EELb0ELb0ELb1ELb0ELb0ELb1ELb0EEEvNS_16Flash_bwd_paramsE)
        /*035c*/ 	.word	0x00000060


	//----- nvinfo : EIATTR_REGCOUNT
	.align		4
.L_154:
        /*0360*/ 	.byte	0x04, 0x2f
        /*0362*/ 	.short	(.L_156 - .L_155)
	.align		4
.L_155:
        /*0364*/ 	.word	index@(_ZN5flash44flash_bwd_dq_dk_dv_loop_seqk_parallel_kernelI23Flash_bwd_kernel_traitsILi64ELi128ELi128ELi8ELi4ELi4ELi4ELb0ELb0EN7cutlass6half_tE19Flash_kernel_traitsILi64ELi128ELi128ELi8ES3_EELb0ELb0ELb0ELb1ELb0ELb0ELb0EEEvNS_16Flash_bwd_paramsE)
        /*0368*/ 	.word	0x000000ff


	//----- nvinfo : EIATTR_FRAME_SIZE
	.align		4
.L_156:
        /*036c*/ 	.byte	0x04, 0x11
        /*036e*/ 	.short	(.L_158 - .L_157)
	.align		4
.L_157:
        /*0370*/ 	.word	index@(_ZN5flash44flash_bwd_dq_dk_dv_loop_seqk_parallel_kernelI23Flash_bwd_kernel_traitsILi64ELi128ELi128ELi8ELi4ELi4ELi4ELb0ELb0EN7cutlass6half_tE19Flash_kernel_traitsILi64ELi128ELi128ELi8ES3_EELb0ELb0ELb0ELb1ELb0ELb0ELb0EEEvNS_16Flash_bwd_paramsE)
        /*0374*/ 	.word	0x00000098


	//----- nvinfo : EIATTR_REGCOUNT
	.align		4
.L_158:
        /*0378*/ 	.byte	0x04, 0x2f
        /*037a*/ 	.short	(.L_160 - .L_159)
	.align		4
.L_159:
        /*037c*/ 	.word	index@(_ZN5flash44flash_bwd_dq_dk_dv_loop_seqk_parallel_kernelI23Flash_bwd_kernel_traitsILi64ELi128ELi128ELi8ELi4ELi4ELi4ELb0ELb0EN7cutlass6half_tE19Flash_kernel_traitsILi64ELi128ELi128ELi8ES3_EELb0ELb0ELb0ELb0ELb1ELb1ELb0EEEvNS_16Flash_bwd_paramsE)
        /*0380*/ 	.word	0x000000ff


	//----- nvinfo : EIATTR_FRAME_SIZE
	.align		4
.L_160:
        /*0384*/ 	.byte	0x04, 0x11
        /*0386*/ 	.short	(.L_162 - .L_161)
	.align		4
.L_161:
        /*0388*/ 	.word	index@(_ZN5flash44flash_bwd_dq_dk_dv_loop_seqk_parallel_kernelI23Flash_bwd_kernel_traitsILi64ELi128ELi128ELi8ELi4ELi4ELi4ELb0ELb0EN7cutlass6half_tE19Flash_kernel_traitsILi64ELi128ELi128ELi8ES3_EELb0ELb0ELb0ELb0ELb1ELb1ELb0EEEvNS_16Flash_bwd_paramsE)
        /*038c*/ 	.word	0x00000060


	//----- nvinfo : EIATTR_REGCOUNT
	.align		4
.L_162:
        /*0390*/ 	.byte	0x04, 0x2f
        /*0392*/ 	.short	(.L_164 - .L_163)
	.align		4
.L_163:
        /*0394*/ 	.word	index@(_ZN5flash44flash_bwd_dq_dk_dv_loop_seqk_parallel_kernelI23Flash_bwd_kernel_traitsILi64ELi128ELi128ELi8ELi4ELi4ELi4ELb0ELb0EN7cutlass6half_tE19Flash_kernel_traitsILi64ELi128ELi128ELi8ES3_EELb0ELb0ELb1ELb0ELb0ELb0ELb0EEEvNS_16Flash_bwd_paramsE)
        /*0398*/ 	.word	0x000000ff


	//----- nvinfo : EIATTR_FRAME_SIZE
	.align		4
.L_164:
        /*039c*/ 	.byte	0x04, 0x11
        /*039e*/ 	.short	(.L_166 - .L_165)
	.align		4
.L_165:
        /*03a0*/ 	.word	index@(_ZN5flash44flash_bwd_dq_dk_dv_loop_seqk_parallel_kernelI23Flash_bwd_kernel_traitsILi64ELi128ELi128ELi8ELi4ELi4ELi4ELb0ELb0EN7cutlass6half_tE19Flash_kernel_traitsILi64ELi128ELi128ELi8ES3_EELb0ELb0ELb1ELb0ELb0ELb0ELb0EEEvNS_16Flash_bwd_paramsE)
        /*03a4*/ 	.word	0x00000048


	//----- nvinfo : EIATTR_REGCOUNT
	.align		4
.L_166:
        /*03a8*/ 	.byte	0x04, 0x2f
        /*03aa*/ 	.short	(.L_168 - .L_167)
	.align		4
.L_167:
        /*03ac*/ 	.word	index@(_ZN5flash44flash_bwd_dq_dk_dv_loop_seqk_parallel_kernelI23Flash_bwd_kernel_traitsILi64ELi128ELi128ELi8ELi4ELi4ELi4ELb0ELb0EN7cutlass6half_tE19Flash_kernel_traitsILi64ELi128ELi128ELi8ES3_EELb0ELb0ELb0ELb0ELb0ELb0ELb0EEEvNS_16Flash_bwd_paramsE)
        /*03b0*/ 	.word	0x000000ff


	//----- nvinfo : EIATTR_FRAME_SIZE
	.align		4
.L_168:
        /*03b4*/ 	.byte	0x04, 0x11
        /*03b6*/ 	.short	(.L_170 - .L_169)
	.align		4
.L_169:
        /*03b8*/ 	.word	index@(_ZN5flash44flash_bwd_dq_dk_dv_loop_seqk_parallel_kernelI23Flash_bwd_kernel_traitsILi64ELi128ELi128ELi8ELi4ELi4ELi4ELb0ELb0EN7cutlass6half_tE19Flash_kernel_traitsILi64ELi128ELi128ELi8ES3_EELb0ELb0ELb0ELb0ELb0ELb0ELb0EEEvNS_16Flash_bwd_paramsE)
        /*03bc*/ 	.word	0x00000068


	//----- nvinfo : EIATTR_REGCOUNT
	.align		4
.L_170:
        /*03c0*/ 	.byte	0x04, 0x2f
        /*03c2*/ 	.short	(.L_172 - .L_171)
	.align		4
.L_171:
        /*03c4*/ 	.word	index@(_ZN5flash44flash_bwd_dq_dk_dv_loop_seqk_parallel_kernelI23Flash_bwd_kernel_traitsILi64ELi128ELi128ELi8ELi4ELi4ELi4ELb0ELb0EN7cutlass6half_tE19Flash_kernel_traitsILi64ELi128ELi128ELi8ES3_EELb0ELb0ELb0ELb0ELb0ELb1ELb0EEEvNS_16Flash_bwd_paramsE)
        /*03c8*/ 	.word	0x000000ff


	//----- nvinfo : EIATTR_FRAME_SIZE
	.align		4
.L_172:
        /*03cc*/ 	.byte	0x04, 0x11
        /*03ce*/ 	.short	(.L_174 - .L_173)
	.align		4
.L_173:
        /*03d0*/ 	.word	index@(_ZN5flash44flash_bwd_dq_dk_dv_loop_seqk_parallel_kernelI23Flash_bwd_kernel_traitsILi64ELi128ELi128ELi8ELi4ELi4ELi4ELb0ELb0EN7cutlass6half_tE19Flash_kernel_traitsILi64ELi128ELi128ELi8ES3_EELb0ELb0ELb0ELb0ELb0ELb1ELb0EEEvNS_16Flash_bwd_paramsE)
        /*03d4*/ 	.word	0x00000060


	//----- nvinfo : EIATTR_REGCOUNT
	.align		4
.L_174:
        /*03d8*/ 	.byte	0x04, 0x2f
        /*03da*/ 	.short	(.L_176 - .L_175)
	.align		4
.L_175:
        /*03dc*/ 	.word	index@(_ZN5flash44flash_bwd_dq_dk_dv_loop_seqk_parallel_kernelI23Flash_bwd_kernel_traitsILi64ELi64ELi128ELi8ELi2ELi4ELi4ELb1ELb0EN7cutlass6half_tE19Flash_kernel_traitsILi64ELi64ELi128ELi8ES3_EELb0ELb0ELb1ELb1ELb0ELb0ELb0EEEvNS_16Flash_bwd_paramsE)
        /*03e0*/ 	.word	0x000000ff


	//----- nvinfo : EIATTR_FRAME_SIZE
	.align		4
.L_176:
        /*03e4*/ 	.byte	0x04, 0x11
        /*03e6*/ 	.short	(.L_178 - .L_177)
	.align		4
.L_177:
        /*03e8*/ 	.word	index@(_ZN5flash44flash_bwd_dq_dk_dv_loop_seqk_parallel_kernelI23Flash_bwd_kernel_traitsILi64ELi64ELi128ELi8ELi2ELi4ELi4ELb1ELb0EN7cutlass6half_tE19Flash_kernel_traitsILi64ELi64ELi128ELi8ES3_EELb0ELb0ELb1ELb1ELb0ELb0ELb0EEEvNS_16Flash_bwd_paramsE)
        /*03ec*/ 	.word	0x00000000


	//----- nvinfo : EIATTR_REGCOUNT
	.align		4
.L_178:
        /*03f0*/ 	.byte	0x04, 0x2f
        /*03f2*/ 	.short	(.L_180 - .L_179)
	.align		4
.L_179:
        /*03f4*/ 	.word	index@(_ZN5flash44flash_bwd_dq_dk_dv_loop_seqk_parallel_kernelI23Flash_bwd_kernel_traitsILi64ELi64ELi128ELi8ELi2ELi4ELi4ELb1ELb0EN7cutlass6half_tE19Flash_kernel_traitsILi64ELi64ELi128ELi8ES3_EELb0ELb0ELb1ELb0ELb0ELb1ELb0EEEvNS_16Flash_bwd_paramsE)
        /*03f8*/ 	.word	0x000000fc


	//----- nvinfo : EIATTR_FRAME_SIZE
	.align		4
.L_180:
        /*03fc*/ 	.byte	0x04, 0x11
        /*03fe*/ 	.short	(.L_182 - .L_181)
	.align		4
.L_181:
        /*0400*/ 	.word	index@(_ZN5flash44flash_bwd_dq_dk_dv_loop_seqk_parallel_kernelI23Flash_bwd_kernel_traitsILi64ELi64ELi128ELi8ELi2ELi4ELi4ELb1ELb0EN7cutlass6half_tE19Flash_kernel_traitsILi64ELi64ELi128ELi8ES3_EELb0ELb0ELb1ELb0ELb0ELb1ELb0EEEvNS_16Flash_bwd_paramsE)
        /*0404*/ 	.word	0x00000000


	//----- nvinfo : EIATTR_REGCOUNT
	.align		4
.L_182:
        /*0408*/ 	.byte	0x04, 0x2f
        /*040a*/ 	.short	(.L_184 - .L_183)
	.align		4
.L_183:
        /*040c*/ 	.word	index@(_ZN5flash44flash_bwd_dq_dk_dv_loop_seqk_parallel_kernelI23Flash_bwd_kernel_traitsILi64ELi64ELi128ELi8ELi2ELi4ELi4ELb1ELb0EN7cutlass6half_tE19Flash_kernel_traitsILi64ELi64ELi128ELi8ES3_EELb0ELb0ELb0ELb1ELb0ELb0ELb0EEEvNS_16Flash_bwd_paramsE)
        /*0410*/ 	.word	0x000000ff


	//----- nvinfo : EIATTR_FRAME_SIZE
	.align		4
.L_184:
        /*0414*/ 	.byte	0x04, 0x11
        /*0416*/ 	.short	(.L_186 - .L_185)
	.align		4
.L_185:
        /*0418*/ 	.word	index@(_ZN5flash44flash_bwd_dq_dk_dv_loop_seqk_parallel_kernelI23Flash_bwd_kernel_traitsILi64ELi64ELi128ELi8ELi2ELi4ELi4ELb1ELb0EN7cutlass6half_tE19Flash_kernel_traitsILi64ELi64ELi128ELi8ES3_EELb0ELb0ELb0ELb1ELb0ELb0ELb0EEEvNS_16Flash_bwd_paramsE)
        /*041c*/ 	.word	0x00000000


	//----- nvinfo : EIATTR_REGCOUNT
	.align		4
.L_186:
        /*0420*/ 	.byte	0x04, 0x2f
        /*0422*/ 	.short	(.L_188 - .L_187)
	.align		4
.L_187:
        /*0424*/ 	.word	index@(_ZN5flash44flash_bwd_dq_dk_dv_loop_seqk_parallel_kernelI23Flash_bwd_kernel_traitsILi64ELi64ELi128ELi8ELi2ELi4ELi4ELb1ELb0EN7cutlass6half_tE19Flash_kernel_traitsILi64ELi64ELi128ELi8ES3_EELb0ELb0ELb0ELb0ELb1ELb1ELb0EEEvNS_16Flash_bwd_paramsE)
        /*0428*/ 	.word	0x000000ff


	//----- nvinfo : EIATTR_FRAME_SIZE
	.align		4
.L_188:
        /*042c*/ 	.byte	0x04, 0x11
        /*042e*/ 	.short	(.L_190 - .L_189)
	.align		4
.L_189:
        /*0430*/ 	.word	index@(_ZN5flash44flash_bwd_dq_dk_dv_loop_seqk_parallel_kernelI23Flash_bwd_kernel_traitsILi64ELi64ELi128ELi8ELi2ELi4ELi4ELb1ELb0EN7cutlass6half_tE19Flash_kernel_traitsILi64ELi64ELi128ELi8ES3_EELb0ELb0ELb0ELb0ELb1ELb1ELb0EEEvNS_16Flash_bwd_paramsE)
        /*0434*/ 	.word	0x00000000


	//----- nvinfo : EIATTR_REGCOUNT
	.align		4
.L_190:
        /*0438*/ 	.byte	0x04, 0x2f
        /*043a*/ 	.short	(.L_192 - .L_191)
	.align		4
.L_191:
        /*043c*/ 	.word	index@(_ZN5flash44flash_bwd_dq_dk_dv_loop_seqk_parallel_kernelI23Flash_bwd_kernel_traitsILi64ELi64ELi128ELi8ELi2ELi4ELi4ELb1ELb0EN7cutlass6half_tE19Flash_kernel_traitsILi64ELi64ELi128ELi8ES3_EELb0ELb0ELb1ELb0ELb0ELb0ELb0EEEvNS_16Flash_bwd_paramsE)
        /*0440*/ 	.word	0x000000fd


	//----- nvinfo : EIATTR_FRAME_SIZE
	.align		4
.L_192:
        /*0444*/ 	.byte	0x04, 0x11
        /*0446*/ 	.short	(.L_194 - .L_193)
	.align		4
.L_193:
        /*0448*/ 	.word	index@(_ZN5flash44flash_bwd_dq_dk_dv_loop_seqk_parallel_kernelI23Flash_bwd_kernel_traitsILi64ELi64ELi128ELi8ELi2ELi4ELi4ELb1ELb0EN7cutlass6half_tE19Flash_kernel_traitsILi64ELi64ELi128ELi8ES3_EELb0ELb0ELb1ELb0ELb0ELb0ELb0EEEvNS_16Flash_bwd_paramsE)
        /*044c*/ 	.word	0x00000000


	//----- nvinfo : EIATTR_REGCOUNT
	.align		4
.L_194:
        /*0450*/ 	.byte	0x04, 0x2f
        /*0452*/ 	.short	(.L_196 - .L_195)
	.align		4
.L_195:
        /*0454*/ 	.word	index@(_ZN5flash44flash_bwd_dq_dk_dv_loop_seqk_parallel_kernelI23Flash_bwd_kernel_traitsILi64ELi64ELi128ELi8ELi2ELi4ELi4ELb1ELb0EN7cutlass6half_tE19Flash_kernel_traitsILi64ELi64ELi128ELi8ES3_EELb0ELb0ELb0ELb0ELb0ELb0ELb0EEEvNS_16Flash_bwd_paramsE)
        /*0458*/ 	.word	0x000000ff


	//----- nvinfo : EIATTR_FRAME_SIZE
	.align		4
.L_196:
        /*045c*/ 	.byte	0x04, 0x11
        /*045e*/ 	.short	(.L_198 - .L_197)
	.align		4
.L_197:
        /*0460*/ 	.word	index@(_ZN5flash44flash_bwd_dq_dk_dv_loop_seqk_parallel_kernelI23Flash_bwd_kernel_traitsILi64ELi64ELi128ELi8ELi2ELi4ELi4ELb1ELb0EN7cutlass6half_tE19Flash_kernel_traitsILi64ELi64ELi128ELi8ES3_EELb0ELb0ELb0ELb0ELb0ELb0ELb0EEEvNS_16Flash_bwd_paramsE)
        /*0464*/ 	.word	0x00000000


	//----- nvinfo : EIATTR_REGCOUNT
	.align		4
.L_198:
        /*0468*/ 	.byte	0x04, 0x2f
        /*046a*/ 	.short	(.L_200 - .L_199)
	.align		4
.L_199:
        /*046c*/ 	.word	index@(_ZN5flash44flash_bwd_dq_dk_dv_loop_seqk_parallel_kernelI23Flash_bwd_kernel_traitsILi64ELi64ELi128ELi8ELi2ELi4ELi4ELb1ELb0EN7cutlass6half_tE19Flash_kernel_traitsILi64ELi64ELi128ELi8ES3_EELb0ELb0ELb0ELb0ELb0ELb1ELb0EEEvNS_16Flash_bwd_paramsE)
        /*0470*/ 	.word	0x000000ff


	//----- nvinfo : EIATTR_FRAME_SIZE
	.align		4
.L_200:
        /*0474*/ 	.byte	0x04, 0x11
        /*0476*/ 	.short	(.L_202 - .L_201)
	.align		4
.L_201:
        /*0478*/ 	.word	index@(_ZN5flash44flash_bwd_dq_dk_dv_loop_seqk_parallel_kernelI23Flash_bwd_kernel_traitsILi64ELi64ELi128ELi8ELi2ELi4ELi4ELb1ELb0EN7cutlass6half_tE19Flash_kernel_traitsILi64ELi64ELi128ELi8ES3_EELb0ELb0ELb0ELb0ELb0ELb1ELb0EEEvNS_16Flash_bwd_paramsE)
        /*047c*/ 	.word	0x00000000


	//----- nvinfo : EIATTR_MIN_STACK_SIZE
	.align		4
.L_202:
        /*0480*/ 	.byte	0x04, 0x12
        /*0482*/ 	.short	(.L_204 - .L_203)
	.align		4
.L_203:
        /*0484*/ 	.word	index@(_ZN5flash44flash_bwd_dq_dk_dv_loop_seqk_parallel_kernelI23Flash_bwd_kernel_traitsILi64ELi64ELi128ELi8ELi2ELi4ELi4ELb1ELb0EN7cutlass6half_tE19Flash_kernel_traitsILi64ELi64ELi128ELi8ES3_EELb0ELb0ELb0ELb0ELb0ELb1ELb0EEEvNS_16Flash_bwd_paramsE)
        /*0488*/ 	.word	0x00000000


	//----- nvinfo : EIATTR_MIN_STACK_SIZE
	.align		4
.L_204:
        /*048c*/ 	.byte	0x04, 0x12
        /*048e*/ 	.short	(.L_206 - .L_205)
	.align		4
.L_205:
        /*0490*/ 	.word	index@(_ZN5flash44flash_bwd_dq_dk_dv_loop_seqk_parallel_kernelI23Flash_bwd_kernel_traitsILi64ELi64ELi128ELi8ELi2ELi4ELi4ELb1ELb0EN7cutlass6half_tE19Flash_kernel_traitsILi64ELi64ELi128ELi8ES3_EELb0ELb0ELb0ELb0ELb0ELb0ELb0EEEvNS_16Flash_bwd_paramsE)
        /*0494*/ 	.word	0x00000000


	//----- nvinfo : EIATTR_MIN_STACK_SIZE
	.align		4
.L_206:
        /*0498*/ 	.byte	0x04, 0x12
        /*049a*/ 	.short	(.L_208 - .L_207)
	.align		4
.L_207:
        /*049c*/ 	.word	index@(_ZN5flash44flash_bwd_dq_dk_dv_loop_seqk_parallel_kernelI23Flash_bwd_kernel_traitsILi64ELi64ELi128ELi8ELi2ELi4ELi4ELb1ELb0EN7cutlass6half_tE19Flash_kernel_traitsILi64ELi64ELi128ELi8ES3_EELb0ELb0ELb1ELb0ELb0ELb0ELb0EEEvNS_16Flash_bwd_paramsE)
        /*04a0*/ 	.word	0x00000000


	//----- nvinfo : EIATTR_MIN_STACK_SIZE
	.align		4
.L_208:
        /*04a4*/ 	.byte	0x04, 0x12
        /*04a6*/ 	.short	(.L_210 - .L_209)
	.align		4
.L_209:
        /*04a8*/ 	.word	index@(_ZN5flash44flash_bwd_dq_dk_dv_loop_seqk_parallel_kernelI23Flash_bwd_kernel_traitsILi64ELi64ELi128ELi8ELi2ELi4ELi4ELb1ELb0EN7cutlass6half_tE19Flash_kernel_traitsILi64ELi64ELi128ELi8ES3_EELb0ELb0ELb0ELb0ELb1ELb1ELb0EEEvNS_16Flash_bwd_paramsE)
        /*04ac*/ 	.word	0x00000000


	//----- nvinfo : EIATTR_MIN_STACK_SIZE
	.align		4
.L_210:
        /*04b0*/ 	.byte	0x04, 0x12
        /*04b2*/ 	.short	(.L_212 - .L_211)
	.align		4
.L_211:
        /*04b4*/ 	.word	index@(_ZN5flash44flash_bwd_dq_dk_dv_loop_seqk_parallel_kernelI23Flash_bwd_kernel_traitsILi64ELi64ELi128ELi8ELi2ELi4ELi4ELb1ELb0EN7cutlass6half_tE19Flash_kernel_traitsILi64ELi64ELi128ELi8ES3_EELb0ELb0ELb0ELb1ELb0ELb0ELb0EEEvNS_16Flash_bwd_paramsE)
        /*04b8*/ 	.word	0x00000000


	//----- nvinfo : EIATTR_MIN_STACK_SIZE
	.align		4
.L_212:
        /*04bc*/ 	.byte	0x04, 0x12
        /*04be*/ 	.short	(.L_214 - .L_213)
	.align		4
.L_213:
        /*04c0*/ 	.word	index@(_ZN5flash44flash_bwd_dq_dk_dv_loop_seqk_parallel_kernelI23Flash_bwd_kernel_traitsILi64ELi64ELi128ELi8ELi2ELi4ELi4ELb1ELb0EN7cutlass6half_tE19Flash_kernel_traitsILi64ELi64ELi128ELi8ES3_EELb0ELb0ELb1ELb0ELb0ELb1ELb0EEEvNS_16Flash_bwd_paramsE)
        /*04c4*/ 	.word	0x00000000


	//----- nvinfo : EIATTR_MIN_STACK_SIZE
	.align		4
.L_214:
        /*04c8*/ 	.byte	0x04, 0x12
        /*04ca*/ 	.short	(.L_216 - .L_215)
	.align		4
.L_215:
        /*04cc*/ 	.word	index@(_ZN5flash44flash_bwd_dq_dk_dv_loop_seqk_parallel_kernelI23Flash_bwd_kernel_traitsILi64ELi64ELi128ELi8ELi2ELi4ELi4ELb1ELb0EN7cutlass6half_tE19Flash_kernel_traitsILi64ELi64ELi128ELi8ES3_EELb0ELb0ELb1ELb1ELb0ELb0ELb0EEEvNS_16Flash_bwd_paramsE)
        /*04d0*/ 	.word	0x00000000


	//----- nvinfo : EIATTR_MIN_STACK_SIZE
	.align		4
.L_216:
        /*04d4*/ 	.byte	0x04, 0x12
        /*04d6*/ 	.short	(.L_218 - .L_217)
	.align		4
.L_217:
        /*04d8*/ 	.word	index@(_ZN5flash44flash_bwd_dq_dk_dv_loop_seqk_parallel_kernelI23Flash_bwd_kernel_traitsILi64ELi128ELi128ELi8ELi4ELi4ELi4ELb0ELb0EN7cutlass6half_tE19Flash_kernel_traitsILi64ELi128ELi128ELi8ES3_EELb0ELb0ELb0ELb0ELb0ELb1ELb0EEEvNS_16Flash_bwd_paramsE)
        /*04dc*/ 	.word	0x00000060


	//----- nvinfo : EIATTR_MIN_STACK_SIZE
	.align		4
.L_218:
        /*04e0*/ 	.byte	0x04, 0x12
        /*04e2*/ 	.short	(.L_220 - .L_219)
	.align		4
.L_219:
        /*04e4*/ 	.word	index@(_ZN5flash44flash_bwd_dq_dk_dv_loop_seqk_parallel_kernelI23Flash_bwd_kernel_traitsILi64ELi128ELi128ELi8ELi4ELi4ELi4ELb0ELb0EN7cutlass6half_tE19Flash_kernel_traitsILi64ELi128ELi128ELi8ES3_EELb0ELb0ELb0ELb0ELb0ELb0ELb0EEEvNS_16Flash_bwd_paramsE)
        /*04e8*/ 	.word	0x00000068


	//----- nvinfo : EIATTR_MIN_STACK_SIZE
	.align		4
.L_220:
        /*04ec*/ 	.byte	0x04, 0x12
        /*04ee*/ 	.short	(.L_222 - .L_221)
	.align		4
.L_221:
        /*04f0*/ 	.word	index@(_ZN5flash44flash_bwd_dq_dk_dv_loop_seqk_parallel_kernelI23Flash_bwd_kernel_traitsILi64ELi128ELi128ELi8ELi4ELi4ELi4ELb0ELb0EN7cutlass6half_tE19Flash_kernel_traitsILi64ELi128ELi128ELi8ES3_EELb0ELb0ELb1ELb0ELb0ELb0ELb0EEEvNS_16Flash_bwd_paramsE)
        /*04f4*/ 	.word	0x00000048


	//----- nvinfo : EIATTR_MIN_STACK_SIZE
	.align		4
.L_222:
        /*04f8*/ 	.byte	0x04, 0x12
        /*04fa*/ 	.short	(.L_224 - .L_223)
	.align		4
.L_223:
        /*04fc*/ 	.word	index@(_ZN5flash44flash_bwd_dq_dk_dv_loop_seqk_parallel_kernelI23Flash_bwd_kernel_traitsILi64ELi128ELi128ELi8ELi4ELi4ELi4ELb0ELb0EN7cutlass6half_tE19Flash_kernel_traitsILi64ELi128ELi128ELi8ES3_EELb0ELb0ELb0ELb0ELb1ELb1ELb0EEEvNS_16Flash_bwd_paramsE)
        /*0500*/ 	.word	0x00000060


	//----- nvinfo : EIATTR_MIN_STACK_SIZE
	.align		4
.L_224:
        /*0504*/ 	.byte	0x04, 0x12
        /*0506*/ 	.short	(.L_226 - .L_225)
	.align		4
.L_225:
        /*0508*/ 	.word	index@(_ZN5flash44flash_bwd_dq_dk_dv_loop_seqk_parallel_kernelI23Flash_bwd_kernel_traitsILi64ELi128ELi128ELi8ELi4ELi4ELi4ELb0ELb0EN7cutlass6half_tE19Flash_kernel_traitsILi64ELi128ELi128ELi8ES3_EELb0ELb0ELb0ELb1ELb0ELb0ELb0EEEvNS_16Flash_bwd_paramsE)
        /*050c*/ 	.word	0x00000098


	//----- nvinfo : EIATTR_MIN_STACK_SIZE
	.align		4
.L_226:
        /*0510*/ 	.byte	0x04, 0x12
        /*0512*/ 	.short	(.L_228 - .L_227)
	.align		4
.L_227:
        /*0514*/ 	.word	index@(_ZN5flash44flash_bwd_dq_dk_dv_loop_seqk_parallel_kernelI23Flash_bwd_kernel_traitsILi64ELi128ELi128ELi8ELi4ELi4ELi4ELb0ELb0EN7cutlass6half_tE19Flash_kernel_traitsILi64ELi128ELi128ELi8ES3_EELb0ELb0ELb1ELb0ELb0ELb1ELb0EEEvNS_16Flash_bwd_paramsE)
        /*0518*/ 	.word	0x00000060


	//----- nvinfo : EIATTR_MIN_STACK_SIZE
	.align		4
.L_228:
        /*051c*/ 	.byte	0x04, 0x12
        /*051e*/ 	.short	(.L_230 - .L_229)
	.align		4
.L_229:
        /*0520*/ 	.word	index@(_ZN5flash44flash_bwd_dq_dk_dv_loop_seqk_parallel_kernelI23Flash_bwd_kernel_traitsILi64ELi128ELi128ELi8ELi4ELi4ELi4ELb0ELb0EN7cutlass6half_tE19Flash_kernel_traitsILi64ELi128ELi128ELi8ES3_EELb0ELb0ELb1ELb1ELb0ELb0ELb0EEEvNS_16Flash_bwd_paramsE)
        /*0524*/ 	.word	0x00000048


	//----- nvinfo : EIATTR_MIN_STACK_SIZE
	.align		4
.L_230:
        /*0528*/ 	.byte	0x04, 0x12
        /*052a*/ 	.short	(.L_232 - .L_231)
	.align		4
.L_231:
        /*052c*/ 	.word	index@(_ZN5flash27flash_bwd_convert_dq_kernelI23Flash_bwd_kernel_traitsILi64ELi64ELi128ELi8ELi2ELi4ELi4ELb1ELb0EN7cutlass6half_tE19Flash_kernel_traitsILi64ELi64ELi128ELi8ES3_EEEEvNS_16Flash_bwd_paramsEi)
        /*0530*/ 	.word	0x00000000


	//----- nvinfo : EIATTR_MIN_STACK_SIZE
	.align		4
.L_232:
        /*0534*/ 	.byte	0x04, 0x12
        /*0536*/ 	.short	(.L_234 - .L_233)
	.align		4
.L_233:
        /*0538*/ 	.word	index@(_ZN5flash44flash_bwd_dq_dk_dv_loop_seqk_parallel_kernelI23Flash_bwd_kernel_traitsILi64ELi64ELi128ELi8ELi2ELi4ELi4ELb1ELb0EN7cutlass6half_tE19Flash_kernel_traitsILi64ELi64ELi128ELi8ES3_EELb1ELb0ELb0ELb0ELb0ELb1ELb0EEEvNS_16Flash_bwd_paramsE)
        /*053c*/ 	.word	0x00000000


	//----- nvinfo : EIATTR_MIN_STACK_SIZE
	.align		4
.L_234:
        /*0540*/ 	.byte	0x04, 0x12
        /*0542*/ 	.short	(.L_236 - .L_235)
	.align		4
.L_235:
        /*0544*/ 	.word	index@(_ZN5flash44flash_bwd_dq_dk_dv_loop_seqk_parallel_kernelI23Flash_bwd_kernel_traitsILi64ELi64ELi128ELi8ELi2ELi4ELi4ELb1ELb0EN7cutlass6half_tE19Flash_kernel_traitsILi64ELi64ELi128ELi8ES3_EELb0ELb0ELb0ELb0ELb0ELb1ELb1EEEvNS_16Flash_bwd_paramsE)
        /*0548*/ 	.word	0x00000018


	//----- nvinfo : EIATTR_MIN_STACK_SIZE
	.align		4
.L_236:
        /*054c*/ 	.byte	0x04, 0x12
        /*054e*/ 	.short	(.L_238 - .L_237)
	.align		4
.L_237:
        /*0550*/ 	.word	index@(_ZN5flash44flash_bwd_dq_dk_dv_loop_seqk_parallel_kernelI23Flash_bwd_kernel_traitsILi64ELi64ELi128ELi8ELi2ELi4ELi4ELb1ELb0EN7cutlass6half_tE19Flash_kernel_traitsILi64ELi64ELi128ELi8ES3_EELb1ELb0ELb0ELb0ELb0ELb0ELb0EEEvNS_16Flash_bwd_paramsE)
        /*0554*/ 	.word	0x00000000


	//----- nvinfo : EIATTR_MIN_STACK_SIZE
	.align		4
.L_238:
        /*0558*/ 	.byte	0x04, 0x12
        /*055a*/ 	.short	(.L_240 - .L_239)
	.align		4
.L_239:
        /*055c*/ 	.word	index@(_ZN5flash44flash_bwd_dq_dk_dv_loop_seqk_parallel_kernelI23Flash_bwd_kernel_traitsILi64ELi64ELi128ELi8ELi2ELi4ELi4ELb1ELb0EN7cutlass6half_tE19Flash_kernel_traitsILi64ELi64ELi128ELi8ES3_EELb0ELb0ELb0ELb0ELb0ELb0ELb1EEEvNS_16Flash_bwd_paramsE)
        /*0560*/ 	.word	0x00000018


	//----- nvinfo : EIATTR_MIN_STACK_SIZE
	.align		4
.L_240:
        /*0564*/ 	.byte	0x04, 0x12
        /*0566*/ 	.short	(.L_242 - .L_241)
	.align		4
.L_241:
        /*0568*/ 	.word	index@(_ZN5flash44flash_bwd_dq_dk_dv_loop_seqk_parallel_kernelI23Flash_bwd_kernel_traitsILi64ELi64ELi128ELi8ELi2ELi4ELi4ELb1ELb0EN7cutlass6half_tE19Flash_kernel_traitsILi64ELi64ELi128ELi8ES3_EELb1ELb0ELb1ELb0ELb0ELb0ELb0EEEvNS_16Flash_bwd_paramsE)
        /*056c*/ 	.word	0x00000000


	//----- nvinfo : EIATTR_MIN_STACK_SIZE
	.align		4
.L_242:
        /*0570*/ 	.byte	0x04, 0x12
        /*0572*/ 	.short	(.L_244 - .L_243)
	.align		4
.L_243:
        /*0574*/ 	.word	index@(_ZN5flash44flash_bwd_dq_dk_dv_loop_seqk_parallel_kernelI23Flash_bwd_kernel_traitsILi64ELi64ELi128ELi8ELi2ELi4ELi4ELb1ELb0EN7cutlass6half_tE19Flash_kernel_traitsILi64ELi64ELi128ELi8ES3_EELb0ELb0ELb1ELb0ELb0ELb0ELb1EEEvNS_16Flash_bwd_paramsE)
        /*0578*/ 	.word	0x00000028


	//----- nvinfo : EIATTR_MIN_STACK_SIZE
	.align		4
.L_244:
        /*057c*/ 	.byte	0x04, 0x12
        /*057e*/ 	.short	(.L_246 - .L_245)
	.align		4
.L_245:
        /*0580*/ 	.word	index@(_ZN5flash44flash_bwd_dq_dk_dv_loop_seqk_parallel_kernelI23Flash_bwd_kernel_traitsILi64ELi64ELi128ELi8ELi2ELi4ELi4ELb1ELb0EN7cutlass6half_tE19Flash_kernel_traitsILi64ELi64ELi128ELi8ES3_EELb1ELb0ELb0ELb0ELb1ELb1ELb0EEEvNS_16Flash_bwd_paramsE)
        /*0584*/ 	.word	0x00000000


	//----- nvinfo : EIATTR_MIN_STACK_SIZE
	.align		4
.L_246:
        /*0588*/ 	.byte	0x04, 0x12
        /*058a*/ 	.short	(.L_248 - .L_247)
	.align		4
.L_247:
        /*058c*/ 	.word	index@(_ZN5flash44flash_bwd_dq_dk_dv_loop_seqk_parallel_kernelI23Flash_bwd_kernel_traitsILi64ELi64ELi128ELi8ELi2ELi4ELi4ELb1ELb0EN7cutlass6half_tE19Flash_kernel_traitsILi64ELi64ELi128ELi8ES3_EELb0ELb0ELb0ELb0ELb1ELb1ELb1EEEvNS_16Flash_bwd_paramsE)
        /*0590*/ 	.word	0x00000010


	//----- nvinfo : EIATTR_MIN_STACK_SIZE
	.align		4
.L_248:
        /*0594*/ 	.byte	0x04, 0x12
        /*0596*/ 	.short	(.L_250 - .L_249)
	.align		4
.L_249:
        /*0598*/ 	.word	index@(_ZN5flash44flash_bwd_dq_dk_dv_loop_seqk_parallel_kernelI23Flash_bwd_kernel_traitsILi64ELi64ELi128ELi8ELi2ELi4ELi4ELb1ELb0EN7cutlass6half_tE19Flash_kernel_traitsILi64ELi64ELi128ELi8ES3_EELb1ELb0ELb0ELb1ELb0ELb0ELb0EEEvNS_16Flash_bwd_paramsE)
        /*059c*/ 	.word	0x00000020


	//----- nvinfo : EIATTR_MIN_STACK_SIZE
	.align		4
.L_250:
        /*05a0*/ 	.byte	0x04, 0x12
        /*05a2*/ 	.short	(.L_252 - .L_251)
	.align		4
.L_251:
        /*05a4*/ 	.word	index@(_ZN5flash44flash_bwd_dq_dk_dv_loop_seqk_parallel_kernelI23Flash_bwd_kernel_traitsILi64ELi64ELi128ELi8ELi2ELi4ELi4ELb1ELb0EN7cutlass6half_tE19Flash_kernel_traitsILi64ELi64ELi128ELi8ES3_EELb0ELb0ELb0ELb1ELb0ELb0ELb1EEEvNS_16Flash_bwd_paramsE)
        /*05a8*/ 	.word	0x00000020


	//----- nvinfo : EIATTR_MIN_STACK_SIZE
	.align		4
.L_252:
        /*05ac*/ 	.byte	0x04, 0x12
        /*05ae*/ 	.short	(.L_254 - .L_253)
	.align		4
.L_253:
        /*05b0*/ 	.word	index@(_ZN5flash44flash_bwd_dq_dk_dv_loop_seqk_parallel_kernelI23Flash_bwd_kernel_traitsILi64ELi64ELi128ELi8ELi2ELi4ELi4ELb1ELb0EN7cutlass6half_tE19Flash_kernel_traitsILi64ELi64ELi128ELi8ES3_EELb1ELb0ELb1ELb0ELb0ELb1ELb0EEEvNS_16Flash_bwd_paramsE)
        /*05b4*/ 	.word	0x00000000


	//----- nvinfo : EIATTR_MIN_STACK_SIZE
	.align		4
.L_254:
        /*05b8*/ 	.byte	0x04, 0x12
        /*05ba*/ 	.short	(.L_256 - .L_255)
	.align		4
.L_255:
        /*05bc*/ 	.word	index@(_ZN5flash44flash_bwd_dq_dk_dv_loop_seqk_parallel_kernelI23Flash_bwd_kernel_traitsILi64ELi64ELi128ELi8ELi2ELi4ELi4ELb1ELb0EN7cutlass6half_tE19Flash_kernel_traitsILi64ELi64ELi128ELi8ES3_EELb0ELb0ELb1ELb0ELb0ELb1ELb1EEEvNS_16Flash_bwd_paramsE)
        /*05c0*/ 	.word	0x00000028


	//----- nvinfo : EIATTR_MIN_STACK_SIZE
	.align		4
.L_256:
        /*05c4*/ 	.byte	0x04, 0x12
        /*05c6*/ 	.short	(.L_258 - .L_257)
	.align		4
.L_257:
        /*05c8*/ 	.word	index@(_ZN5flash44flash_bwd_dq_dk_dv_loop_seqk_parallel_kernelI23Flash_bwd_kernel_traitsILi64ELi64ELi128ELi8ELi2ELi4ELi4ELb1ELb0EN7cutlass6half_tE19Flash_kernel_traitsILi64ELi64ELi128ELi8ES3_EELb1ELb0ELb1ELb1ELb0ELb0ELb0EEEvNS_16Flash_bwd_paramsE)
        /*05cc*/ 	.word	0x00000008


	//----- nvinfo : EIATTR_MIN_STACK_SIZE
	.align		4
.L_258:
        /*05d0*/ 	.byte	0x04, 0x12
        /*05d2*/ 	.short	(.L_260 - .L_259)
	.align		4
.L_259:
        /*05d4*/ 	.word	index@(_ZN5flash44flash_bwd_dq_dk_dv_loop_seqk_parallel_kernelI23Flash_bwd_kernel_traitsILi64ELi64ELi128ELi8ELi2ELi4ELi4ELb1ELb0EN7cutlass6half_tE19Flash_kernel_traitsILi64ELi64ELi128ELi8ES3_EELb0ELb0ELb1ELb1ELb0ELb0ELb1EEEvNS_16Flash_bwd_paramsE)
        /*05d8*/ 	.word	0x00000028


	//----- nvinfo : EIATTR_MIN_STACK_SIZE
	.align		4
.L_260:
        /*05dc*/ 	.byte	0x04, 0x12
        /*05de*/ 	.short	(.L_262 - .L_261)
	.align		4
.L_261:
        /*05e0*/ 	.word	index@(_ZN5flash25flash_bwd_dot_do_o_kernelILb0E23Flash_bwd_kernel_traitsILi64ELi64ELi128ELi8ELi2ELi4ELi4ELb1ELb0EN7cutlass6half_tE19Flash_kernel_traitsILi64ELi64ELi128ELi8ES3_EEEEvNS_16Flash_bwd_paramsE)
        /*05e4*/ 	.word	0x00000000


	//----- nvinfo : EIATTR_MIN_STACK_SIZE
	.align		4
.L_262:
        /*05e8*/ 	.byte	0x04, 0x12
        /*05ea*/ 	.short	(.L_264 - .L_263)
	.align		4
.L_263:
        /*05ec*/ 	.word	index@(_ZN5flash25flash_bwd_dot_do_o_kernelILb1E23Flash_bwd_kernel_traitsILi64ELi64ELi128ELi8ELi2ELi4ELi4ELb1ELb0EN7cutlass6half_tE19Flash_kernel_traitsILi64ELi64ELi128ELi8ES3_EEEEvNS_16Flash_bwd_paramsE)
        /*05f0*/ 	.word	0x00000000


	//----- nvinfo : EIATTR_MIN_STACK_SIZE
	.align		4
.L_264:
        /*05f4*/ 	.byte	0x04, 0x12
        /*05f6*/ 	.short	(.L_266 - .L_265)
	.align		4
.L_265:
        /*05f8*/ 	.word	index@(_ZN5flash27flash_bwd_convert_dq_kernelI23Flash_bwd_kernel_traitsILi64ELi128ELi128ELi8ELi4ELi4ELi4ELb0ELb0EN7cutlass6half_tE19Flash_kernel_traitsILi64ELi128ELi128ELi8ES3_EEEEvNS_16Flash_bwd_paramsEi)
        /*05fc*/ 	.word	0x00000000


	//----- nvinfo : EIATTR_MIN_STACK_SIZE
	.align		4
.L_266:
        /*0600*/ 	.byte	0x04, 0x12
        /*0602*/ 	.short	(.L_268 - .L_267)
	.align		4
.L_267:
        /*0604*/ 	.word	index@(_ZN5flash44flash_bwd_dq_dk_dv_loop_seqk_parallel_kernelI23Flash_bwd_kernel_traitsILi64ELi128ELi128ELi8ELi4ELi4ELi4ELb0ELb0EN7cutlass6half_tE19Flash_kernel_traitsILi64ELi128ELi128ELi8ES3_EELb1ELb0ELb0ELb0ELb0ELb1ELb0EEEvNS_16Flash_bwd_paramsE)
        /*0608*/ 	.word	0x00000050


	//----- nvinfo : EIATTR_MIN_STACK_SIZE
	.align		4
.L_268:
        /*060c*/ 	.byte	0x04, 0x12
        /*060e*/ 	.short	(.L_270 - .L_269)
	.align		4
.L_269:
        /*0610*/ 	.word	index@(_ZN5flash44flash_bwd_dq_dk_dv_loop_seqk_parallel_kernelI23Flash_bwd_kernel_traitsILi64ELi128ELi128ELi8ELi4ELi4ELi4ELb0ELb0EN7cutlass6half_tE19Flash_kernel_traitsILi64ELi128ELi128ELi8ES3_EELb0ELb0ELb0ELb0ELb0ELb1ELb1EEEvNS_16Flash_bwd_paramsE)
        /*0614*/ 	.word	0x00000160


	//----- nvinfo : EIATTR_MIN_STACK_SIZE
	.align		4
.L_270:
        /*0618*/ 	.byte	0x04, 0x12
        /*061a*/ 	.short	(.L_272 - .L_271)
	.align		4
.L_271:
        /*061c*/ 	.word	index@(_ZN5flash44flash_bwd_dq_dk_dv_loop_seqk_parallel_kernelI23Flash_bwd_kernel_traitsILi64ELi128ELi128ELi8ELi4ELi4ELi4ELb0ELb0EN7cutlass6half_tE19Flash_kernel_traitsILi64ELi128ELi128ELi8ES3_EELb1ELb0ELb0ELb0ELb0ELb0ELb0EEEvNS_16Flash_bwd_paramsE)
        /*0620*/ 	.word	0x00000060


	//----- nvinfo : EIATTR_MIN_STACK_SIZE
	.align		4
.L_272:
        /*0624*/ 	.byte	0x04, 0x12
        /*0626*/ 	.short	(.L_274 - .L_273)
	.align		4
.L_273:
        /*0628*/ 	.word	index@(_ZN5flash44flash_bwd_dq_dk_dv_loop_seqk_parallel_kernelI23Flash_bwd_kernel_traitsILi64ELi128ELi128ELi8ELi4ELi4ELi4ELb0ELb0EN7cutlass6half_tE19Flash_kernel_traitsILi64ELi128ELi128ELi8ES3_EELb0ELb0ELb0ELb0ELb0ELb0ELb1EEEvNS_16Flash_bwd_paramsE)
        /*062c*/ 	.word	0x00000168


	//----- nvinfo : EIATTR_MIN_STACK_SIZE
	.align		4
.L_274:
        /*0630*/ 	.byte	0x04, 0x12
        /*0632*/ 	.short	(.L_276 - .L_275)
	.align		4
.L_275:
        /*0634*/ 	.word	index@(_ZN5flash44flash_bwd_dq_dk_dv_loop_seqk_parallel_kernelI23Flash_bwd_kernel_traitsILi64ELi128ELi128ELi8ELi4ELi4ELi4ELb0ELb0EN7cutlass6half_tE19Flash_kernel_traitsILi64ELi128ELi128ELi8ES3_EELb1ELb0ELb1ELb0ELb0ELb0ELb0EEEvNS_16Flash_bwd_paramsE)
        /*0638*/ 	.word	0x00000040


	//----- nvinfo : EIATTR_MIN_STACK_SIZE
	.align		4
.L_276:
        /*063c*/ 	.byte	0x04, 0x12
        /*063e*/ 	.short	(.L_278 - .L_277)
	.align		4
.L_277:
        /*0640*/ 	.word	index@(_ZN5flash44flash_bwd_dq_dk_dv_loop_seqk_parallel_kernelI23Flash_bwd_kernel_traitsILi64ELi128ELi128ELi8ELi4ELi4ELi4ELb0ELb0EN7cutlass6half_tE19Flash_kernel_traitsILi64ELi128ELi128ELi8ES3_EELb0ELb0ELb1ELb0ELb0ELb0ELb1EEEvNS_16Flash_bwd_paramsE)
        /*0644*/ 	.word	0x00000168


	//----- nvinfo : EIATTR_MIN_STACK_SIZE
	.align		4
.L_278:
        /*0648*/ 	.byte	0x04, 0x12
        /*064a*/ 	.short	(.L_280 - .L_279)
	.align		4
.L_279:
        /*064c*/ 	.word	index@(_ZN5flash44flash_bwd_dq_dk_dv_loop_seqk_parallel_kernelI23Flash_bwd_kernel_traitsILi64ELi128ELi128ELi8ELi4ELi4ELi4ELb0ELb0EN7cutlass6half_tE19Flash_kernel_traitsILi64ELi128ELi128ELi8ES3_EELb1ELb0ELb0ELb0ELb1ELb1ELb0EEEvNS_16Flash_bwd_paramsE)
        /*0650*/ 	.word	0x00000068


	//----- nvinfo : EIATTR_MIN_STACK_SIZE
	.align		4
.L_280:
        /*0654*/ 	.byte	0x04, 0x12
        /*0656*/ 	.short	(.L_282 - .L_281)
	.align		4
.L_281:
        /*0658*/ 	.word	index@(_ZN5flash44flash_bwd_dq_dk_dv_loop_seqk_parallel_kernelI23Flash_bwd_kernel_traitsILi64ELi128ELi128ELi8ELi4ELi4ELi4ELb0ELb0EN7cutlass6half_tE19Flash_kernel_traitsILi64ELi128ELi128ELi8ES3_EELb0ELb0ELb0ELb0ELb1ELb1ELb1EEEvNS_16Flash_bwd_paramsE)
        /*065c*/ 	.word	0x00000150


	//----- nvinfo : EIATTR_MIN_STACK_SIZE
	.align		4
.L_282:
        /*0660*/ 	.byte	0x04, 0x12
        /*0662*/ 	.short	(.L_284 - .L_283)
	.align		4
.L_283:
        /*0664*/ 	.word	index@(_ZN5flash44flash_bwd_dq_dk_dv_loop_seqk_parallel_kernelI23Flash_bwd_kernel_traitsILi64ELi128ELi128ELi8ELi4ELi4ELi4ELb0ELb0EN7cutlass6half_tE19Flash_kernel_traitsILi64ELi128ELi128ELi8ES3_EELb1ELb0ELb0ELb1ELb0ELb0ELb0EEEvNS_16Flash_bwd_paramsE)
        /*0668*/ 	.word	0x00000080


	//----- nvinfo : EIATTR_MIN_STACK_SIZE
	.align		4
.L_284:
        /*066c*/ 	.byte	0x04, 0x12
        /*066e*/ 	.short	(.L_286 - .L_285)
	.align		4
.L_285:
        /*0670*/ 	.word	index@(_ZN5flash44flash_bwd_dq_dk_dv_loop_seqk_parallel_kernelI23Flash_bwd_kernel_traitsILi64ELi128ELi128ELi8ELi4ELi4ELi4ELb0ELb0EN7cutlass6half_tE19Flash_kernel_traitsILi64ELi128ELi128ELi8ES3_EELb0ELb0ELb0ELb1ELb0ELb0ELb1EEEvNS_16Flash_bwd_paramsE)
        /*0674*/ 	.word	0x00000178


	//----- nvinfo : EIATTR_MIN_STACK_SIZE
	.align		4
.L_286:
        /*0678*/ 	.byte	0x04, 0x12
        /*067a*/ 	.short	(.L_288 - .L_287)
	.align		4
.L_287:
        /*067c*/ 	.word	index@(_ZN5flash44flash_bwd_dq_dk_dv_loop_seqk_parallel_kernelI23Flash_bwd_kernel_traitsILi64ELi128ELi128ELi8ELi4ELi4ELi4ELb0ELb0EN7cutlass6half_tE19Flash_kernel_traitsILi64ELi128ELi128ELi8ES3_EELb1ELb0ELb1ELb0ELb0ELb1ELb0EEEvNS_16Flash_bwd_paramsE)
        /*0680*/ 	.word	0x00000048


	//----- nvinfo : EIATTR_MIN_STACK_SIZE
	.align		4
.L_288:
        /*0684*/ 	.byte	0x04, 0x12
        /*0686*/ 	.short	(.L_290 - .L_289)
	.align		4
.L_289:
        /*0688*/ 	.word	index@(_ZN5flash44flash_bwd_dq_dk_dv_loop_seqk_parallel_kernelI23Flash_bwd_kernel_traitsILi64ELi128ELi128ELi8ELi4ELi4ELi4ELb0ELb0EN7cutlass6half_tE19Flash_kernel_traitsILi64ELi128ELi128ELi8ES3_EELb0ELb0ELb1ELb0ELb0ELb1ELb1EEEvNS_16Flash_bwd_paramsE)
        /*068c*/ 	.word	0x00000150


	//----- nvinfo : EIATTR_MIN_STACK_SIZE
	.align		4
.L_290:
        /*0690*/ 	.byte	0x04, 0x12
        /*0692*/ 	.short	(.L_292 - .L_291)
	.align		4
.L_291:
        /*0694*/ 	.word	index@(_ZN5flash44flash_bwd_dq_dk_dv_loop_seqk_parallel_kernelI23Flash_bwd_kernel_traitsILi64ELi128ELi128ELi8ELi4ELi4ELi4ELb0ELb0EN7cutlass6half_tE19Flash_kernel_traitsILi64ELi128ELi128ELi8ES3_EELb1ELb0ELb1ELb1ELb0ELb0ELb0EEEvNS_16Flash_bwd_paramsE)
        /*0698*/ 	.word	0x00000048


	//----- nvinfo : EIATTR_MIN_STACK_SIZE
	.align		4
.L_292:
        /*069c*/ 	.byte	0x04, 0x12
        /*069e*/ 	.short	(.L_294 - .L_293)
	.align		4
.L_293:
        /*06a0*/ 	.word	index@(_ZN5flash44flash_bwd_dq_dk_dv_loop_seqk_parallel_kernelI23Flash_bwd_kernel_traitsILi64ELi128ELi128ELi8ELi4ELi4ELi4ELb0ELb0EN7cutlass6half_tE19Flash_kernel_traitsILi64ELi128ELi128ELi8ES3_EELb0ELb0ELb1ELb1ELb0ELb0ELb1EEEvNS_16Flash_bwd_paramsE)
        /*06a4*/ 	.word	0x00000170


	//----- nvinfo : EIATTR_MIN_STACK_SIZE
	.align		4
.L_294:
        /*06a8*/ 	.byte	0x04, 0x12
        /*06aa*/ 	.short	(.L_296 - .L_295)
	.align		4
.L_295:
        /*06ac*/ 	.word	index@(_ZN5flash25flash_bwd_dot_do_o_kernelILb0E23Flash_bwd_kernel_traitsILi64ELi128ELi128ELi8ELi4ELi4ELi4ELb0ELb0EN7cutlass6half_tE19Flash_kernel_traitsILi64ELi128ELi128ELi8ES3_EEEEvNS_16Flash_bwd_paramsE)
        /*06b0*/ 	.word	0x00000000


	//----- nvinfo : EIATTR_MIN_STACK_SIZE
	.align		4
.L_296:
        /*06b4*/ 	.byte	0x04, 0x12
        /*06b6*/ 	.short	(.L_298 - .L_297)
	.align		4
.L_297:
        /*06b8*/ 	.word	index@(_ZN5flash25flash_bwd_dot_do_o_kernelILb1E23Flash_bwd_kernel_traitsILi64ELi128ELi128ELi8ELi4ELi4ELi4ELb0ELb0EN7cutlass6half_tE19Flash_kernel_traitsILi64ELi128ELi128ELi8ES3_EEEEvNS_16Flash_bwd_paramsE)
        /*06bc*/ 	.word	0x00000000
.L_298:


//--------------------- .nv.info._ZN5flash44flash_bwd_dq_dk_dv_loop_seqk_parallel_kernelI23Flash_bwd_kernel_traitsILi64ELi64ELi128ELi8ELi2ELi4ELi4ELb1ELb0EN7cutlass6half_tE19Flash_kernel_traitsILi64ELi64ELi128ELi8ES3_EELb0ELb0ELb0ELb0ELb0ELb1ELb0EEEvNS_16Flash_bwd_paramsE --------------------------
	.section	.nv.info._ZN5flash44flash_bwd_dq_dk_dv_loop_seqk_parallel_kernelI23Flash_bwd_kernel_traitsILi64ELi64ELi128ELi8ELi2ELi4ELi4ELb1ELb0EN7cutlass6half_tE19Flash_kernel_traitsILi64ELi64ELi128ELi8ES3_EELb0ELb0ELb0ELb0ELb0ELb1ELb0EEEvNS_16Flash_bwd_paramsE,"",@"SHT_CUDA_INFO"
	.sectionflags	@""
	.align	4


	//----- nvinfo : EIATTR_CUDA_API_VERSION
	.align		4
        /*0000*/ 	.byte	0x04, 0x37
        /*0002*/ 	.short	(.L_300 - .L_299)
.L_299:
        /*0004*/ 	.word	0x00000082


	//----- nvinfo : EIATTR_SW2861232_WAR
	.align		4
.L_300:
        /*0008*/ 	.byte	0x01, 0x35
	.zero		2


	//----- nvinfo : EIATTR_PARAM_CBANK
	.align		4
        /*000c*/ 	.byte	0x04, 0x0a
        /*000e*/ 	.short	(.L_302 - .L_301)
	.align		4
.L_301:
        /*0010*/ 	.word	index@(.nv.constant0._ZN5flash44flash_bwd_dq_dk_dv_loop_seqk_parallel_kernelI23Flash_bwd_kernel_traitsILi64ELi64ELi128ELi8ELi2ELi4ELi4ELb1ELb0EN7cutlass6half_tE19Flash_kernel_traitsILi64ELi64ELi128ELi8ES3_EELb0ELb0ELb0ELb0ELb0ELb1ELb0EEEvNS_16Flash_bwd_paramsE)
        /*0014*/ 	.short	0x0160
        /*0016*/ 	.short	0x0280


	//----- nvinfo : EIATTR_CBANK_PARAM_SIZE
	.align		4
.L_302:
        /*0018*/ 	.byte	0x03, 0x19
        /*001a*/ 	.short	0x0280


	//----- nvinfo : EIATTR_KPARAM_INFO
	.align		4
        /*001c*/ 	.byte	0x04, 0x17
        /*001e*/ 	.short	(.L_304 - .L_303)
.L_303:
        /*0020*/ 	.word	0x00000000
        /*0024*/ 	.short	0x0000
        /*0026*/ 	.short	0x0000
        /*0028*/ 	.byte	0x00, 0xf0, 0x01, 0x0a


	//----- nvinfo : EIATTR_MAXREG_COUNT
	.align		4
.L_304:
        /*002c*/ 	.byte	0x03, 0x1b
        /*002e*/ 	.short	0x00ff


	//----- nvinfo : EIATTR_NUM_BARRIERS
	.align		4
        /*0030*/ 	.byte	0x02, 0x4c
        /*0032*/ 	.byte	0x01
	.zero		1


	//----- nvinfo : EIATTR_MERCURY_ISA_VERSION
	.align		4
        /*0034*/ 	.byte	0x03, 0x5f
        /*0036*/ 	.short	0x0000


	//----- nvinfo : EIATTR_EXIT_INSTR_OFFSETS
	.align		4
        /*0038*/ 	.byte	0x04, 0x1c
        /*003a*/ 	.short	(.L_306 - .L_305)


	//   ....[0]....
.L_305:
        /*003c*/ 	.word	0x00000080


	//   ....[1]....
        /*0040*/ 	.word	0x00006ce0


	//----- nvinfo : EIATTR_CTAIDZ_USED
	.align		4
.L_306:
        /*0044*/ 	.byte	0x01, 0x04
	.zero		2


	//----- nvinfo : EIATTR_CRS_STACK_SIZE
	.align		4
        /*0048*/ 	.byte	0x04, 0x1e
        /*004a*/ 	.short	(.L_308 - .L_307)
.L_307:
        /*004c*/ 	.word	0x00000000
.L_308:


//--------------------- .nv.info._ZN5flash44flash_bwd_dq_dk_dv_loop_seqk_parallel_kernelI23Flash_bwd_kernel_traitsILi64ELi64ELi128ELi8ELi2ELi4ELi4ELb1ELb0EN7cutlass6half_tE19Flash_kernel_traitsILi64ELi64ELi128ELi8ES3_EELb0ELb0ELb0ELb0ELb0ELb0ELb0EEEvNS_16Flash_bwd_paramsE --------------------------
	.section	.nv.info._ZN5flash44flash_bwd_dq_dk_dv_loop_seqk_parallel_kernelI23Flash_bwd_kernel_traitsILi64ELi64ELi128ELi8ELi2ELi4ELi4ELb1ELb0EN7cutlass6half_tE19Flash_kernel_traitsILi64ELi64ELi128ELi8ES3_EELb0ELb0ELb0ELb0ELb0ELb0ELb0EEEvNS_16Flash_bwd_paramsE,"",@"SHT_CUDA_INFO"
	.sectionflags	@""
	.align	4


	//----- nvinfo : EIATTR_CUDA_API_VERSION
	.align		4
        /*0000*/ 	.byte	0x04, 0x37
        /*0002*/ 	.short	(.L_310 - .L_309)
.L_309:
        /*0004*/ 	.word	0x00000082


	//----- nvinfo : EIATTR_SW2861232_WAR
	.align		4
.L_310:
        /*0008*/ 	.byte	0x01, 0x35
	.zero		2


	//----- nvinfo : EIATTR_PARAM_CBANK
	.align		4
        /*000c*/ 	.byte	0x04, 0x0a
        /*000e*/ 	.short	(.L_312 - .L_311)
	.align		4
.L_311:
        /*0010*/ 	.word	index@(.nv.constant0._ZN5flash44flash_bwd_dq_dk_dv_loop_seqk_parallel_kernelI23Flash_bwd_kernel_traitsILi64ELi64ELi128ELi8ELi2ELi4ELi4ELb1ELb0EN7cutlass6half_tE19Flash_kernel_traitsILi64ELi64ELi128ELi8ES3_EELb0ELb0ELb0ELb0ELb0ELb0ELb0EEEvNS_16Flash_bwd_paramsE)
        /*0014*/ 	.short	0x0160
        /*0016*/ 	.short	0x0280


	//----- nvinfo : EIATTR_CBANK_PARAM_SIZE
	.align		4
.L_312:
        /*0018*/ 	.byte	0x03, 0x19
        /*001a*/ 	.short	0x0280


	//----- nvinfo : EIATTR_KPARAM_INFO
	.align		4
        /*001c*/ 	.byte	0x04, 0x17
        /*001e*/ 	.short	(.L_314 - .L_313)
.L_313:
        /*0020*/ 	.word	0x00000000
        /*0024*/ 	.short	0x0000
        /*0026*/ 	.short	0x0000
        /*0028*/ 	.byte	0x00, 0xf0, 0x01, 0x0a


	//----- nvinfo : EIATTR_MAXREG_COUNT
	.align		4
.L_314:
        /*002c*/ 	.byte	0x03, 0x1b
        /*002e*/ 	.short	0x00ff


	//----- nvinfo : EIATTR_NUM_BARRIERS
	.align		4
        /*0030*/ 	.byte	0x02, 0x4c
        /*0032*/ 	.byte	0x01
	.zero		1


	//----- nvinfo : EIATTR_MERCURY_ISA_VERSION
	.align		4
        /*0034*/ 	.byte	0x03, 0x5f
        /*0036*/ 	.short	0x0000


	//----- nvinfo : EIATTR_EXIT_INSTR_OFFSETS
	.align		4
        /*0038*/ 	.byte	0x04, 0x1c
        /*003a*/ 	.short	(.L_316 - .L_315)


	//   ....[0]....
.L_315:
        /*003c*/ 	.word	0x00000080


	//   ....[1]....
        /*0040*/ 	.word	0x00007390


	//----- nvinfo : EIATTR_CTAIDZ_USED
	.align		4
.L_316:
        /*0044*/ 	.byte	0x01, 0x04
	.zero		2


	//----- nvinfo : EIATTR_CRS_STACK_SIZE
	.align		4
        /*0048*/ 	.byte	0x04, 0x1e
        /*004a*/ 	.short	(.L_318 - .L_317)
.L_317:
        /*004c*/ 	.word	0x00000000
.L_318:


//--------------------- .nv.info._ZN5flash44flash_bwd_dq_dk_dv_loop_seqk_parallel_kernelI23Flash_bwd_kernel_traitsILi64ELi64ELi128ELi8ELi2ELi4ELi4ELb1ELb0EN7cutlass6half_tE19Flash_kernel_traitsILi64ELi64ELi128ELi8ES3_EELb0ELb0ELb1ELb0ELb0ELb0ELb0EEEvNS_16Flash_bwd_paramsE --------------------------
	.section	.nv.info._ZN5flash44flash_bwd_dq_dk_dv_loop_seqk_parallel_kernelI23Flash_bwd_kernel_traitsILi64ELi64ELi128ELi8ELi2ELi4ELi4ELb1ELb0EN7cutlass6half_tE19Flash_kernel_traitsILi64ELi64ELi128ELi8ES3_EELb0ELb0ELb1ELb0ELb0ELb0ELb0EEEvNS_16Flash_bwd_paramsE,"",@"SHT_CUDA_INFO"
	.sectionflags	@""
	.align	4


	//----- nvinfo : EIATTR_CUDA_API_VERSION
	.align		4
        /*0000*/ 	.byte	0x04, 0x37
        /*0002*/ 	.short	(.L_320 - .L_319)
.L_319:
        /*0004*/ 	.word	0x00000082


	//----- nvinfo : EIATTR_SW2861232_WAR
	.align		4
.L_320:
        /*0008*/ 	.byte	0x01, 0x35
	.zero		2


	//----- nvinfo : EIATTR_PARAM_CBANK
	.align		4
        /*000c*/ 	.byte	0x04, 0x0a
        /*000e*/ 	.short	(.L_322 - .L_321)
	.align		4
.L_321:
        /*0010*/ 	.word	index@(.nv.constant0._ZN5flash44flash_bwd_dq_dk_dv_loop_seqk_parallel_kernelI23Flash_bwd_kernel_traitsILi64ELi64ELi128ELi8ELi2ELi4ELi4ELb1ELb0EN7cutlass6half_tE19Flash_kernel_traitsILi64ELi64ELi128ELi8ES3_EELb0ELb0ELb1ELb0ELb0ELb0ELb0EEEvNS_16Flash_bwd_paramsE)
        /*0014*/ 	.short	0x0160
        /*0016*/ 	.short	0x0280


	//----- nvinfo : EIATTR_CBANK_PARAM_SIZE
	.align		4
.L_322:
        /*0018*/ 	.byte	0x03, 0x19
        /*001a*/ 	.short	0x0280


	//----- nvinfo : EIATTR_KPARAM_INFO
	.align		4
        /*001c*/ 	.byte	0x04, 0x17
        /*001e*/ 	.short	(.L_324 - .L_323)
.L_323:
        /*0020*/ 	.word	0x00000000
        /*0024*/ 	.short	0x0000
        /*0026*/ 	.short	0x0000
        /*0028*/ 	.byte	0x00, 0xf0, 0x01, 0x0a


	//----- nvinfo : EIATTR_MAXREG_COUNT
	.align		4
.L_324:
        /*002c*/ 	.byte	0x03, 0x1b
        /*002e*/ 	.short	0x00ff


	//----- nvinfo : EIATTR_NUM_BARRIERS
	.align		4
        /*0030*/ 	.byte	0x02, 0x4c
        /*0032*/ 	.byte	0x01
	.zero		1


	//----- nvinfo : EIATTR_MERCURY_ISA_VERSION
	.align		4
        /*0034*/ 	.byte	0x03, 0x5f
        /*0036*/ 	.short	0x0000


	//----- nvinfo : EIATTR_EXIT_INSTR_OFFSETS
	.align		4
        /*0038*/ 	.byte	0x04, 0x1c
        /*003a*/ 	.short	(.L_326 - .L_325)


	//   ....[0]....
.L_325:
        /*003c*/ 	.word	0x00000080


	//   ....[1]....
        /*0040*/ 	.word	0x000079c0


	//----- nvinfo : EIATTR_CTAIDZ_USED
	.align		4
.L_326:
        /*0044*/ 	.byte	0x01, 0x04
	.zero		2


	//----- nvinfo : EIATTR_CRS_STACK_SIZE
	.align		4
        /*0048*/ 	.byte	0x04, 0x1e
        /*004a*/ 	.short	(.L_328 - .L_327)
.L_327:
        /*004c*/ 	.word	0x00000000
.L_328:


//--------------------- .nv.info._ZN5flash44flash_bwd_dq_dk_dv_loop_seqk_parallel_kernelI23Flash_bwd_kernel_traitsILi64ELi64ELi128ELi8ELi2ELi4ELi4ELb1ELb0EN7cutlass6half_tE19Flash_kernel_traitsILi64ELi64ELi128ELi8ES3_EELb0ELb0ELb0ELb0ELb1ELb1ELb0EEEvNS_16Flash_bwd_paramsE --------------------------
	.section	.nv.info._ZN5flash44flash_bwd_dq_dk_dv_loop_seqk_parallel_kernelI23Flash_bwd_kernel_traitsILi64ELi64ELi128ELi8ELi2ELi4ELi4ELb1ELb0EN7cutlass6half_tE19Flash_kernel_traitsILi64ELi64ELi128ELi8ES3_EELb0ELb0ELb0ELb0ELb1ELb1ELb0EEEvNS_16Flash_bwd_paramsE,"",@"SHT_CUDA_INFO"
	.sectionflags	@""
	.align	4


	//----- nvinfo : EIATTR_CUDA_API_VERSION
	.align		4
        /*0000*/ 	.byte	0x04, 0x37
        /*0002*/ 	.short	(.L_330 - .L_329)
.L_329:
        /*0004*/ 	.word	0x00000082


	//----- nvinfo : EIATTR_SW2861232_WAR
	.align		4
.L_330:
        /*0008*/ 	.byte	0x01, 0x35
	.zero		2


	//----- nvinfo : EIATTR_PARAM_CBANK
	.align		4
        /*000c*/ 	.byte	0x04, 0x0a
        /*000e*/ 	.short	(.L_332 - .L_331)
	.align		4
.L_331:
        /*0010*/ 	.word	index@(.nv.constant0._ZN5flash44flash_bwd_dq_dk_dv_loop_seqk_parallel_kernelI23Flash_bwd_kernel_traitsILi64ELi64ELi128ELi8ELi2ELi4ELi4ELb1ELb0EN7cutlass6half_tE19Flash_kernel_traitsILi64ELi64ELi128ELi8ES3_EELb0ELb0ELb0ELb0ELb1ELb1ELb0EEEvNS_16Flash_bwd_paramsE)
        /*0014*/ 	.short	0x0160
        /*0016*/ 	.short	0x0280


	//----- nvinfo : EIATTR_CBANK_PARAM_SIZE
	.align		4
.L_332:
        /*0018*/ 	.byte	0x03, 0x19
        /*001a*/ 	.short	0x0280


	//----- nvinfo : EIATTR_KPARAM_INFO
	.align		4
        /*001c*/ 	.byte	0x04, 0x17
        /*001e*/ 	.short	(.L_334 - .L_333)
.L_333:
        /*0020*/ 	.word	0x00000000
        /*0024*/ 	.short	0x0000
        /*0026*/ 	.short	0x0000
        /*0028*/ 	.byte	0x00, 0xf0, 0x01, 0x0a


	//----- nvinfo : EIATTR_MAXREG_COUNT
	.align		4
.L_334:
        /*002c*/ 	.byte	0x03, 0x1b
        /*002e*/ 	.short	0x00ff


	//----- nvinfo : EIATTR_NUM_BARRIERS
	.align		4
        /*0030*/ 	.byte	0x02, 0x4c
        /*0032*/ 	.byte	0x01
	.zero		1


	//----- nvinfo : EIATTR_MERCURY_ISA_VERSION
	.align		4
        /*0034*/ 	.byte	0x03, 0x5f
        /*0036*/ 	.short	0x0000


	//----- nvinfo : EIATTR_EXIT_INSTR_OFFSETS
	.align		4
        /*0038*/ 	.byte	0x04, 0x1c
        /*003a*/ 	.short	(.L_336 - .L_335)


	//   ....[0]....
.L_335:
        /*003c*/ 	.word	0x00000090


	//   ....[1]....
        /*0040*/ 	.word	0x00004e40


	//----- nvinfo : EIATTR_CTAIDZ_USED
	.align		4
.L_336:
        /*0044*/ 	.byte	0x01, 0x04
	.zero		2


//--------------------- .nv.info._ZN5flash44flash_bwd_dq_dk_dv_loop_seqk_parallel_kernelI23Flash_bwd_kernel_traitsILi64ELi64ELi128ELi8ELi2ELi4ELi4ELb1ELb0EN7cutlass6half_tE19Flash_kernel_traitsILi64ELi64ELi128ELi8ES3_EELb0ELb0ELb0ELb1ELb0ELb0ELb0EEEvNS_16Flash_bwd_paramsE --------------------------
	.section	.nv.info._ZN5flash44flash_bwd_dq_dk_dv_loop_seqk_parallel_kernelI23Flash_bwd_kernel_traitsILi64ELi64ELi128ELi8ELi2ELi4ELi4ELb1ELb0EN7cutlass6half_tE19Flash_kernel_traitsILi64ELi64ELi128ELi8ES3_EELb0ELb0ELb0ELb1ELb0ELb0ELb0EEEvNS_16Flash_bwd_paramsE,"",@"SHT_CUDA_INFO"
	.sectionflags	@""
	.align	4


	//----- nvinfo : EIATTR_CUDA_API_VERSION
	.align		4
        /*0000*/ 	.byte	0x04, 0x37
        /*0002*/ 	.short	(.L_338 - .L_337)
.L_337:
        /*0004*/ 	.word	0x00000082


	//----- nvinfo : EIATTR_SW2861232_WAR
	.align		4
.L_338:
        /*0008*/ 	.byte	0x01, 0x35
	.zero		2


	//----- nvinfo : EIATTR_PARAM_CBANK
	.align		4
        /*000c*/ 	.byte	0x04, 0x0a
        /*000e*/ 	.short	(.L_340 - .L_339)
	.align		4
.L_339:
        /*0010*/ 	.word	index@(.nv.constant0._ZN5flash44flash_bwd_dq_dk_dv_loop_seqk_parallel_kernelI23Flash_bwd_kernel_traitsILi64ELi64ELi128ELi8ELi2ELi4ELi4ELb1ELb0EN7cutlass6half_tE19Flash_kernel_traitsILi64ELi64ELi128ELi8ES3_EELb0ELb0ELb0ELb1ELb0ELb0ELb0EEEvNS_16Flash_bwd_paramsE)
        /*0014*/ 	.short	0x0160
        /*0016*/ 	.short	0x0280


	//----- nvinfo : EIATTR_CBANK_PARAM_SIZE
	.align		4
.L_340:
        /*0018*/ 	.byte	0x03, 0x19
        /*001a*/ 	.short	0x0280


	//----- nvinfo : EIATTR_KPARAM_INFO
	.align		4
        /*001c*/ 	.byte	0x04, 0x17
        /*001e*/ 	.short	(.L_342 - .L_341)
.L_341:
        /*0020*/ 	.word	0x00000000
        /*0024*/ 	.short	0x0000
        /*0026*/ 	.short	0x0000
        /*0028*/ 	.byte	0x00, 0xf0, 0x01, 0x0a


	//----- nvinfo : EIATTR_MAXREG_COUNT
	.align		4
.L_342:
        /*002c*/ 	.byte	0x03, 0x1b
        /*002e*/ 	.short	0x00ff


	//----- nvinfo : EIATTR_NUM_BARRIERS
	.align		4
        /*0030*/ 	.byte	0x02, 0x4c
        /*0032*/ 	.byte	0x01
	.zero		1


	//----- nvinfo : EIATTR_MERCURY_ISA_VERSION
	.align		4
        /*0034*/ 	.byte	0x03, 0x5f
        /*0036*/ 	.short	0x0000


	//----- nvinfo : EIATTR_EXIT_INSTR_OFFSETS
	.align		4
        /*0038*/ 	.byte	0x04, 0x1c
        /*003a*/ 	.short	(.L_344 - .L_343)


	//   ....[0]....
.L_343:
        /*003c*/ 	.word	0x00000080


	//   ....[1]....
        /*0040*/ 	.word	0x00007a90


	//----- nvinfo : EIATTR_CTAIDZ_USED
	.align		4
.L_344:
        /*0044*/ 	.byte	0x01, 0x04
	.zero		2


	//----- nvinfo : EIATTR_CRS_STACK_SIZE
	.align		4
        /*0048*/ 	.byte	0x04, 0x1e
        /*004a*/ 	.short	(.L_346 - .L_345)
.L_345:
        /*004c*/ 	.word	0x00000000
.L_346:


//--------------------- .nv.info._ZN5flash44flash_bwd_dq_dk_dv_loop_seqk_parallel_kernelI23Flash_bwd_kernel_traitsILi64ELi64ELi128ELi8ELi2ELi4ELi4ELb1ELb0EN7cutlass6half_tE19Flash_kernel_traitsILi64ELi64ELi128ELi8ES3_EELb0ELb0ELb1ELb0ELb0ELb1ELb0EEEvNS_16Flash_bwd_paramsE --------------------------
	.section	.nv.info._ZN5flash44flash_bwd_dq_dk_dv_loop_seqk_parallel_kernelI23Flash_bwd_kernel_traitsILi64ELi64ELi128ELi8ELi2ELi4ELi4ELb1ELb0EN7cutlass6half_tE19Flash_kernel_traitsILi64ELi64ELi128ELi8ES3_EELb0ELb0ELb1ELb0ELb0ELb1ELb0EEEvNS_16Flash_bwd_paramsE,"",@"SHT_CUDA_INFO"
	.sectionflags	@""
	.align	4


	//----- nvinfo : EIATTR_CUDA_API_VERSION
	.align		4
        /*0000*/ 	.byte	0x04, 0x37
        /*0002*/ 	.short	(.L_348 - .L_347)
.L_347:
        /*0004*/ 	.word	0x00000082


	//----- nvinfo : EIATTR_SW2861232_WAR
	.align		4
.L_348:
        /*0008*/ 	.byte	0x01, 0x35
	.zero		2


	//----- nvinfo : EIATTR_PARAM_CBANK
	.align		4
        /*000c*/ 	.byte	0x04, 0x0a
        /*000e*/ 	.short	(.L_350 - .L_349)
	.align		4
.L_349:
        /*0010*/ 	.word	index@(.nv.constant0._ZN5flash44flash_bwd_dq_dk_dv_loop_seqk_parallel_kernelI23Flash_bwd_kernel_traitsILi64ELi64ELi128ELi8ELi2ELi4ELi4ELb1ELb0EN7cutlass6half_tE19Flash_kernel_traitsILi64ELi64ELi128ELi8ES3_EELb0ELb0ELb1ELb0ELb0ELb1ELb0EEEvNS_16Flash_bwd_paramsE)
        /*0014*/ 	.short	0x0160
        /*0016*/ 	.short	0x0280


	//----- nvinfo : EIATTR_CBANK_PARAM_SIZE
	.align		4
.L_350:
        /*0018*/ 	.byte	0x03, 0x19
        /*001a*/ 	.short	0x0280


	//----- nvinfo : EIATTR_KPARAM_INFO
	.align		4
        /*001c*/ 	.byte	0x04, 0x17
        /*001e*/ 	.short	(.L_352 - .L_351)
.L_351:
        /*0020*/ 	.word	0x00000000
        /*0024*/ 	.short	0x0000
        /*0026*/ 	.short	0x0000
        /*0028*/ 	.byte	0x00, 0xf0, 0x01, 0x0a


	//----- nvinfo : EIATTR_MAXREG_COUNT
	.align		4
.L_352:
        /*002c*/ 	.byte	0x03, 0x1b
        /*002e*/ 	.short	0x00ff


	//----- nvinfo : EIATTR_NUM_BARRIERS
	.align		4
        /*0030*/ 	.byte	0x02, 0x4c
        /*0032*/ 	.byte	0x01
	.zero		1


	//----- nvinfo : EIATTR_MERCURY_ISA_VERSION
	.align		4
        /*0034*/ 	.byte	0x03, 0x5f
        /*0036*/ 	.short	0x0000


	//----- nvinfo : EIATTR_EXIT_INSTR_OFFSETS
	.align		4
        /*0038*/ 	.byte	0x04, 0x1c
        /*003a*/ 	.short	(.L_354 - .L_353)


	//   ....[0]....
.L_353:
        /*003c*/ 	.word	0x00000080


	//   ....[1]....
        /*0040*/ 	.word	0x00007350


	//----- nvinfo : EIATTR_CTAIDZ_USED
	.align		4
.L_354:
        /*0044*/ 	.byte	0x01, 0x04
	.zero		2


	//----- nvinfo : EIATTR_CRS_STACK_SIZE
	.align		4
        /*0048*/ 	.byte	0x04, 0x1e
        /*004a*/ 	.short	(.L_356 - .L_355)
.L_355:
        /*004c*/ 	.word	0x00000000
.L_356:


//--------------------- .nv.info._ZN5flash44flash_bwd_dq_dk_dv_loop_seqk_parallel_kernelI23Flash_bwd_kernel_traitsILi64ELi64ELi128ELi8ELi2ELi4ELi4ELb1ELb0EN7cutlass6half_tE19Flash_kernel_traitsILi64ELi64ELi128ELi8ES3_EELb0ELb0ELb1ELb1ELb0ELb0ELb0EEEvNS_16Flash_bwd_paramsE --------------------------
	.section	.nv.info._ZN5flash44flash_bwd_dq_dk_dv_loop_seqk_parallel_kernelI23Flash_bwd_kernel_traitsILi64ELi64ELi128ELi8ELi2ELi4ELi4ELb1ELb0EN7cutlass6half_tE19Flash_kernel_traitsILi64ELi64ELi128ELi8ES3_EELb0ELb0ELb1ELb1ELb0ELb0ELb0EEEvNS_16Flash_bwd_paramsE,"",@"SHT_CUDA_INFO"
	.sectionflags	@""
	.align	4


	//----- nvinfo : EIATTR_CUDA_API_VERSION
	.align		4
        /*0000*/ 	.byte	0x04, 0x37
        /*0002*/ 	.short	(.L_358 - .L_357)
.L_357:
        /*0004*/ 	.word	0x00000082


	//----- nvinfo : EIATTR_SW2861232_WAR
	.align		4
.L_358:
        /*0008*/ 	.byte	0x01, 0x35
	.zero		2


	//----- nvinfo : EIATTR_PARAM_CBANK
	.align		4
        /*000c*/ 	.byte	0x04, 0x0a
        /*000e*/ 	.short	(.L_360 - .L_359)
	.align		4
.L_359:
        /*0010*/ 	.word	index@(.nv.constant0._ZN5flash44flash_bwd_dq_dk_dv_loop_seqk_parallel_kernelI23Flash_bwd_kernel_traitsILi64ELi64ELi128ELi8ELi2ELi4ELi4ELb1ELb0EN7cutlass6half_tE19Flash_kernel_traitsILi64ELi64ELi128ELi8ES3_EELb0ELb0ELb1ELb1ELb0ELb0ELb0EEEvNS_16Flash_bwd_paramsE)
        /*0014*/ 	.short	0x0160
        /*0016*/ 	.short	0x0280


	//----- nvinfo : EIATTR_CBANK_PARAM_SIZE
	.align		4
.L_360:
        /*0018*/ 	.byte	0x03, 0x19
        /*001a*/ 	.short	0x0280


	//----- nvinfo : EIATTR_KPARAM_INFO
	.align		4
        /*001c*/ 	.byte	0x04, 0x17
        /*001e*/ 	.short	(.L_362 - .L_361)
.L_361:
        /*0020*/ 	.word	0x00000000
        /*0024*/ 	.short	0x0000
        /*0026*/ 	.short	0x0000
        /*0028*/ 	.byte	0x00, 0xf0, 0x01, 0x0a


	//----- nvinfo : EIATTR_MAXREG_COUNT
	.align		4
.L_362:
        /*002c*/ 	.byte	0x03, 0x1b
        /*002e*/ 	.short	0x00ff


	//----- nvinfo : EIATTR_NUM_BARRIERS
	.align		4
        /*0030*/ 	.byte	0x02, 0x4c
        /*0032*/ 	.byte	0x01
	.zero		1


	//----- nvinfo : EIATTR_MERCURY_ISA_VERSION
	.align		4
        /*0034*/ 	.byte	0x03, 0x5f
        /*0036*/ 	.short	0x0000


	//----- nvinfo : EIATTR_EXIT_INSTR_OFFSETS
	.align		4
        /*0038*/ 	.byte	0x04, 0x1c
        /*003a*/ 	.short	(.L_364 - .L_363)


	//   ....[0]....
.L_363:
        /*003c*/ 	.word	0x00000080


	//   ....[1]....
        /*0040*/ 	.word	0x00008180


	//----- nvinfo : EIATTR_CTAIDZ_USED
	.align		4
.L_364:
        /*0044*/ 	.byte	0x01, 0x04
	.zero		2


	//----- nvinfo : EIATTR_CRS_STACK_SIZE
	.align		4
        /*0048*/ 	.byte	0x04, 0x1e
        /*004a*/ 	.short	(.L_366 - .L_365)
.L_365:
        /*004c*/ 	.word	0x00000000
.L_366:


//--------------------- .nv.info._ZN5flash44flash_bwd_dq_dk_dv_loop_seqk_parallel_kernelI23Flash_bwd_kernel_traitsILi64ELi128ELi128ELi8ELi4ELi4ELi4ELb0ELb0EN7cutlass6half_tE19Flash_kernel_traitsILi64ELi128ELi128ELi8ES3_EELb0ELb0ELb0ELb0ELb0ELb1ELb0EEEvNS_16Flash_bwd_paramsE --------------------------
	.section	.nv.info._ZN5flash44flash_bwd_dq_dk_dv_loop_seqk_parallel_kernelI23Flash_bwd_kernel_traitsILi64ELi128ELi128ELi8ELi4ELi4ELi4ELb0ELb0EN7cutlass6half_tE19Flash_kernel_traitsILi64ELi128ELi128ELi8ES3_EELb0ELb0ELb0ELb0ELb0ELb1ELb0EEEvNS_16Flash_bwd_paramsE,"",@"SHT_CUDA_INFO"
	.sectionflags	@""
	.align	4


	//----- nvinfo : EIATTR_CUDA_API_VERSION
	.align		4
        /*0000*/ 	.byte	0x04, 0x37
        /*0002*/ 	.short	(.L_368 - .L_367)
.L_367:
        /*0004*/ 	.word	0x00000082


	//----- nvinfo : EIATTR_SW2861232_WAR
	.align		4
.L_368:
        /*0008*/ 	.byte	0x01, 0x35
	.zero		2


	//----- nvinfo : EIATTR_PARAM_CBANK
	.align		4
        /*000c*/ 	.byte	0x04, 0x0a
        /*000e*/ 	.short	(.L_370 - .L_369)
	.align		4
.L_369:
        /*0010*/ 	.word	index@(.nv.constant0._ZN5flash44flash_bwd_dq_dk_dv_loop_seqk_parallel_kernelI23Flash_bwd_kernel_traitsILi64ELi128ELi128ELi8ELi4ELi4ELi4ELb0ELb0EN7cutlass6half_tE19Flash_kernel_traitsILi64ELi128ELi128ELi8ES3_EELb0ELb0ELb0ELb0ELb0ELb1ELb0EEEvNS_16Flash_bwd_paramsE)
        /*0014*/ 	.short	0x0160
        /*0016*/ 	.short	0x0280


	//----- nvinfo : EIATTR_CBANK_PARAM_SIZE
	.align		4
.L_370:
        /*0018*/ 	.byte	0x03, 0x19
        /*001a*/ 	.short	0x0280


	//----- nvinfo : EIATTR_KPARAM_INFO
	.align		4
        /*001c*/ 	.byte	0x04, 0x17
        /*001e*/ 	.short	(.L_372 - .L_371)
.L_371:
        /*0020*/ 	.word	0x00000000
        /*0024*/ 	.short	0x0000
        /*0026*/ 	.short	0x0000
        /*0028*/ 	.byte	0x00, 0xf0, 0x01, 0x0a


	//----- nvinfo : EIATTR_MAXREG_COUNT
	.align		4
.L_372:
        /*002c*/ 	.byte	0x03, 0x1b
        /*002e*/ 	.short	0x00ff


	//----- nvinfo : EIATTR_NUM_BARRIERS
	.align		4
        /*0030*/ 	.byte	0x02, 0x4c
        /*0032*/ 	.byte	0x01
	.zero		1


	//----- nvinfo : EIATTR_ANNOTATIONS
	.align		4
        /*0034*/ 	.byte	0x04, 0x55
        /*0036*/ 	.short	(.L_374 - .L_373)


	//   ....[0]....
.L_373:
        /*0038*/ 	.word	0x00000001
        /*003c*/ 	.byte	0x70, 0x06, 0x00, 0x00, 0x01, 0x00, 0x00, 0x00, 0x20, 0x08, 0x00, 0x00, 0x01, 0x00, 0x00, 0x00
        /* <DEDUP_REMOVED lines=22> */
        /*01ac*/ 	.byte	0x20, 0x88, 0x00, 0x00


	//----- nvinfo : EIATTR_MERCURY_ISA_VERSION
	.align		4
.L_374:
        /*01b0*/ 	.byte	0x03, 0x5f
        /*01b2*/ 	.short	0x0000


	//----- nvinfo : EIATTR_EXIT_INSTR_OFFSETS
	.align		4
        /*01b4*/ 	.byte	0x04, 0x1c
        /*01b6*/ 	.short	(.L_376 - .L_375)


	//   ....[0]....
.L_375:
        /*01b8*/ 	.word	0x000000a0


	//   ....[1]....
        /*01bc*/ 	.word	0x0000a720


	//----- nvinfo : EIATTR_CTAIDZ_USED
	.align		4
.L_376:
        /*01c0*/ 	.byte	0x01, 0x04
	.zero		2


	//----- nvinfo : EIATTR_CRS_STACK_SIZE
	.align		4
        /*01c4*/ 	.byte	0x04, 0x1e
        /*01c6*/ 	.short	(.L_378 - .L_377)
.L_377:
        /*01c8*/ 	.word	0x00000000
.L_378:


//--------------------- .nv.info._ZN5flash44flash_bwd_dq_dk_dv_loop_seqk_parallel_kernelI23Flash_bwd_kernel_traitsILi64ELi128ELi128ELi8ELi4ELi4ELi4ELb0ELb0EN7cutlass6half_tE19Flash_kernel_traitsILi64ELi128ELi128ELi8ES3_EELb0ELb0ELb0ELb0ELb0ELb0ELb0EEEvNS_16Flash_bwd_paramsE --------------------------
	.section	.nv.info._ZN5flash44flash_bwd_dq_dk_dv_loop_seqk_parallel_kernelI23Flash_bwd_kernel_traitsILi64ELi128ELi128ELi8ELi4ELi4ELi4ELb0ELb0EN7cutlass6half_tE19Flash_kernel_traitsILi64ELi128ELi128ELi8ES3_EELb0ELb0ELb0ELb0ELb0ELb0ELb0EEEvNS_16Flash_bwd_paramsE,"",@"SHT_CUDA_INFO"
	.sectionflags	@""
	.align	4


	//----- nvinfo : EIATTR_CUDA_API_VERSION
	.align		4
        /*0000*/ 	.byte	0x04, 0x37
        /*0002*/ 	.short	(.L_380 - .L_379)
.L_379:
        /*0004*/ 	.word	0x00000082


	//----- nvinfo : EIATTR_SW2861232_WAR
	.align		4
.L_380:
        /*0008*/ 	.byte	0x01, 0x35
	.zero		2


	//----- nvinfo : EIATTR_PARAM_CBANK
	.align		4
        /*000c*/ 	.byte	0x04, 0x0a
        /*000e*/ 	.short	(.L_382 - .L_381)
	.align		4
.L_381:
        /*0010*/ 	.word	index@(.nv.constant0._ZN5flash44flash_bwd_dq_dk_dv_loop_seqk_parallel_kernelI23Flash_bwd_kernel_traitsILi64ELi128ELi128ELi8ELi4ELi4ELi4ELb0ELb0EN7cutlass6half_tE19Flash_kernel_traitsILi64ELi128ELi128ELi8ES3_EELb0ELb0ELb0ELb0ELb0ELb0ELb0EEEvNS_16Flash_bwd_paramsE)
        /*0014*/ 	.short	0x0160
        /*0016*/ 	.short	0x0280


	//----- nvinfo : EIATTR_CBANK_PARAM_SIZE
	.align		4
.L_382:
        /*0018*/ 	.byte	0x03, 0x19
        /*001a*/ 	.short	0x0280


	//----- nvinfo : EIATTR_KPARAM_INFO
	.align		4
        /*001c*/ 	.byte	0x04, 0x17
        /*001e*/ 	.short	(.L_384 - .L_383)
.L_383:
        /*0020*/ 	.word	0x00000000
        /*0024*/ 	.short	0x0000
        /*0026*/ 	.short	0x0000
        /*0028*/ 	.byte	0x00, 0xf0, 0x01, 0x0a


	//----- nvinfo : EIATTR_MAXREG_COUNT
	.align		4
.L_384:
        /*002c*/ 	.byte	0x03, 0x1b
        /*002e*/ 	.short	0x00ff


	//----- nvinfo : EIATTR_NUM_BARRIERS
	.align		4
        /*0030*/ 	.byte	0x02, 0x4c
        /*0032*/ 	.byte	0x01
	.zero		1


	//----- nvinfo : EIATTR_ANNOTATIONS
	.align		4
        /*0034*/ 	.byte	0x04, 0x55
        /*0036*/ 	.short	(.L_386 - .L_385)


	//   ....[0]....
.L_385:
        /* <DEDUP_REMOVED lines=28> */


	//----- nvinfo : EIATTR_MERCURY_ISA_VERSION
	.align		4
.L_386:
        /*01e0*/ 	.byte	0x03, 0x5f
        /*01e2*/ 	.short	0x0000


	//----- nvinfo : EIATTR_EXIT_INSTR_OFFSETS
	.align		4
        /*01e4*/ 	.byte	0x04, 0x1c
        /*01e6*/ 	.short	(.L_388 - .L_387)


	//   ....[0]....
.L_387:
        /*01e8*/ 	.word	0x000000a0


	//   ....[1]....
        /*01ec*/ 	.word	0x0000b2c0


	//----- nvinfo : EIATTR_CTAIDZ_USED
	.align		4
.L_388:
        /*01f0*/ 	.byte	0x01, 0x04
	.zero		2


	//----- nvinfo : EIATTR_CRS_STACK_SIZE
	.align		4
        /*01f4*/ 	.byte	0x04, 0x1e
        /*01f6*/ 	.short	(.L_390 - .L_389)
.L_389:
        /*01f8*/ 	.word	0x00000000
.L_390:


//--------------------- .nv.info._ZN5flash44flash_bwd_dq_dk_dv_loop_seqk_parallel_kernelI23Flash_bwd_kernel_traitsILi64ELi128ELi128ELi8ELi4ELi4ELi4ELb0ELb0EN7cutlass6half_tE19Flash_kernel_traitsILi64ELi128ELi128ELi8ES3_EELb0ELb0ELb1ELb0ELb0ELb0ELb0EEEvNS_16Flash_bwd_paramsE --------------------------
	.section	.nv.info._ZN5flash44flash_bwd_dq_dk_dv_loop_seqk_parallel_kernelI23Flash_bwd_kernel_traitsILi64ELi128ELi128ELi8ELi4ELi4ELi4ELb0ELb0EN7cutlass6half_tE19Flash_kernel_traitsILi64ELi128ELi128ELi8ES3_EELb0ELb0ELb1ELb0ELb0ELb0ELb0EEEvNS_16Flash_bwd_paramsE,"",@"SHT_CUDA_INFO"
	.sectionflags	@""
	.align	4


	//----- nvinfo : EIATTR_CUDA_API_VERSION
	.align		4
        /*0000*/ 	.byte	0x04, 0x37
        /*0002*/ 	.short	(.L_392 - .L_391)
.L_391:
        /*0004*/ 	.word	0x00000082


	//----- nvinfo : EIATTR_SW2861232_WAR
	.align		4
.L_392:
        /*0008*/ 	.byte	0x01, 0x35
	.zero		2


	//----- nvinfo : EIATTR_PARAM_CBANK
	.align		4
        /*000c*/ 	.byte	0x04, 0x0a
        /*000e*/ 	.short	(.L_394 - .L_393)
	.align		4
.L_393:
        /*0010*/ 	.word	index@(.nv.constant0._ZN5flash44flash_bwd_dq_dk_dv_loop_seqk_parallel_kernelI23Flash_bwd_kernel_traitsILi64ELi128ELi128ELi8ELi4ELi4ELi4ELb0ELb0EN7cutlass6half_tE19Flash_kernel_traitsILi64ELi128ELi128ELi8ES3_EELb0ELb0ELb1ELb0ELb0ELb0ELb0EEEvNS_16Flash_bwd_paramsE)
        /*0014*/ 	.short	0x0160
        /*0016*/ 	.short	0x0280


	//----- nvinfo : EIATTR_CBANK_PARAM_SIZE
	.align		4
.L_394:
        /*0018*/ 	.byte	0x03, 0x19
        /*001a*/ 	.short	0x0280


	//----- nvinfo : EIATTR_KPARAM_INFO
	.align		4
        /*001c*/ 	.byte	0x04, 0x17
        /*001e*/ 	.short	(.L_396 - .L_395)
.L_395:
        /*0020*/ 	.word	0x00000000
        /*0024*/ 	.short	0x0000
        /*0026*/ 	.short	0x0000
        /*0028*/ 	.byte	0x00, 0xf0, 0x01, 0x0a


	//----- nvinfo : EIATTR_MAXREG_COUNT
	.align		4
.L_396:
        /*002c*/ 	.byte	0x03, 0x1b
        /*002e*/ 	.short	0x00ff


	//----- nvinfo : EIATTR_NUM_BARRIERS
	.align		4
        /*0030*/ 	.byte	0x02, 0x4c
        /*0032*/ 	.byte	0x01
	.zero		1


	//----- nvinfo : EIATTR_ANNOTATIONS
	.align		4
        /*0034*/ 	.byte	0x04, 0x55
        /*0036*/ 	.short	(.L_398 - .L_397)


	//   ....[0]....
.L_397:
        /* <DEDUP_REMOVED lines=19> */


	//----- nvinfo : EIATTR_MERCURY_ISA_VERSION
	.align		4
.L_398:
        /*0150*/ 	.byte	0x03, 0x5f
        /*0152*/ 	.short	0x0000


	//----- nvinfo : EIATTR_EXIT_INSTR_OFFSETS
	.align		4
        /*0154*/ 	.byte	0x04, 0x1c
        /*0156*/ 	.short	(.L_400 - .L_399)


	//   ....[0]....
.L_399:
        /*0158*/ 	.word	0x000000a0


	//   ....[1]....
        /*015c*/ 	.word	0x0000b4c0


	//----- nvinfo : EIATTR_CTAIDZ_USED
	.align		4
.L_400:
        /*0160*/ 	.byte	0x01, 0x04
	.zero		2


	//----- nvinfo : EIATTR_CRS_STACK_SIZE
	.align		4
        /*0164*/ 	.byte	0x04, 0x1e
        /*0166*/ 	.short	(.L_402 - .L_401)
.L_401:
        /*0168*/ 	.word	0x00000000
.L_402:


//--------------------- .nv.info._ZN5flash44flash_bwd_dq_dk_dv_loop_seqk_parallel_kernelI23Flash_bwd_kernel_traitsILi64ELi128ELi128ELi8ELi4ELi4ELi4ELb0ELb0EN7cutlass6half_tE19Flash_kernel_traitsILi64ELi128ELi128ELi8ES3_EELb0ELb0ELb0ELb0ELb1ELb1ELb0EEEvNS_16Flash_bwd_paramsE --------------------------
	.section	.nv.info._ZN5flash44flash_bwd_dq_dk_dv_loop_seqk_parallel_kernelI23Flash_bwd_kernel_traitsILi64ELi128ELi128ELi8ELi4ELi4ELi4ELb0ELb0EN7cutlass6half_tE19Flash_kernel_traitsILi64ELi128ELi128ELi8ES3_EELb0ELb0ELb0ELb0ELb1ELb1ELb0EEEvNS_16Flash_bwd_paramsE,"",@"SHT_CUDA_INFO"
	.sectionflags	@""
	.align	4


	//----- nvinfo : EIATTR_CUDA_API_VERSION
	.align		4
        /*0000*/ 	.byte	0x04, 0x37
        /*0002*/ 	.short	(.L_404 - .L_403)
.L_403:
        /*0004*/ 	.word	0x00000082


	//----- nvinfo : EIATTR_SW2861232_WAR
	.align		4
.L_404:
        /*0008*/ 	.byte	0x01, 0x35
	.zero		2


	//----- nvinfo : EIATTR_PARAM_CBANK
	.align		4
        /*000c*/ 	.byte	0x04, 0x0a
        /*000e*/ 	.short	(.L_406 - .L_405)
	.align		4
.L_405:
        /*0010*/ 	.word	index@(.nv.constant0._ZN5flash44flash_bwd_dq_dk_dv_loop_seqk_parallel_kernelI23Flash_bwd_kernel_traitsILi64ELi128ELi128ELi8ELi4ELi4ELi4ELb0ELb0EN7cutlass6half_tE19Flash_kernel_traitsILi64ELi128ELi128ELi8ES3_EELb0ELb0ELb0ELb0ELb1ELb1ELb0EEEvNS_16Flash_bwd_paramsE)
        /*0014*/ 	.short	0x0160
        /*0016*/ 	.short	0x0280


	//----- nvinfo : EIATTR_CBANK_PARAM_SIZE
	.align		4
.L_406:
        /*0018*/ 	.byte	0x03, 0x19
        /*001a*/ 	.short	0x0280


	//----- nvinfo : EIATTR_KPARAM_INFO
	.align		4
        /*001c*/ 	.byte	0x04, 0x17
        /*001e*/ 	.short	(.L_408 - .L_407)
.L_407:
        /*0020*/ 	.word	0x00000000
        /*0024*/ 	.short	0x0000
        /*0026*/ 	.short	0x0000
        /*0028*/ 	.byte	0x00, 0xf0, 0x01, 0x0a


	//----- nvinfo : EIATTR_MAXREG_COUNT
	.align		4
.L_408:
        /*002c*/ 	.byte	0x03, 0x1b
        /*002e*/ 	.short	0x00ff


	//----- nvinfo : EIATTR_NUM_BARRIERS
	.align		4
        /*0030*/ 	.byte	0x02, 0x4c
        /*0032*/ 	.byte	0x01
	.zero		1


	//----- nvinfo : EIATTR_ANNOTATIONS
	.align		4
        /*0034*/ 	.byte	0x04, 0x55
        /*0036*/ 	.short	(.L_410 - .L_409)


	//   ....[0]....
.L_409:
        /* <DEDUP_REMOVED lines=24> */
        /*01ac*/ 	.byte	0xf0, 0x6a, 0x00, 0x00, 0x01, 0x00, 0x00, 0x00, 0x00, 0x6b, 0x00, 0x00


	//----- nvinfo : EIATTR_MERCURY_ISA_VERSION
	.align		4
.L_410:
        /*01b8*/ 	.byte	0x03, 0x5f
        /*01ba*/ 	.short	0x0000


	//----- nvinfo : EIATTR_EXIT_INSTR_OFFSETS
	.align		4
        /*01bc*/ 	.byte	0x04, 0x1c
        /*01be*/ 	.short	(.L_412 - .L_411)


	//   ....[0]....
.L_411:
        /*01c0*/ 	.word	0x000000a0


	//   ....[1]....
        /*01c4*/ 	.word	0x00007780


	//----- nvinfo : EIATTR_CTAIDZ_USED
	.align		4
.L_412:
        /*01c8*/ 	.byte	0x01, 0x04
	.zero		2


//--------------------- .nv.info._ZN5flash44flash_bwd_dq_dk_dv_loop_seqk_parallel_kernelI23Flash_bwd_kernel_traitsILi64ELi128ELi128ELi8ELi4ELi4ELi4ELb0ELb0EN7cutlass6half_tE19Flash_kernel_traitsILi64ELi128ELi128ELi8ES3_EELb0ELb0ELb0ELb1ELb0ELb0ELb0EEEvNS_16Flash_bwd_paramsE --------------------------
	.section	.nv.info._ZN5flash44flash_bwd_dq_dk_dv_loop_seqk_parallel_kernelI23Flash_bwd_kernel_traitsILi64ELi128ELi128ELi8ELi4ELi4ELi4ELb0ELb0EN7cutlass6half_tE19Flash_kernel_traitsILi64ELi128ELi128ELi8ES3_EELb0ELb0ELb0ELb1ELb0ELb0ELb0EEEvNS_16Flash_bwd_paramsE,"",@"SHT_CUDA_INFO"
	.sectionflags	@""
	.align	4


	//----- nvinfo : EIATTR_CUDA_API_VERSION
	.align		4
        /*0000*/ 	.byte	0x04, 0x37
        /*0002*/ 	.short	(.L_414 - .L_413)
.L_413:
        /*0004*/ 	.word	0x00000082


	//----- nvinfo : EIATTR_SW2861232_WAR
	.align		4
.L_414:
        /*0008*/ 	.byte	0x01, 0x35
	.zero		2


	//----- nvinfo : EIATTR_PARAM_CBANK
	.align		4
        /*000c*/ 	.byte	0x04, 0x0a
        /*000e*/ 	.short	(.L_416 - .L_415)
	.align		4
.L_415:
        /*0010*/ 	.word	index@(.nv.constant0._ZN5flash44flash_bwd_dq_dk_dv_loop_seqk_parallel_kernelI23Flash_bwd_kernel_traitsILi64ELi128ELi128ELi8ELi4ELi4ELi4ELb0ELb0EN7cutlass6half_tE19Flash_kernel_traitsILi64ELi128ELi128ELi8ES3_EELb0ELb0ELb0ELb1ELb0ELb0ELb0EEEvNS_16Flash_bwd_paramsE)
        /*0014*/ 	.short	0x0160
        /*0016*/ 	.short	0x0280


	//----- nvinfo : EIATTR_CBANK_PARAM_SIZE
	.align		4
.L_416:
        /*0018*/ 	.byte	0x03, 0x19
        /*001a*/ 	.short	0x0280


	//----- nvinfo : EIATTR_KPARAM_INFO
	.align		4
        /*001c*/ 	.byte	0x04, 0x17
        /*001e*/ 	.short	(.L_418 - .L_417)
.L_417:
        /*0020*/ 	.word	0x00000000
        /*0024*/ 	.short	0x0000
        /*0026*/ 	.short	0x0000
        /*0028*/ 	.byte	0x00, 0xf0, 0x01, 0x0a


	//----- nvinfo : EIATTR_MAXREG_COUNT
	.align		4
.L_418:
        /*002c*/ 	.byte	0x03, 0x1b
        /*002e*/ 	.short	0x00ff


	//----- nvinfo : EIATTR_NUM_BARRIERS
	.align		4
        /*0030*/ 	.byte	0x02, 0x4c
        /*0032*/ 	.byte	0x01
	.zero		1


	//----- nvinfo : EIATTR_ANNOTATIONS
	.align		4
        /*0034*/ 	.byte	0x04, 0x55
        /*0036*/ 	.short	(.L_420 - .L_419)


	//   ....[0]....
.L_419:
        /* <DEDUP_REMOVED lines=44> */


	//----- nvinfo : EIATTR_MERCURY_ISA_VERSION
	.align		4
.L_420:
        /*02e8*/ 	.byte	0x03, 0x5f
        /*02ea*/ 	.short	0x0000


	//----- nvinfo : EIATTR_EXIT_INSTR_OFFSETS
	.align		4
        /*02ec*/ 	.byte	0x04, 0x1c
        /*02ee*/ 	.short	(.L_422 - .L_421)


	//   ....[0]....
.L_421:
        /*02f0*/ 	.word	0x000000a0


	//   ....[1]....
        /*02f4*/ 	.word	0x0000c270


	//----- nvinfo : EIATTR_CTAIDZ_USED
	.align		4
.L_422:
        /*02f8*/ 	.byte	0x01, 0x04
	.zero		2


	//----- nvinfo : EIATTR_CRS_STACK_SIZE
	.align		4
        /*02fc*/ 	.byte	0x04, 0x1e
        /*02fe*/ 	.short	(.L_424 - .L_423)
.L_423:
        /*0300*/ 	.word	0x00000000
.L_424:


//--------------------- .nv.info._ZN5flash44flash_bwd_dq_dk_dv_loop_seqk_parallel_kernelI23Flash_bwd_kernel_traitsILi64ELi128ELi128ELi8ELi4ELi4ELi4ELb0ELb0EN7cutlass6half_tE19Flash_kernel_traitsILi64ELi128ELi128ELi8ES3_EELb0ELb0ELb1ELb0ELb0ELb1ELb0EEEvNS_16Flash_bwd_paramsE --------------------------
	.section	.nv.info._ZN5flash44flash_bwd_dq_dk_dv_loop_seqk_parallel_kernelI23Flash_bwd_kernel_traitsILi64ELi128ELi128ELi8ELi4ELi4ELi4ELb0ELb0EN7cutlass6half_tE19Flash_kernel_traitsILi64ELi128ELi128ELi8ES3_EELb0ELb0ELb1ELb0ELb0ELb1ELb0EEEvNS_16Flash_bwd_paramsE,"",@"SHT_CUDA_INFO"
	.sectionflags	@""
	.align	4


	//----- nvinfo : EIATTR_CUDA_API_VERSION
	.align		4
        /*0000*/ 	.byte	0x04, 0x37
        /*0002*/ 	.short	(.L_426 - .L_425)
.L_425:
        /*0004*/ 	.word	0x00000082


	//----- nvinfo : EIATTR_SW2861232_WAR
	.align		4
.L_426:
        /*0008*/ 	.byte	0x01, 0x35
	.zero		2


	//----- nvinfo : EIATTR_PARAM_CBANK
	.align		4
        /*000c*/ 	.byte	0x04, 0x0a
        /*000e*/ 	.short	(.L_428 - .L_427)
	.align		4
.L_427:
        /*0010*/ 	.word	index@(.nv.constant0._ZN5flash44flash_bwd_dq_dk_dv_loop_seqk_parallel_kernelI23Flash_bwd_kernel_traitsILi64ELi128ELi128ELi8ELi4ELi4ELi4ELb0ELb0EN7cutlass6half_tE19Flash_kernel_traitsILi64ELi128ELi128ELi8ES3_EELb0ELb0ELb1ELb0ELb0ELb1ELb0EEEvNS_16Flash_bwd_paramsE)
        /*0014*/ 	.short	0x0160
        /*0016*/ 	.short	0x0280


	//----- nvinfo : EIATTR_CBANK_PARAM_SIZE
	.align		4
.L_428:
        /*0018*/ 	.byte	0x03, 0x19
        /*001a*/ 	.short	0x0280


	//----- nvinfo : EIATTR_KPARAM_INFO
	.align		4
        /*001c*/ 	.byte	0x04, 0x17
        /*001e*/ 	.short	(.L_430 - .L_429)
.L_429:
        /*0020*/ 	.word	0x00000000
        /*0024*/ 	.short	0x0000
        /*0026*/ 	.short	0x0000
        /*0028*/ 	.byte	0x00, 0xf0, 0x01, 0x0a


	//----- nvinfo : EIATTR_MAXREG_COUNT
	.align		4
.L_430:
        /*002c*/ 	.byte	0x03, 0x1b
        /*002e*/ 	.short	0x00ff


	//----- nvinfo : EIATTR_NUM_BARRIERS
	.align		4
        /*0030*/ 	.byte	0x02, 0x4c
        /*0032*/ 	.byte	0x01
	.zero		1


	//----- nvinfo : EIATTR_ANNOTATIONS
	.align		4
        /*0034*/ 	.byte	0x04, 0x55
        /*0036*/ 	.short	(.L_432 - .L_431)


	//   ....[0]....
.L_431:
        /* <DEDUP_REMOVED lines=26> */


	//----- nvinfo : EIATTR_MERCURY_ISA_VERSION
	.align		4
.L_432:
        /*01c0*/ 	.byte	0x03, 0x5f
        /*01c2*/ 	.short	0x0000


	//----- nvinfo : EIATTR_EXIT_INSTR_OFFSETS
	.align		4
        /*01c4*/ 	.byte	0x04, 0x1c
        /*01c6*/ 	.short	(.L_434 - .L_433)


	//   ....[0]....
.L_433:
        /*01c8*/ 	.word	0x000000a0


	//   ....[1]....
        /*01cc*/ 	.word	0x0000ab40


	//----- nvinfo : EIATTR_CTAIDZ_USED
	.align		4
.L_434:
        /*01d0*/ 	.byte	0x01, 0x04
	.zero		2


	//----- nvinfo : EIATTR_CRS_STACK_SIZE
	.align		4
        /*01d4*/ 	.byte	0x04, 0x1e
        /*01d6*/ 	.short	(.L_436 - .L_435)
.L_435:
        /*01d8*/ 	.word	0x00000000
.L_436:


//--------------------- .nv.info._ZN5flash44flash_bwd_dq_dk_dv_loop_seqk_parallel_kernelI23Flash_bwd_kernel_traitsILi64ELi128ELi128ELi8ELi4ELi4ELi4ELb0ELb0EN7cutlass6half_tE19Flash_kernel_traitsILi64ELi128ELi128ELi8ES3_EELb0ELb0ELb1ELb1ELb0ELb0ELb0EEEvNS_16Flash_bwd_paramsE --------------------------
	.section	.nv.info._ZN5flash44flash_bwd_dq_dk_dv_loop_seqk_parallel_kernelI23Flash_bwd_kernel_traitsILi64ELi128ELi128ELi8ELi4ELi4ELi4ELb0ELb0EN7cutlass6half_tE19Flash_kernel_traitsILi64ELi128ELi128ELi8ES3_EELb0ELb0ELb1ELb1ELb0ELb0ELb0EEEvNS_16Flash_bwd_paramsE,"",@"SHT_CUDA_INFO"
	.sectionflags	@""
	.align	4


	//----- nvinfo : EIATTR_CUDA_API_VERSION
	.align		4
        /*0000*/ 	.byte	0x04, 0x37
        /*0002*/ 	.short	(.L_438 - .L_437)
.L_437:
        /*0004*/ 	.word	0x00000082


	//----- nvinfo : EIATTR_SW2861232_WAR
	.align		4
.L_438:
        /*0008*/ 	.byte	0x01, 0x35
	.zero		2


	//----- nvinfo : EIATTR_PARAM_CBANK
	.align		4
        /*000c*/ 	.byte	0x04, 0x0a
        /*000e*/ 	.short	(.L_440 - .L_439)
	.align		4
.L_439:
        /*0010*/ 	.word	index@(.nv.constant0._ZN5flash44flash_bwd_dq_dk_dv_loop_seqk_parallel_kernelI23Flash_bwd_kernel_traitsILi64ELi128ELi128ELi8ELi4ELi4ELi4ELb0ELb0EN7cutlass6half_tE19Flash_kernel_traitsILi64ELi128ELi128ELi8ES3_EELb0ELb0ELb1ELb1ELb0ELb0ELb0EEEvNS_16Flash_bwd_paramsE)
        /*0014*/ 	.short	0x0160
        /*0016*/ 	.short	0x0280


	//----- nvinfo : EIATTR_CBANK_PARAM_SIZE
	.align		4
.L_440:
        /*0018*/ 	.byte	0x03, 0x19
        /*001a*/ 	.short	0x0280


	//----- nvinfo : EIATTR_KPARAM_INFO
	.align		4
        /*001c*/ 	.byte	0x04, 0x17
        /*001e*/ 	.short	(.L_442 - .L_441)
.L_441:
        /*0020*/ 	.word	0x00000000
        /*0024*/ 	.short	0x0000
        /*0026*/ 	.short	0x0000
        /*0028*/ 	.byte	0x00, 0xf0, 0x01, 0x0a


	//----- nvinfo : EIATTR_MAXREG_COUNT
	.align		4
.L_442:
        /*002c*/ 	.byte	0x03, 0x1b
        /*002e*/ 	.short	0x00ff


	//----- nvinfo : EIATTR_NUM_BARRIERS
	.align		4
        /*0030*/ 	.byte	0x02, 0x4c
        /*0032*/ 	.byte	0x01
	.zero		1


	//----- nvinfo : EIATTR_ANNOTATIONS
	.align		4
        /*0034*/ 	.byte	0x04, 0x55
        /*0036*/ 	.short	(.L_444 - .L_443)


	//   ....[0]....
.L_443:
        /* <DEDUP_REMOVED lines=20> */


	//----- nvinfo : EIATTR_MERCURY_ISA_VERSION
	.align		4
.L_444:
        /*0160*/ 	.byte	0x03, 0x5f
        /*0162*/ 	.short	0x0000


	//----- nvinfo : EIATTR_EXIT_INSTR_OFFSETS
	.align		4
        /*0164*/ 	.byte	0x04, 0x1c
        /*0166*/ 	.short	(.L_446 - .L_445)


	//   ....[0]....
.L_445:
        /*0168*/ 	.word	0x000000a0


	//   ....[1]....
        /*016c*/ 	.word	0x0000c300


	//----- nvinfo : EIATTR_CTAIDZ_USED
	.align		4
.L_446:
        /*0170*/ 	.byte	0x01, 0x04
	.zero		2


	//----- nvinfo : EIATTR_CRS_STACK_SIZE
	.align		4
        /*0174*/ 	.byte	0x04, 0x1e
        /*0176*/ 	.short	(.L_448 - .L_447)
.L_447:
        /*0178*/ 	.word	0x00000000
.L_448:


//--------------------- .nv.info._ZN5flash27flash_bwd_convert_dq_kernelI23Flash_bwd_kernel_traitsILi64ELi64ELi128ELi8ELi2ELi4ELi4ELb1ELb0EN7cutlass6half_tE19Flash_kernel_traitsILi64ELi64ELi128ELi8ES3_EEEEvNS_16Flash_bwd_paramsEi --------------------------
	.section	.nv.info._ZN5flash27flash_bwd_convert_dq_kernelI23Flash_bwd_kernel_traitsILi64ELi64ELi128ELi8ELi2ELi4ELi4ELb1ELb0EN7cutlass6half_tE19Flash_kernel_traitsILi64ELi64ELi128ELi8ES3_EEEEvNS_16Flash_bwd_paramsEi,"",@"SHT_CUDA_INFO"
	.sectionflags	@""
	.align	4


	//----- nvinfo : EIATTR_CUDA_API_VERSION
	.align		4
        /*0000*/ 	.byte	0x04, 0x37
        /*0002*/ 	.short	(.L_450 - .L_449)
.L_449:
        /*0004*/ 	.word	0x00000082


	//----- nvinfo : EIATTR_SW2861232_WAR
	.align		4
.L_450:
        /*0008*/ 	.byte	0x01, 0x35
	.zero		2


	//----- nvinfo : EIATTR_PARAM_CBANK
	.align		4
        /*000c*/ 	.byte	0x04, 0x0a
        /*000e*/ 	.short	(.L_452 - .L_451)
	.align		4
.L_451:
        /*0010*/ 	.word	index@(.nv.constant0._ZN5flash27flash_bwd_convert_dq_kernelI23Flash_bwd_kernel_traitsILi64ELi64ELi128ELi8ELi2ELi4ELi4ELb1ELb0EN7cutlass6half_tE19Flash_kernel_traitsILi64ELi64ELi128ELi8ES3_EEEEvNS_16Flash_bwd_paramsEi)
        /*0014*/ 	.short	0x0160
        /*0016*/ 	.short	0x0284


	//----- nvinfo : EIATTR_CBANK_PARAM_SIZE
	.align		4
.L_452:
        /*0018*/ 	.byte	0x03, 0x19
        /*001a*/ 	.short	0x0284


	//----- nvinfo : EIATTR_KPARAM_INFO
	.align		4
        /*001c*/ 	.byte	0x04, 0x17
        /*001e*/ 	.short	(.L_454 - .L_453)
.L_453:
        /*0020*/ 	.word	0x00000000
        /*0024*/ 	.short	0x0001
        /*0026*/ 	.short	0x0280
        /*0028*/ 	.byte	0x00, 0xf0, 0x11, 0x00


	//----- nvinfo : EIATTR_KPARAM_INFO
	.align		4
.L_454:
        /*002c*/ 	.byte	0x04, 0x17
        /*002e*/ 	.short	(.L_456 - .L_455)
.L_455:
        /*0030*/ 	.word	0x00000000
        /*0034*/ 	.short	0x0000
        /*0036*/ 	.short	0x0000
        /*0038*/ 	.byte	0x00, 0xf0, 0x01, 0x0a


	//----- nvinfo : EIATTR_MAXREG_COUNT
	.align		4
.L_456:
        /*003c*/ 	.byte	0x03, 0x1b
        /*003e*/ 	.short	0x00ff


	//----- nvinfo : EIATTR_NUM_BARRIERS
	.align		4
        /*0040*/ 	.byte	0x02, 0x4c
        /*0042*/ 	.byte	0x01
	.zero		1


	//----- nvinfo : EIATTR_MERCURY_ISA_VERSION
	.align		4
        /*0044*/ 	.byte	0x03, 0x5f
        /*0046*/ 	.short	0x0000


	//----- nvinfo : EIATTR_EXIT_INSTR_OFFSETS
	.align		4
        /*0048*/ 	.byte	0x04, 0x1c
        /*004a*/ 	.short	(.L_458 - .L_457)


	//   ....[0]....
.L_457:
        /*004c*/ 	.word	0x00000170


	//   ....[1]....
        /*0050*/ 	.word	0x00001b70


	//   ....[2]....
        /*0054*/ 	.word	0x00001c30


	//----- nvinfo : EIATTR_CTAIDZ_USED
	.align		4
.L_458:
        /*0058*/ 	.byte	0x01, 0x04
	.zero		2


	//----- nvinfo : EIATTR_CRS_STACK_SIZE
	.align		4
        /*005c*/ 	.byte	0x04, 0x1e
        /*005e*/ 	.short	(.L_460 - .L_459)
.L_459:
        /*0060*/ 	.word	0x00000000
.L_460:


//--------------------- .nv.info._ZN5flash44flash_bwd_dq_dk_dv_loop_seqk_parallel_kernelI23Flash_bwd_kernel_traitsILi64ELi64ELi128ELi8ELi2ELi4ELi4ELb1ELb0EN7cutlass6half_tE19Flash_kernel_traitsILi64ELi64ELi128ELi8ES3_EELb1ELb0ELb0ELb0ELb0ELb1ELb0EEEvNS_16Flash_bwd_paramsE --------------------------
	.section	.nv.info._ZN5flash44flash_bwd_dq_dk_dv_loop_seqk_parallel_kernelI23Flash_bwd_kernel_traitsILi64ELi64ELi128ELi8ELi2ELi4ELi4ELb1ELb0EN7cutlass6half_tE19Flash_kernel_traitsILi64ELi64ELi128ELi8ES3_EELb1ELb0ELb0ELb0ELb0ELb1ELb0EEEvNS_16Flash_bwd_paramsE,"",@"SHT_CUDA_INFO"
	.sectionflags	@""
	.align	4


	//----- nvinfo : EIATTR_CUDA_API_VERSION
	.align		4
        /*0000*/ 	.byte	0x04, 0x37
        /*0002*/ 	.short	(.L_462 - .L_461)
.L_461:
        /*0004*/ 	.word	0x00000082


	//----- nvinfo : EIATTR_SW2861232_WAR
	.align		4
.L_462:
        /*0008*/ 	.byte	0x01, 0x35
	.zero		2


	//----- nvinfo : EIATTR_PARAM_CBANK
	.align		4
        /*000c*/ 	.byte	0x04, 0x0a
        /*000e*/ 	.short	(.L_464 - .L_463)
	.align		4
.L_463:
        /*0010*/ 	.word	index@(.nv.constant0._ZN5flash44flash_bwd_dq_dk_dv_loop_seqk_parallel_kernelI23Flash_bwd_kernel_traitsILi64ELi64ELi128ELi8ELi2ELi4ELi4ELb1ELb0EN7cutlass6half_tE19Flash_kernel_traitsILi64ELi64ELi128ELi8ES3_EELb1ELb0ELb0ELb0ELb0ELb1ELb0EEEvNS_16Flash_bwd_paramsE)
        /*0014*/ 	.short	0x0160
        /*0016*/ 	.short	0x0280


	//----- nvinfo : EIATTR_CBANK_PARAM_SIZE
	.align		4
.L_464:
        /*0018*/ 	.byte	0x03, 0x19
        /*001a*/ 	.short	0x0280


	//----- nvinfo : EIATTR_KPARAM_INFO
	.align		4
        /*001c*/ 	.byte	0x04, 0x17
        /*001e*/ 	.short	(.L_466 - .L_465)
.L_465:
        /*0020*/ 	.word	0x00000000
        /*0024*/ 	.short	0x0000
        /*0026*/ 	.short	0x0000
        /*0028*/ 	.byte	0x00, 0xf0, 0x01, 0x0a


	//----- nvinfo : EIATTR_MAXREG_COUNT
	.align		4
.L_466:
        /*002c*/ 	.byte	0x03, 0x1b
        /*002e*/ 	.short	0x00ff


	//----- nvinfo : EIATTR_NUM_BARRIERS
	.align		4
        /*0030*/ 	.byte	0x02, 0x4c
        /*0032*/ 	.byte	0x01
	.zero		1


	//----- nvinfo : EIATTR_MERCURY_ISA_VERSION
	.align		4
        /*0034*/ 	.byte	0x03, 0x5f
        /*0036*/ 	.short	0x0000


	//----- nvinfo : EIATTR_EXIT_INSTR_OFFSETS
	.align		4
        /*0038*/ 	.byte	0x04, 0x1c
        /*003a*/ 	.short	(.L_468 - .L_467)


	//   ....[0]....
.L_467:
        /*003c*/ 	.word	0x00000080


	//   ....[1]....
        /*0040*/ 	.word	0x00007f00


	//----- nvinfo : EIATTR_CTAIDZ_USED
	.align		4
.L_468:
        /*0044*/ 	.byte	0x01, 0x04
	.zero		2


	//----- nvinfo : EIATTR_CRS_STACK_SIZE
	.align		4
        /*0048*/ 	.byte	0x04, 0x1e
        /*004a*/ 	.short	(.L_470 - .L_469)
.L_469:
        /*004c*/ 	.word	0x00000000
.L_470:


//--------------------- .nv.info._ZN5flash44flash_bwd_dq_dk_dv_loop_seqk_parallel_kernelI23Flash_bwd_kernel_traitsILi64ELi64ELi128ELi8ELi2ELi4ELi4ELb1ELb0EN7cutlass6half_tE19Flash_kernel_traitsILi64ELi64ELi128ELi8ES3_EELb0ELb0ELb0ELb0ELb0ELb1ELb1EEEvNS_16Flash_bwd_paramsE --------------------------
	.section	.nv.info._ZN5flash44flash_bwd_dq_dk_dv_loop_seqk_parallel_kernelI23Flash_bwd_kernel_traitsILi64ELi64ELi128ELi8ELi2ELi4ELi4ELb1ELb0EN7cutlass6half_tE19Flash_kernel_traitsILi64ELi64ELi128ELi8ES3_EELb0ELb0ELb0ELb0ELb0ELb1ELb1EEEvNS_16Flash_bwd_paramsE,"",@"SHT_CUDA_INFO"
	.sectionflags	@""
	.align	4


	//----- nvinfo : EIATTR_CUDA_API_VERSION
	.align		4
        /*0000*/ 	.byte	0x04, 0x37
        /*0002*/ 	.short	(.L_472 - .L_471)
.L_471:
        /*0004*/ 	.word	0x00000082


	//----- nvinfo : EIATTR_SW2861232_WAR
	.align		4
.L_472:
        /*0008*/ 	.byte	0x01, 0x35
	.zero		2


	//----- nvinfo : EIATTR_PARAM_CBANK
	.align		4
        /*000c*/ 	.byte	0x04, 0x0a
        /*000e*/ 	.short	(.L_474 - .L_473)
	.align		4
.L_473:
        /*0010*/ 	.word	index@(.nv.constant0._ZN5flash44flash_bwd_dq_dk_dv_loop_seqk_parallel_kernelI23Flash_bwd_kernel_traitsILi64ELi64ELi128ELi8ELi2ELi4ELi4ELb1ELb0EN7cutlass6half_tE19Flash_kernel_traitsILi64ELi64ELi128ELi8ES3_EELb0ELb0ELb0ELb0ELb0ELb1ELb1EEEvNS_16Flash_bwd_paramsE)
        /*0014*/ 	.short	0x0160
        /*0016*/ 	.short	0x0280


	//----- nvinfo : EIATTR_CBANK_PARAM_SIZE
	.align		4
.L_474:
        /*0018*/ 	.byte	0x03, 0x19
        /*001a*/ 	.short	0x0280


	//----- nvinfo : EIATTR_KPARAM_INFO
	.align		4
        /*001c*/ 	.byte	0x04, 0x17
        /*001e*/ 	.short	(.L_476 - .L_475)
.L_475:
        /*0020*/ 	.word	0x00000000
        /*0024*/ 	.short	0x0000
        /*0026*/ 	.short	0x0000
        /*0028*/ 	.byte	0x00, 0xf0, 0x01, 0x0a


	//----- nvinfo : EIATTR_MAXREG_COUNT
	.align		4
.L_476:
        /*002c*/ 	.byte	0x03, 0x1b
        /*002e*/ 	.short	0x00ff


	//----- nvinfo : EIATTR_NUM_BARRIERS
	.align		4
        /*0030*/ 	.byte	0x02, 0x4c
        /*0032*/ 	.byte	0x01
	.zero		1


	//----- nvinfo : EIATTR_ANNOTATIONS
	.align		4
        /*0034*/ 	.byte	0x04, 0x55
        /*0036*/ 	.short	(.L_478 - .L_477)


	//   ....[0]....
.L_477:
        /*0038*/ 	.word	0x00000001
        /*003c*/ 	.byte	0x80, 0x01, 0x00, 0x00, 0x01, 0x00, 0x00, 0x00, 0x30, 0x04, 0x00, 0x00, 0x01, 0x00, 0x00, 0x00
        /*004c*/ 	.byte	0x90, 0x08, 0x00, 0x00, 0x01, 0x00, 0x00, 0x00, 0x50, 0x09, 0x00, 0x00, 0x01, 0x00, 0x00, 0x00
        /*005c*/ 	.byte	0x60, 0x09, 0x00, 0x00, 0x01, 0x00, 0x00, 0x00, 0x70, 0x09, 0x00, 0x00, 0x01, 0x00, 0x00, 0x00
        /*006c*/ 	.byte	0xa0, 0x15, 0x00, 0x00, 0x01, 0x00, 0x00, 0x00, 0xc0, 0x15, 0x00, 0x00, 0x01, 0x00, 0x00, 0x00
        /*007c*/ 	.byte	0xd0, 0x15, 0x00, 0x00, 0x01, 0x00, 0x00, 0x00, 0x20, 0x1a, 0x00, 0x00, 0x01, 0x00, 0x00, 0x00
        /*008c*/ 	.byte	0xa0, 0x1a, 0x00, 0x00, 0x01, 0x00, 0x00, 0x00, 0xd0, 0x1a, 0x00, 0x00


	//----- nvinfo : EIATTR_MERCURY_ISA_VERSION
	.align		4
.L_478:
        /*0098*/ 	.byte	0x03, 0x5f
        /*009a*/ 	.short	0x0000


	//----- nvinfo : EIATTR_EXIT_INSTR_OFFSETS
	.align		4
        /*009c*/ 	.byte	0x04, 0x1c
        /*009e*/ 	.short	(.L_480 - .L_479)


	//   ....[0]....
.L_479:
        /*00a0*/ 	.word	0x000000a0


	//   ....[1]....
        /*00a4*/ 	.word	0x00008780


	//----- nvinfo : EIATTR_CTAIDZ_USED
	.align		4
.L_480:
        /*00a8*/ 	.byte	0x01, 0x04
	.zero		2


	//----- nvinfo : EIATTR_CRS_STACK_SIZE
	.align		4
        /*00ac*/ 	.byte	0x04, 0x1e
        /*00ae*/ 	.short	(.L_482 - .L_481)
.L_481:
        /*00b0*/ 	.word	0x00000000
.L_482:


//--------------------- .nv.info._ZN5flash44flash_bwd_dq_dk_dv_loop_seqk_parallel_kernelI23Flash_bwd_kernel_traitsILi64ELi64ELi128ELi8ELi2ELi4ELi4ELb1ELb0EN7cutlass6half_tE19Flash_kernel_traitsILi64ELi64ELi128ELi8ES3_EELb1ELb0ELb0ELb0ELb0ELb0ELb0EEEvNS_16Flash_bwd_paramsE --------------------------
	.section	.nv.info._ZN5flash44flash_bwd_dq_dk_dv_loop_seqk_parallel_kernelI23Flash_bwd_kernel_traitsILi64ELi64ELi128ELi8ELi2ELi4ELi4ELb1ELb0EN7cutlass6half_tE19Flash_kernel_traitsILi64ELi64ELi128ELi8ES3_EELb1ELb0ELb0ELb0ELb0ELb0ELb0EEEvNS_16Flash_bwd_paramsE,"",@"SHT_CUDA_INFO"
	.sectionflags	@""
	.align	4


	//----- nvinfo : EIATTR_CUDA_API_VERSION
	.align		4
        /*0000*/ 	.byte	0x04, 0x37
        /*0002*/ 	.short	(.L_484 - .L_483)
.L_483:
        /*0004*/ 	.word	0x00000082


	//----- nvinfo : EIATTR_SW2861232_WAR
	.align		4
.L_484:
        /*0008*/ 	.byte	0x01, 0x35
	.zero		2


	//----- nvinfo : EIATTR_PARAM_CBANK
	.align		4
        /*000c*/ 	.byte	0x04, 0x0a
        /*000e*/ 	.short	(.L_486 - .L_485)
	.align		4
.L_485:
        /*0010*/ 	.word	index@(.nv.constant0._ZN5flash44flash_bwd_dq_dk_dv_loop_seqk_parallel_kernelI23Flash_bwd_kernel_traitsILi64ELi64ELi128ELi8ELi2ELi4ELi4ELb1ELb0EN7cutlass6half_tE19Flash_kernel_traitsILi64ELi64ELi128ELi8ES3_EELb1ELb0ELb0ELb0ELb0ELb0ELb0EEEvNS_16Flash_bwd_paramsE)
        /*0014*/ 	.short	0x0160
        /*0016*/ 	.short	0x0280


	//----- nvinfo : EIATTR_CBANK_PARAM_SIZE
	.align		4
.L_486:
        /*0018*/ 	.byte	0x03, 0x19
        /*001a*/ 	.short	0x0280


	//----- nvinfo : EIATTR_KPARAM_INFO
	.align		4
        /*001c*/ 	.byte	0x04, 0x17
        /*001e*/ 	.short	(.L_488 - .L_487)
.L_487:
        /*0020*/ 	.word	0x00000000
        /*0024*/ 	.short	0x0000
        /*0026*/ 	.short	0x0000
        /*0028*/ 	.byte	0x00, 0xf0, 0x01, 0x0a


	//----- nvinfo : EIATTR_MAXREG_COUNT
	.align		4
.L_488:
        /*002c*/ 	.byte	0x03, 0x1b
        /*002e*/ 	.short	0x00ff


	//----- nvinfo : EIATTR_NUM_BARRIERS
	.align		4
        /*0030*/ 	.byte	0x02, 0x4c
        /*0032*/ 	.byte	0x01
	.zero		1


	//----- nvinfo : EIATTR_MERCURY_ISA_VERSION
	.align		4
        /*0034*/ 	.byte	0x03, 0x5f
        /*0036*/ 	.short	0x0000


	//----- nvinfo : EIATTR_EXIT_INSTR_OFFSETS
	.align		4
        /*0038*/ 	.byte	0x04, 0x1c
        /*003a*/ 	.short	(.L_490 - .L_489)


	//   ....[0]....
.L_489:
        /*003c*/ 	.word	0x00000080


	//   ....[1]....
        /*0040*/ 	.word	0x000085c0


	//----- nvinfo : EIATTR_CTAIDZ_USED
	.align		4
.L_490:
        /*0044*/ 	.byte	0x01, 0x04
	.zero		2


	//----- nvinfo : EIATTR_CRS_STACK_SIZE
	.align		4
        /*0048*/ 	.byte	0x04, 0x1e
        /*004a*/ 	.short	(.L_492 - .L_491)
.L_491:
        /*004c*/ 	.word	0x00000000
.L_492:


//--------------------- .nv.info._ZN5flash44flash_bwd_dq_dk_dv_loop_seqk_parallel_kernelI23Flash_bwd_kernel_traitsILi64ELi64ELi128ELi8ELi2ELi4ELi4ELb1ELb0EN7cutlass6half_tE19Flash_kernel_traitsILi64ELi64ELi128ELi8ES3_EELb0ELb0ELb0ELb0ELb0ELb0ELb1EEEvNS_16Flash_bwd_paramsE --------------------------
	.section	.nv.info._ZN5flash44flash_bwd_dq_dk_dv_loop_seqk_parallel_kernelI23Flash_bwd_kernel_traitsILi64ELi64ELi128ELi8ELi2ELi4ELi4ELb1ELb0EN7cutlass6half_tE19Flash_kernel_traitsILi64ELi64ELi128ELi8ES3_EELb0ELb0ELb0ELb0ELb0ELb0ELb1EEEvNS_16Flash_bwd_paramsE,"",@"SHT_CUDA_INFO"
	.sectionflags	@""
	.align	4


	//----- nvinfo : EIATTR_CUDA_API_VERSION
	.align		4
        /*0000*/ 	.byte	0x04, 0x37
        /*0002*/ 	.short	(.L_494 - .L_493)
.L_493:
        /*0004*/ 	.word	0x00000082


	//----- nvinfo : EIATTR_SW2861232_WAR
	.align		4
.L_494:
        /*0008*/ 	.byte	0x01, 0x35
	.zero		2


	//----- nvinfo : EIATTR_PARAM_CBANK
	.align		4
        /*000c*/ 	.byte	0x04, 0x0a
        /*000e*/ 	.short	(.L_496 - .L_495)
	.align		4
.L_495:
        /*0010*/ 	.word	index@(.nv.constant0._ZN5flash44flash_bwd_dq_dk_dv_loop_seqk_parallel_kernelI23Flash_bwd_kernel_traitsILi64ELi64ELi128ELi8ELi2ELi4ELi4ELb1ELb0EN7cutlass6half_tE19Flash_kernel_traitsILi64ELi64ELi128ELi8ES3_EELb0ELb0ELb0ELb0ELb0ELb0ELb1EEEvNS_16Flash_bwd_paramsE)
        /*0014*/ 	.short	0x0160
        /*0016*/ 	.short	0x0280


	//----- nvinfo : EIATTR_CBANK_PARAM_SIZE
	.align		4
.L_496:
        /*0018*/ 	.byte	0x03, 0x19
        /*001a*/ 	.short	0x0280


	//----- nvinfo : EIATTR_KPARAM_INFO
	.align		4
        /*001c*/ 	.byte	0x04, 0x17
        /*001e*/ 	.short	(.L_498 - .L_497)
.L_497:
        /*0020*/ 	.word	0x00000000
        /*0024*/ 	.short	0x0000
        /*0026*/ 	.short	0x0000
        /*0028*/ 	.byte	0x00, 0xf0, 0x01, 0x0a


	//----- nvinfo : EIATTR_MAXREG_COUNT
	.align		4
.L_498:
        /*002c*/ 	.byte	0x03, 0x1b
        /*002e*/ 	.short	0x00ff


	//----- nvinfo : EIATTR_NUM_BARRIERS
	.align		4
        /*0030*/ 	.byte	0x02, 0x4c
        /*0032*/ 	.byte	0x01
	.zero		1


	//----- nvinfo : EIATTR_ANNOTATIONS
	.align		4
        /*0034*/ 	.byte	0x04, 0x55
        /*0036*/ 	.short	(.L_500 - .L_499)


	//   ....[0]....
.L_499:
        /*0038*/ 	.word	0x00000001
        /*003c*/ 	.byte	0x80, 0x01, 0x00, 0x00, 0x01, 0x00, 0x00, 0x00, 0x30, 0x04, 0x00, 0x00, 0x01, 0x00, 0x00, 0x00
        /*004c*/ 	.byte	0x90, 0x08, 0x00, 0x00, 0x01, 0x00, 0x00, 0x00, 0x40, 0x09, 0x00, 0x00, 0x01, 0x00, 0x00, 0x00
        /*005c*/ 	.byte	0x50, 0x09, 0x00, 0x00, 0x01, 0x00, 0x00, 0x00, 0x70, 0x15, 0x00, 0x00, 0x01, 0x00, 0x00, 0x00
        /*006c*/ 	.byte	0x90, 0x15, 0x00, 0x00, 0x01, 0x00, 0x00, 0x00, 0xa0, 0x15, 0x00, 0x00, 0x01, 0x00, 0x00, 0x00
        /*007c*/ 	.byte	0xf0, 0x19, 0x00, 0x00, 0x01, 0x00, 0x00, 0x00, 0x70, 0x1a, 0x00, 0x00


	//----- nvinfo : EIATTR_MERCURY_ISA_VERSION
	.align		4
.L_500:
        /*0088*/ 	.byte	0x03, 0x5f
        /*008a*/ 	.short	0x0000


	//----- nvinfo : EIATTR_EXIT_INSTR_OFFSETS
	.align		4
        /*008c*/ 	.byte	0x04, 0x1c
        /*008e*/ 	.short	(.L_502 - .L_501)


	//   ....[0]....
.L_501:
        /*0090*/ 	.word	0x000000a0


	//   ....[1]....
        /*0094*/ 	.word	0x00008eb0


	//----- nvinfo : EIATTR_CTAIDZ_USED
	.align		4
.L_502:
        /*0098*/ 	.byte	0x01, 0x04
	.zero		2


	//----- nvinfo : EIATTR_CRS_STACK_SIZE
	.align		4
        /*009c*/ 	.byte	0x04, 0x1e
        /*009e*/ 	.short	(.L_504 - .L_503)
.L_503:
        /*00a0*/ 	.word	0x00000000
.L_504:


//--------------------- .nv.info._ZN5flash44flash_bwd_dq_dk_dv_loop_seqk_parallel_kernelI23Flash_bwd_kernel_traitsILi64ELi64ELi128ELi8ELi2ELi4ELi4ELb1ELb0EN7cutlass6half_tE19Flash_kernel_traitsILi64ELi64ELi128ELi8ES3_EELb1ELb0ELb1ELb0ELb0ELb0ELb0EEEvNS_16Flash_bwd_paramsE --------------------------
	.section	.nv.info._ZN5flash44flash_bwd_dq_dk_dv_loop_seqk_parallel_kernelI23Flash_bwd_kernel_traitsILi64ELi64ELi128ELi8ELi2ELi4ELi4ELb1ELb0EN7cutlass6half_tE19Flash_kernel_traitsILi64ELi64ELi128ELi8ES3_EELb1ELb0ELb1ELb0ELb0ELb0ELb0EEEvNS_16Flash_bwd_paramsE,"",@"SHT_CUDA_INFO"
	.sectionflags	@""
	.align	4


	//----- nvinfo : EIATTR_CUDA_API_VERSION
	.align		4
        /*0000*/ 	.byte	0x04, 0x37
        /*0002*/ 	.short	(.L_506 - .L_505)
.L_505:
        /*0004*/ 	.word	0x00000082


	//----- nvinfo : EIATTR_SW2861232_WAR
	.align		4
.L_506:
        /*0008*/ 	.byte	0x01, 0x35
	.zero		2


	//----- nvinfo : EIATTR_PARAM_CBANK
	.align		4
        /*000c*/ 	.byte	0x04, 0x0a
        /*000e*/ 	.short	(.L_508 - .L_507)
	.align		4
.L_507:
        /*0010*/ 	.word	index@(.nv.constant0._ZN5flash44flash_bwd_dq_dk_dv_loop_seqk_parallel_kernelI23Flash_bwd_kernel_traitsILi64ELi64ELi128ELi8ELi2ELi4ELi4ELb1ELb0EN7cutlass6half_tE19Flash_kernel_traitsILi64ELi64ELi128ELi8ES3_EELb1ELb0ELb1ELb0ELb0ELb0ELb0EEEvNS_16Flash_bwd_paramsE)
        /*0014*/ 	.short	0x0160
        /*0016*/ 	.short	0x0280


	//----- nvinfo : EIATTR_CBANK_PARAM_SIZE
	.align		4
.L_508:
        /*0018*/ 	.byte	0x03, 0x19
        /*001a*/ 	.short	0x0280


	//----- nvinfo : EIATTR_KPARAM_INFO
	.align		4
        /*001c*/ 	.byte	0x04, 0x17
        /*001e*/ 	.short	(.L_510 - .L_509)
.L_509:
        /*0020*/ 	.word	0x00000000
        /*0024*/ 	.short	0x0000
        /*0026*/ 	.short	0x0000
        /*0028*/ 	.byte	0x00, 0xf0, 0x01, 0x0a


	//----- nvinfo : EIATTR_MAXREG_COUNT
	.align		4
.L_510:
        /*002c*/ 	.byte	0x03, 0x1b
        /*002e*/ 	.short	0x00ff


	//----- nvinfo : EIATTR_NUM_BARRIERS
	.align		4
        /*0030*/ 	.byte	0x02, 0x4c
        /*0032*/ 	.byte	0x01
	.zero		1


	//----- nvinfo : EIATTR_MERCURY_ISA_VERSION
	.align		4
        /*0034*/ 	.byte	0x03, 0x5f
        /*0036*/ 	.short	0x0000


	//----- nvinfo : EIATTR_EXIT_INSTR_OFFSETS
	.align		4
        /*0038*/ 	.byte	0x04, 0x1c
        /*003a*/ 	.short	(.L_512 - .L_511)


	//   ....[0]....
.L_511:
        /*003c*/ 	.word	0x00000080


	//   ....[1]....
        /*0040*/ 	.word	0x00008bc0


	//----- nvinfo : EIATTR_CTAIDZ_USED
	.align		4
.L_512:
        /*0044*/ 	.byte	0x01, 0x04
	.zero		2


	//----- nvinfo : EIATTR_CRS_STACK_SIZE
	.align		4
        /*0048*/ 	.byte	0x04, 0x1e
        /*004a*/ 	.short	(.L_514 - .L_513)
.L_513:
        /*004c*/ 	.word	0x00000000
.L_514:


//--------------------- .nv.info._ZN5flash44flash_bwd_dq_dk_dv_loop_seqk_parallel_kernelI23Flash_bwd_kernel_traitsILi64ELi64ELi128ELi8ELi2ELi4ELi4ELb1ELb0EN7cutlass6half_tE19Flash_kernel_traitsILi64ELi64ELi128ELi8ES3_EELb0ELb0ELb1ELb0ELb0ELb0ELb1EEEvNS_16Flash_bwd_paramsE --------------------------
	.section	.nv.info._ZN5flash44flash_bwd_dq_dk_dv_loop_seqk_parallel_kernelI23Flash_bwd_kernel_traitsILi64ELi64ELi128ELi8ELi2ELi4ELi4ELb1ELb0EN7cutlass6half_tE19Flash_kernel_traitsILi64ELi64ELi128ELi8ES3_EELb0ELb0ELb1ELb0ELb0ELb0ELb1EEEvNS_16Flash_bwd_paramsE,"",@"SHT_CUDA_INFO"
	.sectionflags	@""
	.align	4


	//----- nvinfo : EIATTR_CUDA_API_VERSION
	.align		4
        /*0000*/ 	.byte	0x04, 0x37
        /*0002*/ 	.short	(.L_516 - .L_515)
.L_515:
        /*0004*/ 	.word	0x00000082


	//----- nvinfo : EIATTR_SW2861232_WAR
	.align		4
.L_516:
        /*0008*/ 	.byte	0x01, 0x35
	.zero		2


	//----- nvinfo : EIATTR_PARAM_CBANK
	.align		4
        /*000c*/ 	.byte	0x04, 0x0a
        /*000e*/ 	.short	(.L_518 - .L_517)
	.align		4
.L_517:
        /*0010*/ 	.word	index@(.nv.constant0._ZN5flash44flash_bwd_dq_dk_dv_loop_seqk_parallel_kernelI23Flash_bwd_kernel_traitsILi64ELi64ELi128ELi8ELi2ELi4ELi4ELb1ELb0EN7cutlass6half_tE19Flash_kernel_traitsILi64ELi64ELi128ELi8ES3_EELb0ELb0ELb1ELb0ELb0ELb0ELb1EEEvNS_16Flash_bwd_paramsE)
        /*0014*/ 	.short	0x0160
        /*0016*/ 	.short	0x0280


	//----- nvinfo : EIATTR_CBANK_PARAM_SIZE
	.align		4
.L_518:
        /*0018*/ 	.byte	0x03, 0x19
        /*001a*/ 	.short	0x0280


	//----- nvinfo : EIATTR_KPARAM_INFO
	.align		4
        /*001c*/ 	.byte	0x04, 0x17
        /*001e*/ 	.short	(.L_520 - .L_519)
.L_519:
        /*0020*/ 	.word	0x00000000
        /*0024*/ 	.short	0x0000
        /*0026*/ 	.short	0x0000
        /*0028*/ 	.byte	0x00, 0xf0, 0x01, 0x0a


	//----- nvinfo : EIATTR_MAXREG_COUNT
	.align		4
.L_520:
        /*002c*/ 	.byte	0x03, 0x1b
        /*002e*/ 	.short	0x00ff


	//----- nvinfo : EIATTR_NUM_BARRIERS
	.align		4
        /*0030*/ 	.byte	0x02, 0x4c
        /*0032*/ 	.byte	0x01
	.zero		1


	//----- nvinfo : EIATTR_ANNOTATIONS
	.align		4
        /*0034*/ 	.byte	0x04, 0x55
        /*0036*/ 	.short	(.L_522 - .L_521)


	//   ....[0]....
.L_521:
        /* <DEDUP_REMOVED lines=10> */


	//----- nvinfo : EIATTR_MERCURY_ISA_VERSION
	.align		4
.L_522:
        /*00c8*/ 	.byte	0x03, 0x5f
        /*00ca*/ 	.short	0x0000


	//----- nvinfo : EIATTR_EXIT_INSTR_OFFSETS
	.align		4
        /*00cc*/ 	.byte	0x04, 0x1c
        /*00ce*/ 	.short	(.L_524 - .L_523)


	//   ....[0]....
.L_523:
        /*00d0*/ 	.word	0x000000a0


	//   ....[1]....
        /*00d4*/ 	.word	0x00009270


	//----- nvinfo : EIATTR_CTAIDZ_USED
	.align		4
.L_524:
        /*00d8*/ 	.byte	0x01, 0x04
	.zero		2


	//----- nvinfo : EIATTR_CRS_STACK_SIZE
	.align		4
        /*00dc*/ 	.byte	0x04, 0x1e
        /*00de*/ 	.short	(.L_526 - .L_525)
.L_525:
        /*00e0*/ 	.word	0x00000000
.L_526:


//--------------------- .nv.info._ZN5flash44flash_bwd_dq_dk_dv_loop_seqk_parallel_kernelI23Flash_bwd_kernel_traitsILi64ELi64ELi128ELi8ELi2ELi4ELi4ELb1ELb0EN7cutlass6half_tE19Flash_kernel_traitsILi64ELi64ELi128ELi8ES3_EELb1ELb0ELb0ELb0ELb1ELb1ELb0EEEvNS_16Flash_bwd_paramsE --------------------------
	.section	.nv.info._ZN5flash44flash_bwd_dq_dk_dv_loop_seqk_parallel_kernelI23Flash_bwd_kernel_traitsILi64ELi64ELi128ELi8ELi2ELi4ELi4ELb1ELb0EN7cutlass6half_tE19Flash_kernel_traitsILi64ELi64ELi128ELi8ES3_EELb1ELb0ELb0ELb0ELb1ELb1ELb0EEEvNS_16Flash_bwd_paramsE,"",@"SHT_CUDA_INFO"
	.sectionflags	@""
	.align	4


	//----- nvinfo : EIATTR_CUDA_API_VERSION
	.align		4
        /*0000*/ 	.byte	0x04, 0x37
        /*0002*/ 	.short	(.L_528 - .L_527)
.L_527:
        /*0004*/ 	.word	0x00000082


	//----- nvinfo : EIATTR_SW2861232_WAR
	.align		4
.L_528:
        /*0008*/ 	.byte	0x01, 0x35
	.zero		2


	//----- nvinfo : EIATTR_PARAM_CBANK
	.align		4
        /*000c*/ 	.byte	0x04, 0x0a
        /*000e*/ 	.short	(.L_530 - .L_529)
	.align		4
.L_529:
        /*0010*/ 	.word	index@(.nv.constant0._ZN5flash44flash_bwd_dq_dk_dv_loop_seqk_parallel_kernelI23Flash_bwd_kernel_traitsILi64ELi64ELi128ELi8ELi2ELi4ELi4ELb1ELb0EN7cutlass6half_tE19Flash_kernel_traitsILi64ELi64ELi128ELi8ES3_EELb1ELb0ELb0ELb0ELb1ELb1ELb0EEEvNS_16Flash_bwd_paramsE)
        /*0014*/ 	.short	0x0160
        /*0016*/ 	.short	0x0280


	//----- nvinfo : EIATTR_CBANK_PARAM_SIZE
	.align		4
.L_530:
        /*0018*/ 	.byte	0x03, 0x19
        /*001a*/ 	.short	0x0280


	//----- nvinfo : EIATTR_KPARAM_INFO
	.align		4
        /*001c*/ 	.byte	0x04, 0x17
        /*001e*/ 	.short	(.L_532 - .L_531)
.L_531:
        /*0020*/ 	.word	0x00000000
        /*0024*/ 	.short	0x0000
        /*0026*/ 	.short	0x0000
        /*0028*/ 	.byte	0x00, 0xf0, 0x01, 0x0a


	//----- nvinfo : EIATTR_MAXREG_COUNT
	.align		4
.L_532:
        /*002c*/ 	.byte	0x03, 0x1b
        /*002e*/ 	.short	0x00ff


	//----- nvinfo : EIATTR_NUM_BARRIERS
	.align		4
        /*0030*/ 	.byte	0x02, 0x4c
        /*0032*/ 	.byte	0x01
	.zero		1


	//----- nvinfo : EIATTR_MERCURY_ISA_VERSION
	.align		4
        /*0034*/ 	.byte	0x03, 0x5f
        /*0036*/ 	.short	0x0000


	//----- nvinfo : EIATTR_EXIT_INSTR_OFFSETS
	.align		4
        /*0038*/ 	.byte	0x04, 0x1c
        /*003a*/ 	.short	(.L_534 - .L_533)


	//   ....[0]....
.L_533:
        /*003c*/ 	.word	0x00000090


	//   ....[1]....
        /*0040*/ 	.word	0x00006150


	//----- nvinfo : EIATTR_CTAIDZ_USED
	.align		4
.L_534:
        /*0044*/ 	.byte	0x01, 0x04
	.zero		2


//--------------------- .nv.info._ZN5flash44flash_bwd_dq_dk_dv_loop_seqk_parallel_kernelI23Flash_bwd_kernel_traitsILi64ELi64ELi128ELi8ELi2ELi4ELi4ELb1ELb0EN7cutlass6half_tE19Flash_kernel_traitsILi64ELi64ELi128ELi8ES3_EELb0ELb0ELb0ELb0ELb1ELb1ELb1EEEvNS_16Flash_bwd_paramsE --------------------------
	.section	.nv.info._ZN5flash44flash_bwd_dq_dk_dv_loop_seqk_parallel_kernelI23Flash_bwd_kernel_traitsILi64ELi64ELi128ELi8ELi2ELi4ELi4ELb1ELb0EN7cutlass6half_tE19Flash_kernel_traitsILi64ELi64ELi128ELi8ES3_EELb0ELb0ELb0ELb0ELb1ELb1ELb1EEEvNS_16Flash_bwd_paramsE,"",@"SHT_CUDA_INFO"
	.sectionflags	@""
	.align	4


	//----- nvinfo : EIATTR_CUDA_API_VERSION
	.align		4
        /*0000*/ 	.byte	0x04, 0x37
        /*0002*/ 	.short	(.L_536 - .L_535)
.L_535:
        /*0004*/ 	.word	0x00000082


	//----- nvinfo : EIATTR_SW2861232_WAR
	.align		4
.L_536:
        /*0008*/ 	.byte	0x01, 0x35
	.zero		2


	//----- nvinfo : EIATTR_PARAM_CBANK
	.align		4
        /*000c*/ 	.byte	0x04, 0x0a
        /*000e*/ 	.short	(.L_538 - .L_537)
	.align		4
.L_537:
        /*0010*/ 	.word	index@(.nv.constant0._ZN5flash44flash_bwd_dq_dk_dv_loop_seqk_parallel_kernelI23Flash_bwd_kernel_traitsILi64ELi64ELi128ELi8ELi2ELi4ELi4ELb1ELb0EN7cutlass6half_tE19Flash_kernel_traitsILi64ELi64ELi128ELi8ES3_EELb0ELb0ELb0ELb0ELb1ELb1ELb1EEEvNS_16Flash_bwd_paramsE)
        /*0014*/ 	.short	0x0160
        /*0016*/ 	.short	0x0280


	//----- nvinfo : EIATTR_CBANK_PARAM_SIZE
	.align		4
.L_538:
        /*0018*/ 	.byte	0x03, 0x19
        /*001a*/ 	.short	0x0280


	//----- nvinfo : EIATTR_KPARAM_INFO
	.align		4
        /*001c*/ 	.byte	0x04, 0x17
        /*001e*/ 	.short	(.L_540 - .L_539)
.L_539:
        /*0020*/ 	.word	0x00000000
        /*0024*/ 	.short	0x0000
        /*0026*/ 	.short	0x0000
        /*0028*/ 	.byte	0x00, 0xf0, 0x01, 0x0a


	//----- nvinfo : EIATTR_MAXREG_COUNT
	.align		4
.L_540:
        /*002c*/ 	.byte	0x03, 0x1b
        /*002e*/ 	.short	0x00ff


	//----- nvinfo : EIATTR_NUM_BARRIERS
	.align		4
        /*0030*/ 	.byte	0x02, 0x4c
        /*0032*/ 	.byte	0x01
	.zero		1


	//----- nvinfo : EIATTR_ANNOTATIONS
	.align		4
        /*0034*/ 	.byte	0x04, 0x55
        /*0036*/ 	.short	(.L_542 - .L_541)


	//   ....[0]....
.L_541:
        /*0038*/ 	.word	0x00000001
        /*003c*/ 	.byte	0x50, 0x06, 0x00, 0x00, 0x01, 0x00, 0x00, 0x00, 0x20, 0x09, 0x00, 0x00, 0x01, 0x00, 0x00, 0x00
        /*004c*/ 	.byte	0x80, 0x09, 0x00, 0x00, 0x01, 0x00, 0x00, 0x00, 0xb0, 0x11, 0x00, 0x00, 0x01, 0x00, 0x00, 0x00
        /*005c*/ 	.byte	0xf0, 0x1f, 0x00, 0x00, 0x01, 0x00, 0x00, 0x00, 0xc0, 0x50, 0x00, 0x00


	//----- nvinfo : EIATTR_MERCURY_ISA_VERSION
	.align		4
.L_542:
        /*0068*/ 	.byte	0x03, 0x5f
        /*006a*/ 	.short	0x0000


	//----- nvinfo : EIATTR_EXIT_INSTR_OFFSETS
	.align		4
        /*006c*/ 	.byte	0x04, 0x1c
        /*006e*/ 	.short	(.L_544 - .L_543)


	//   ....[0]....
.L_543:
        /*0070*/ 	.word	0x000000a0


	//   ....[1]....
        /*0074*/ 	.word	0x00005ce0


	//----- nvinfo : EIATTR_CTAIDZ_USED
	.align		4
.L_544:
        /*0078*/ 	.byte	0x01, 0x04
	.zero		2


//--------------------- .nv.info._ZN5flash44flash_bwd_dq_dk_dv_loop_seqk_parallel_kernelI23Flash_bwd_kernel_traitsILi64ELi64ELi128ELi8ELi2ELi4ELi4ELb1ELb0EN7cutlass6half_tE19Flash_kernel_traitsILi64ELi64ELi128ELi8ES3_EELb1ELb0ELb0ELb1ELb0ELb0ELb0EEEvNS_16Flash_bwd_paramsE --------------------------
	.section	.nv.info._ZN5flash44flash_bwd_dq_dk_dv_loop_seqk_parallel_kernelI23Flash_bwd_kernel_traitsILi64ELi64ELi128ELi8ELi2ELi4ELi4ELb1ELb0EN7cutlass6half_tE19Flash_kernel_traitsILi64ELi64ELi128ELi8ES3_EELb1ELb0ELb0ELb1ELb0ELb0ELb0EEEvNS_16Flash_bwd_paramsE,"",@"SHT_CUDA_INFO"
	.sectionflags	@""
	.align	4


	//----- nvinfo : EIATTR_CUDA_API_VERSION
	.align		4
        /*0000*/ 	.byte	0x04, 0x37
        /*0002*/ 	.short	(.L_546 - .L_545)
.L_545:
        /*0004*/ 	.word	0x00000082


	//----- nvinfo : EIATTR_SW2861232_WAR
	.align		4
.L_546:
        /*0008*/ 	.byte	0x01, 0x35
	.zero		2


	//----- nvinfo : EIATTR_PARAM_CBANK
	.align		4
        /*000c*/ 	.byte	0x04, 0x0a
        /*000e*/ 	.short	(.L_548 - .L_547)
	.align		4
.L_547:
        /*0010*/ 	.word	index@(.nv.constant0._ZN5flash44flash_bwd_dq_dk_dv_loop_seqk_parallel_kernelI23Flash_bwd_kernel_traitsILi64ELi64ELi128ELi8ELi2ELi4ELi4ELb1ELb0EN7cutlass6half_tE19Flash_kernel_traitsILi64ELi64ELi128ELi8ES3_EELb1ELb0ELb0ELb1ELb0ELb0ELb0EEEvNS_16Flash_bwd_paramsE)
        /*0014*/ 	.short	0x0160
        /*0016*/ 	.short	0x0280


	//----- nvinfo : EIATTR_CBANK_PARAM_SIZE
	.align		4
.L_548:
        /*0018*/ 	.byte	0x03, 0x19
        /*001a*/ 	.short	0x0280


	//----- nvinfo : EIATTR_KPARAM_INFO
	.align		4
        /*001c*/ 	.byte	0x04, 0x17
        /*001e*/ 	.short	(.L_550 - .L_549)
.L_549:
        /*0020*/ 	.word	0x00000000
        /*0024*/ 	.short	0x0000
        /*0026*/ 	.short	0x0000
        /*0028*/ 	.byte	0x00, 0xf0, 0x01, 0x0a


	//----- nvinfo : EIATTR_MAXREG_COUNT
	.align		4
.L_550:
        /*002c*/ 	.byte	0x03, 0x1b
        /*002e*/ 	.short	0x00ff


	//----- nvinfo : EIATTR_NUM_BARRIERS
	.align		4
        /*0030*/ 	.byte	0x02, 0x4c
        /*0032*/ 	.byte	0x01
	.zero		1


	//----- nvinfo : EIATTR_ANNOTATIONS
	.align		4
        /*0034*/ 	.byte	0x04, 0x55
        /*0036*/ 	.short	(.L_552 - .L_551)


	//   ....[0]....
.L_551:
        /* <DEDUP_REMOVED lines=11> */


	//----- nvinfo : EIATTR_MERCURY_ISA_VERSION
	.align		4
.L_552:
        /*00d0*/ 	.byte	0x03, 0x5f
        /*00d2*/ 	.short	0x0000


	//----- nvinfo : EIATTR_EXIT_INSTR_OFFSETS
	.align		4
        /*00d4*/ 	.byte	0x04, 0x1c
        /*00d6*/ 	.short	(.L_554 - .L_553)


	//   ....[0]....
.L_553:
        /*00d8*/ 	.word	0x00000090


	//   ....[1]....
        /*00dc*/ 	.word	0x00009150


	//----- nvinfo : EIATTR_CTAIDZ_USED
	.align		4
.L_554:
        /*00e0*/ 	.byte	0x01, 0x04
	.zero		2


	//----- nvinfo : EIATTR_CRS_STACK_SIZE
	.align		4
        /*00e4*/ 	.byte	0x04, 0x1e
        /*00e6*/ 	.short	(.L_556 - .L_555)
.L_555:
        /*00e8*/ 	.word	0x00000000
.L_556:


//--------------------- .nv.info._ZN5flash44flash_bwd_dq_dk_dv_loop_seqk_parallel_kernelI23Flash_bwd_kernel_traitsILi64ELi64ELi128ELi8ELi2ELi4ELi4ELb1ELb0EN7cutlass6half_tE19Flash_kernel_traitsILi64ELi64ELi128ELi8ES3_EELb0ELb0ELb0ELb1ELb0ELb0ELb1EEEvNS_16Flash_bwd_paramsE --------------------------
	.section	.nv.info._ZN5flash44flash_bwd_dq_dk_dv_loop_seqk_parallel_kernelI23Flash_bwd_kernel_traitsILi64ELi64ELi128ELi8ELi2ELi4ELi4ELb1ELb0EN7cutlass6half_tE19Flash_kernel_traitsILi64ELi64ELi128ELi8ES3_EELb0ELb0ELb0ELb1ELb0ELb0ELb1EEEvNS_16Flash_bwd_paramsE,"",@"SHT_CUDA_INFO"
	.sectionflags	@""
	.align	4


	//----- nvinfo : EIATTR_CUDA_API_VERSION
	.align		4
        /*0000*/ 	.byte	0x04, 0x37
        /*0002*/ 	.short	(.L_558 - .L_557)
.L_557:
        /*0004*/ 	.word	0x00000082


	//----- nvinfo : EIATTR_SW2861232_WAR
	.align		4
.L_558:
        /*0008*/ 	.byte	0x01, 0x35
	.zero		2


	//----- nvinfo : EIATTR_PARAM_CBANK
	.align		4
        /*000c*/ 	.byte	0x04, 0x0a
        /*000e*/ 	.short	(.L_560 - .L_559)
	.align		4
.L_559:
        /*0010*/ 	.word	index@(.nv.constant0._ZN5flash44flash_bwd_dq_dk_dv_loop_seqk_parallel_kernelI23Flash_bwd_kernel_traitsILi64ELi64ELi128ELi8ELi2ELi4ELi4ELb1ELb0EN7cutlass6half_tE19Flash_kernel_traitsILi64ELi64ELi128ELi8ES3_EELb0ELb0ELb0ELb1ELb0ELb0ELb1EEEvNS_16Flash_bwd_paramsE)
        /*0014*/ 	.short	0x0160
        /*0016*/ 	.short	0x0280


	//----- nvinfo : EIATTR_CBANK_PARAM_SIZE
	.align		4
.L_560:
        /*0018*/ 	.byte	0x03, 0x19
        /*001a*/ 	.short	0x0280


	//----- nvinfo : EIATTR_KPARAM_INFO
	.align		4
        /*001c*/ 	.byte	0x04, 0x17
        /*001e*/ 	.short	(.L_562 - .L_561)
.L_561:
        /*0020*/ 	.word	0x00000000
        /*0024*/ 	.short	0x0000
        /*0026*/ 	.short	0x0000
        /*0028*/ 	.byte	0x00, 0xf0, 0x01, 0x0a


	//----- nvinfo : EIATTR_MAXREG_COUNT
	.align		4
.L_562:
        /*002c*/ 	.byte	0x03, 0x1b
        /*002e*/ 	.short	0x00ff


	//----- nvinfo : EIATTR_NUM_BARRIERS
	.align		4
        /*0030*/ 	.byte	0x02, 0x4c
        /*0032*/ 	.byte	0x01
	.zero		1


	//----- nvinfo : EIATTR_ANNOTATIONS
	.align		4
        /*0034*/ 	.byte	0x04, 0x55
        /*0036*/ 	.short	(.L_564 - .L_563)


	//   ....[0]....
.L_563:
        /* <DEDUP_REMOVED lines=9> */


	//----- nvinfo : EIATTR_MERCURY_ISA_VERSION
	.align		4
.L_564:
        /*00b8*/ 	.byte	0x03, 0x5f
        /*00ba*/ 	.short	0x0000


	//----- nvinfo : EIATTR_EXIT_INSTR_OFFSETS
	.align		4
        /*00bc*/ 	.byte	0x04, 0x1c
        /*00be*/ 	.short	(.L_566 - .L_565)


	//   ....[0]....
.L_565:
        /*00c0*/ 	.word	0x000000a0


	//   ....[1]....
        /*00c4*/ 	.word	0x000094c0


	//----- nvinfo : EIATTR_CTAIDZ_USED
	.align		4
.L_566:
        /*00c8*/ 	.byte	0x01, 0x04
	.zero		2


	//----- nvinfo : EIATTR_CRS_STACK_SIZE
	.align		4
        /*00cc*/ 	.byte	0x04, 0x1e
        /*00ce*/ 	.short	(.L_568 - .L_567)
.L_567:
        /*00d0*/ 	.word	0x00000000
.L_568:


//--------------------- .nv.info._ZN5flash44flash_bwd_dq_dk_dv_loop_seqk_parallel_kernelI23Flash_bwd_kernel_traitsILi64ELi64ELi128ELi8ELi2ELi4ELi4ELb1ELb0EN7cutlass6half_tE19Flash_kernel_traitsILi64ELi64ELi128ELi8ES3_EELb1ELb0ELb1ELb0ELb0ELb1ELb0EEEvNS_16Flash_bwd_paramsE --------------------------
	.section	.nv.info._ZN5flash44flash_bwd_dq_dk_dv_loop_seqk_parallel_kernelI23Flash_bwd_kernel_traitsILi64ELi64ELi128ELi8ELi2ELi4ELi4ELb1ELb0EN7cutlass6half_tE19Flash_kernel_traitsILi64ELi64ELi128ELi8ES3_EELb1ELb0ELb1ELb0ELb0ELb1ELb0EEEvNS_16Flash_bwd_paramsE,"",@"SHT_CUDA_INFO"
	.sectionflags	@""
	.align	4


	//----- nvinfo : EIATTR_CUDA_API_VERSION
	.align		4
        /*0000*/ 	.byte	0x04, 0x37
        /*0002*/ 	.short	(.L_570 - .L_569)
.L_569:
        /*0004*/ 	.word	0x00000082


	//----- nvinfo : EIATTR_SW2861232_WAR
	.align		4
.L_570:
        /*0008*/ 	.byte	0x01, 0x35
	.zero		2


	//----- nvinfo : EIATTR_PARAM_CBANK
	.align		4
        /*000c*/ 	.byte	0x04, 0x0a
        /*000e*/ 	.short	(.L_572 - .L_571)
	.align		4
.L_571:
        /*0010*/ 	.word	index@(.nv.constant0._ZN5flash44flash_bwd_dq_dk_dv_loop_seqk_parallel_kernelI23Flash_bwd_kernel_traitsILi64ELi64ELi128ELi8ELi2ELi4ELi4ELb1ELb0EN7cutlass6half_tE19Flash_kernel_traitsILi64ELi64ELi128ELi8ES3_EELb1ELb0ELb1ELb0ELb0ELb1ELb0EEEvNS_16Flash_bwd_paramsE)
        /*0014*/ 	.short	0x0160
        /*0016*/ 	.short	0x0280


	//----- nvinfo : EIATTR_CBANK_PARAM_SIZE
	.align		4
.L_572:
        /*0018*/ 	.byte	0x03, 0x19
        /*001a*/ 	.short	0x0280


	//----- nvinfo : EIATTR_KPARAM_INFO
	.align		4
        /*001c*/ 	.byte	0x04, 0x17
        /*001e*/ 	.short	(.L_574 - .L_573)
.L_573:
        /*0020*/ 	.word	0x00000000
        /*0024*/ 	.short	0x0000
        /*0026*/ 	.short	0x0000
        /*0028*/ 	.byte	0x00, 0xf0, 0x01, 0x0a


	//----- nvinfo : EIATTR_MAXREG_COUNT
	.align		4
.L_574:
        /*002c*/ 	.byte	0x03, 0x1b
        /*002e*/ 	.short	0x00ff


	//----- nvinfo : EIATTR_NUM_BARRIERS
	.align		4
        /*0030*/ 	.byte	0x02, 0x4c
        /*0032*/ 	.byte	0x01
	.zero		1


	//----- nvinfo : EIATTR_MERCURY_ISA_VERSION
	.align		4
        /*0034*/ 	.byte	0x03, 0x5f
        /*0036*/ 	.short	0x0000


	//----- nvinfo : EIATTR_EXIT_INSTR_OFFSETS
	.align		4
        /*0038*/ 	.byte	0x04, 0x1c
        /*003a*/ 	.short	(.L_576 - .L_575)


	//   ....[0]....
.L_575:
        /*003c*/ 	.word	0x00000080


	//   ....[1]....
        /*0040*/ 	.word	0x000084c0


	//----- nvinfo : EIATTR_CTAIDZ_USED
	.align		4
.L_576:
        /*0044*/ 	.byte	0x01, 0x04
	.zero		2


	//----- nvinfo : EIATTR_CRS_STACK_SIZE
	.align		4
        /*0048*/ 	.byte	0x04, 0x1e
        /*004a*/ 	.short	(.L_578 - .L_577)
.L_577:
        /*004c*/ 	.word	0x00000000
.L_578:


//--------------------- .nv.info._ZN5flash44flash_bwd_dq_dk_dv_loop_seqk_parallel_kernelI23Flash_bwd_kernel_traitsILi64ELi64ELi128ELi8ELi2ELi4ELi4ELb1ELb0EN7cutlass6half_tE19Flash_kernel_traitsILi64ELi64ELi128ELi8ES3_EELb0ELb0ELb1ELb0ELb0ELb1ELb1EEEvNS_16Flash_bwd_paramsE --------------------------
	.section	.nv.info._ZN5flash44flash_bwd_dq_dk_dv_loop_seqk_parallel_kernelI23Flash_bwd_kernel_traitsILi64ELi64ELi128ELi8ELi2ELi4ELi4ELb1ELb0EN7cutlass6half_tE19Flash_kernel_traitsILi64ELi64ELi128ELi8ES3_EELb0ELb0ELb1ELb0ELb0ELb1ELb1EEEvNS_16Flash_bwd_paramsE,"",@"SHT_CUDA_INFO"
	.sectionflags	@""
	.align	4


	//----- nvinfo : EIATTR_CUDA_API_VERSION
	.align		4
        /*0000*/ 	.byte	0x04, 0x37
        /*0002*/ 	.short	(.L_580 - .L_579)
.L_579:
        /*0004*/ 	.word	0x00000082


	//----- nvinfo : EIATTR_SW2861232_WAR
	.align		4
.L_580:
        /*0008*/ 	.byte	0x01, 0x35
	.zero		2


	//----- nvinfo : EIATTR_PARAM_CBANK
	.align		4
        /*000c*/ 	.byte	0x04, 0x0a
        /*000e*/ 	.short	(.L_582 - .L_581)
	.align		4
.L_581:
        /*0010*/ 	.word	index@(.nv.constant0._ZN5flash44flash_bwd_dq_dk_dv_loop_seqk_parallel_kernelI23Flash_bwd_kernel_traitsILi64ELi64ELi128ELi8ELi2ELi4ELi4ELb1ELb0EN7cutlass6half_tE19Flash_kernel_traitsILi64ELi64ELi128ELi8ES3_EELb0ELb0ELb1ELb0ELb0ELb1ELb1EEEvNS_16Flash_bwd_paramsE)
        /*0014*/ 	.short	0x0160
        /*0016*/ 	.short	0x0280


	//----- nvinfo : EIATTR_CBANK_PARAM_SIZE
	.align		4
.L_582:
        /*0018*/ 	.byte	0x03, 0x19
        /*001a*/ 	.short	0x0280


	//----- nvinfo : EIATTR_KPARAM_INFO
	.align		4
        /*001c*/ 	.byte	0x04, 0x17
        /*001e*/ 	.short	(.L_584 - .L_583)
.L_583:
        /*0020*/ 	.word	0x00000000
        /*0024*/ 	.short	0x0000
        /*0026*/ 	.short	0x0000
        /*0028*/ 	.byte	0x00, 0xf0, 0x01, 0x0a


	//----- nvinfo : EIATTR_MAXREG_COUNT
	.align		4
.L_584:
        /*002c*/ 	.byte	0x03, 0x1b
        /*002e*/ 	.short	0x00ff


	//----- nvinfo : EIATTR_NUM_BARRIERS
	.align		4
        /*0030*/ 	.byte	0x02, 0x4c
        /*0032*/ 	.byte	0x01
	.zero		1


	//----- nvinfo : EIATTR_ANNOTATIONS
	.align		4
        /*0034*/ 	.byte	0x04, 0x55
        /*0036*/ 	.short	(.L_586 - .L_585)


	//   ....[0]....
.L_585:
        /* <DEDUP_REMOVED lines=10> */


	//----- nvinfo : EIATTR_MERCURY_ISA_VERSION
	.align		4
.L_586:
        /*00c8*/ 	.byte	0x03, 0x5f
        /*00ca*/ 	.short	0x0000


	//----- nvinfo : EIATTR_EXIT_INSTR_OFFSETS
	.align		4
        /*00cc*/ 	.byte	0x04, 0x1c
        /*00ce*/ 	.short	(.L_588 - .L_587)


	//   ....[0]....
.L_587:
        /*00d0*/ 	.word	0x000000a0


	//   ....[1]....
        /*00d4*/ 	.word	0x00008b80


	//----- nvinfo : EIATTR_CTAIDZ_USED
	.align		4
.L_588:
        /*00d8*/ 	.byte	0x01, 0x04
	.zero		2


	//----- nvinfo : EIATTR_CRS_STACK_SIZE
	.align		4
        /*00dc*/ 	.byte	0x04, 0x1e
        /*00de*/ 	.short	(.L_590 - .L_589)
.L_589:
        /*00e0*/ 	.word	0x00000000
.L_590:


//--------------------- .nv.info._ZN5flash44flash_bwd_dq_dk_dv_loop_seqk_parallel_kernelI23Flash_bwd_kernel_traitsILi64ELi64ELi128ELi8ELi2ELi4ELi4ELb1ELb0EN7cutlass6half_tE19Flash_kernel_traitsILi64ELi64ELi128ELi8ES3_EELb1ELb0ELb1ELb1ELb0ELb0ELb0EEEvNS_16Flash_bwd_paramsE --------------------------
	.section	.nv.info._ZN5flash44flash_bwd_dq_dk_dv_loop_seqk_parallel_kernelI23Flash_bwd_kernel_traitsILi64ELi64ELi128ELi8ELi2ELi4ELi4ELb1ELb0EN7cutlass6half_tE19Flash_kernel_traitsILi64ELi64ELi128ELi8ES3_EELb1ELb0ELb1ELb1ELb0ELb0ELb0EEEvNS_16Flash_bwd_paramsE,"",@"SHT_CUDA_INFO"
	.sectionflags	@""
	.align	4


	//----- nvinfo : EIATTR_CUDA_API_VERSION
	.align		4
        /*0000*/ 	.byte	0x04, 0x37
        /*0002*/ 	.short	(.L_592 - .L_591)
.L_591:
        /*0004*/ 	.word	0x00000082


	//----- nvinfo : EIATTR_SW2861232_WAR
	.align		4
.L_592:
        /*0008*/ 	.byte	0x01, 0x35
	.zero		2


	//----- nvinfo : EIATTR_PARAM_CBANK
	.align		4
        /*000c*/ 	.byte	0x04, 0x0a
        /*000e*/ 	.short	(.L_594 - .L_593)
	.align		4
.L_593:
        /*0010*/ 	.word	index@(.nv.constant0._ZN5flash44flash_bwd_dq_dk_dv_loop_seqk_parallel_kernelI23Flash_bwd_kernel_traitsILi64ELi64ELi128ELi8ELi2ELi4ELi4ELb1ELb0EN7cutlass6half_tE19Flash_kernel_traitsILi64ELi64ELi128ELi8ES3_EELb1ELb0ELb1ELb1ELb0ELb0ELb0EEEvNS_16Flash_bwd_paramsE)
        /*0014*/ 	.short	0x0160
        /*0016*/ 	.short	0x0280


	//----- nvinfo : EIATTR_CBANK_PARAM_SIZE
	.align		4
.L_594:
        /*0018*/ 	.byte	0x03, 0x19
        /*001a*/ 	.short	0x0280


	//----- nvinfo : EIATTR_KPARAM_INFO
	.align		4
        /*001c*/ 	.byte	0x04, 0x17
        /*001e*/ 	.short	(.L_596 - .L_595)
.L_595:
        /*0020*/ 	.word	0x00000000
        /*0024*/ 	.short	0x0000
        /*0026*/ 	.short	0x0000
        /*0028*/ 	.byte	0x00, 0xf0, 0x01, 0x0a


	//----- nvinfo : EIATTR_MAXREG_COUNT
	.align		4
.L_596:
        /*002c*/ 	.byte	0x03, 0x1b
        /*002e*/ 	.short	0x00ff


	//----- nvinfo : EIATTR_NUM_BARRIERS
	.align		4
        /*0030*/ 	.byte	0x02, 0x4c
        /*0032*/ 	.byte	0x01
	.zero		1


	//----- nvinfo : EIATTR_ANNOTATIONS
	.align		4
        /*0034*/ 	.byte	0x04, 0x55
        /*0036*/ 	.short	(.L_598 - .L_597)


	//   ....[0]....
.L_597:
        /*0038*/ 	.word	0x00000001
        /*003c*/ 	.byte	0xa0, 0x07, 0x00, 0x00, 0x01, 0x00, 0x00, 0x00, 0x00, 0x80, 0x00, 0x00


	//----- nvinfo : EIATTR_MERCURY_ISA_VERSION
	.align		4
.L_598:
        /*0048*/ 	.byte	0x03, 0x5f
        /*004a*/ 	.short	0x0000


	//----- nvinfo : EIATTR_EXIT_INSTR_OFFSETS
	.align		4
        /*004c*/ 	.byte	0x04, 0x1c
        /*004e*/ 	.short	(.L_600 - .L_599)


	//   ....[0]....
.L_599:
        /*0050*/ 	.word	0x00000090


	//   ....[1]....
        /*0054*/ 	.word	0x000093f0


	//----- nvinfo : EIATTR_CTAIDZ_USED
	.align		4
.L_600:
        /*0058*/ 	.byte	0x01, 0x04
	.zero		2


	//----- nvinfo : EIATTR_CRS_STACK_SIZE
	.align		4
        /*005c*/ 	.byte	0x04, 0x1e
        /*005e*/ 	.short	(.L_602 - .L_601)
.L_601:
        /*0060*/ 	.word	0x00000000
.L_602:


//--------------------- .nv.info._ZN5flash44flash_bwd_dq_dk_dv_loop_seqk_parallel_kernelI23Flash_bwd_kernel_traitsILi64ELi64ELi128ELi8ELi2ELi4ELi4ELb1ELb0EN7cutlass6half_tE19Flash_kernel_traitsILi64ELi64ELi128ELi8ES3_EELb0ELb0ELb1ELb1ELb0ELb0ELb1EEEvNS_16Flash_bwd_paramsE --------------------------
	.section	.nv.info._ZN5flash44flash_bwd_dq_dk_dv_loop_seqk_parallel_kernelI23Flash_bwd_kernel_traitsILi64ELi64ELi128ELi8ELi2ELi4ELi4ELb1ELb0EN7cutlass6half_tE19Flash_kernel_traitsILi64ELi64ELi128ELi8ES3_EELb0ELb0ELb1ELb1ELb0ELb0ELb1EEEvNS_16Flash_bwd_paramsE,"",@"SHT_CUDA_INFO"
	.sectionflags	@""
	.align	4


	//----- nvinfo : EIATTR_CUDA_API_VERSION
	.align		4
        /*0000*/ 	.byte	0x04, 0x37
        /*0002*/ 	.short	(.L_604 - .L_603)
.L_603:
        /*0004*/ 	.word	0x00000082


	//----- nvinfo : EIATTR_SW2861232_WAR
	.align		4
.L_604:
        /*0008*/ 	.byte	0x01, 0x35
	.zero		2


	//----- nvinfo : EIATTR_PARAM_CBANK
	.align		4
        /*000c*/ 	.byte	0x04, 0x0a
        /*000e*/ 	.short	(.L_606 - .L_605)
	.align		4
.L_605:
        /*0010*/ 	.word	index@(.nv.constant0._ZN5flash44flash_bwd_dq_dk_dv_loop_seqk_parallel_kernelI23Flash_bwd_kernel_traitsILi64ELi64ELi128ELi8ELi2ELi4ELi4ELb1ELb0EN7cutlass6half_tE19Flash_kernel_traitsILi64ELi64ELi128ELi8ES3_EELb0ELb0ELb1ELb1ELb0ELb0ELb1EEEvNS_16Flash_bwd_paramsE)
        /*0014*/ 	.short	0x0160
        /*0016*/ 	.short	0x0280


	//----- nvinfo : EIATTR_CBANK_PARAM_SIZE
	.align		4
.L_606:
        /*0018*/ 	.byte	0x03, 0x19
        /*001a*/ 	.short	0x0280


	//----- nvinfo : EIATTR_KPARAM_INFO
	.align		4
        /*001c*/ 	.byte	0x04, 0x17
        /*001e*/ 	.short	(.L_608 - .L_607)
.L_607:
        /*0020*/ 	.word	0x00000000
        /*0024*/ 	.short	0x0000
        /*0026*/ 	.short	0x0000
        /*0028*/ 	.byte	0x00, 0xf0, 0x01, 0x0a


	//----- nvinfo : EIATTR_MAXREG_COUNT
	.align		4
.L_608:
        /*002c*/ 	.byte	0x03, 0x1b
        /*002e*/ 	.short	0x00ff


	//----- nvinfo : EIATTR_NUM_BARRIERS
	.align		4
        /*0030*/ 	.byte	0x02, 0x4c
        /*0032*/ 	.byte	0x01
	.zero		1


	//----- nvinfo : EIATTR_ANNOTATIONS
	.align		4
        /*0034*/ 	.byte	0x04, 0x55
        /*0036*/ 	.short	(.L_610 - .L_609)


	//   ....[0]....
.L_609:
        /* <DEDUP_REMOVED lines=11> */


	//----- nvinfo : EIATTR_MERCURY_ISA_VERSION
	.align		4
.L_610:
        /*00d8*/ 	.byte	0x03, 0x5f
        /*00da*/ 	.short	0x0000


	//----- nvinfo : EIATTR_EXIT_INSTR_OFFSETS
	.align		4
        /*00dc*/ 	.byte	0x04, 0x1c
        /*00de*/ 	.short	(.L_612 - .L_611)


	//   ....[0]....
.L_611:
        /*00e0*/ 	.word	0x000000a0


	//   ....[1]....
        /*00e4*/ 	.word	0x00009900


	//----- nvinfo : EIATTR_CTAIDZ_USED
	.align		4
.L_612:
        /*00e8*/ 	.byte	0x01, 0x04
	.zero		2


	//----- nvinfo : EIATTR_CRS_STACK_SIZE
	.align		4
        /*00ec*/ 	.byte	0x04, 0x1e
        /*00ee*/ 	.short	(.L_614 - .L_613)
.L_613:
        /*00f0*/ 	.word	0x00000000
.L_614:


//--------------------- .nv.info._ZN5flash25flash_bwd_dot_do_o_kernelILb0E23Flash_bwd_kernel_traitsILi64ELi64ELi128ELi8ELi2ELi4ELi4ELb1ELb0EN7cutlass6half_tE19Flash_kernel_traitsILi64ELi64ELi128ELi8ES3_EEEEvNS_16Flash_bwd_paramsE --------------------------
	.section	.nv.info._ZN5flash25flash_bwd_dot_do_o_kernelILb0E23Flash_bwd_kernel_traitsILi64ELi64ELi128ELi8ELi2ELi4ELi4ELb1ELb0EN7cutlass6half_tE19Flash_kernel_traitsILi64ELi64ELi128ELi8ES3_EEEEvNS_16Flash_bwd_paramsE,"",@"SHT_CUDA_INFO"
	.sectionflags	@""
	.align	4


	//----- nvinfo : EIATTR_CUDA_API_VERSION
	.align		4
        /*0000*/ 	.byte	0x04, 0x37
        /*0002*/ 	.short	(.L_616 - .L_615)
.L_615:
        /*0004*/ 	.word	0x00000082


	//----- nvinfo : EIATTR_SW2861232_WAR
	.align		4
.L_616:
        /*0008*/ 	.byte	0x01, 0x35
	.zero		2


	//----- nvinfo : EIATTR_PARAM_CBANK
	.align		4
        /*000c*/ 	.byte	0x04, 0x0a
        /*000e*/ 	.short	(.L_618 - .L_617)
	.align		4
.L_617:
        /*0010*/ 	.word	index@(.nv.constant0._ZN5flash25flash_bwd_dot_do_o_kernelILb0E23Flash_bwd_kernel_traitsILi64ELi64ELi128ELi8ELi2ELi4ELi4ELb1ELb0EN7cutlass6half_tE19Flash_kernel_traitsILi64ELi64ELi128ELi8ES3_EEEEvNS_16Flash_bwd_paramsE)
        /*0014*/ 	.short	0x0160
        /*0016*/ 	.short	0x0280


	//----- nvinfo : EIATTR_CBANK_PARAM_SIZE
	.align		4
.L_618:
        /*0018*/ 	.byte	0x03, 0x19
        /*001a*/ 	.short	0x0280


	//----- nvinfo : EIATTR_KPARAM_INFO
	.align		4
        /*001c*/ 	.byte	0x04, 0x17
        /*001e*/ 	.short	(.L_620 - .L_619)
.L_619:
        /*0020*/ 	.word	0x00000000
        /*0024*/ 	.short	0x0000
        /*0026*/ 	.short	0x0000
        /*0028*/ 	.byte	0x00, 0xf0, 0x01, 0x0a


	//----- nvinfo : EIATTR_MAXREG_COUNT
	.align		4
.L_620:
        /*002c*/ 	.byte	0x03, 0x1b
        /*002e*/ 	.short	0x00ff


	//----- nvinfo : EIATTR_MERCURY_ISA_VERSION
	.align		4
        /*0030*/ 	.byte	0x03, 0x5f
        /*0032*/ 	.short	0x0000


	//----- nvinfo : EIATTR_COOP_GROUP_MASK_REGIDS
	.align		4
        /*0034*/ 	.byte	0x04, 0x29
        /*0036*/ 	.short	(.L_622 - .L_621)


	//   ....[0]....
.L_621:
        /*0038*/ 	.word	0xffffffff


	//   ....[1]....
        /*003c*/ 	.word	0xffffffff


	//   ....[2]....
        /*0040*/ 	.word	0xffffffff


	//   ....[3]....
        /*0044*/ 	.word	0xffffffff


	//   ....[4]....
        /*0048*/ 	.word	0xffffffff


	//   ....[5]....
        /*004c*/ 	.word	0xffffffff


	//----- nvinfo : EIATTR_COOP_GROUP_INSTR_OFFSETS
	.align		4
.L_622:
        /*0050*/ 	.byte	0x04, 0x28
        /*0052*/ 	.short	(.L_624 - .L_623)


	//   ....[0]....
.L_623:
        /*0054*/ 	.word	0x00000ac0


	//   ....[1]....
        /*0058*/ 	.word	0x00000af0


	//   ....[2]....
        /*005c*/ 	.word	0x00000b10


	//   ....[3]....
        /*0060*/ 	.word	0x00000b30


	//   ....[4]....
        /*0064*/ 	.word	0x00000b50


	//   ....[5]....
        /*0068*/ 	.word	0x00000b70


	//----- nvinfo : EIATTR_EXIT_INSTR_OFFSETS
	.align		4
.L_624:
        /*006c*/ 	.byte	0x04, 0x1c
        /*006e*/ 	.short	(.L_626 - .L_625)


	//   ....[0]....
.L_625:
        /*0070*/ 	.word	0x000000f0


	//   ....[1]....
        /*0074*/ 	.word	0x00000c00


	//   ....[2]....
        /*0078*/ 	.word	0x00000c30


	//----- nvinfo : EIATTR_CTAIDZ_USED
	.align		4
.L_626:
        /*007c*/ 	.byte	0x01, 0x04
	.zero		2


//--------------------- .nv.info._ZN5flash25flash_bwd_dot_do_o_kernelILb1E23Flash_bwd_kernel_traitsILi64ELi64ELi128ELi8ELi2ELi4ELi4ELb1ELb0EN7cutlass6half_tE19Flash_kernel_traitsILi64ELi64ELi128ELi8ES3_EEEEvNS_16Flash_bwd_paramsE --------------------------
	.section	.nv.info._ZN5flash25flash_bwd_dot_do_o_kernelILb1E23Flash_bwd_kernel_traitsILi64ELi64ELi128ELi8ELi2ELi4ELi4ELb1ELb0EN7cutlass6half_tE19Flash_kernel_traitsILi64ELi64ELi128ELi8ES3_EEEEvNS_16Flash_bwd_paramsE,"",@"SHT_CUDA_INFO"
	.sectionflags	@""
	.align	4


	//----- nvinfo : EIATTR_CUDA_API_VERSION
	.align		4
        /*0000*/ 	.byte	0x04, 0x37
        /*0002*/ 	.short	(.L_628 - .L_627)
.L_627:
        /*0004*/ 	.word	0x00000082


	//----- nvinfo : EIATTR_SW2861232_WAR
	.align		4
.L_628:
        /*0008*/ 	.byte	0x01, 0x35
	.zero		2


	//----- nvinfo : EIATTR_PARAM_CBANK
	.align		4
        /*000c*/ 	.byte	0x04, 0x0a
        /*000e*/ 	.short	(.L_630 - .L_629)
	.align		4
.L_629:
        /*0010*/ 	.word	index@(.nv.constant0._ZN5flash25flash_bwd_dot_do_o_kernelILb1E23Flash_bwd_kernel_traitsILi64ELi64ELi128ELi8ELi2ELi4ELi4ELb1ELb0EN7cutlass6half_tE19Flash_kernel_traitsILi64ELi64ELi128ELi8ES3_EEEEvNS_16Flash_bwd_paramsE)
        /*0014*/ 	.short	0x0160
        /*0016*/ 	.short	0x0280


	//----- nvinfo : EIATTR_CBANK_PARAM_SIZE
	.align		4
.L_630:
        /*0018*/ 	.byte	0x03, 0x19
        /*001a*/ 	.short	0x0280


	//----- nvinfo : EIATTR_KPARAM_INFO
	.align		4
        /*001c*/ 	.byte	0x04, 0x17
        /*001e*/ 	.short	(.L_632 - .L_631)
.L_631:
        /*0020*/ 	.word	0x00000000
        /*0024*/ 	.short	0x0000
        /*0026*/ 	.short	0x0000
        /*0028*/ 	.byte	0x00, 0xf0, 0x01, 0x0a


	//----- nvinfo : EIATTR_MAXREG_COUNT
	.align		4
.L_632:
        /*002c*/ 	.byte	0x03, 0x1b
        /*002e*/ 	.short	0x00ff


	//----- nvinfo : EIATTR_MERCURY_ISA_VERSION
	.align		4
        /*0030*/ 	.byte	0x03, 0x5f
        /*0032*/ 	.short	0x0000


	//----- nvinfo : EIATTR_COOP_GROUP_MASK_REGIDS
	.align		4
        /*0034*/ 	.byte	0x04, 0x29
        /*0036*/ 	.short	(.L_634 - .L_633)


	//   ....[0]....
.L_633:
        /*0038*/ 	.word	0xffffffff


	//   ....[1]....
        /*003c*/ 	.word	0xffffffff


	//   ....[2]....
        /*0040*/ 	.word	0xffffffff


	//   ....[3]....
        /*0044*/ 	.word	0xffffffff


	//   ....[4]....
        /*0048*/ 	.word	0xffffffff


	//   ....[5]....
        /*004c*/ 	.word	0xffffffff


	//----- nvinfo : EIATTR_COOP_GROUP_INSTR_OFFSETS
	.align		4
.L_634:
        /*0050*/ 	.byte	0x04, 0x28
        /*0052*/ 	.short	(.L_636 - .L_635)


	//   ....[0]....
.L_635:
        /*0054*/ 	.word	0x00000d40


	//   ....[1]....
        /*0058*/ 	.word	0x00000d50


	//   ....[2]....
        /*005c*/ 	.word	0x00000d80


	//   ....[3]....
        /*0060*/ 	.word	0x00000d90


	//   ....[4]....
        /*0064*/ 	.word	0x00000de0


	//   ....[5]....
        /*0068*/ 	.word	0x00000e10


	//----- nvinfo : EIATTR_EXIT_INSTR_OFFSETS
	.align		4
.L_636:
        /*006c*/ 	.byte	0x04, 0x1c
        /*006e*/ 	.short	(.L_638 - .L_637)


	//   ....[0]....
.L_637:
        /*0070*/ 	.word	0x000000f0


	//   ....[1]....
        /*0074*/ 	.word	0x00000f90


	//----- nvinfo : EIATTR_CTAIDZ_USED
	.align		4
.L_638:
        /*0078*/ 	.byte	0x01, 0x04
	.zero		2


//--------------------- .nv.info._ZN5flash27flash_bwd_convert_dq_kernelI23Flash_bwd_kernel_traitsILi64ELi128ELi128ELi8ELi4ELi4ELi4ELb0ELb0EN7cutlass6half_tE19Flash_kernel_traitsILi64ELi128ELi128ELi8ES3_EEEEvNS_16Flash_bwd_paramsEi --------------------------
	.section	.nv.info._ZN5flash27flash_bwd_convert_dq_kernelI23Flash_bwd_kernel_traitsILi64ELi128ELi128ELi8ELi4ELi4ELi4ELb0ELb0EN7cutlass6half_tE19Flash_kernel_traitsILi64ELi128ELi128ELi8ES3_EEEEvNS_16Flash_bwd_paramsEi,"",@"SHT_CUDA_INFO"
	.sectionflags	@""
	.align	4


	//----- nvinfo : EIATTR_CUDA_API_VERSION
	.align		4
        /*0000*/ 	.byte	0x04, 0x37
        /*0002*/ 	.short	(.L_640 - .L_639)
.L_639:
        /*0004*/ 	.word	0x00000082


	//----- nvinfo : EIATTR_SW2861232_WAR
	.align		4
.L_640:
        /*0008*/ 	.byte	0x01, 0x35
	.zero		2


	//----- nvinfo : EIATTR_PARAM_CBANK
	.align		4
        /*000c*/ 	.byte	0x04, 0x0a
        /*000e*/ 	.short	(.L_642 - .L_641)
	.align		4
.L_641:
        /*0010*/ 	.word	index@(.nv.constant0._ZN5flash27flash_bwd_convert_dq_kernelI23Flash_bwd_kernel_traitsILi64ELi128ELi128ELi8ELi4ELi4ELi4ELb0ELb0EN7cutlass6half_tE19Flash_kernel_traitsILi64ELi128ELi128ELi8ES3_EEEEvNS_16Flash_bwd_paramsEi)
        /*0014*/ 	.short	0x0160
        /*0016*/ 	.short	0x0284


	//----- nvinfo : EIATTR_CBANK_PARAM_SIZE
	.align		4
.L_642:
        /*0018*/ 	.byte	0x03, 0x19
        /*001a*/ 	.short	0x0284


	//----- nvinfo : EIATTR_KPARAM_INFO
	.align		4
        /*001c*/ 	.byte	0x04, 0x17
        /*001e*/ 	.short	(.L_644 - .L_643)
.L_643:
        /*0020*/ 	.word	0x00000000
        /*0024*/ 	.short	0x0001
        /*0026*/ 	.short	0x0280
        /*0028*/ 	.byte	0x00, 0xf0, 0x11, 0x00


	//----- nvinfo : EIATTR_KPARAM_INFO
	.align		4
.L_644:
        /*002c*/ 	.byte	0x04, 0x17
        /*002e*/ 	.short	(.L_646 - .L_645)
.L_645:
        /*0030*/ 	.word	0x00000000
        /*0034*/ 	.short	0x0000
        /*0036*/ 	.short	0x0000
        /*0038*/ 	.byte	0x00, 0xf0, 0x01, 0x0a


	//----- nvinfo : EIATTR_MAXREG_COUNT
	.align		4
.L_646:
        /*003c*/ 	.byte	0x03, 0x1b
        /*003e*/ 	.short	0x00ff


	//----- nvinfo : EIATTR_NUM_BARRIERS
	.align		4
        /*0040*/ 	.byte	0x02, 0x4c
        /*0042*/ 	.byte	0x01
	.zero		1


	//----- nvinfo : EIATTR_MERCURY_ISA_VERSION
	.align		4
        /*0044*/ 	.byte	0x03, 0x5f
        /*0046*/ 	.short	0x0000


	//----- nvinfo : EIATTR_EXIT_INSTR_OFFSETS
	.align		4
        /*0048*/ 	.byte	0x04, 0x1c
        /*004a*/ 	.short	(.L_648 - .L_647)


	//   ....[0]....
.L_647:
        /*004c*/ 	.word	0x000000f0


	//   ....[1]....
        /*0050*/ 	.word	0x00001910


	//   ....[2]....
        /*0054*/ 	.word	0x000019c0


	//----- nvinfo : EIATTR_CTAIDZ_USED
	.align		4
.L_648:
        /*0058*/ 	.byte	0x01, 0x04
	.zero		2


	//----- nvinfo : EIATTR_CRS_STACK_SIZE
	.align		4
        /*005c*/ 	.byte	0x04, 0x1e
        /*005e*/ 	.short	(.L_650 - .L_649)
.L_649:
        /*0060*/ 	.word	0x00000000
.L_650:


//--------------------- .nv.info._ZN5flash44flash_bwd_dq_dk_dv_loop_seqk_parallel_kernelI23Flash_bwd_kernel_traitsILi64ELi128ELi128ELi8ELi4ELi4ELi4ELb0ELb0EN7cutlass6half_tE19Flash_kernel_traitsILi64ELi128ELi128ELi8ES3_EELb1ELb0ELb0ELb0ELb0ELb1ELb0EEEvNS_16Flash_bwd_paramsE --------------------------
	.section	.nv.info._ZN5flash44flash_bwd_dq_dk_dv_loop_seqk_parallel_kernelI23Flash_bwd_kernel_traitsILi64ELi128ELi128ELi8ELi4ELi4ELi4ELb0ELb0EN7cutlass6half_tE19Flash_kernel_traitsILi64ELi128ELi128ELi8ES3_EELb1ELb0ELb0ELb0ELb0ELb1ELb0EEEvNS_16Flash_bwd_paramsE,"",@"SHT_CUDA_INFO"
	.sectionflags	@""
	.align	4


	//----- nvinfo : EIATTR_CUDA_API_VERSION
	.align		4
        /*0000*/ 	.byte	0x04, 0x37
        /*0002*/ 	.short	(.L_652 - .L_651)
.L_651:
        /*0004*/ 	.word	0x00000082


	//----- nvinfo : EIATTR_SW2861232_WAR
	.align		4
.L_652:
        /*0008*/ 	.byte	0x01, 0x35
	.zero		2


	//----- nvinfo : EIATTR_PARAM_CBANK
	.align		4
        /*000c*/ 	.byte	0x04, 0x0a
        /*000e*/ 	.short	(.L_654 - .L_653)
	.align		4
.L_653:
        /*0010*/ 	.word	index@(.nv.constant0._ZN5flash44flash_bwd_dq_dk_dv_loop_seqk_parallel_kernelI23Flash_bwd_kernel_traitsILi64ELi128ELi128ELi8ELi4ELi4ELi4ELb0ELb0EN7cutlass6half_tE19Flash_kernel_traitsILi64ELi128ELi128ELi8ES3_EELb1ELb0ELb0ELb0ELb0ELb1ELb0EEEvNS_16Flash_bwd_paramsE)
        /*0014*/ 	.short	0x0160
        /*0016*/ 	.short	0x0280


	//----- nvinfo : EIATTR_CBANK_PARAM_SIZE
	.align		4
.L_654:
        /*0018*/ 	.byte	0x03, 0x19
        /*001a*/ 	.short	0x0280


	//----- nvinfo : EIATTR_KPARAM_INFO
	.align		4
        /*001c*/ 	.byte	0x04, 0x17
        /*001e*/ 	.short	(.L_656 - .L_655)
.L_655:
        /*0020*/ 	.word	0x00000000
        /*0024*/ 	.short	0x0000
        /*0026*/ 	.short	0x0000
        /*0028*/ 	.byte	0x00, 0xf0, 0x01, 0x0a


	//----- nvinfo : EIATTR_MAXREG_COUNT
	.align		4
.L_656:
        /*002c*/ 	.byte	0x03, 0x1b
        /*002e*/ 	.short	0x00ff


	//----- nvinfo : EIATTR_NUM_BARRIERS
	.align		4
        /*0030*/ 	.byte	0x02, 0x4c
        /*0032*/ 	.byte	0x01
	.zero		1


	//----- nvinfo : EIATTR_ANNOTATIONS
	.align		4
        /*0034*/ 	.byte	0x04, 0x55
        /*0036*/ 	.short	(.L_658 - .L_657)


	//   ....[0]....
.L_657:
        /* <DEDUP_REMOVED lines=21> */


	//----- nvinfo : EIATTR_MERCURY_ISA_VERSION
	.align		4
.L_658:
        /*0178*/ 	.byte	0x03, 0x5f
        /*017a*/ 	.short	0x0000


	//----- nvinfo : EIATTR_EXIT_INSTR_OFFSETS
	.align		4
        /*017c*/ 	.byte	0x04, 0x1c
        /*017e*/ 	.short	(.L_660 - .L_659)


	//   ....[0]....
.L_659:
        /*0180*/ 	.word	0x000000a0


	//   ....[1]....
        /*0184*/ 	.word	0x0000c8d0


	//----- nvinfo : EIATTR_CTAIDZ_USED
	.align		4
.L_660:
        /*0188*/ 	.byte	0x01, 0x04
	.zero		2


	//----- nvinfo : EIATTR_CRS_STACK_SIZE
	.align		4
        /*018c*/ 	.byte	0x04, 0x1e
        /*018e*/ 	.short	(.L_662 - .L_661)
.L_661:
        /*0190*/ 	.word	0x00000000
.L_662:


//--------------------- .nv.info._ZN5flash44flash_bwd_dq_dk_dv_loop_seqk_parallel_kernelI23Flash_bwd_kernel_traitsILi64ELi128ELi128ELi8ELi4ELi4ELi4ELb0ELb0EN7cutlass6half_tE19Flash_kernel_traitsILi64ELi128ELi128ELi8ES3_EELb0ELb0ELb0ELb0ELb0ELb1ELb1EEEvNS_16Flash_bwd_paramsE --------------------------
	.section	.nv.info._ZN5flash44flash_bwd_dq_dk_dv_loop_seqk_parallel_kernelI23Flash_bwd_kernel_traitsILi64ELi128ELi128ELi8ELi4ELi4ELi4ELb0ELb0EN7cutlass6half_tE19Flash_kernel_traitsILi64ELi128ELi128ELi8ES3_EELb0ELb0ELb0ELb0ELb0ELb1ELb1EEEvNS_16Flash_bwd_paramsE,"",@"SHT_CUDA_INFO"
	.sectionflags	@""
	.align	4


	//----- nvinfo : EIATTR_CUDA_API_VERSION
	.align		4
        /*0000*/ 	.byte	0x04, 0x37
        /*0002*/ 	.short	(.L_664 - .L_663)
.L_663:
        /*0004*/ 	.word	0x00000082


	//----- nvinfo : EIATTR_SW2861232_WAR
	.align		4
.L_664:
        /*0008*/ 	.byte	0x01, 0x35
	.zero		2


	//----- nvinfo : EIATTR_PARAM_CBANK
	.align		4
        /*000c*/ 	.byte	0x04, 0x0a
        /*000e*/ 	.short	(.L_666 - .L_665)
	.align		4
.L_665:
        /*0010*/ 	.word	index@(.nv.constant0._ZN5flash44flash_bwd_dq_dk_dv_loop_seqk_parallel_kernelI23Flash_bwd_kernel_traitsILi64ELi128ELi128ELi8ELi4ELi4ELi4ELb0ELb0EN7cutlass6half_tE19Flash_kernel_traitsILi64ELi128ELi128ELi8ES3_EELb0ELb0ELb0ELb0ELb0ELb1ELb1EEEvNS_16Flash_bwd_paramsE)
        /*0014*/ 	.short	0x0160
        /*0016*/ 	.short	0x0280


	//----- nvinfo : EIATTR_CBANK_PARAM_SIZE
	.align		4
.L_666:
        /*0018*/ 	.byte	0x03, 0x19
        /*001a*/ 	.short	0x0280


	//----- nvinfo : EIATTR_KPARAM_INFO
	.align		4
        /*001c*/ 	.byte	0x04, 0x17
        /*001e*/ 	.short	(.L_668 - .L_667)
.L_667:
        /*0020*/ 	.word	0x00000000
        /*0024*/ 	.short	0x0000
        /*0026*/ 	.short	0x0000
        /*0028*/ 	.byte	0x00, 0xf0, 0x01, 0x0a


	//----- nvinfo : EIATTR_MAXREG_COUNT
	.align		4
.L_668:
        /*002c*/ 	.byte	0x03, 0x1b
        /*002e*/ 	.short	0x00ff


	//----- nvinfo : EIATTR_NUM_BARRIERS
	.align		4
        /*0030*/ 	.byte	0x02, 0x4c
        /*0032*/ 	.byte	0x01
	.zero		1


	//----- nvinfo : EIATTR_ANNOTATIONS
	.align		4
        /*0034*/ 	.byte	0x04, 0x55
        /*0036*/ 	.short	(.L_670 - .L_669)


	//   ....[0]....
.L_669:
        /* <DEDUP_REMOVED lines=96> */


	//----- nvinfo : EIATTR_MERCURY_ISA_VERSION
	.align		4
.L_670:
        /*0620*/ 	.byte	0x03, 0x5f
        /*0622*/ 	.short	0x0000


	//----- nvinfo : EIATTR_EXIT_INSTR_OFFSETS
	.align		4
        /*0624*/ 	.byte	0x04, 0x1c
        /*0626*/ 	.short	(.L_672 - .L_671)


	//   ....[0]....
.L_671:
        /*0628*/ 	.word	0x000000a0


	//   ....[1]....
        /*062c*/ 	.word	0x0000c7f0


	//----- nvinfo : EIATTR_CTAIDZ_USED
	.align		4
.L_672:
        /*0630*/ 	.byte	0x01, 0x04
	.zero		2


	//----- nvinfo : EIATTR_CRS_STACK_SIZE
	.align		4
        /*0634*/ 	.byte	0x04, 0x1e
        /*0636*/ 	.short	(.L_674 - .L_673)
.L_673:
        /*0638*/ 	.word	0x00000000
.L_674:


//--------------------- .nv.info._ZN5flash44flash_bwd_dq_dk_dv_loop_seqk_parallel_kernelI23Flash_bwd_kernel_traitsILi64ELi128ELi128ELi8ELi4ELi4ELi4ELb0ELb0EN7cutlass6half_tE19Flash_kernel_traitsILi64ELi128ELi128ELi8ES3_EELb1ELb0ELb0ELb0ELb0ELb0ELb0EEEvNS_16Flash_bwd_paramsE --------------------------
	.section	.nv.info._ZN5flash44flash_bwd_dq_dk_dv_loop_seqk_parallel_kernelI23Flash_bwd_kernel_traitsILi64ELi128ELi128ELi8ELi4ELi4ELi4ELb0ELb0EN7cutlass6half_tE19Flash_kernel_traitsILi64ELi128ELi128ELi8ES3_EELb1ELb0ELb0ELb0ELb0ELb0ELb0EEEvNS_16Flash_bwd_paramsE,"",@"SHT_CUDA_INFO"
	.sectionflags	@""
	.align	4


	//----- nvinfo : EIATTR_CUDA_API_VERSION
	.align		4
        /*0000*/ 	.byte	0x04, 0x37
        /*0002*/ 	.short	(.L_676 - .L_675)
.L_675:
        /*0004*/ 	.word	0x00000082


	//----- nvinfo : EIATTR_SW2861232_WAR
	.align		4
.L_676:
        /*0008*/ 	.byte	0x01, 0x35
	.zero		2


	//----- nvinfo : EIATTR_PARAM_CBANK
	.align		4
        /*000c*/ 	.byte	0x04, 0x0a
        /*000e*/ 	.short	(.L_678 - .L_677)
	.align		4
.L_677:
        /*0010*/ 	.word	index@(.nv.constant0._ZN5flash44flash_bwd_dq_dk_dv_loop_seqk_parallel_kernelI23Flash_bwd_kernel_traitsILi64ELi128ELi128ELi8ELi4ELi4ELi4ELb0ELb0EN7cutlass6half_tE19Flash_kernel_traitsILi64ELi128ELi128ELi8ES3_EELb1ELb0ELb0ELb0ELb0ELb0ELb0EEEvNS_16Flash_bwd_paramsE)
        /*0014*/ 	.short	0x0160
        /*0016*/ 	.short	0x0280


	//----- nvinfo : EIATTR_CBANK_PARAM_SIZE
	.align		4
.L_678:
        /*0018*/ 	.byte	0x03, 0x19
        /*001a*/ 	.short	0x0280


	//----- nvinfo : EIATTR_KPARAM_INFO
	.align		4
        /*001c*/ 	.byte	0x04, 0x17
        /*001e*/ 	.short	(.L_680 - .L_679)
.L_679:
        /*0020*/ 	.word	0x00000000
        /*0024*/ 	.short	0x0000
        /*0026*/ 	.short	0x0000
        /*0028*/ 	.byte	0x00, 0xf0, 0x01, 0x0a


	//----- nvinfo : EIATTR_MAXREG_COUNT
	.align		4
.L_680:
        /*002c*/ 	.byte	0x03, 0x1b
        /*002e*/ 	.short	0x00ff


	//----- nvinfo : EIATTR_NUM_BARRIERS
	.align		4
        /*0030*/ 	.byte	0x02, 0x4c
        /*0032*/ 	.byte	0x01
	.zero		1


	//----- nvinfo : EIATTR_ANNOTATIONS
	.align		4
        /*0034*/ 	.byte	0x04, 0x55
        /*0036*/ 	.short	(.L_682 - .L_681)


	//   ....[0]....
.L_681:
        /* <DEDUP_REMOVED lines=25> */


	//----- nvinfo : EIATTR_MERCURY_ISA_VERSION
	.align		4
.L_682:
        /*01b8*/ 	.byte	0x03, 0x5f
        /*01ba*/ 	.short	0x0000


	//----- nvinfo : EIATTR_EXIT_INSTR_OFFSETS
	.align		4
        /*01bc*/ 	.byte	0x04, 0x1c
        /*01be*/ 	.short	(.L_684 - .L_683)


	//   ....[0]....
.L_683:
        /*01c0*/ 	.word	0x000000a0


	//   ....[1]....
        /*01c4*/ 	.word	0x0000d4e0


	//----- nvinfo : EIATTR_CTAIDZ_USED
	.align		4
.L_684:
        /*01c8*/ 	.byte	0x01, 0x04
	.zero		2


	//----- nvinfo : EIATTR_CRS_STACK_SIZE
	.align		4
        /*01cc*/ 	.byte	0x04, 0x1e
        /*01ce*/ 	.short	(.L_686 - .L_685)
.L_685:
        /*01d0*/ 	.word	0x00000000
.L_686:


//--------------------- .nv.info._ZN5flash44flash_bwd_dq_dk_dv_loop_seqk_parallel_kernelI23Flash_bwd_kernel_traitsILi64ELi128ELi128ELi8ELi4ELi4ELi4ELb0ELb0EN7cutlass6half_tE19Flash_kernel_traitsILi64ELi128ELi128ELi8ES3_EELb0ELb0ELb0ELb0ELb0ELb0ELb1EEEvNS_16Flash_bwd_paramsE --------------------------
	.section	.nv.info._ZN5flash44flash_bwd_dq_dk_dv_loop_seqk_parallel_kernelI23Flash_bwd_kernel_traitsILi64ELi128ELi128ELi8ELi4ELi4ELi4ELb0ELb0EN7cutlass6half_tE19Flash_kernel_traitsILi64ELi128ELi128ELi8ES3_EELb0ELb0ELb0ELb0ELb0ELb0ELb1EEEvNS_16Flash_bwd_paramsE,"",@"SHT_CUDA_INFO"
	.sectionflags	@""
	.align	4


	//----- nvinfo : EIATTR_CUDA_API_VERSION
	.align		4
        /*0000*/ 	.byte	0x04, 0x37
        /*0002*/ 	.short	(.L_688 - .L_687)
.L_687:
        /*0004*/ 	.word	0x00000082


	//----- nvinfo : EIATTR_SW2861232_WAR
	.align		4
.L_688:
        /*0008*/ 	.byte	0x01, 0x35
	.zero		2


	//----- nvinfo : EIATTR_PARAM_CBANK
	.align		4
        /*000c*/ 	.byte	0x04, 0x0a
        /*000e*/ 	.short	(.L_690 - .L_689)
	.align		4
.L_689:
        /*0010*/ 	.word	index@(.nv.constant0._ZN5flash44flash_bwd_dq_dk_dv_loop_seqk_parallel_kernelI23Flash_bwd_kernel_traitsILi64ELi128ELi128ELi8ELi4ELi4ELi4ELb0ELb0EN7cutlass6half_tE19Flash_kernel_traitsILi64ELi128ELi128ELi8ES3_EELb0ELb0ELb0ELb0ELb0ELb0ELb1EEEvNS_16Flash_bwd_paramsE)
        /*0014*/ 	.short	0x0160
        /*0016*/ 	.short	0x0280


	//----- nvinfo : EIATTR_CBANK_PARAM_SIZE
	.align		4
.L_690:
        /*0018*/ 	.byte	0x03, 0x19
        /*001a*/ 	.short	0x0280


	//----- nvinfo : EIATTR_KPARAM_INFO
	.align		4
        /*001c*/ 	.byte	0x04, 0x17
        /*001e*/ 	.short	(.L_692 - .L_691)
.L_691:
        /*0020*/ 	.word	0x00000000
        /*0024*/ 	.short	0x0000
        /*0026*/ 	.short	0x0000
        /*0028*/ 	.byte	0x00, 0xf0, 0x01, 0x0a


	//----- nvinfo : EIATTR_MAXREG_COUNT
	.align		4
.L_692:
        /*002c*/ 	.byte	0x03, 0x1b
        /*002e*/ 	.short	0x00ff


	//----- nvinfo : EIATTR_NUM_BARRIERS
	.align		4
        /*0030*/ 	.byte	0x02, 0x4c
        /*0032*/ 	.byte	0x01
	.zero		1


	//----- nvinfo : EIATTR_ANNOTATIONS
	.align		4
        /*0034*/ 	.byte	0x04, 0x55
        /*0036*/ 	.short	(.L_694 - .L_693)


	//   ....[0]....
.L_693:
        /* <DEDUP_REMOVED lines=95> */


	//----- nvinfo : EIATTR_MERCURY_ISA_VERSION
	.align		4
.L_694:
        /*0610*/ 	.byte	0x03, 0x5f
        /*0612*/ 	.short	0x0000


	//----- nvinfo : EIATTR_EXIT_INSTR_OFFSETS
	.align		4
        /*0614*/ 	.byte	0x04, 0x1c
        /*0616*/ 	.short	(.L_696 - .L_695)


	//   ....[0]....
.L_695:
        /*0618*/ 	.word	0x000000a0


	//   ....[1]....
        /*061c*/ 	.word	0x0000d350


	//----- nvinfo : EIATTR_CTAIDZ_USED
	.align		4
.L_696:
        /*0620*/ 	.byte	0x01, 0x04
	.zero		2


	//----- nvinfo : EIATTR_CRS_STACK_SIZE
	.align		4
        /*0624*/ 	.byte	0x04, 0x1e
        /*0626*/ 	.short	(.L_698 - .L_697)
.L_697:
        /*0628*/ 	.word	0x00000000
.L_698:


//--------------------- .nv.info._ZN5flash44flash_bwd_dq_dk_dv_loop_seqk_parallel_kernelI23Flash_bwd_kernel_traitsILi64ELi128ELi128ELi8ELi4ELi4ELi4ELb0ELb0EN7cutlass6half_tE19Flash_kernel_traitsILi64ELi128ELi128ELi8ES3_EELb1ELb0ELb1ELb0ELb0ELb0ELb0EEEvNS_16Flash_bwd_paramsE --------------------------
	.section	.nv.info._ZN5flash44flash_bwd_dq_dk_dv_loop_seqk_parallel_kernelI23Flash_bwd_kernel_traitsILi64ELi128ELi128ELi8ELi4ELi4ELi4ELb0ELb0EN7cutlass6half_tE19Flash_kernel_traitsILi64ELi128ELi128ELi8ES3_EELb1ELb0ELb1ELb0ELb0ELb0ELb0EEEvNS_16Flash_bwd_paramsE,"",@"SHT_CUDA_INFO"
	.sectionflags	@""
	.align	4


	//----- nvinfo : EIATTR_CUDA_API_VERSION
	.align		4
        /*0000*/ 	.byte	0x04, 0x37
        /*0002*/ 	.short	(.L_700 - .L_699)
.L_699:
        /*0004*/ 	.word	0x00000082


	//----- nvinfo : EIATTR_SW2861232_WAR
	.align		4
.L_700:
        /*0008*/ 	.byte	0x01, 0x35
	.zero		2


	//----- nvinfo : EIATTR_PARAM_CBANK
	.align		4
        /*000c*/ 	.byte	0x04, 0x0a
        /*000e*/ 	.short	(.L_702 - .L_701)
	.align		4
.L_701:
        /*0010*/ 	.word	index@(.nv.constant0._ZN5flash44flash_bwd_dq_dk_dv_loop_seqk_parallel_kernelI23Flash_bwd_kernel_traitsILi64ELi128ELi128ELi8ELi4ELi4ELi4ELb0ELb0EN7cutlass6half_tE19Flash_kernel_traitsILi64ELi128ELi128ELi8ES3_EELb1ELb0ELb1ELb0ELb0ELb0ELb0EEEvNS_16Flash_bwd_paramsE)
        /*0014*/ 	.short	0x0160
        /*0016*/ 	.short	0x0280


	//----- nvinfo : EIATTR_CBANK_PARAM_SIZE
	.align		4
.L_702:
        /*0018*/ 	.byte	0x03, 0x19
        /*001a*/ 	.short	0x0280


	//----- nvinfo : EIATTR_KPARAM_INFO
	.align		4
        /*001c*/ 	.byte	0x04, 0x17
        /*001e*/ 	.short	(.L_704 - .L_703)
.L_703:
        /*0020*/ 	.word	0x00000000
        /*0024*/ 	.short	0x0000
        /*0026*/ 	.short	0x0000
        /*0028*/ 	.byte	0x00, 0xf0, 0x01, 0x0a


	//----- nvinfo : EIATTR_MAXREG_COUNT
	.align		4
.L_704:
        /*002c*/ 	.byte	0x03, 0x1b
        /*002e*/ 	.short	0x00ff


	//----- nvinfo : EIATTR_NUM_BARRIERS
	.align		4
        /*0030*/ 	.byte	0x02, 0x4c
        /*0032*/ 	.byte	0x01
	.zero		1


	//----- nvinfo : EIATTR_ANNOTATIONS
	.align		4
        /*0034*/ 	.byte	0x04, 0x55
        /*0036*/ 	.short	(.L_706 - .L_705)


	//   ....[0]....
.L_705:
        /* <DEDUP_REMOVED lines=18> */


	//----- nvinfo : EIATTR_MERCURY_ISA_VERSION
	.align		4
.L_706:
        /*0148*/ 	.byte	0x03, 0x5f
        /*014a*/ 	.short	0x0000


	//----- nvinfo : EIATTR_EXIT_INSTR_OFFSETS
	.align		4
        /*014c*/ 	.byte	0x04, 0x1c
        /*014e*/ 	.short	(.L_708 - .L_707)


	//   ....[0]....
.L_707:
        /*0150*/ 	.word	0x000000a0


	//   ....[1]....
        /*0154*/ 	.word	0x0000d600


	//----- nvinfo : EIATTR_CTAIDZ_USED
	.align		4
.L_708:
        /*0158*/ 	.byte	0x01, 0x04
	.zero		2


	//----- nvinfo : EIATTR_CRS_STACK_SIZE
	.align		4
        /*015c*/ 	.byte	0x04, 0x1e
        /*015e*/ 	.short	(.L_710 - .L_709)
.L_709:
        /*0160*/ 	.word	0x00000000
.L_710:


//--------------------- .nv.info._ZN5flash44flash_bwd_dq_dk_dv_loop_seqk_parallel_kernelI23Flash_bwd_kernel_traitsILi64ELi128ELi128ELi8ELi4ELi4ELi4ELb0ELb0EN7cutlass6half_tE19Flash_kernel_traitsILi64ELi128ELi128ELi8ES3_EELb0ELb0ELb1ELb0ELb0ELb0ELb1EEEvNS_16Flash_bwd_paramsE --------------------------
	.section	.nv.info._ZN5flash44flash_bwd_dq_dk_dv_loop_seqk_parallel_kernelI23Flash_bwd_kernel_traitsILi64ELi128ELi128ELi8ELi4ELi4ELi4ELb0ELb0EN7cutlass6half_tE19Flash_kernel_traitsILi64ELi128ELi128ELi8ES3_EELb0ELb0ELb1ELb0ELb0ELb0ELb1EEEvNS_16Flash_bwd_paramsE,"",@"SHT_CUDA_INFO"
	.sectionflags	@""
	.align	4


	//----- nvinfo : EIATTR_CUDA_API_VERSION
	.align		4
        /*0000*/ 	.byte	0x04, 0x37
        /*0002*/ 	.short	(.L_712 - .L_711)
.L_711:
        /*0004*/ 	.word	0x00000082


	//----- nvinfo : EIATTR_SW2861232_WAR
	.align		4
.L_712:
        /*0008*/ 	.byte	0x01, 0x35
	.zero		2


	//----- nvinfo : EIATTR_PARAM_CBANK
	.align		4
        /*000c*/ 	.byte	0x04, 0x0a
        /*000e*/ 	.short	(.L_714 - .L_713)
	.align		4
.L_713:
        /*0010*/ 	.word	index@(.nv.constant0._ZN5flash44flash_bwd_dq_dk_dv_loop_seqk_parallel_kernelI23Flash_bwd_kernel_traitsILi64ELi128ELi128ELi8ELi4ELi4ELi4ELb0ELb0EN7cutlass6half_tE19Flash_kernel_traitsILi64ELi128ELi128ELi8ES3_EELb0ELb0ELb1ELb0ELb0ELb0ELb1EEEvNS_16Flash_bwd_paramsE)
        /*0014*/ 	.short	0x0160
        /*0016*/ 	.short	0x0280


	//----- nvinfo : EIATTR_CBANK_PARAM_SIZE
	.align		4
.L_714:
        /*0018*/ 	.byte	0x03, 0x19
        /*001a*/ 	.short	0x0280


	//----- nvinfo : EIATTR_KPARAM_INFO
	.align		4
        /*001c*/ 	.byte	0x04, 0x17
        /*001e*/ 	.short	(.L_716 - .L_715)
.L_715:
        /*0020*/ 	.word	0x00000000
        /*0024*/ 	.short	0x0000
        /*0026*/ 	.short	0x0000
        /*0028*/ 	.byte	0x00, 0xf0, 0x01, 0x0a


	//----- nvinfo : EIATTR_MAXREG_COUNT
	.align		4
.L_716:
        /*002c*/ 	.byte	0x03, 0x1b
        /*002e*/ 	.short	0x00ff


	//----- nvinfo : EIATTR_NUM_BARRIERS
	.align		4
        /*0030*/ 	.byte	0x02, 0x4c
        /*0032*/ 	.byte	0x01
	.zero		1


	//----- nvinfo : EIATTR_ANNOTATIONS
	.align		4
        /*0034*/ 	.byte	0x04, 0x55
        /*0036*/ 	.short	(.L_718 - .L_717)


	//   ....[0]....
.L_717:
        /* <DEDUP_REMOVED lines=99> */


	//----- nvinfo : EIATTR_MERCURY_ISA_VERSION
	.align		4
.L_718:
        /*0650*/ 	.byte	0x03, 0x5f
        /*0652*/ 	.short	0x0000


	//----- nvinfo : EIATTR_EXIT_INSTR_OFFSETS
	.align		4
        /*0654*/ 	.byte	0x04, 0x1c
        /*0656*/ 	.short	(.L_720 - .L_719)


	//   ....[0]....
.L_719:
        /*0658*/ 	.word	0x000000a0


	//   ....[1]....
        /*065c*/ 	.word	0x0000d760


	//----- nvinfo : EIATTR_CTAIDZ_USED
	.align		4
.L_720:
        /*0660*/ 	.byte	0x01, 0x04
	.zero		2


	//----- nvinfo : EIATTR_CRS_STACK_SIZE
	.align		4
        /*0664*/ 	.byte	0x04, 0x1e
        /*0666*/ 	.short	(.L_722 - .L_721)
.L_721:
        /*0668*/ 	.word	0x00000000
.L_722:


//--------------------- .nv.info._ZN5flash44flash_bwd_dq_dk_dv_loop_seqk_parallel_kernelI23Flash_bwd_kernel_traitsILi64ELi128ELi128ELi8ELi4ELi4ELi4ELb0ELb0EN7cutlass6half_tE19Flash_kernel_traitsILi64ELi128ELi128ELi8ES3_EELb1ELb0ELb0ELb0ELb1ELb1ELb0EEEvNS_16Flash_bwd_paramsE --------------------------
	.section	.nv.info._ZN5flash44flash_bwd_dq_dk_dv_loop_seqk_parallel_kernelI23Flash_bwd_kernel_traitsILi64ELi128ELi128ELi8ELi4ELi4ELi4ELb0ELb0EN7cutlass6half_tE19Flash_kernel_traitsILi64ELi128ELi128ELi8ES3_EELb1ELb0ELb0ELb0ELb1ELb1ELb0EEEvNS_16Flash_bwd_paramsE,"",@"SHT_CUDA_INFO"
	.sectionflags	@""
	.align	4


	//----- nvinfo : EIATTR_CUDA_API_VERSION
	.align		4
        /*0000*/ 	.byte	0x04, 0x37
        /*0002*/ 	.short	(.L_724 - .L_723)
.L_723:
        /*0004*/ 	.word	0x00000082


	//----- nvinfo : EIATTR_SW2861232_WAR
	.align		4
.L_724:
        /*0008*/ 	.byte	0x01, 0x35
	.zero		2


	//----- nvinfo : EIATTR_PARAM_CBANK
	.align		4
        /*000c*/ 	.byte	0x04, 0x0a
        /*000e*/ 	.short	(.L_726 - .L_725)
	.align		4
.L_725:
        /*0010*/ 	.word	index@(.nv.constant0._ZN5flash44flash_bwd_dq_dk_dv_loop_seqk_parallel_kernelI23Flash_bwd_kernel_traitsILi64ELi128ELi128ELi8ELi4ELi4ELi4ELb0ELb0EN7cutlass6half_tE19Flash_kernel_traitsILi64ELi128ELi128ELi8ES3_EELb1ELb0ELb0ELb0ELb1ELb1ELb0EEEvNS_16Flash_bwd_paramsE)
        /*0014*/ 	.short	0x0160
        /*0016*/ 	.short	0x0280


	//----- nvinfo : EIATTR_CBANK_PARAM_SIZE
	.align		4
.L_726:
        /*0018*/ 	.byte	0x03, 0x19
        /*001a*/ 	.short	0x0280


	//----- nvinfo : EIATTR_KPARAM_INFO
	.align		4
        /*001c*/ 	.byte	0x04, 0x17
        /*001e*/ 	.short	(.L_728 - .L_727)
.L_727:
        /*0020*/ 	.word	0x00000000
        /*0024*/ 	.short	0x0000
        /*0026*/ 	.short	0x0000
        /*0028*/ 	.byte	0x00, 0xf0, 0x01, 0x0a


	//----- nvinfo : EIATTR_MAXREG_COUNT
	.align		4
.L_728:
        /*002c*/ 	.byte	0x03, 0x1b
        /*002e*/ 	.short	0x00ff


	//----- nvinfo : EIATTR_NUM_BARRIERS
	.align		4
        /*0030*/ 	.byte	0x02, 0x4c
        /*0032*/ 	.byte	0x01
	.zero		1


	//----- nvinfo : EIATTR_ANNOTATIONS
	.align		4
        /*0034*/ 	.byte	0x04, 0x55
        /*0036*/ 	.short	(.L_730 - .L_729)


	//   ....[0]....
.L_729:
        /* <DEDUP_REMOVED lines=27> */


	//----- nvinfo : EIATTR_MERCURY_ISA_VERSION
	.align		4
.L_730:
        /*01d0*/ 	.byte	0x03, 0x5f
        /*01d2*/ 	.short	0x0000


	//----- nvinfo : EIATTR_EXIT_INSTR_OFFSETS
	.align		4
        /*01d4*/ 	.byte	0x04, 0x1c
        /*01d6*/ 	.short	(.L_732 - .L_731)


	//   ....[0]....
.L_731:
        /*01d8*/ 	.word	0x000000a0


	//   ....[1]....
        /*01dc*/ 	.word	0x000099d0


	//----- nvinfo : EIATTR_CTAIDZ_USED
	.align		4
.L_732:
        /*01e0*/ 	.byte	0x01, 0x04
	.zero		2


//--------------------- .nv.info._ZN5flash44flash_bwd_dq_dk_dv_loop_seqk_parallel_kernelI23Flash_bwd_kernel_traitsILi64ELi128ELi128ELi8ELi4ELi4ELi4ELb0ELb0EN7cutlass6half_tE19Flash_kernel_traitsILi64ELi128ELi128ELi8ES3_EELb0ELb0ELb0ELb0ELb1ELb1ELb1EEEvNS_16Flash_bwd_paramsE --------------------------
	.section	.nv.info._ZN5flash44flash_bwd_dq_dk_dv_loop_seqk_parallel_kernelI23Flash_bwd_kernel_traitsILi64ELi128ELi128ELi8ELi4ELi4ELi4ELb0ELb0EN7cutlass6half_tE19Flash_kernel_traitsILi64ELi128ELi128ELi8ES3_EELb0ELb0ELb0ELb0ELb1ELb1ELb1EEEvNS_16Flash_bwd_paramsE,"",@"SHT_CUDA_INFO"
	.sectionflags	@""
	.align	4


	//----- nvinfo : EIATTR_CUDA_API_VERSION
	.align		4
        /*0000*/ 	.byte	0x04, 0x37
        /*0002*/ 	.short	(.L_734 - .L_733)
.L_733:
        /*0004*/ 	.word	0x00000082


	//----- nvinfo : EIATTR_SW2861232_WAR
	.align		4
.L_734:
        /*0008*/ 	.byte	0x01, 0x35
	.zero		2


	//----- nvinfo : EIATTR_PARAM_CBANK
	.align		4
        /*000c*/ 	.byte	0x04, 0x0a
        /*000e*/ 	.short	(.L_736 - .L_735)
	.align		4
.L_735:
        /*0010*/ 	.word	index@(.nv.constant0._ZN5flash44flash_bwd_dq_dk_dv_loop_seqk_parallel_kernelI23Flash_bwd_kernel_traitsILi64ELi128ELi128ELi8ELi4ELi4ELi4ELb0ELb0EN7cutlass6half_tE19Flash_kernel_traitsILi64ELi128ELi128ELi8ES3_EELb0ELb0ELb0ELb0ELb1ELb1ELb1EEEvNS_16Flash_bwd_paramsE)
        /*0014*/ 	.short	0x0160
        /*0016*/ 	.short	0x0280


	//----- nvinfo : EIATTR_CBANK_PARAM_SIZE
	.align		4
.L_736:
        /*0018*/ 	.byte	0x03, 0x19
        /*001a*/ 	.short	0x0280


	//----- nvinfo : EIATTR_KPARAM_INFO
	.align		4
        /*001c*/ 	.byte	0x04, 0x17
        /*001e*/ 	.short	(.L_738 - .L_737)
.L_737:
        /*0020*/ 	.word	0x00000000
        /*0024*/ 	.short	0x0000
        /*0026*/ 	.short	0x0000
        /*0028*/ 	.byte	0x00, 0xf0, 0x01, 0x0a


	//----- nvinfo : EIATTR_MAXREG_COUNT
	.align		4
.L_738:
        /*002c*/ 	.byte	0x03, 0x1b
        /*002e*/ 	.short	0x00ff


	//----- nvinfo : EIATTR_NUM_BARRIERS
	.align		4
        /*0030*/ 	.byte	0x02, 0x4c
        /*0032*/ 	.byte	0x01
	.zero		1


	//----- nvinfo : EIATTR_ANNOTATIONS
	.align		4
        /*0034*/ 	.byte	0x04, 0x55
        /*0036*/ 	.short	(.L_740 - .L_739)


	//   ....[0]....
.L_739:
        /* <DEDUP_REMOVED lines=90> */


	//----- nvinfo : EIATTR_MERCURY_ISA_VERSION
	.align		4
.L_740:
        /*05c8*/ 	.byte	0x03, 0x5f
        /*05ca*/ 	.short	0x0000


	//----- nvinfo : EIATTR_EXIT_INSTR_OFFSETS
	.align		4
        /*05cc*/ 	.byte	0x04, 0x1c
        /*05ce*/ 	.short	(.L_742 - .L_741)


	//   ....[0]....
.L_741:
        /*05d0*/ 	.word	0x000000a0


	//   ....[1]....
        /*05d4*/ 	.word	0x00009420


	//----- nvinfo : EIATTR_CTAIDZ_USED
	.align		4
.L_742:
        /*05d8*/ 	.byte	0x01, 0x04
	.zero		2


//--------------------- .nv.info._ZN5flash44flash_bwd_dq_dk_dv_loop_seqk_parallel_kernelI23Flash_bwd_kernel_traitsILi64ELi128ELi128ELi8ELi4ELi4ELi4ELb0ELb0EN7cutlass6half_tE19Flash_kernel_traitsILi64ELi128ELi128ELi8ES3_EELb1ELb0ELb0ELb1ELb0ELb0ELb0EEEvNS_16Flash_bwd_paramsE --------------------------
	.section	.nv.info._ZN5flash44flash_bwd_dq_dk_dv_loop_seqk_parallel_kernelI23Flash_bwd_kernel_traitsILi64ELi128ELi128ELi8ELi4ELi4ELi4ELb0ELb0EN7cutlass6half_tE19Flash_kernel_traitsILi64ELi128ELi128ELi8ES3_EELb1ELb0ELb0ELb1ELb0ELb0ELb0EEEvNS_16Flash_bwd_paramsE,"",@"SHT_CUDA_INFO"
	.sectionflags	@""
	.align	4


	//----- nvinfo : EIATTR_CUDA_API_VERSION
	.align		4
        /*0000*/ 	.byte	0x04, 0x37
        /*0002*/ 	.short	(.L_744 - .L_743)
.L_743:
        /*0004*/ 	.word	0x00000082


	//----- nvinfo : EIATTR_SW2861232_WAR
	.align		4
.L_744:
        /*0008*/ 	.byte	0x01, 0x35
	.zero		2


	//----- nvinfo : EIATTR_PARAM_CBANK
	.align		4
        /*000c*/ 	.byte	0x04, 0x0a
        /*000e*/ 	.short	(.L_746 - .L_745)
	.align		4
.L_745:
        /*0010*/ 	.word	index@(.nv.constant0._ZN5flash44flash_bwd_dq_dk_dv_loop_seqk_parallel_kernelI23Flash_bwd_kernel_traitsILi64ELi128ELi128ELi8ELi4ELi4ELi4ELb0ELb0EN7cutlass6half_tE19Flash_kernel_traitsILi64ELi128ELi128ELi8ES3_EELb1ELb0ELb0ELb1ELb0ELb0ELb0EEEvNS_16Flash_bwd_paramsE)
        /*0014*/ 	.short	0x0160
        /*0016*/ 	.short	0x0280


	//----- nvinfo : EIATTR_CBANK_PARAM_SIZE
	.align		4
.L_746:
        /*0018*/ 	.byte	0x03, 0x19
        /*001a*/ 	.short	0x0280


	//----- nvinfo : EIATTR_KPARAM_INFO
	.align		4
        /*001c*/ 	.byte	0x04, 0x17
        /*001e*/ 	.short	(.L_748 - .L_747)
.L_747:
        /*0020*/ 	.word	0x00000000
        /*0024*/ 	.short	0x0000
        /*0026*/ 	.short	0x0000
        /*0028*/ 	.byte	0x00, 0xf0, 0x01, 0x0a


	//----- nvinfo : EIATTR_MAXREG_COUNT
	.align		4
.L_748:
        /*002c*/ 	.byte	0x03, 0x1b
        /*002e*/ 	.short	0x00ff


	//----- nvinfo : EIATTR_NUM_BARRIERS
	.align		4
        /*0030*/ 	.byte	0x02, 0x4c
        /*0032*/ 	.byte	0x01
	.zero		1


	//----- nvinfo : EIATTR_ANNOTATIONS
	.align		4
        /*0034*/ 	.byte	0x04, 0x55
        /*0036*/ 	.short	(.L_750 - .L_749)


	//   ....[0]....
.L_749:
        /* <DEDUP_REMOVED lines=35> */


	//----- nvinfo : EIATTR_MERCURY_ISA_VERSION
	.align		4
.L_750:
        /*0250*/ 	.byte	0x03, 0x5f
        /*0252*/ 	.short	0x0000


	//----- nvinfo : EIATTR_EXIT_INSTR_OFFSETS
	.align		4
        /*0254*/ 	.byte	0x04, 0x1c
        /*0256*/ 	.short	(.L_752 - .L_751)


	//   ....[0]....
.L_751:
        /*0258*/ 	.word	0x000000a0


	//   ....[1]....
        /*025c*/ 	.word	0x0000e480


	//----- nvinfo : EIATTR_CTAIDZ_USED
	.align		4
.L_752:
        /*0260*/ 	.byte	0x01, 0x04
	.zero		2


	//----- nvinfo : EIATTR_CRS_STACK_SIZE
	.align		4
        /*0264*/ 	.byte	0x04, 0x1e
        /*0266*/ 	.short	(.L_754 - .L_753)
.L_753:
        /*0268*/ 	.word	0x00000000
.L_754:


//--------------------- .nv.info._ZN5flash44flash_bwd_dq_dk_dv_loop_seqk_parallel_kernelI23Flash_bwd_kernel_traitsILi64ELi128ELi128ELi8ELi4ELi4ELi4ELb0ELb0EN7cutlass6half_tE19Flash_kernel_traitsILi64ELi128ELi128ELi8ES3_EELb0ELb0ELb0ELb1ELb0ELb0ELb1EEEvNS_16Flash_bwd_paramsE --------------------------
	.section	.nv.info._ZN5flash44flash_bwd_dq_dk_dv_loop_seqk_parallel_kernelI23Flash_bwd_kernel_traitsILi64ELi128ELi128ELi8ELi4ELi4ELi4ELb0ELb0EN7cutlass6half_tE19Flash_kernel_traitsILi64ELi128ELi128ELi8ES3_EELb0ELb0ELb0ELb1ELb0ELb0ELb1EEEvNS_16Flash_bwd_paramsE,"",@"SHT_CUDA_INFO"
	.sectionflags	@""
	.align	4


	//----- nvinfo : EIATTR_CUDA_API_VERSION
	.align		4
        /*0000*/ 	.byte	0x04, 0x37
        /*0002*/ 	.short	(.L_756 - .L_755)
.L_755:
        /*0004*/ 	.word	0x00000082


	//----- nvinfo : EIATTR_SW2861232_WAR
	.align		4
.L_756:
        /*0008*/ 	.byte	0x01, 0x35
	.zero		2


	//----- nvinfo : EIATTR_PARAM_CBANK
	.align		4
        /*000c*/ 	.byte	0x04, 0x0a
        /*000e*/ 	.short	(.L_758 - .L_757)
	.align		4
.L_757:
        /*0010*/ 	.word	index@(.nv.constant0._ZN5flash44flash_bwd_dq_dk_dv_loop_seqk_parallel_kernelI23Flash_bwd_kernel_traitsILi64ELi128ELi128ELi8ELi4ELi4ELi4ELb0ELb0EN7cutlass6half_tE19Flash_kernel_traitsILi64ELi128ELi128ELi8ES3_EELb0ELb0ELb0ELb1ELb0ELb0ELb1EEEvNS_16Flash_bwd_paramsE)
        /*0014*/ 	.short	0x0160
        /*0016*/ 	.short	0x0280


	//----- nvinfo : EIATTR_CBANK_PARAM_SIZE
	.align		4
.L_758:
        /*0018*/ 	.byte	0x03, 0x19
        /*001a*/ 	.short	0x0280


	//----- nvinfo : EIATTR_KPARAM_INFO
	.align		4
        /*001c*/ 	.byte	0x04, 0x17
        /*001e*/ 	.short	(.L_760 - .L_759)
.L_759:
        /*0020*/ 	.word	0x00000000
        /*0024*/ 	.short	0x0000
        /*0026*/ 	.short	0x0000
        /*0028*/ 	.byte	0x00, 0xf0, 0x01, 0x0a


	//----- nvinfo : EIATTR_MAXREG_COUNT
	.align		4
.L_760:
        /*002c*/ 	.byte	0x03, 0x1b
        /*002e*/ 	.short	0x00ff


	//----- nvinfo : EIATTR_NUM_BARRIERS
	.align		4
        /*0030*/ 	.byte	0x02, 0x4c
        /*0032*/ 	.byte	0x01
	.zero		1


	//----- nvinfo : EIATTR_ANNOTATIONS
	.align		4
        /*0034*/ 	.byte	0x04, 0x55
        /*0036*/ 	.short	(.L_762 - .L_761)


	//   ....[0]....
.L_761:
        /* <DEDUP_REMOVED lines=99> */


	//----- nvinfo : EIATTR_MERCURY_ISA_VERSION
	.align		4
.L_762:
        /*0658*/ 	.byte	0x03, 0x5f
        /*065a*/ 	.short	0x0000


	//----- nvinfo : EIATTR_EXIT_INSTR_OFFSETS
	.align		4
        /*065c*/ 	.byte	0x04, 0x1c
        /*065e*/ 	.short	(.L_764 - .L_763)


	//   ....[0]....
.L_763:
        /*0660*/ 	.word	0x000000a0


	//   ....[1]....
        /*0664*/ 	.word	0x0000dda0


	//----- nvinfo : EIATTR_CTAIDZ_USED
	.align		4
.L_764:
        /*0668*/ 	.byte	0x01, 0x04
	.zero		2


	//----- nvinfo : EIATTR_CRS_STACK_SIZE
	.align		4
        /*066c*/ 	.byte	0x04, 0x1e
        /*066e*/ 	.short	(.L_766 - .L_765)
.L_765:
        /*0670*/ 	.word	0x00000000
.L_766:


//--------------------- .nv.info._ZN5flash44flash_bwd_dq_dk_dv_loop_seqk_parallel_kernelI23Flash_bwd_kernel_traitsILi64ELi128ELi128ELi8ELi4ELi4ELi4ELb0ELb0EN7cutlass6half_tE19Flash_kernel_traitsILi64ELi128ELi128ELi8ES3_EELb1ELb0ELb1ELb0ELb0ELb1ELb0EEEvNS_16Flash_bwd_paramsE --------------------------
	.section	.nv.info._ZN5flash44flash_bwd_dq_dk_dv_loop_seqk_parallel_kernelI23Flash_bwd_kernel_traitsILi64ELi128ELi128ELi8ELi4ELi4ELi4ELb0ELb0EN7cutlass6half_tE19Flash_kernel_traitsILi64ELi128ELi128ELi8ES3_EELb1ELb0ELb1ELb0ELb0ELb1ELb0EEEvNS_16Flash_bwd_paramsE,"",@"SHT_CUDA_INFO"
	.sectionflags	@""
	.align	4


	//----- nvinfo : EIATTR_CUDA_API_VERSION
	.align		4
        /*0000*/ 	.byte	0x04, 0x37
        /*0002*/ 	.short	(.L_768 - .L_767)
.L_767:
        /*0004*/ 	.word	0x00000082


	//----- nvinfo : EIATTR_SW2861232_WAR
	.align		4
.L_768:
        /*0008*/ 	.byte	0x01, 0x35
	.zero		2


	//----- nvinfo : EIATTR_PARAM_CBANK
	.align		4
        /*000c*/ 	.byte	0x04, 0x0a
        /*000e*/ 	.short	(.L_770 - .L_769)
	.align		4
.L_769:
        /*0010*/ 	.word	index@(.nv.constant0._ZN5flash44flash_bwd_dq_dk_dv_loop_seqk_parallel_kernelI23Flash_bwd_kernel_traitsILi64ELi128ELi128ELi8ELi4ELi4ELi4ELb0ELb0EN7cutlass6half_tE19Flash_kernel_traitsILi64ELi128ELi128ELi8ES3_EELb1ELb0ELb1ELb0ELb0ELb1ELb0EEEvNS_16Flash_bwd_paramsE)
        /*0014*/ 	.short	0x0160
        /*0016*/ 	.short	0x0280


	//----- nvinfo : EIATTR_CBANK_PARAM_SIZE
	.align		4
.L_770:
        /*0018*/ 	.byte	0x03, 0x19
        /*001a*/ 	.short	0x0280


	//----- nvinfo : EIATTR_KPARAM_INFO
	.align		4
        /*001c*/ 	.byte	0x04, 0x17
        /*001e*/ 	.short	(.L_772 - .L_771)
.L_771:
        /*0020*/ 	.word	0x00000000
        /*0024*/ 	.short	0x0000
        /*0026*/ 	.short	0x0000
        /*0028*/ 	.byte	0x00, 0xf0, 0x01, 0x0a


	//----- nvinfo : EIATTR_MAXREG_COUNT
	.align		4
.L_772:
        /*002c*/ 	.byte	0x03, 0x1b
        /*002e*/ 	.short	0x00ff


	//----- nvinfo : EIATTR_NUM_BARRIERS
	.align		4
        /*0030*/ 	.byte	0x02, 0x4c
        /*0032*/ 	.byte	0x01
	.zero		1


	//----- nvinfo : EIATTR_ANNOTATIONS
	.align		4
        /*0034*/ 	.byte	0x04, 0x55
        /*0036*/ 	.short	(.L_774 - .L_773)


	//   ....[0]....
.L_773:
        /* <DEDUP_REMOVED lines=19> */


	//----- nvinfo : EIATTR_MERCURY_ISA_VERSION
	.align		4
.L_774:
        /*0158*/ 	.byte	0x03, 0x5f
        /*015a*/ 	.short	0x0000


	//----- nvinfo : EIATTR_EXIT_INSTR_OFFSETS
	.align		4
        /*015c*/ 	.byte	0x04, 0x1c
        /*015e*/ 	.short	(.L_776 - .L_775)


	//   ....[0]....
.L_775:
        /*0160*/ 	.word	0x000000a0


	//   ....[1]....
        /*0164*/ 	.word	0x0000cc90


	//----- nvinfo : EIATTR_CTAIDZ_USED
	.align		4
.L_776:
        /*0168*/ 	.byte	0x01, 0x04
	.zero		2


	//----- nvinfo : EIATTR_CRS_STACK_SIZE
	.align		4
        /*016c*/ 	.byte	0x04, 0x1e
        /*016e*/ 	.short	(.L_778 - .L_777)
.L_777:
        /*0170*/ 	.word	0x00000000
.L_778:


//--------------------- .nv.info._ZN5flash44flash_bwd_dq_dk_dv_loop_seqk_parallel_kernelI23Flash_bwd_kernel_traitsILi64ELi128ELi128ELi8ELi4ELi4ELi4ELb0ELb0EN7cutlass6half_tE19Flash_kernel_traitsILi64ELi128ELi128ELi8ES3_EELb0ELb0ELb1ELb0ELb0ELb1ELb1EEEvNS_16Flash_bwd_paramsE --------------------------
	.section	.nv.info._ZN5flash44flash_bwd_dq_dk_dv_loop_seqk_parallel_kernelI23Flash_bwd_kernel_traitsILi64ELi128ELi128ELi8ELi4ELi4ELi4ELb0ELb0EN7cutlass6half_tE19Flash_kernel_traitsILi64ELi128ELi128ELi8ES3_EELb0ELb0ELb1ELb0ELb0ELb1ELb1EEEvNS_16Flash_bwd_paramsE,"",@"SHT_CUDA_INFO"
	.sectionflags	@""
	.align	4


	//----- nvinfo : EIATTR_CUDA_API_VERSION
	.align		4
        /*0000*/ 	.byte	0x04, 0x37
        /*0002*/ 	.short	(.L_780 - .L_779)
.L_779:
        /*0004*/ 	.word	0x00000082


	//----- nvinfo : EIATTR_SW2861232_WAR
	.align		4
.L_780:
        /*0008*/ 	.byte	0x01, 0x35
	.zero		2


	//----- nvinfo : EIATTR_PARAM_CBANK
	.align		4
        /*000c*/ 	.byte	0x04, 0x0a
        /*000e*/ 	.short	(.L_782 - .L_781)
	.align		4
.L_781:
        /*0010*/ 	.word	index@(.nv.constant0._ZN5flash44flash_bwd_dq_dk_dv_loop_seqk_parallel_kernelI23Flash_bwd_kernel_traitsILi64ELi128ELi128ELi8ELi4ELi4ELi4ELb0ELb0EN7cutlass6half_tE19Flash_kernel_traitsILi64ELi128ELi128ELi8ES3_EELb0ELb0ELb1ELb0ELb0ELb1ELb1EEEvNS_16Flash_bwd_paramsE)
        /*0014*/ 	.short	0x0160
        /*0016*/ 	.short	0x0280


	//----- nvinfo : EIATTR_CBANK_PARAM_SIZE
	.align		4
.L_782:
        /*0018*/ 	.byte	0x03, 0x19
        /*001a*/ 	.short	0x0280


	//----- nvinfo : EIATTR_KPARAM_INFO
	.align		4
        /*001c*/ 	.byte	0x04, 0x17
        /*001e*/ 	.short	(.L_784 - .L_783)
.L_783:
        /*0020*/ 	.word	0x00000000
        /*0024*/ 	.short	0x0000
        /*0026*/ 	.short	0x0000
        /*0028*/ 	.byte	0x00, 0xf0, 0x01, 0x0a


	//----- nvinfo : EIATTR_MAXREG_COUNT
	.align		4
.L_784:
        /*002c*/ 	.byte	0x03, 0x1b
        /*002e*/ 	.short	0x00ff


	//----- nvinfo : EIATTR_NUM_BARRIERS
	.align		4
        /*0030*/ 	.byte	0x02, 0x4c
        /*0032*/ 	.byte	0x01
	.zero		1


	//----- nvinfo : EIATTR_ANNOTATIONS
	.align		4
        /*0034*/ 	.byte	0x04, 0x55
        /*0036*/ 	.short	(.L_786 - .L_785)


	//   ....[0]....
.L_785:
        /* <DEDUP_REMOVED lines=91> */


	//----- nvinfo : EIATTR_MERCURY_ISA_VERSION
	.align		4
.L_786:
        /*05d8*/ 	.byte	0x03, 0x5f
        /*05da*/ 	.short	0x0000


	//----- nvinfo : EIATTR_EXIT_INSTR_OFFSETS
	.align		4
        /*05dc*/ 	.byte	0x04, 0x1c
        /*05de*/ 	.short	(.L_788 - .L_787)


	//   ....[0]....
.L_787:
        /*05e0*/ 	.word	0x000000a0


	//   ....[1]....
        /*05e4*/ 	.word	0x0000caa0


	//----- nvinfo : EIATTR_CTAIDZ_USED
	.align		4
.L_788:
        /*05e8*/ 	.byte	0x01, 0x04
	.zero		2


	//----- nvinfo : EIATTR_CRS_STACK_SIZE
	.align		4
        /*05ec*/ 	.byte	0x04, 0x1e
        /*05ee*/ 	.short	(.L_790 - .L_789)
.L_789:
        /*05f0*/ 	.word	0x00000000
.L_790:


//--------------------- .nv.info._ZN5flash44flash_bwd_dq_dk_dv_loop_seqk_parallel_kernelI23Flash_bwd_kernel_traitsILi64ELi128ELi128ELi8ELi4ELi4ELi4ELb0ELb0EN7cutlass6half_tE19Flash_kernel_traitsILi64ELi128ELi128ELi8ES3_EELb1ELb0ELb1ELb1ELb0ELb0ELb0EEEvNS_16Flash_bwd_paramsE --------------------------
	.section	.nv.info._ZN5flash44flash_bwd_dq_dk_dv_loop_seqk_parallel_kernelI23Flash_bwd_kernel_traitsILi64ELi128ELi128ELi8ELi4ELi4ELi4ELb0ELb0EN7cutlass6half_tE19Flash_kernel_traitsILi64ELi128ELi128ELi8ES3_EELb1ELb0ELb1ELb1ELb0ELb0ELb0EEEvNS_16Flash_bwd_paramsE,"",@"SHT_CUDA_INFO"
	.sectionflags	@""
	.align	4


	//----- nvinfo : EIATTR_CUDA_API_VERSION
	.align		4
        /*0000*/ 	.byte	0x04, 0x37
        /*0002*/ 	.short	(.L_792 - .L_791)
.L_791:
        /*0004*/ 	.word	0x00000082


	//----- nvinfo : EIATTR_SW2861232_WAR
	.align		4
.L_792:
        /*0008*/ 	.byte	0x01, 0x35
	.zero		2


	//----- nvinfo : EIATTR_PARAM_CBANK
	.align		4
        /*000c*/ 	.byte	0x04, 0x0a
        /*000e*/ 	.short	(.L_794 - .L_793)
	.align		4
.L_793:
        /*0010*/ 	.word	index@(.nv.constant0._ZN5flash44flash_bwd_dq_dk_dv_loop_seqk_parallel_kernelI23Flash_bwd_kernel_traitsILi64ELi128ELi128ELi8ELi4ELi4ELi4ELb0ELb0EN7cutlass6half_tE19Flash_kernel_traitsILi64ELi128ELi128ELi8ES3_EELb1ELb0ELb1ELb1ELb0ELb0ELb0EEEvNS_16Flash_bwd_paramsE)
        /*0014*/ 	.short	0x0160
        /*0016*/ 	.short	0x0280


	//----- nvinfo : EIATTR_CBANK_PARAM_SIZE
	.align		4
.L_794:
        /*0018*/ 	.byte	0x03, 0x19
        /*001a*/ 	.short	0x0280


	//----- nvinfo : EIATTR_KPARAM_INFO
	.align		4
        /*001c*/ 	.byte	0x04, 0x17
        /*001e*/ 	.short	(.L_796 - .L_795)
.L_795:
        /*0020*/ 	.word	0x00000000
        /*0024*/ 	.short	0x0000
        /*0026*/ 	.short	0x0000
        /*0028*/ 	.byte	0x00, 0xf0, 0x01, 0x0a


	//----- nvinfo : EIATTR_MAXREG_COUNT
	.align		4
.L_796:
        /*002c*/ 	.byte	0x03, 0x1b
        /*002e*/ 	.short	0x00ff


	//----- nvinfo : EIATTR_NUM_BARRIERS
	.align		4
        /*0030*/ 	.byte	0x02, 0x4c
        /*0032*/ 	.byte	0x01
	.zero		1


	//----- nvinfo : EIATTR_ANNOTATIONS
	.align		4
        /*0034*/ 	.byte	0x04, 0x55
        /*0036*/ 	.short	(.L_798 - .L_797)


	//   ....[0]....
.L_797:
        /* <DEDUP_REMOVED lines=20> */


	//----- nvinfo : EIATTR_MERCURY_ISA_VERSION
	.align		4
.L_798:
        /*0168*/ 	.byte	0x03, 0x5f
        /*016a*/ 	.short	0x0000


	//----- nvinfo : EIATTR_EXIT_INSTR_OFFSETS
	.align		4
        /*016c*/ 	.byte	0x04, 0x1c
        /*016e*/ 	.short	(.L_800 - .L_799)


	//   ....[0]....
.L_799:
        /*0170*/ 	.word	0x000000a0


	//   ....[1]....
        /*0174*/ 	.word	0x0000e490


	//----- nvinfo : EIATTR_CTAIDZ_USED
	.align		4
.L_800:
        /*0178*/ 	.byte	0x01, 0x04
	.zero		2


	//----- nvinfo : EIATTR_CRS_STACK_SIZE
	.align		4
        /*017c*/ 	.byte	0x04, 0x1e
        /*017e*/ 	.short	(.L_802 - .L_801)
.L_801:
        /*0180*/ 	.word	0x00000000
.L_802:


//--------------------- .nv.info._ZN5flash44flash_bwd_dq_dk_dv_loop_seqk_parallel_kernelI23Flash_bwd_kernel_traitsILi64ELi128ELi128ELi8ELi4ELi4ELi4ELb0ELb0EN7cutlass6half_tE19Flash_kernel_traitsILi64ELi128ELi128ELi8ES3_EELb0ELb0ELb1ELb1ELb0ELb0ELb1EEEvNS_16Flash_bwd_paramsE --------------------------
	.section	.nv.info._ZN5flash44flash_bwd_dq_dk_dv_loop_seqk_parallel_kernelI23Flash_bwd_kernel_traitsILi64ELi128ELi128ELi8ELi4ELi4ELi4ELb0ELb0EN7cutlass6half_tE19Flash_kernel_traitsILi64ELi128ELi128ELi8ES3_EELb0ELb0ELb1ELb1ELb0ELb0ELb1EEEvNS_16Flash_bwd_paramsE,"",@"SHT_CUDA_INFO"
	.sectionflags	@""
	.align	4


	//----- nvinfo : EIATTR_CUDA_API_VERSION
	.align		4
        /*0000*/ 	.byte	0x04, 0x37
        /*0002*/ 	.short	(.L_804 - .L_803)
.L_803:
        /*0004*/ 	.word	0x00000082


	//----- nvinfo : EIATTR_SW2861232_WAR
	.align		4
.L_804:
        /*0008*/ 	.byte	0x01, 0x35
	.zero		2


	//----- nvinfo : EIATTR_PARAM_CBANK
	.align		4
        /*000c*/ 	.byte	0x04, 0x0a
        /*000e*/ 	.short	(.L_806 - .L_805)
	.align		4
.L_805:
        /*0010*/ 	.word	index@(.nv.constant0._ZN5flash44flash_bwd_dq_dk_dv_loop_seqk_parallel_kernelI23Flash_bwd_kernel_traitsILi64ELi128ELi128ELi8ELi4ELi4ELi4ELb0ELb0EN7cutlass6half_tE19Flash_kernel_traitsILi64ELi128ELi128ELi8ES3_EELb0ELb0ELb1ELb1ELb0ELb0ELb1EEEvNS_16Flash_bwd_paramsE)
        /*0014*/ 	.short	0x0160
        /*0016*/ 	.short	0x0280


	//----- nvinfo : EIATTR_CBANK_PARAM_SIZE
	.align		4
.L_806:
        /*0018*/ 	.byte	0x03, 0x19
        /*001a*/ 	.short	0x0280


	//----- nvinfo : EIATTR_KPARAM_INFO
	.align		4
        /*001c*/ 	.byte	0x04, 0x17
        /*001e*/ 	.short	(.L_808 - .L_807)
.L_807:
        /*0020*/ 	.word	0x00000000
        /*0024*/ 	.short	0x0000
        /*0026*/ 	.short	0x0000
        /*0028*/ 	.byte	0x00, 0xf0, 0x01, 0x0a


	//----- nvinfo : EIATTR_MAXREG_COUNT
	.align		4
.L_808:
        /*002c*/ 	.byte	0x03, 0x1b
        /*002e*/ 	.short	0x00ff


	//----- nvinfo : EIATTR_NUM_BARRIERS
	.align		4
        /*0030*/ 	.byte	0x02, 0x4c
        /*0032*/ 	.byte	0x01
	.zero		1


	//----- nvinfo : EIATTR_ANNOTATIONS
	.align		4
        /*0034*/ 	.byte	0x04, 0x55
        /*0036*/ 	.short	(.L_810 - .L_809)


	//   ....[0]....
.L_809:
        /* <DEDUP_REMOVED lines=101> */


	//----- nvinfo : EIATTR_MERCURY_ISA_VERSION
	.align		4
.L_810:
        /*0670*/ 	.byte	0x03, 0x5f
        /*0672*/ 	.short	0x0000


	//----- nvinfo : EIATTR_EXIT_INSTR_OFFSETS
	.align		4
        /*0674*/ 	.byte	0x04, 0x1c
        /*0676*/ 	.short	(.L_812 - .L_811)


	//   ....[0]....
.L_811:
        /*0678*/ 	.word	0x000000a0


	//   ....[1]....
        /*067c*/ 	.word	0x0000e170


	//----- nvinfo : EIATTR_CTAIDZ_USED
	.align		4
.L_812:
        /*0680*/ 	.byte	0x01, 0x04
	.zero		2


	//----- nvinfo : EIATTR_CRS_STACK_SIZE
	.align		4
        /*0684*/ 	.byte	0x04, 0x1e
        /*0686*/ 	.short	(.L_814 - .L_813)
.L_813:
        /*0688*/ 	.word	0x00000000
.L_814:


//--------------------- .nv.info._ZN5flash25flash_bwd_dot_do_o_kernelILb0E23Flash_bwd_kernel_traitsILi64ELi128ELi128ELi8ELi4ELi4ELi4ELb0ELb0EN7cutlass6half_tE19Flash_kernel_traitsILi64ELi128ELi128ELi8ES3_EEEEvNS_16Flash_bwd_paramsE --------------------------
	.section	.nv.info._ZN5flash25flash_bwd_dot_do_o_kernelILb0E23Flash_bwd_kernel_traitsILi64ELi128ELi128ELi8ELi4ELi4ELi4ELb0ELb0EN7cutlass6half_tE19Flash_kernel_traitsILi64ELi128ELi128ELi8ES3_EEEEvNS_16Flash_bwd_paramsE,"",@"SHT_CUDA_INFO"
	.sectionflags	@""
	.align	4


	//----- nvinfo : EIATTR_CUDA_API_VERSION
	.align		4
        /*0000*/ 	.byte	0x04, 0x37
        /*0002*/ 	.short	(.L_816 - .L_815)
.L_815:
        /*0004*/ 	.word	0x00000082


	//----- nvinfo : EIATTR_SW2861232_WAR
	.align		4
.L_816:
        /*0008*/ 	.byte	0x01, 0x35
	.zero		2


	//----- nvinfo : EIATTR_PARAM_CBANK
	.align		4
        /*000c*/ 	.byte	0x04, 0x0a
        /*000e*/ 	.short	(.L_818 - .L_817)
	.align		4
.L_817:
        /*0010*/ 	.word	index@(.nv.constant0._ZN5flash25flash_bwd_dot_do_o_kernelILb0E23Flash_bwd_kernel_traitsILi64ELi128ELi128ELi8ELi4ELi4ELi4ELb0ELb0EN7cutlass6half_tE19Flash_kernel_traitsILi64ELi128ELi128ELi8ES3_EEEEvNS_16Flash_bwd_paramsE)
        /*0014*/ 	.short	0x0160
        /*0016*/ 	.short	0x0280


	//----- nvinfo : EIATTR_CBANK_PARAM_SIZE
	.align		4
.L_818:
        /*0018*/ 	.byte	0x03, 0x19
        /*001a*/ 	.short	0x0280


	//----- nvinfo : EIATTR_KPARAM_INFO
	.align		4
        /*001c*/ 	.byte	0x04, 0x17
        /*001e*/ 	.short	(.L_820 - .L_819)
.L_819:
        /*0020*/ 	.word	0x00000000
        /*0024*/ 	.short	0x0000
        /*0026*/ 	.short	0x0000
        /*0028*/ 	.byte	0x00, 0xf0, 0x01, 0x0a


	//----- nvinfo : EIATTR_MAXREG_COUNT
	.align		4
.L_820:
        /*002c*/ 	.byte	0x03, 0x1b
        /*002e*/ 	.short	0x00ff


	//----- nvinfo : EIATTR_MERCURY_ISA_VERSION
	.align		4
        /*0030*/ 	.byte	0x03, 0x5f
        /*0032*/ 	.short	0x0000


	//----- nvinfo : EIATTR_COOP_GROUP_MASK_REGIDS
	.align		4
        /*0034*/ 	.byte	0x04, 0x29
        /*0036*/ 	.short	(.L_822 - .L_821)


	//   ....[0]....
.L_821:
        /*0038*/ 	.word	0xffffffff


	//   ....[1]....
        /*003c*/ 	.word	0xffffffff


	//   ....[2]....
        /*0040*/ 	.word	0xffffffff


	//   ....[3]....
        /*0044*/ 	.word	0xffffffff


	//   ....[4]....
        /*0048*/ 	.word	0xffffffff


	//   ....[5]....
        /*004c*/ 	.word	0xffffffff


	//   ....[6]....
        /*0050*/ 	.word	0xffffffff


	//   ....[7]....
        /*0054*/ 	.word	0xffffffff


	//   ....[8]....
        /*0058*/ 	.word	0xffffffff


	//   ....[9]....
        /*005c*/ 	.word	0xffffffff


	//   ....[10]....
        /*0060*/ 	.word	0xffffffff


	//   ....[11]....
        /*0064*/ 	.word	0xffffffff


	//----- nvinfo : EIATTR_COOP_GROUP_INSTR_OFFSETS
	.align		4
.L_822:
        /*0068*/ 	.byte	0x04, 0x28
        /*006a*/ 	.short	(.L_824 - .L_823)


	//   ....[0]....
.L_823:
        /*006c*/ 	.word	0x00001160


	//   ....[1]....
        /*0070*/ 	.word	0x00001180


	//   ....[2]....
        /*0074*/ 	.word	0x00001190


	//   ....[3]....
        /*0078*/ 	.word	0x000011a0


	//   ....[4]....
        /*007c*/ 	.word	0x000011e0


	//   ....[5]....
        /*0080*/ 	.word	0x000011f0


	//   ....[6]....
        /*0084*/ 	.word	0x00001200


	//   ....[7]....
        /*0088*/ 	.word	0x00001220


	//   ....[8]....
        /*008c*/ 	.word	0x00001260


	//   ....[9]....
        /*0090*/ 	.word	0x00001270


	//   ....[10]....
        /*0094*/ 	.word	0x00001280


	//   ....[11]....
        /*0098*/ 	.word	0x000012a0


	//----- nvinfo : EIATTR_EXIT_INSTR_OFFSETS
	.align		4
.L_824:
        /*009c*/ 	.byte	0x04, 0x1c
        /*009e*/ 	.short	(.L_826 - .L_825)


	//   ....[0]....
.L_825:
        /*00a0*/ 	.word	0x000000f0


	//   ....[1]....
        /*00a4*/ 	.word	0x00001350


	//   ....[2]....
        /*00a8*/ 	.word	0x00001380


	//----- nvinfo : EIATTR_CTAIDZ_USED
	.align		4
.L_826:
        /*00ac*/ 	.byte	0x01, 0x04
	.zero		2


//--------------------- .nv.info._ZN5flash25flash_bwd_dot_do_o_kernelILb1E23Flash_bwd_kernel_traitsILi64ELi128ELi128ELi8ELi4ELi4ELi4ELb0ELb0EN7cutlass6half_tE19Flash_kernel_traitsILi64ELi128ELi128ELi8ES3_EEEEvNS_16Flash_bwd_paramsE --------------------------
	.section	.nv.info._ZN5flash25flash_bwd_dot_do_o_kernelILb1E23Flash_bwd_kernel_traitsILi64ELi128ELi128ELi8ELi4ELi4ELi4ELb0ELb0EN7cutlass6half_tE19Flash_kernel_traitsILi64ELi128ELi128ELi8ES3_EEEEvNS_16Flash_bwd_paramsE,"",@"SHT_CUDA_INFO"
	.sectionflags	@""
	.align	4


	//----- nvinfo : EIATTR_CUDA_API_VERSION
	.align		4
        /*0000*/ 	.byte	0x04, 0x37
        /*0002*/ 	.short	(.L_828 - .L_827)
.L_827:
        /*0004*/ 	.word	0x00000082


	//----- nvinfo : EIATTR_SW2861232_WAR
	.align		4
.L_828:
        /*0008*/ 	.byte	0x01, 0x35
	.zero		2


	//----- nvinfo : EIATTR_PARAM_CBANK
	.align		4
        /*000c*/ 	.byte	0x04, 0x0a
        /*000e*/ 	.short	(.L_830 - .L_829)
	.align		4
.L_829:
        /*0010*/ 	.word	index@(.nv.constant0._ZN5flash25flash_bwd_dot_do_o_kernelILb1E23Flash_bwd_kernel_traitsILi64ELi128ELi128ELi8ELi4ELi4ELi4ELb0ELb0EN7cutlass6half_tE19Flash_kernel_traitsILi64ELi128ELi128ELi8ES3_EEEEvNS_16Flash_bwd_paramsE)
        /*0014*/ 	.short	0x0160
        /*0016*/ 	.short	0x0280


	//----- nvinfo : EIATTR_CBANK_PARAM_SIZE
	.align		4
.L_830:
        /*0018*/ 	.byte	0x03, 0x19
        /*001a*/ 	.short	0x0280


	//----- nvinfo : EIATTR_KPARAM_INFO
	.align		4
        /*001c*/ 	.byte	0x04, 0x17
        /*001e*/ 	.short	(.L_832 - .L_831)
.L_831:
        /*0020*/ 	.word	0x00000000
        /*0024*/ 	.short	0x0000
        /*0026*/ 	.short	0x0000
        /*0028*/ 	.byte	0x00, 0xf0, 0x01, 0x0a


	//----- nvinfo : EIATTR_MAXREG_COUNT
	.align		4
.L_832:
        /*002c*/ 	.byte	0x03, 0x1b
        /*002e*/ 	.short	0x00ff


	//----- nvinfo : EIATTR_MERCURY_ISA_VERSION
	.align		4
        /*0030*/ 	.byte	0x03, 0x5f
        /*0032*/ 	.short	0x0000


	//----- nvinfo : EIATTR_COOP_GROUP_MASK_REGIDS
	.align		4
        /*0034*/ 	.byte	0x04, 0x29
        /*0036*/ 	.short	(.L_834 - .L_833)


	//   ....[0]....
.L_833:
        /*0038*/ 	.word	0xffffffff


	//   ....[1]....
        /*003c*/ 	.word	0xffffffff


	//   ....[2]....
        /*0040*/ 	.word	0xffffffff


	//   ....[3]....
        /*0044*/ 	.word	0xffffffff


	//   ....[4]....
        /*0048*/ 	.word	0xffffffff


	//   ....[5]....
        /*004c*/ 	.word	0xffffffff


	//   ....[6]....
        /*0050*/ 	.word	0xffffffff


	//   ....[7]....
        /*0054*/ 	.word	0xffffffff


	//   ....[8]....
        /*0058*/ 	.word	0xffffffff


	//   ....[9]....
        /*005c*/ 	.word	0xffffffff


	//   ....[10]....
        /*0060*/ 	.word	0xffffffff


	//   ....[11]....
        /*0064*/ 	.word	0xffffffff


	//----- nvinfo : EIATTR_COOP_GROUP_INSTR_OFFSETS
	.align		4
.L_834:
        /*0068*/ 	.byte	0x04, 0x28
        /*006a*/ 	.short	(.L_836 - .L_835)


	//   ....[0]....
.L_835:
        /*006c*/ 	.word	0x000010b0


	//   ....[1]....
        /*0070*/ 	.word	0x000011b0


	//   ....[2]....
        /*0074*/ 	.word	0x00001370


	//   ....[3]....
        /*0078*/ 	.word	0x00001440


	//   ....[4]....
        /*007c*/ 	.word	0x00001460


	//   ....[5]....
        /*0080*/ 	.word	0x00001470


	//   ....[6]....
        /*0084*/ 	.word	0x00001490


	//   ....[7]....
        /*0088*/ 	.word	0x000014d0


	//   ....[8]....
        /*008c*/ 	.word	0x00001510


	//   ....[9]....
        /*0090*/ 	.word	0x00001520


	//   ....[10]....
        /*0094*/ 	.word	0x000015a0


	//   ....[11]....
        /*0098*/ 	.word	0x000015c0


	//----- nvinfo : EIATTR_EXIT_INSTR_OFFSETS
	.align		4
.L_836:
        /*009c*/ 	.byte	0x04, 0x1c
        /*009e*/ 	.short	(.L_838 - .L_837)


	//   ....[0]....
.L_837:
        /*00a0*/ 	.word	0x000000f0


	//   ....[1]....
        /*00a4*/ 	.word	0x00001720


	//----- nvinfo : EIATTR_CTAIDZ_USED
	.align		4
.L_838:
        /*00a8*/ 	.byte	0x01, 0x04
	.zero		2


//--------------------- .nv.callgraph             --------------------------
	.section	.nv.callgraph,"",@"SHT_CUDA_CALLGRAPH"
	.align	4
	.sectionentsize	8
	.align		4
        /*0000*/ 	.word	0x00000000
	.align		4
        /*0004*/ 	.word	0xffffffff
	.align		4
        /*0008*/ 	.word	0x00000000
	.align		4
        /*000c*/ 	.word	0xfffffffe
	.align		4
        /*0010*/ 	.word	0x00000000
	.align		4
        /*0014*/ 	.word	0xfffffffd
	.align		4
        /*0018*/ 	.word	0x00000000
	.align		4
        /*001c*/ 	.word	0xfffffffc


//--------------------- .nv.rel.action            --------------------------
	.section	.nv.rel.action,"",@"SHT_CUDA_RELOCINFO"
	.align	8
	.sectionentsize	8
        /*0000*/ 	.byte	0x73, 0x00, 0x00, 0x00, 0x00, 0x00, 0x00, 0x00, 0x00, 0x00, 0x00, 0x11, 0x25, 0x00, 0x05, 0x36


//--------------------- .nv.constant4             --------------------------
	.section	.nv.constant4,"a",@progbits
	.align	8
	.align		8
.nv.constant4:
        /*0000*/ 	.dword	_ZN65_INTERNAL_66a1502c_29_flash_bwd_hdim64_fp16_sm80_cu_21e1f8cb_28864cuda3std3__45__cpo5beginE
	.align		8
        /*0008*/ 	.dword	_ZN65_INTERNAL_66a1502c_29_flash_bwd_hdim64_fp16_sm80_cu_21e1f8cb_28864cuda3std3__45__cpo3endE
	.align		8
        /*0010*/ 	.dword	_ZN65_INTERNAL_66a1502c_29_flash_bwd_hdim64_fp16_sm80_cu_21e1f8cb_28864cuda3std3__45__cpo6cbeginE
	.align		8
        /*0018*/ 	.dword	_ZN65_INTERNAL_66a1502c_29_flash_bwd_hdim64_fp16_sm80_cu_21e1f8cb_28864cuda3std3__45__cpo4cendE
	.align		8
        /*0020*/ 	.dword	_ZN65_INTERNAL_66a1502c_29_flash_bwd_hdim64_fp16_sm80_cu_21e1f8cb_28864cuda3std3__467_GLOBAL__N__66a1502c_29_flash_bwd_hdim64_fp16_sm80_cu_21e1f8cb_28866ignoreE
	.align		8
        /*0028*/ 	.dword	_ZN65_INTERNAL_66a1502c_29_flash_bwd_hdim64_fp16_sm80_cu_21e1f8cb_28864cuda3std3__419piecewise_constructE
	.align		8
        /*0030*/ 	.dword	_ZN65_INTERNAL_66a1502c_29_flash_bwd_hdim64_fp16_sm80_cu_21e1f8cb_28864cuda3std3__48in_placeE
	.align		8
        /*0038*/ 	.dword	_ZN65_INTERNAL_66a1502c_29_flash_bwd_hdim64_fp16_sm80_cu_21e1f8cb_28864cuda3std6ranges3__45__cpo4swapE
	.align		8
        /*0040*/ 	.dword	_ZN65_INTERNAL_66a1502c_29_flash_bwd_hdim64_fp16_sm80_cu_21e1f8cb_28864cuda3std6ranges3__45__cpo9iter_moveE
	.align		8
        /*0048*/ 	.dword	_ZN65_INTERNAL_66a1502c_29_flash_bwd_hdim64_fp16_sm80_cu_21e1f8cb_28864cute7productE
	.align		8
        /*0050*/ 	.dword	_ZN65_INTERNAL_66a1502c_29_flash_bwd_hdim64_fp16_sm80_cu_21e1f8cb_28864cute1_E


//--------------------- .nv.constant0._ZN5flash44flash_bwd_dq_dk_dv_loop_seqk_parallel_kernelI23Flash_bwd_kernel_traitsILi64ELi64ELi128ELi8ELi2ELi4ELi4ELb1ELb0EN7cutlass6half_tE19Flash_kernel_traitsILi64ELi64ELi128ELi8ES3_EELb0ELb0ELb0ELb0ELb0ELb1ELb0EEEvNS_16Flash_bwd_paramsE --------------------------
	.section	.nv.constant0._ZN5flash44flash_bwd_dq_dk_dv_loop_seqk_parallel_kernelI23Flash_bwd_kernel_traitsILi64ELi64ELi128ELi8ELi2ELi4ELi4ELb1ELb0EN7cutlass6half_tE19Flash_kernel_traitsILi64ELi64ELi128ELi8ES3_EELb0ELb0ELb0ELb0ELb0ELb1ELb0EEEvNS_16Flash_bwd_paramsE,"a",@progbits
	.sectionflags	@""
	.align	4
.nv.constant0._ZN5flash44flash_bwd_dq_dk_dv_loop_seqk_parallel_kernelI23Flash_bwd_kernel_traitsILi64ELi64ELi128ELi8ELi2ELi4ELi4ELb1ELb0EN7cutlass6half_tE19Flash_kernel_traitsILi64ELi64ELi128ELi8ES3_EELb0ELb0ELb0ELb0ELb0ELb1ELb0EEEvNS_16Flash_bwd_paramsE:
	.zero		992


//--------------------- .nv.constant0._ZN5flash44flash_bwd_dq_dk_dv_loop_seqk_parallel_kernelI23Flash_bwd_kernel_traitsILi64ELi64ELi128ELi8ELi2ELi4ELi4ELb1ELb0EN7cutlass6half_tE19Flash_kernel_traitsILi64ELi64ELi128ELi8ES3_EELb0ELb0ELb0ELb0ELb0ELb0ELb0EEEvNS_16Flash_bwd_paramsE --------------------------
	.section	.nv.constant0._ZN5flash44flash_bwd_dq_dk_dv_loop_seqk_parallel_kernelI23Flash_bwd_kernel_traitsILi64ELi64ELi128ELi8ELi2ELi4ELi4ELb1ELb0EN7cutlass6half_tE19Flash_kernel_traitsILi64ELi64ELi128ELi8ES3_EELb0ELb0ELb0ELb0ELb0ELb0ELb0EEEvNS_16Flash_bwd_paramsE,"a",@progbits
	.sectionflags	@""
	.align	4
.nv.constant0._ZN5flash44flash_bwd_dq_dk_dv_loop_seqk_parallel_kernelI23Flash_bwd_kernel_traitsILi64ELi64ELi128ELi8ELi2ELi4ELi4ELb1ELb0EN7cutlass6half_tE19Flash_kernel_traitsILi64ELi64ELi128ELi8ES3_EELb0ELb0ELb0ELb0ELb0ELb0ELb0EEEvNS_16Flash_bwd_paramsE:
	.zero		992


//--------------------- .nv.constant0._ZN5flash44flash_bwd_dq_dk_dv_loop_seqk_parallel_kernelI23Flash_bwd_kernel_traitsILi64ELi64ELi128ELi8ELi2ELi4ELi4ELb1ELb0EN7cutlass6half_tE19Flash_kernel_traitsILi64ELi64ELi128ELi8ES3_EELb0ELb0ELb1ELb0ELb0ELb0ELb0EEEvNS_16Flash_bwd_paramsE --------------------------
	.section	.nv.constant0._ZN5flash44flash_bwd_dq_dk_dv_loop_seqk_parallel_kernelI23Flash_bwd_kernel_traitsILi64ELi64ELi128ELi8ELi2ELi4ELi4ELb1ELb0EN7cutlass6half_tE19Flash_kernel_traitsILi64ELi64ELi128ELi8ES3_EELb0ELb0ELb1ELb0ELb0ELb0ELb0EEEvNS_16Flash_bwd_paramsE,"a",@progbits
	.sectionflags	@""
	.align	4
.nv.constant0._ZN5flash44flash_bwd_dq_dk_dv_loop_seqk_parallel_kernelI23Flash_bwd_kernel_traitsILi64ELi64ELi128ELi8ELi2ELi4ELi4ELb1ELb0EN7cutlass6half_tE19Flash_kernel_traitsILi64ELi64ELi128ELi8ES3_EELb0ELb0ELb1ELb0ELb0ELb0ELb0EEEvNS_16Flash_bwd_paramsE:
	.zero		992


//--------------------- .nv.constant0._ZN5flash44flash_bwd_dq_dk_dv_loop_seqk_parallel_kernelI23Flash_bwd_kernel_traitsILi64ELi64ELi128ELi8ELi2ELi4ELi4ELb1ELb0EN7cutlass6half_tE19Flash_kernel_traitsILi64ELi64ELi128ELi8ES3_EELb0ELb0ELb0ELb0ELb1ELb1ELb0EEEvNS_16Flash_bwd_paramsE --------------------------
	.section	.nv.constant0._ZN5flash44flash_bwd_dq_dk_dv_loop_seqk_parallel_kernelI23Flash_bwd_kernel_traitsILi64ELi64ELi128ELi8ELi2ELi4ELi4ELb1ELb0EN7cutlass6half_tE19Flash_kernel_traitsILi64ELi64ELi128ELi8ES3_EELb0ELb0ELb0ELb0ELb1ELb1ELb0EEEvNS_16Flash_bwd_paramsE,"a",@progbits
	.sectionflags	@""
	.align	4
.nv.constant0._ZN5flash44flash_bwd_dq_dk_dv_loop_seqk_parallel_kernelI23Flash_bwd_kernel_traitsILi64ELi64ELi128ELi8ELi2ELi4ELi4ELb1ELb0EN7cutlass6half_tE19Flash_kernel_traitsILi64ELi64ELi128ELi8ES3_EELb0ELb0ELb0ELb0ELb1ELb1ELb0EEEvNS_16Flash_bwd_paramsE:
	.zero		992


//--------------------- .nv.constant0._ZN5flash44flash_bwd_dq_dk_dv_loop_seqk_parallel_kernelI23Flash_bwd_kernel_traitsILi64ELi64ELi128ELi8ELi2ELi4ELi4ELb1ELb0EN7cutlass6half_tE19Flash_kernel_traitsILi64ELi64ELi128ELi8ES3_EELb0ELb0ELb0ELb1ELb0ELb0ELb0EEEvNS_16Flash_bwd_paramsE --------------------------
	.section	.nv.constant0._ZN5flash44flash_bwd_dq_dk_dv_loop_seqk_parallel_kernelI23Flash_bwd_kernel_traitsILi64ELi64ELi128ELi8ELi2ELi4ELi4ELb1ELb0EN7cutlass6half_tE19Flash_kernel_traitsILi64ELi64ELi128ELi8ES3_EELb0ELb0ELb0ELb1ELb0ELb0ELb0EEEvNS_16Flash_bwd_paramsE,"a",@progbits
	.sectionflags	@""
	.align	4
.nv.constant0._ZN5flash44flash_bwd_dq_dk_dv_loop_seqk_parallel_kernelI23Flash_bwd_kernel_traitsILi64ELi64ELi128ELi8ELi2ELi4ELi4ELb1ELb0EN7cutlass6half_tE19Flash_kernel_traitsILi64ELi64ELi128ELi8ES3_EELb0ELb0ELb0ELb1ELb0ELb0ELb0EEEvNS_16Flash_bwd_paramsE:
	.zero		992


//--------------------- .nv.constant0._ZN5flash44flash_bwd_dq_dk_dv_loop_seqk_parallel_kernelI23Flash_bwd_kernel_traitsILi64ELi64ELi128ELi8ELi2ELi4ELi4ELb1ELb0EN7cutlass6half_tE19Flash_kernel_traitsILi64ELi64ELi128ELi8ES3_EELb0ELb0ELb1ELb0ELb0ELb1ELb0EEEvNS_16Flash_bwd_paramsE --------------------------
	.section	.nv.constant0._ZN5flash44flash_bwd_dq_dk_dv_loop_seqk_parallel_kernelI23Flash_bwd_kernel_traitsILi64ELi64ELi128ELi8ELi2ELi4ELi4ELb1ELb0EN7cutlass6half_tE19Flash_kernel_traitsILi64ELi64ELi128ELi8ES3_EELb0ELb0ELb1ELb0ELb0ELb1ELb0EEEvNS_16Flash_bwd_paramsE,"a",@progbits
	.sectionflags	@""
	.align	4
.nv.constant0._ZN5flash44flash_bwd_dq_dk_dv_loop_seqk_parallel_kernelI23Flash_bwd_kernel_traitsILi64ELi64ELi128ELi8ELi2ELi4ELi4ELb1ELb0EN7cutlass6half_tE19Flash_kernel_traitsILi64ELi64ELi128ELi8ES3_EELb0ELb0ELb1ELb0ELb0ELb1ELb0EEEvNS_16Flash_bwd_paramsE:
	.zero		992


//--------------------- .nv.constant0._ZN5flash44flash_bwd_dq_dk_dv_loop_seqk_parallel_kernelI23Flash_bwd_kernel_traitsILi64ELi64ELi128ELi8ELi2ELi4ELi4ELb1ELb0EN7cutlass6half_tE19Flash_kernel_traitsILi64ELi64ELi128ELi8ES3_EELb0ELb0ELb1ELb1ELb0ELb0ELb0EEEvNS_16Flash_bwd_paramsE --------------------------
	.section	.nv.constant0._ZN5flash44flash_bwd_dq_dk_dv_loop_seqk_parallel_kernelI23Flash_bwd_kernel_traitsILi64ELi64ELi128ELi8ELi2ELi4ELi4ELb1ELb0EN7cutlass6half_tE19Flash_kernel_traitsILi64ELi64ELi128ELi8ES3_EELb0ELb0ELb1ELb1ELb0ELb0ELb0EEEvNS_16Flash_bwd_paramsE,"a",@progbits
	.sectionflags	@""
	.align	4
.nv.constant0._ZN5flash44flash_bwd_dq_dk_dv_loop_seqk_parallel_kernelI23Flash_bwd_kernel_traitsILi64ELi64ELi128ELi8ELi2ELi4ELi4ELb1ELb0EN7cutlass6half_tE19Flash_kernel_traitsILi64ELi64ELi128ELi8ES3_EELb0ELb0ELb1ELb1ELb0ELb0ELb0EEEvNS_16Flash_bwd_paramsE:
	.zero		992


//--------------------- .nv.constant0._ZN5flash44flash_bwd_dq_dk_dv_loop_seqk_parallel_kernelI23Flash_bwd_kernel_traitsILi64ELi128ELi128ELi8ELi4ELi4ELi4ELb0ELb0EN7cutlass6half_tE19Flash_kernel_traitsILi64ELi128ELi128ELi8ES3_EELb0ELb0ELb0ELb0ELb0ELb1ELb0EEEvNS_16Flash_bwd_paramsE --------------------------
	.section	.nv.constant0._ZN5flash44flash_bwd_dq_dk_dv_loop_seqk_parallel_kernelI23Flash_bwd_kernel_traitsILi64ELi128ELi128ELi8ELi4ELi4ELi4ELb0ELb0EN7cutlass6half_tE19Flash_kernel_traitsILi64ELi128ELi128ELi8ES3_EELb0ELb0ELb0ELb0ELb0ELb1ELb0EEEvNS_16Flash_bwd_paramsE,"a",@progbits
	.sectionflags	@""
	.align	4
.nv.constant0._ZN5flash44flash_bwd_dq_dk_dv_loop_seqk_parallel_kernelI23Flash_bwd_kernel_traitsILi64ELi128ELi128ELi8ELi4ELi4ELi4ELb0ELb0EN7cutlass6half_tE19Flash_kernel_traitsILi64ELi128ELi128ELi8ES3_EELb0ELb0ELb0ELb0ELb0ELb1ELb0EEEvNS_16Flash_bwd_paramsE:
	.zero		992


//--------------------- .nv.constant0._ZN5flash44flash_bwd_dq_dk_dv_loop_seqk_parallel_kernelI23Flash_bwd_kernel_traitsILi64ELi128ELi128ELi8ELi4ELi4ELi4ELb0ELb0EN7cutlass6half_tE19Flash_kernel_traitsILi64ELi128ELi128ELi8ES3_EELb0ELb0ELb0ELb0ELb0ELb0ELb0EEEvNS_16Flash_bwd_paramsE --------------------------
	.section	.nv.constant0._ZN5flash44flash_bwd_dq_dk_dv_loop_seqk_parallel_kernelI23Flash_bwd_kernel_traitsILi64ELi128ELi128ELi8ELi4ELi4ELi4ELb0ELb0EN7cutlass6half_tE19Flash_kernel_traitsILi64ELi128ELi128ELi8ES3_EELb0ELb0ELb0ELb0ELb0ELb0ELb0EEEvNS_16Flash_bwd_paramsE,"a",@progbits
	.sectionflags	@""
	.align	4
.nv.constant0._ZN5flash44flash_bwd_dq_dk_dv_loop_seqk_parallel_kernelI23Flash_bwd_kernel_traitsILi64ELi128ELi128ELi8ELi4ELi4ELi4ELb0ELb0EN7cutlass6half_tE19Flash_kernel_traitsILi64ELi128ELi128ELi8ES3_EELb0ELb0ELb0ELb0ELb0ELb0ELb0EEEvNS_16Flash_bwd_paramsE:
	.zero		992


//--------------------- .nv.constant0._ZN5flash44flash_bwd_dq_dk_dv_loop_seqk_parallel_kernelI23Flash_bwd_kernel_traitsILi64ELi128ELi128ELi8ELi4ELi4ELi4ELb0ELb0EN7cutlass6half_tE19Flash_kernel_traitsILi64ELi128ELi128ELi8ES3_EELb0ELb0ELb1ELb0ELb0ELb0ELb0EEEvNS_16Flash_bwd_paramsE --------------------------
	.section	.nv.constant0._ZN5flash44flash_bwd_dq_dk_dv_loop_seqk_parallel_kernelI23Flash_bwd_kernel_traitsILi64ELi128ELi128ELi8ELi4ELi4ELi4ELb0ELb0EN7cutlass6half_tE19Flash_kernel_traitsILi64ELi128ELi128ELi8ES3_EELb0ELb0ELb1ELb0ELb0ELb0ELb0EEEvNS_16Flash_bwd_paramsE,"a",@progbits
	.sectionflags	@""
	.align	4
.nv.constant0._ZN5flash44flash_bwd_dq_dk_dv_loop_seqk_parallel_kernelI23Flash_bwd_kernel_traitsILi64ELi128ELi128ELi8ELi4ELi4ELi4ELb0ELb0EN7cutlass6half_tE19Flash_kernel_traitsILi64ELi128ELi128ELi8ES3_EELb0ELb0ELb1ELb0ELb0ELb0ELb0EEEvNS_16Flash_bwd_paramsE:
	.zero		992


//--------------------- .nv.constant0._ZN5flash44flash_bwd_dq_dk_dv_loop_seqk_parallel_kernelI23Flash_bwd_kernel_traitsILi64ELi128ELi128ELi8ELi4ELi4ELi4ELb0ELb0EN7cutlass6half_tE19Flash_kernel_traitsILi64ELi128ELi128ELi8ES3_EELb0ELb0ELb0ELb0ELb1ELb1ELb0EEEvNS_16Flash_bwd_paramsE --------------------------
	.section	.nv.constant0._ZN5flash44flash_bwd_dq_dk_dv_loop_seqk_parallel_kernelI23Flash_bwd_kernel_traitsILi64ELi128ELi128ELi8ELi4ELi4ELi4ELb0ELb0EN7cutlass6half_tE19Flash_kernel_traitsILi64ELi128ELi128ELi8ES3_EELb0ELb0ELb0ELb0ELb1ELb1ELb0EEEvNS_16Flash_bwd_paramsE,"a",@progbits
	.sectionflags	@""
	.align	4
.nv.constant0._ZN5flash44flash_bwd_dq_dk_dv_loop_seqk_parallel_kernelI23Flash_bwd_kernel_traitsILi64ELi128ELi128ELi8ELi4ELi4ELi4ELb0ELb0EN7cutlass6half_tE19Flash_kernel_traitsILi64ELi128ELi128ELi8ES3_EELb0ELb0ELb0ELb0ELb1ELb1ELb0EEEvNS_16Flash_bwd_paramsE:
	.zero		992


//--------------------- .nv.constant0._ZN5flash44flash_bwd_dq_dk_dv_loop_seqk_parallel_kernelI23Flash_bwd_kernel_traitsILi64ELi128ELi128ELi8ELi4ELi4ELi4ELb0ELb0EN7cutlass6half_tE19Flash_kernel_traitsILi64ELi128ELi128ELi8ES3_EELb0ELb0ELb0ELb1ELb0ELb0ELb0EEEvNS_16Flash_bwd_paramsE --------------------------
	.section	.nv.constant0._ZN5flash44flash_bwd_dq_dk_dv_loop_seqk_parallel_kernelI23Flash_bwd_kernel_traitsILi64ELi128ELi128ELi8ELi4ELi4ELi4ELb0ELb0EN7cutlass6half_tE19Flash_kernel_traitsILi64ELi128ELi128ELi8ES3_EELb0ELb0ELb0ELb1ELb0ELb0ELb0EEEvNS_16Flash_bwd_paramsE,"a",@progbits
	.sectionflags	@""
	.align	4
.nv.constant0._ZN5flash44flash_bwd_dq_dk_dv_loop_seqk_parallel_kernelI23Flash_bwd_kernel_traitsILi64ELi128ELi128ELi8ELi4ELi4ELi4ELb0ELb0EN7cutlass6half_tE19Flash_kernel_traitsILi64ELi128ELi128ELi8ES3_EELb0ELb0ELb0ELb1ELb0ELb0ELb0EEEvNS_16Flash_bwd_paramsE:
	.zero		992


//--------------------- .nv.constant0._ZN5flash44flash_bwd_dq_dk_dv_loop_seqk_parallel_kernelI23Flash_bwd_kernel_traitsILi64ELi128ELi128ELi8ELi4ELi4ELi4ELb0ELb0EN7cutlass6half_tE19Flash_kernel_traitsILi64ELi128ELi128ELi8ES3_EELb0ELb0ELb1ELb0ELb0ELb1ELb0EEEvNS_16Flash_bwd_paramsE --------------------------
	.section	.nv.constant0._ZN5flash44flash_bwd_dq_dk_dv_loop_seqk_parallel_kernelI23Flash_bwd_kernel_traitsILi64ELi128ELi128ELi8ELi4ELi4ELi4ELb0ELb0EN7cutlass6half_tE19Flash_kernel_traitsILi64ELi128ELi128ELi8ES3_EELb0ELb0ELb1ELb0ELb0ELb1ELb0EEEvNS_16Flash_bwd_paramsE,"a",@progbits
	.sectionflags	@""
	.align	4
.nv.constant0._ZN5flash44flash_bwd_dq_dk_dv_loop_seqk_parallel_kernelI23Flash_bwd_kernel_traitsILi64ELi128ELi128ELi8ELi4ELi4ELi4ELb0ELb0EN7cutlass6half_tE19Flash_kernel_traitsILi64ELi128ELi128ELi8ES3_EELb0ELb0ELb1ELb0ELb0ELb1ELb0EEEvNS_16Flash_bwd_paramsE:
	.zero		992


//--------------------- .nv.constant0._ZN5flash44flash_bwd_dq_dk_dv_loop_seqk_parallel_kernelI23Flash_bwd_kernel_traitsILi64ELi128ELi128ELi8ELi4ELi4ELi4ELb0ELb0EN7cutlass6half_tE19Flash_kernel_traitsILi64ELi128ELi128ELi8ES3_EELb0ELb0ELb1ELb1ELb0ELb0ELb0EEEvNS_16Flash_bwd_paramsE --------------------------
	.section	.nv.constant0._ZN5flash44flash_bwd_dq_dk_dv_loop_seqk_parallel_kernelI23Flash_bwd_kernel_traitsILi64ELi128ELi128ELi8ELi4ELi4ELi4ELb0ELb0EN7cutlass6half_tE19Flash_kernel_traitsILi64ELi128ELi128ELi8ES3_EELb0ELb0ELb1ELb1ELb0ELb0ELb0EEEvNS_16Flash_bwd_paramsE,"a",@progbits
	.sectionflags	@""
	.align	4
.nv.constant0._ZN5flash44flash_bwd_dq_dk_dv_loop_seqk_parallel_kernelI23Flash_bwd_kernel_traitsILi64ELi128ELi128ELi8ELi4ELi4ELi4ELb0ELb0EN7cutlass6half_tE19Flash_kernel_traitsILi64ELi128ELi128ELi8ES3_EELb0ELb0ELb1ELb1ELb0ELb0ELb0EEEvNS_16Flash_bwd_paramsE:
	.zero		992


//--------------------- .nv.constant0._ZN5flash27flash_bwd_convert_dq_kernelI23Flash_bwd_kernel_traitsILi64ELi64ELi128ELi8ELi2ELi4ELi4ELb1ELb0EN7cutlass6half_tE19Flash_kernel_traitsILi64ELi64ELi128ELi8ES3_EEEEvNS_16Flash_bwd_paramsEi --------------------------
	.section	.nv.constant0._ZN5flash27flash_bwd_convert_dq_kernelI23Flash_bwd_kernel_traitsILi64ELi64ELi128ELi8ELi2ELi4ELi4ELb1ELb0EN7cutlass6half_tE19Flash_kernel_traitsILi64ELi64ELi128ELi8ES3_EEEEvNS_16Flash_bwd_paramsEi,"a",@progbits
	.sectionflags	@""
	.align	4
.nv.constant0._ZN5flash27flash_bwd_convert_dq_kernelI23Flash_bwd_kernel_traitsILi64ELi64ELi128ELi8ELi2ELi4ELi4ELb1ELb0EN7cutlass6half_tE19Flash_kernel_traitsILi64ELi64ELi128ELi8ES3_EEEEvNS_16Flash_bwd_paramsEi:
	.zero		996


//--------------------- .nv.constant0._ZN5flash44flash_bwd_dq_dk_dv_loop_seqk_parallel_kernelI23Flash_bwd_kernel_traitsILi64ELi64ELi128ELi8ELi2ELi4ELi4ELb1ELb0EN7cutlass6half_tE19Flash_kernel_traitsILi64ELi64ELi128ELi8ES3_EELb1ELb0ELb0ELb0ELb0ELb1ELb0EEEvNS_16Flash_bwd_paramsE --------------------------
	.section	.nv.constant0._ZN5flash44flash_bwd_dq_dk_dv_loop_seqk_parallel_kernelI23Flash_bwd_kernel_traitsILi64ELi64ELi128ELi8ELi2ELi4ELi4ELb1ELb0EN7cutlass6half_tE19Flash_kernel_traitsILi64ELi64ELi128ELi8ES3_EELb1ELb0ELb0ELb0ELb0ELb1ELb0EEEvNS_16Flash_bwd_paramsE,"a",@progbits
	.sectionflags	@""
	.align	4
.nv.constant0._ZN5flash44flash_bwd_dq_dk_dv_loop_seqk_parallel_kernelI23Flash_bwd_kernel_traitsILi64ELi64ELi128ELi8ELi2ELi4ELi4ELb1ELb0EN7cutlass6half_tE19Flash_kernel_traitsILi64ELi64ELi128ELi8ES3_EELb1ELb0ELb0ELb0ELb0ELb1ELb0EEEvNS_16Flash_bwd_paramsE:
	.zero		992


//--------------------- .nv.constant0._ZN5flash44flash_bwd_dq_dk_dv_loop_seqk_parallel_kernelI23Flash_bwd_kernel_traitsILi64ELi64ELi128ELi8ELi2ELi4ELi4ELb1ELb0EN7cutlass6half_tE19Flash_kernel_traitsILi64ELi64ELi128ELi8ES3_EELb0ELb0ELb0ELb0ELb0ELb1ELb1EEEvNS_16Flash_bwd_paramsE --------------------------
	.section	.nv.constant0._ZN5flash44flash_bwd_dq_dk_dv_loop_seqk_parallel_kernelI23Flash_bwd_kernel_traitsILi64ELi64ELi128ELi8ELi2ELi4ELi4ELb1ELb0EN7cutlass6half_tE19Flash_kernel_traitsILi64ELi64ELi128ELi8ES3_EELb0ELb0ELb0ELb0ELb0ELb1ELb1EEEvNS_16Flash_bwd_paramsE,"a",@progbits
	.sectionflags	@""
	.align	4
.nv.constant0._ZN5flash44flash_bwd_dq_dk_dv_loop_seqk_parallel_kernelI23Flash_bwd_kernel_traitsILi64ELi64ELi128ELi8ELi2ELi4ELi4ELb1ELb0EN7cutlass6half_tE19Flash_kernel_traitsILi64ELi64ELi128ELi8ES3_EELb0ELb0ELb0ELb0ELb0ELb1ELb1EEEvNS_16Flash_bwd_paramsE:
	.zero		992


//--------------------- .nv.constant0._ZN5flash44flash_bwd_dq_dk_dv_loop_seqk_parallel_kernelI23Flash_bwd_kernel_traitsILi64ELi64ELi128ELi8ELi2ELi4ELi4ELb1ELb0EN7cutlass6half_tE19Flash_kernel_traitsILi64ELi64ELi128ELi8ES3_EELb1ELb0ELb0ELb0ELb0ELb0ELb0EEEvNS_16Flash_bwd_paramsE --------------------------
	.section	.nv.constant0._ZN5flash44flash_bwd_dq_dk_dv_loop_seqk_parallel_kernelI23Flash_bwd_kernel_traitsILi64ELi64ELi128ELi8ELi2ELi4ELi4ELb1ELb0EN7cutlass6half_tE19Flash_kernel_traitsILi64ELi64ELi128ELi8ES3_EELb1ELb0ELb0ELb0ELb0ELb0ELb0EEEvNS_16Flash_bwd_paramsE,"a",@progbits
	.sectionflags	@""
	.align	4
.nv.constant0._ZN5flash44flash_bwd_dq_dk_dv_loop_seqk_parallel_kernelI23Flash_bwd_kernel_traitsILi64ELi64ELi128ELi8ELi2ELi4ELi4ELb1ELb0EN7cutlass6half_tE19Flash_kernel_traitsILi64ELi64ELi128ELi8ES3_EELb1ELb0ELb0ELb0ELb0ELb0ELb0EEEvNS_16Flash_bwd_paramsE:
	.zero		992


//--------------------- .nv.constant0._ZN5flash44flash_bwd_dq_dk_dv_loop_seqk_parallel_kernelI23Flash_bwd_kernel_traitsILi64ELi64ELi128ELi8ELi2ELi4ELi4ELb1ELb0EN7cutlass6half_tE19Flash_kernel_traitsILi64ELi64ELi128ELi8ES3_EELb0ELb0ELb0ELb0ELb0ELb0ELb1EEEvNS_16Flash_bwd_paramsE --------------------------
	.section	.nv.constant0._ZN5flash44flash_bwd_dq_dk_dv_loop_seqk_parallel_kernelI23Flash_bwd_kernel_traitsILi64ELi64ELi128ELi8ELi2ELi4ELi4ELb1ELb0EN7cutlass6half_tE19Flash_kernel_traitsILi64ELi64ELi128ELi8ES3_EELb0ELb0ELb0ELb0ELb0ELb0ELb1EEEvNS_16Flash_bwd_paramsE,"a",@progbits
	.sectionflags	@""
	.align	4
.nv.constant0._ZN5flash44flash_bwd_dq_dk_dv_loop_seqk_parallel_kernelI23Flash_bwd_kernel_traitsILi64ELi64ELi128ELi8ELi2ELi4ELi4ELb1ELb0EN7cutlass6half_tE19Flash_kernel_traitsILi64ELi64ELi128ELi8ES3_EELb0ELb0ELb0ELb0ELb0ELb0ELb1EEEvNS_16Flash_bwd_paramsE:
	.zero		992


//--------------------- .nv.constant0._ZN5flash44flash_bwd_dq_dk_dv_loop_seqk_parallel_kernelI23Flash_bwd_kernel_traitsILi64ELi64ELi128ELi8ELi2ELi4ELi4ELb1ELb0EN7cutlass6half_tE19Flash_kernel_traitsILi64ELi64ELi128ELi8ES3_EELb1ELb0ELb1ELb0ELb0ELb0ELb0EEEvNS_16Flash_bwd_paramsE --------------------------
	.section	.nv.constant0._ZN5flash44flash_bwd_dq_dk_dv_loop_seqk_parallel_kernelI23Flash_bwd_kernel_traitsILi64ELi64ELi128ELi8ELi2ELi4ELi4ELb1ELb0EN7cutlass6half_tE19Flash_kernel_traitsILi64ELi64ELi128ELi8ES3_EELb1ELb0ELb1ELb0ELb0ELb0ELb0EEEvNS_16Flash_bwd_paramsE,"a",@progbits
	.sectionflags	@""
	.align	4
.nv.constant0._ZN5flash44flash_bwd_dq_dk_dv_loop_seqk_parallel_kernelI23Flash_bwd_kernel_traitsILi64ELi64ELi128ELi8ELi2ELi4ELi4ELb1ELb0EN7cutlass6half_tE19Flash_kernel_traitsILi64ELi64ELi128ELi8ES3_EELb1ELb0ELb1ELb0ELb0ELb0ELb0EEEvNS_16Flash_bwd_paramsE:
	.zero		992


//--------------------- .nv.constant0._ZN5flash44flash_bwd_dq_dk_dv_loop_seqk_parallel_kernelI23Flash_bwd_kernel_traitsILi64ELi64ELi128ELi8ELi2ELi4ELi4ELb1ELb0EN7cutlass6half_tE19Flash_kernel_traitsILi64ELi64ELi128ELi8ES3_EELb0ELb0ELb1ELb0ELb0ELb0ELb1EEEvNS_16Flash_bwd_paramsE --------------------------
	.section	.nv.constant0._ZN5flash44flash_bwd_dq_dk_dv_loop_seqk_parallel_kernelI23Flash_bwd_kernel_traitsILi64ELi64ELi128ELi8ELi2ELi4ELi4ELb1ELb0EN7cutlass6half_tE19Flash_kernel_traitsILi64ELi64ELi128ELi8ES3_EELb0ELb0ELb1ELb0ELb0ELb0ELb1EEEvNS_16Flash_bwd_paramsE,"a",@progbits
	.sectionflags	@""
	.align	4
.nv.constant0._ZN5flash44flash_bwd_dq_dk_dv_loop_seqk_parallel_kernelI23Flash_bwd_kernel_traitsILi64ELi64ELi128ELi8ELi2ELi4ELi4ELb1ELb0EN7cutlass6half_tE19Flash_kernel_traitsILi64ELi64ELi128ELi8ES3_EELb0ELb0ELb1ELb0ELb0ELb0ELb1EEEvNS_16Flash_bwd_paramsE:
	.zero		992


//--------------------- .nv.constant0._ZN5flash44flash_bwd_dq_dk_dv_loop_seqk_parallel_kernelI23Flash_bwd_kernel_traitsILi64ELi64ELi128ELi8ELi2ELi4ELi4ELb1ELb0EN7cutlass6half_tE19Flash_kernel_traitsILi64ELi64ELi128ELi8ES3_EELb1ELb0ELb0ELb0ELb1ELb1ELb0EEEvNS_16Flash_bwd_paramsE --------------------------
	.section	.nv.constant0._ZN5flash44flash_bwd_dq_dk_dv_loop_seqk_parallel_kernelI23Flash_bwd_kernel_traitsILi64ELi64ELi128ELi8ELi2ELi4ELi4ELb1ELb0EN7cutlass6half_tE19Flash_kernel_traitsILi64ELi64ELi128ELi8ES3_EELb1ELb0ELb0ELb0ELb1ELb1ELb0EEEvNS_16Flash_bwd_paramsE,"a",@progbits
	.sectionflags	@""
	.align	4
.nv.constant0._ZN5flash44flash_bwd_dq_dk_dv_loop_seqk_parallel_kernelI23Flash_bwd_kernel_traitsILi64ELi64ELi128ELi8ELi2ELi4ELi4ELb1ELb0EN7cutlass6half_tE19Flash_kernel_traitsILi64ELi64ELi128ELi8ES3_EELb1ELb0ELb0ELb0ELb1ELb1ELb0EEEvNS_16Flash_bwd_paramsE:
	.zero		992


//--------------------- .nv.constant0._ZN5flash44flash_bwd_dq_dk_dv_loop_seqk_parallel_kernelI23Flash_bwd_kernel_traitsILi64ELi64ELi128ELi8ELi2ELi4ELi4ELb1ELb0EN7cutlass6half_tE19Flash_kernel_traitsILi64ELi64ELi128ELi8ES3_EELb0ELb0ELb0ELb0ELb1ELb1ELb1EEEvNS_16Flash_bwd_paramsE --------------------------
	.section	.nv.constant0._ZN5flash44flash_bwd_dq_dk_dv_loop_seqk_parallel_kernelI23Flash_bwd_kernel_traitsILi64ELi64ELi128ELi8ELi2ELi4ELi4ELb1ELb0EN7cutlass6half_tE19Flash_kernel_traitsILi64ELi64ELi128ELi8ES3_EELb0ELb0ELb0ELb0ELb1ELb1ELb1EEEvNS_16Flash_bwd_paramsE,"a",@progbits
	.sectionflags	@""
	.align	4
.nv.constant0._ZN5flash44flash_bwd_dq_dk_dv_loop_seqk_parallel_kernelI23Flash_bwd_kernel_traitsILi64ELi64ELi128ELi8ELi2ELi4ELi4ELb1ELb0EN7cutlass6half_tE19Flash_kernel_traitsILi64ELi64ELi128ELi8ES3_EELb0ELb0ELb0ELb0ELb1ELb1ELb1EEEvNS_16Flash_bwd_paramsE:
	.zero		992


//--------------------- .nv.constant0._ZN5flash44flash_bwd_dq_dk_dv_loop_seqk_parallel_kernelI23Flash_bwd_kernel_traitsILi64ELi64ELi128ELi8ELi2ELi4ELi4ELb1ELb0EN7cutlass6half_tE19Flash_kernel_traitsILi64ELi64ELi128ELi8ES3_EELb1ELb0ELb0ELb1ELb0ELb0ELb0EEEvNS_16Flash_bwd_paramsE --------------------------
	.section	.nv.constant0._ZN5flash44flash_bwd_dq_dk_dv_loop_seqk_parallel_kernelI23Flash_bwd_kernel_traitsILi64ELi64ELi128ELi8ELi2ELi4ELi4ELb1ELb0EN7cutlass6half_tE19Flash_kernel_traitsILi64ELi64ELi128ELi8ES3_EELb1ELb0ELb0ELb1ELb0ELb0ELb0EEEvNS_16Flash_bwd_paramsE,"a",@progbits
	.sectionflags	@""
	.align	4
.nv.constant0._ZN5flash44flash_bwd_dq_dk_dv_loop_seqk_parallel_kernelI23Flash_bwd_kernel_traitsILi64ELi64ELi128ELi8ELi2ELi4ELi4ELb1ELb0EN7cutlass6half_tE19Flash_kernel_traitsILi64ELi64ELi128ELi8ES3_EELb1ELb0ELb0ELb1ELb0ELb0ELb0EEEvNS_16Flash_bwd_paramsE:
	.zero		992


//--------------------- .nv.constant0._ZN5flash44flash_bwd_dq_dk_dv_loop_seqk_parallel_kernelI23Flash_bwd_kernel_traitsILi64ELi64ELi128ELi8ELi2ELi4ELi4ELb1ELb0EN7cutlass6half_tE19Flash_kernel_traitsILi64ELi64ELi128ELi8ES3_EELb0ELb0ELb0ELb1ELb0ELb0ELb1EEEvNS_16Flash_bwd_paramsE --------------------------
	.section	.nv.constant0._ZN5flash44flash_bwd_dq_dk_dv_loop_seqk_parallel_kernelI23Flash_bwd_kernel_traitsILi64ELi64ELi128ELi8ELi2ELi4ELi4ELb1ELb0EN7cutlass6half_tE19Flash_kernel_traitsILi64ELi64ELi128ELi8ES3_EELb0ELb0ELb0ELb1ELb0ELb0ELb1EEEvNS_16Flash_bwd_paramsE,"a",@progbits
	.sectionflags	@""
	.align	4
.nv.constant0._ZN5flash44flash_bwd_dq_dk_dv_loop_seqk_parallel_kernelI23Flash_bwd_kernel_traitsILi64ELi64ELi128ELi8ELi2ELi4ELi4ELb1ELb0EN7cutlass6half_tE19Flash_kernel_traitsILi64ELi64ELi128ELi8ES3_EELb0ELb0ELb0ELb1ELb0ELb0ELb1EEEvNS_16Flash_bwd_paramsE:
	.zero		992


//--------------------- .nv.constant0._ZN5flash44flash_bwd_dq_dk_dv_loop_seqk_parallel_kernelI23Flash_bwd_kernel_traitsILi64ELi64ELi128ELi8ELi2ELi4ELi4ELb1ELb0EN7cutlass6half_tE19Flash_kernel_traitsILi64ELi64ELi128ELi8ES3_EELb1ELb0ELb1ELb0ELb0ELb1ELb0EEEvNS_16Flash_bwd_paramsE --------------------------
	.section	.nv.constant0._ZN5flash44flash_bwd_dq_dk_dv_loop_seqk_parallel_kernelI23Flash_bwd_kernel_traitsILi64ELi64ELi128ELi8ELi2ELi4ELi4ELb1ELb0EN7cutlass6half_tE19Flash_kernel_traitsILi64ELi64ELi128ELi8ES3_EELb1ELb0ELb1ELb0ELb0ELb1ELb0EEEvNS_16Flash_bwd_paramsE,"a",@progbits
	.sectionflags	@""
	.align	4
.nv.constant0._ZN5flash44flash_bwd_dq_dk_dv_loop_seqk_parallel_kernelI23Flash_bwd_kernel_traitsILi64ELi64ELi128ELi8ELi2ELi4ELi4ELb1ELb0EN7cutlass6half_tE19Flash_kernel_traitsILi64ELi64ELi128ELi8ES3_EELb1ELb0ELb1ELb0ELb0ELb1ELb0EEEvNS_16Flash_bwd_paramsE:
	.zero		992


//--------------------- .nv.constant0._ZN5flash44flash_bwd_dq_dk_dv_loop_seqk_parallel_kernelI23Flash_bwd_kernel_traitsILi64ELi64ELi128ELi8ELi2ELi4ELi4ELb1ELb0EN7cutlass6half_tE19Flash_kernel_traitsILi64ELi64ELi128ELi8ES3_EELb0ELb0ELb1ELb0ELb0ELb1ELb1EEEvNS_16Flash_bwd_paramsE --------------------------
	.section	.nv.constant0._ZN5flash44flash_bwd_dq_dk_dv_loop_seqk_parallel_kernelI23Flash_bwd_kernel_traitsILi64ELi64ELi128ELi8ELi2ELi4ELi4ELb1ELb0EN7cutlass6half_tE19Flash_kernel_traitsILi64ELi64ELi128ELi8ES3_EELb0ELb0ELb1ELb0ELb0ELb1ELb1EEEvNS_16Flash_bwd_paramsE,"a",@progbits
	.sectionflags	@""
	.align	4
.nv.constant0._ZN5flash44flash_bwd_dq_dk_dv_loop_seqk_parallel_kernelI23Flash_bwd_kernel_traitsILi64ELi64ELi128ELi8ELi2ELi4ELi4ELb1ELb0EN7cutlass6half_tE19Flash_kernel_traitsILi64ELi64ELi128ELi8ES3_EELb0ELb0ELb1ELb0ELb0ELb1ELb1EEEvNS_16Flash_bwd_paramsE:
	.zero		992


//--------------------- .nv.constant0._ZN5flash44flash_bwd_dq_dk_dv_loop_seqk_parallel_kernelI23Flash_bwd_kernel_traitsILi64ELi64ELi128ELi8ELi2ELi4ELi4ELb1ELb0EN7cutlass6half_tE19Flash_kernel_traitsILi64ELi64ELi128ELi8ES3_EELb1ELb0ELb1ELb1ELb0ELb0ELb0EEEvNS_16Flash_bwd_paramsE --------------------------
	.section	.nv.constant0._ZN5flash44flash_bwd_dq_dk_dv_loop_seqk_parallel_kernelI23Flash_bwd_kernel_traitsILi64ELi64ELi128ELi8ELi2ELi4ELi4ELb1ELb0EN7cutlass6half_tE19Flash_kernel_traitsILi64ELi64ELi128ELi8ES3_EELb1ELb0ELb1ELb1ELb0ELb0ELb0EEEvNS_16Flash_bwd_paramsE,"a",@progbits
	.sectionflags	@""
	.align	4
.nv.constant0._ZN5flash44flash_bwd_dq_dk_dv_loop_seqk_parallel_kernelI23Flash_bwd_kernel_traitsILi64ELi64ELi128ELi8ELi2ELi4ELi4ELb1ELb0EN7cutlass6half_tE19Flash_kernel_traitsILi64ELi64ELi128ELi8ES3_EELb1ELb0ELb1ELb1ELb0ELb0ELb0EEEvNS_16Flash_bwd_paramsE:
	.zero		992


//--------------------- .nv.constant0._ZN5flash44flash_bwd_dq_dk_dv_loop_seqk_parallel_kernelI23Flash_bwd_kernel_traitsILi64ELi64ELi128ELi8ELi2ELi4ELi4ELb1ELb0EN7cutlass6half_tE19Flash_kernel_traitsILi64ELi64ELi128ELi8ES3_EELb0ELb0ELb1ELb1ELb0ELb0ELb1EEEvNS_16Flash_bwd_paramsE --------------------------
	.section	.nv.constant0._ZN5flash44flash_bwd_dq_dk_dv_loop_seqk_parallel_kernelI23Flash_bwd_kernel_traitsILi64ELi64ELi128ELi8ELi2ELi4ELi4ELb1ELb0EN7cutlass6half_tE19Flash_kernel_traitsILi64ELi64ELi128ELi8ES3_EELb0ELb0ELb1ELb1ELb0ELb0ELb1EEEvNS_16Flash_bwd_paramsE,"a",@progbits
	.sectionflags	@""
	.align	4
.nv.constant0._ZN5flash44flash_bwd_dq_dk_dv_loop_seqk_parallel_kernelI23Flash_bwd_kernel_traitsILi64ELi64ELi128ELi8ELi2ELi4ELi4ELb1ELb0EN7cutlass6half_tE19Flash_kernel_traitsILi64ELi64ELi128ELi8ES3_EELb0ELb0ELb1ELb1ELb0ELb0ELb1EEEvNS_16Flash_bwd_paramsE:
	.zero		992


//--------------------- .nv.constant0._ZN5flash25flash_bwd_dot_do_o_kernelILb0E23Flash_bwd_kernel_traitsILi64ELi64ELi128ELi8ELi2ELi4ELi4ELb1ELb0EN7cutlass6half_tE19Flash_kernel_traitsILi64ELi64ELi128ELi8ES3_EEEEvNS_16Flash_bwd_paramsE --------------------------
	.section	.nv.constant0._ZN5flash25flash_bwd_dot_do_o_kernelILb0E23Flash_bwd_kernel_traitsILi64ELi64ELi128ELi8ELi2ELi4ELi4ELb1ELb0EN7cutlass6half_tE19Flash_kernel_traitsILi64ELi64ELi128ELi8ES3_EEEEvNS_16Flash_bwd_paramsE,"a",@progbits
	.sectionflags	@""
	.align	4
.nv.constant0._ZN5flash25flash_bwd_dot_do_o_kernelILb0E23Flash_bwd_kernel_traitsILi64ELi64ELi128ELi8ELi2ELi4ELi4ELb1ELb0EN7cutlass6half_tE19Flash_kernel_traitsILi64ELi64ELi128ELi8ES3_EEEEvNS_16Flash_bwd_paramsE:
	.zero		992


//--------------------- .nv.constant0._ZN5flash25flash_bwd_dot_do_o_kernelILb1E23Flash_bwd_kernel_traitsILi64ELi64ELi128ELi8ELi2ELi4ELi4ELb1ELb0EN7cutlass6half_tE19Flash_kernel_traitsILi64ELi64ELi128ELi8ES3_EEEEvNS_16Flash_bwd_paramsE --------------------------
	.section	.nv.constant0._ZN5flash25flash_bwd_dot_do_o_kernelILb1E23Flash_bwd_kernel_traitsILi64ELi64ELi128ELi8ELi2ELi4ELi4ELb1ELb0EN7cutlass6half_tE19Flash_kernel_traitsILi64ELi64ELi128ELi8ES3_EEEEvNS_16Flash_bwd_paramsE,"a",@progbits
	.sectionflags	@""
	.align	4
.nv.constant0._ZN5flash25flash_bwd_dot_do_o_kernelILb1E23Flash_bwd_kernel_traitsILi64ELi64ELi128ELi8ELi2ELi4ELi4ELb1ELb0EN7cutlass6half_tE19Flash_kernel_traitsILi64ELi64ELi128ELi8ES3_EEEEvNS_16Flash_bwd_paramsE:
	.zero		992


//--------------------- .nv.constant0._ZN5flash27flash_bwd_convert_dq_kernelI23Flash_bwd_kernel_traitsILi64ELi128ELi128ELi8ELi4ELi4ELi4ELb0ELb0EN7cutlass6half_tE19Flash_kernel_traitsILi64ELi128ELi128ELi8ES3_EEEEvNS_16Flash_bwd_paramsEi --------------------------
	.section	.nv.constant0._ZN5flash27flash_bwd_convert_dq_kernelI23Flash_bwd_kernel_traitsILi64ELi128ELi128ELi8ELi4ELi4ELi4ELb0ELb0EN7cutlass6half_tE19Flash_kernel_traitsILi64ELi128ELi128ELi8ES3_EEEEvNS_16Flash_bwd_paramsEi,"a",@progbits
	.sectionflags	@""
	.align	4
.nv.constant0._ZN5flash27flash_bwd_convert_dq_kernelI23Flash_bwd_kernel_traitsILi64ELi128ELi128ELi8ELi4ELi4ELi4ELb0ELb0EN7cutlass6half_tE19Flash_kernel_traitsILi64ELi128ELi128ELi8ES3_EEEEvNS_16Flash_bwd_paramsEi:
	.zero		996


//--------------------- .nv.constant0._ZN5flash44flash_bwd_dq_dk_dv_loop_seqk_parallel_kernelI23Flash_bwd_kernel_traitsILi64ELi128ELi128ELi8ELi4ELi4ELi4ELb0ELb0EN7cutlass6half_tE19Flash_kernel_traitsILi64ELi128ELi128ELi8ES3_EELb1ELb0ELb0ELb0ELb0ELb1ELb0EEEvNS_16Flash_bwd_paramsE --------------------------
	.section	.nv.constant0._ZN5flash44flash_bwd_dq_dk_dv_loop_seqk_parallel_kernelI23Flash_bwd_kernel_traitsILi64ELi128ELi128ELi8ELi4ELi4ELi4ELb0ELb0EN7cutlass6half_tE19Flash_kernel_traitsILi64ELi128ELi128ELi8ES3_EELb1ELb0ELb0ELb0ELb0ELb1ELb0EEEvNS_16Flash_bwd_paramsE,"a",@progbits
	.sectionflags	@""
	.align	4
.nv.constant0._ZN5flash44flash_bwd_dq_dk_dv_loop_seqk_parallel_kernelI23Flash_bwd_kernel_traitsILi64ELi128ELi128ELi8ELi4ELi4ELi4ELb0ELb0EN7cutlass6half_tE19Flash_kernel_traitsILi64ELi128ELi128ELi8ES3_EELb1ELb0ELb0ELb0ELb0ELb1ELb0EEEvNS_16Flash_bwd_paramsE:
	.zero		992


//--------------------- .nv.constant0._ZN5flash44flash_bwd_dq_dk_dv_loop_seqk_parallel_kernelI23Flash_bwd_kernel_traitsILi64ELi128ELi128ELi8ELi4ELi4ELi4ELb0ELb0EN7cutlass6half_tE19Flash_kernel_traitsILi64ELi128ELi128ELi8ES3_EELb0ELb0ELb0ELb0ELb0ELb1ELb1EEEvNS_16Flash_bwd_paramsE --------------------------
	.section	.nv.constant0._ZN5flash44flash_bwd_dq_dk_dv_loop_seqk_parallel_kernelI23Flash_bwd_kernel_traitsILi64ELi128ELi128ELi8ELi4ELi4ELi4ELb0ELb0EN7cutlass6half_tE19Flash_kernel_traitsILi64ELi128ELi128ELi8ES3_EELb0ELb0ELb0ELb0ELb0ELb1ELb1EEEvNS_16Flash_bwd_paramsE,"a",@progbits
	.sectionflags	@""
	.align	4
.nv.constant0._ZN5flash44flash_bwd_dq_dk_dv_loop_seqk_parallel_kernelI23Flash_bwd_kernel_traitsILi64ELi128ELi128ELi8ELi4ELi4ELi4ELb0ELb0EN7cutlass6half_tE19Flash_kernel_traitsILi64ELi128ELi128ELi8ES3_EELb0ELb0ELb0ELb0ELb0ELb1ELb1EEEvNS_16Flash_bwd_paramsE:
	.zero		992


//--------------------- .nv.constant0._ZN5flash44flash_bwd_dq_dk_dv_loop_seqk_parallel_kernelI23Flash_bwd_kernel_traitsILi64ELi128ELi128ELi8ELi4ELi4ELi4ELb0ELb0EN7cutlass6half_tE19Flash_kernel_traitsILi64ELi128ELi128ELi8ES3_EELb1ELb0ELb0ELb0ELb0ELb0ELb0EEEvNS_16Flash_bwd_paramsE --------------------------
	.section	.nv.constant0._ZN5flash44flash_bwd_dq_dk_dv_loop_seqk_parallel_kernelI23Flash_bwd_kernel_traitsILi64ELi128ELi128ELi8ELi4ELi4ELi4ELb0ELb0EN7cutlass6half_tE19Flash_kernel_traitsILi64ELi128ELi128ELi8ES3_EELb1ELb0ELb0ELb0ELb0ELb0ELb0EEEvNS_16Flash_bwd_paramsE,"a",@progbits
	.sectionflags	@""
	.align	4
.nv.constant0._ZN5flash44flash_bwd_dq_dk_dv_loop_seqk_parallel_kernelI23Flash_bwd_kernel_traitsILi64ELi128ELi128ELi8ELi4ELi4ELi4ELb0ELb0EN7cutlass6half_tE19Flash_kernel_traitsILi64ELi128ELi128ELi8ES3_EELb1ELb0ELb0ELb0ELb0ELb0ELb0EEEvNS_16Flash_bwd_paramsE:
	.zero		992


//--------------------- .nv.constant0._ZN5flash44flash_bwd_dq_dk_dv_loop_seqk_parallel_kernelI23Flash_bwd_kernel_traitsILi64ELi128ELi128ELi8ELi4ELi4ELi4ELb0ELb0EN7cutlass6half_tE19Flash_kernel_traitsILi64ELi128ELi128ELi8ES3_EELb0ELb0ELb0ELb0ELb0ELb0ELb1EEEvNS_16Flash_bwd_paramsE --------------------------
	.section	.nv.constant0._ZN5flash44flash_bwd_dq_dk_dv_loop_seqk_parallel_kernelI23Flash_bwd_kernel_traitsILi64ELi128ELi128ELi8ELi4ELi4ELi4ELb0ELb0EN7cutlass6half_tE19Flash_kernel_traitsILi64ELi128ELi128ELi8ES3_EELb0ELb0ELb0ELb0ELb0ELb0ELb1EEEvNS_16Flash_bwd_paramsE,"a",@progbits
	.sectionflags	@""
	.align	4
.nv.constant0._ZN5flash44flash_bwd_dq_dk_dv_loop_seqk_parallel_kernelI23Flash_bwd_kernel_traitsILi64ELi128ELi128ELi8ELi4ELi4ELi4ELb0ELb0EN7cutlass6half_tE19Flash_kernel_traitsILi64ELi128ELi128ELi8ES3_EELb0ELb0ELb0ELb0ELb0ELb0ELb1EEEvNS_16Flash_bwd_paramsE:
	.zero		992


//--------------------- .nv.constant0._ZN5flash44flash_bwd_dq_dk_dv_loop_seqk_parallel_kernelI23Flash_bwd_kernel_traitsILi64ELi128ELi128ELi8ELi4ELi4ELi4ELb0ELb0EN7cutlass6half_tE19Flash_kernel_traitsILi64ELi128ELi128ELi8ES3_EELb1ELb0ELb1ELb0ELb0ELb0ELb0EEEvNS_16Flash_bwd_paramsE --------------------------
	.section	.nv.constant0._ZN5flash44flash_bwd_dq_dk_dv_loop_seqk_parallel_kernelI23Flash_bwd_kernel_traitsILi64ELi128ELi128ELi8ELi4ELi4ELi4ELb0ELb0EN7cutlass6half_tE19Flash_kernel_traitsILi64ELi128ELi128ELi8ES3_EELb1ELb0ELb1ELb0ELb0ELb0ELb0EEEvNS_16Flash_bwd_paramsE,"a",@progbits
	.sectionflags	@""
	.align	4
.nv.constant0._ZN5flash44flash_bwd_dq_dk_dv_loop_seqk_parallel_kernelI23Flash_bwd_kernel_traitsILi64ELi128ELi128ELi8ELi4ELi4ELi4ELb0ELb0EN7cutlass6half_tE19Flash_kernel_traitsILi64ELi128ELi128ELi8ES3_EELb1ELb0ELb1ELb0ELb0ELb0ELb0EEEvNS_16Flash_bwd_paramsE:
	.zero		992


//--------------------- .nv.constant0._ZN5flash44flash_bwd_dq_dk_dv_loop_seqk_parallel_kernelI23Flash_bwd_kernel_traitsILi64ELi128ELi128ELi8ELi4ELi4ELi4ELb0ELb0EN7cutlass6half_tE19Flash_kernel_traitsILi64ELi128ELi128ELi8ES3_EELb0ELb0ELb1ELb0ELb0ELb0ELb1EEEvNS_16Flash_bwd_paramsE --------------------------
	.section	.nv.constant0._ZN5flash44flash_bwd_dq_dk_dv_loop_seqk_parallel_kernelI23Flash_bwd_kernel_traitsILi64ELi128ELi128ELi8ELi4ELi4ELi4ELb0ELb0EN7cutlass6half_tE19Flash_kernel_traitsILi64ELi128ELi128ELi8ES3_EELb0ELb0ELb1ELb0ELb0ELb0ELb1EEEvNS_16Flash_bwd_paramsE,"a",@progbits
	.sectionflags	@""
	.align	4
.nv.constant0._ZN5flash44flash_bwd_dq_dk_dv_loop_seqk_parallel_kernelI23Flash_bwd_kernel_traitsILi64ELi128ELi128ELi8ELi4ELi4ELi4ELb0ELb0EN7cutlass6half_tE19Flash_kernel_traitsILi64ELi128ELi128ELi8ES3_EELb0ELb0ELb1ELb0ELb0ELb0ELb1EEEvNS_16Flash_bwd_paramsE:
	.zero		992


//--------------------- .nv.constant0._ZN5flash44flash_bwd_dq_dk_dv_loop_seqk_parallel_kernelI23Flash_bwd_kernel_traitsILi64ELi128ELi128ELi8ELi4ELi4ELi4ELb0ELb0EN7cutlass6half_tE19Flash_kernel_traitsILi64ELi128ELi128ELi8ES3_EELb1ELb0ELb0ELb0ELb1ELb1ELb0EEEvNS_16Flash_bwd_paramsE --------------------------
	.section	.nv.constant0._ZN5flash44flash_bwd_dq_dk_dv_loop_seqk_parallel_kernelI23Flash_bwd_kernel_traitsILi64ELi128ELi128ELi8ELi4ELi4ELi4ELb0ELb0EN7cutlass6half_tE19Flash_kernel_traitsILi64ELi128ELi128ELi8ES3_EELb1ELb0ELb0ELb0ELb1ELb1ELb0EEEvNS_16Flash_bwd_paramsE,"a",@progbits
	.sectionflags	@""
	.align	4
.nv.constant0._ZN5flash44flash_bwd_dq_dk_dv_loop_seqk_parallel_kernelI23Flash_bwd_kernel_traitsILi64ELi128ELi128ELi8ELi4ELi4ELi4ELb0ELb0EN7cutlass6half_tE19Flash_kernel_traitsILi64ELi128ELi128ELi8ES3_EELb1ELb0ELb0ELb0ELb1ELb1ELb0EEEvNS_16Flash_bwd_paramsE:
	.zero		992


//--------------------- .nv.constant0._ZN5flash44flash_bwd_dq_dk_dv_loop_seqk_parallel_kernelI23Flash_bwd_kernel_traitsILi64ELi128ELi128ELi8ELi4ELi4ELi4ELb0ELb0EN7cutlass6half_tE19Flash_kernel_traitsILi64ELi128ELi128ELi8ES3_EELb0ELb0ELb0ELb0ELb1ELb1ELb1EEEvNS_16Flash_bwd_paramsE --------------------------
	.section	.nv.constant0._ZN5flash44flash_bwd_dq_dk_dv_loop_seqk_parallel_kernelI23Flash_bwd_kernel_traitsILi64ELi128ELi128ELi8ELi4ELi4ELi4ELb0ELb0EN7cutlass6half_tE19Flash_kernel_traitsILi64ELi128ELi128ELi8ES3_EELb0ELb0ELb0ELb0ELb1ELb1ELb1EEEvNS_16Flash_bwd_paramsE,"a",@progbits
	.sectionflags	@""
	.align	4
.nv.constant0._ZN5flash44flash_bwd_dq_dk_dv_loop_seqk_parallel_kernelI23Flash_bwd_kernel_traitsILi64ELi128ELi128ELi8ELi4ELi4ELi4ELb0ELb0EN7cutlass6half_tE19Flash_kernel_traitsILi64ELi128ELi128ELi8ES3_EELb0ELb0ELb0ELb0ELb1ELb1ELb1EEEvNS_16Flash_bwd_paramsE:
	.zero		992


//--------------------- .nv.constant0._ZN5flash44flash_bwd_dq_dk_dv_loop_seqk_parallel_kernelI23Flash_bwd_kernel_traitsILi64ELi128ELi128ELi8ELi4ELi4ELi4ELb0ELb0EN7cutlass6half_tE19Flash_kernel_traitsILi64ELi128ELi128ELi8ES3_EELb1ELb0ELb0ELb1ELb0ELb0ELb0EEEvNS_16Flash_bwd_paramsE --------------------------
	.section	.nv.constant0._ZN5flash44flash_bwd_dq_dk_dv_loop_seqk_parallel_kernelI23Flash_bwd_kernel_traitsILi64ELi128ELi128ELi8ELi4ELi4ELi4ELb0ELb0EN7cutlass6half_tE19Flash_kernel_traitsILi64ELi128ELi128ELi8ES3_EELb1ELb0ELb0ELb1ELb0ELb0ELb0EEEvNS_16Flash_bwd_paramsE,"a",@progbits
	.sectionflags	@""
	.align	4
.nv.constant0._ZN5flash44flash_bwd_dq_dk_dv_loop_seqk_parallel_kernelI23Flash_bwd_kernel_traitsILi64ELi128ELi128ELi8ELi4ELi4ELi4ELb0ELb0EN7cutlass6half_tE19Flash_kernel_traitsILi64ELi128ELi128ELi8ES3_EELb1ELb0ELb0ELb1ELb0ELb0ELb0EEEvNS_16Flash_bwd_paramsE:
	.zero		992


//--------------------- .nv.constant0._ZN5flash44flash_bwd_dq_dk_dv_loop_seqk_parallel_kernelI23Flash_bwd_kernel_traitsILi64ELi128ELi128ELi8ELi4ELi4ELi4ELb0ELb0EN7cutlass6half_tE19Flash_kernel_traitsILi64ELi128ELi128ELi8ES3_EELb0ELb0ELb0ELb1ELb0ELb0ELb1EEEvNS_16Flash_bwd_paramsE --------------------------
	.section	.nv.constant0._ZN5flash44flash_bwd_dq_dk_dv_loop_seqk_parallel_kernelI23Flash_bwd_kernel_traitsILi64ELi128ELi128ELi8ELi4ELi4ELi4ELb0ELb0EN7cutlass6half_tE19Flash_kernel_traitsILi64ELi128ELi128ELi8ES3_EELb0ELb0ELb0ELb1ELb0ELb0ELb1EEEvNS_16Flash_bwd_paramsE,"a",@progbits
	.sectionflags	@""
	.align	4
.nv.constant0._ZN5flash44flash_bwd_dq_dk_dv_loop_seqk_parallel_kernelI23Flash_bwd_kernel_traitsILi64ELi128ELi128ELi8ELi4ELi4ELi4ELb0ELb0EN7cutlass6half_tE19Flash_kernel_traitsILi64ELi128ELi128ELi8ES3_EELb0ELb0ELb0ELb1ELb0ELb0ELb1EEEvNS_16Flash_bwd_paramsE:
	.zero		992


//--------------------- .nv.constant0._ZN5flash44flash_bwd_dq_dk_dv_loop_seqk_parallel_kernelI23Flash_bwd_kernel_traitsILi64ELi128ELi128ELi8ELi4ELi4ELi4ELb0ELb0EN7cutlass6half_tE19Flash_kernel_traitsILi64ELi128ELi128ELi8ES3_EELb1ELb0ELb1ELb0ELb0ELb1ELb0EEEvNS_16Flash_bwd_paramsE --------------------------
	.section	.nv.constant0._ZN5flash44flash_bwd_dq_dk_dv_loop_seqk_parallel_kernelI23Flash_bwd_kernel_traitsILi64ELi128ELi128ELi8ELi4ELi4ELi4ELb0ELb0EN7cutlass6half_tE19Flash_kernel_traitsILi64ELi128ELi128ELi8ES3_EELb1ELb0ELb1ELb0ELb0ELb1ELb0EEEvNS_16Flash_bwd_paramsE,"a",@progbits
	.sectionflags	@""
	.align	4
.nv.constant0._ZN5flash44flash_bwd_dq_dk_dv_loop_seqk_parallel_kernelI23Flash_bwd_kernel_traitsILi64ELi128ELi128ELi8ELi4ELi4ELi4ELb0ELb0EN7cutlass6half_tE19Flash_kernel_traitsILi64ELi128ELi128ELi8ES3_EELb1ELb0ELb1ELb0ELb0ELb1ELb0EEEvNS_16Flash_bwd_paramsE:
	.zero		992


//--------------------- .nv.constant0._ZN5flash44flash_bwd_dq_dk_dv_loop_seqk_parallel_kernelI23Flash_bwd_kernel_traitsILi64ELi128ELi128ELi8ELi4ELi4ELi4ELb0ELb0EN7cutlass6half_tE19Flash_kernel_traitsILi64ELi128ELi128ELi8ES3_EELb0ELb0ELb1ELb0ELb0ELb1ELb1EEEvNS_16Flash_bwd_paramsE --------------------------
	.section	.nv.constant0._ZN5flash44flash_bwd_dq_dk_dv_loop_seqk_parallel_kernelI23Flash_bwd_kernel_traitsILi64ELi128ELi128ELi8ELi4ELi4ELi4ELb0ELb0EN7cutlass6half_tE19Flash_kernel_traitsILi64ELi128ELi128ELi8ES3_EELb0ELb0ELb1ELb0ELb0ELb1ELb1EEEvNS_16Flash_bwd_paramsE,"a",@progbits
	.sectionflags	@""
	.align	4
.nv.constant0._ZN5flash44flash_bwd_dq_dk_dv_loop_seqk_parallel_kernelI23Flash_bwd_kernel_traitsILi64ELi128ELi128ELi8ELi4ELi4ELi4ELb0ELb0EN7cutlass6half_tE19Flash_kernel_traitsILi64ELi128ELi128ELi8ES3_EELb0ELb0ELb1ELb0ELb0ELb1ELb1EEEvNS_16Flash_bwd_paramsE:
	.zero		992


//--------------------- .nv.constant0._ZN5flash44flash_bwd_dq_dk_dv_loop_seqk_parallel_kernelI23Flash_bwd_kernel_traitsILi64ELi128ELi128ELi8ELi4ELi4ELi4ELb0ELb0EN7cutlass6half_tE19Flash_kernel_traitsILi64ELi128ELi128ELi8ES3_EELb1ELb0ELb1ELb1ELb0ELb0ELb0EEEvNS_16Flash_bwd_paramsE --------------------------
	.section	.nv.constant0._ZN5flash44flash_bwd_dq_dk_dv_loop_seqk_parallel_kernelI23Flash_bwd_kernel_traitsILi64ELi128ELi128ELi8ELi4ELi4ELi4ELb0ELb0EN7cutlass6half_tE19Flash_kernel_traitsILi64ELi128ELi128ELi8ES3_EELb1ELb0ELb1ELb1ELb0ELb0ELb0EEEvNS_16Flash_bwd_paramsE,"a",@progbits
	.sectionflags	@""
	.align	4
.nv.constant0._ZN5flash44flash_bwd_dq_dk_dv_loop_seqk_parallel_kernelI23Flash_bwd_kernel_traitsILi64ELi128ELi128ELi8ELi4ELi4ELi4ELb0ELb0EN7cutlass6half_tE19Flash_kernel_traitsILi64ELi128ELi128ELi8ES3_EELb1ELb0ELb1ELb1ELb0ELb0ELb0EEEvNS_16Flash_bwd_paramsE:
	.zero		992


//--------------------- .nv.constant0._ZN5flash44flash_bwd_dq_dk_dv_loop_seqk_parallel_kernelI23Flash_bwd_kernel_traitsILi64ELi128ELi128ELi8ELi4ELi4ELi4ELb0ELb0EN7cutlass6half_tE19Flash_kernel_traitsILi64ELi128ELi128ELi8ES3_EELb0ELb0ELb1ELb1ELb0ELb0ELb1EEEvNS_16Flash_bwd_paramsE --------------------------
	.section	.nv.constant0._ZN5flash44flash_bwd_dq_dk_dv_loop_seqk_parallel_kernelI23Flash_bwd_kernel_traitsILi64ELi128ELi128ELi8ELi4ELi4ELi4ELb0ELb0EN7cutlass6half_tE19Flash_kernel_traitsILi64ELi128ELi128ELi8ES3_EELb0ELb0ELb1ELb1ELb0ELb0ELb1EEEvNS_16Flash_bwd_paramsE,"a",@progbits
	.sectionflags	@""
	.align	4
.nv.constant0._ZN5flash44flash_bwd_dq_dk_dv_loop_seqk_parallel_kernelI23Flash_bwd_kernel_traitsILi64ELi128ELi128ELi8ELi4ELi4ELi4ELb0ELb0EN7cutlass6half_tE19Flash_kernel_traitsILi64ELi128ELi128ELi8ES3_EELb0ELb0ELb1ELb1ELb0ELb0ELb1EEEvNS_16Flash_bwd_paramsE:
	.zero		992


//--------------------- .nv.constant0._ZN5flash25flash_bwd_dot_do_o_kernelILb0E23Flash_bwd_kernel_traitsILi64ELi128ELi128ELi8ELi4ELi4ELi4ELb0ELb0EN7cutlass6half_tE19Flash_kernel_traitsILi64ELi128ELi128ELi8ES3_EEEEvNS_16Flash_bwd_paramsE --------------------------
	.section	.nv.constant0._ZN5flash25flash_bwd_dot_do_o_kernelILb0E23Flash_bwd_kernel_traitsILi64ELi128ELi128ELi8ELi4ELi4ELi4ELb0ELb0EN7cutlass6half_tE19Flash_kernel_traitsILi64ELi128ELi128ELi8ES3_EEEEvNS_16Flash_bwd_paramsE,"a",@progbits
	.sectionflags	@""
	.align	4
.nv.constant0._ZN5flash25flash_bwd_dot_do_o_kernelILb0E23Flash_bwd_kernel_traitsILi64ELi128ELi128ELi8ELi4ELi4ELi4ELb0ELb0EN7cutlass6half_tE19Flash_kernel_traitsILi64ELi128ELi128ELi8ES3_EEEEvNS_16Flash_bwd_paramsE:
	.zero		992


//--------------------- .nv.constant0._ZN5flash25flash_bwd_dot_do_o_kernelILb1E23Flash_bwd_kernel_traitsILi64ELi128ELi128ELi8ELi4ELi4ELi4ELb0ELb0EN7cutlass6half_tE19Flash_kernel_traitsILi64ELi128ELi128ELi8ES3_EEEEvNS_16Flash_bwd_paramsE --------------------------
	.section	.nv.constant0._ZN5flash25flash_bwd_dot_do_o_kernelILb1E23Flash_bwd_kernel_traitsILi64ELi128ELi128ELi8ELi4ELi4ELi4ELb0ELb0EN7cutlass6half_tE19Flash_kernel_traitsILi64ELi128ELi128ELi8ES3_EEEEvNS_16Flash_bwd_paramsE,"a",@progbits
	.sectionflags	@""
	.align	4
.nv.constant0._ZN5flash25flash_bwd_dot_do_o_kernelILb1E23Flash_bwd_kernel_traitsILi64ELi128ELi128ELi8ELi4ELi4ELi4ELb0ELb0EN7cutlass6half_tE19Flash_kernel_traitsILi64ELi128ELi128ELi8ES3_EEEEvNS_16Flash_bwd_paramsE:
	.zero		992


//--------------------- .text._ZN5flash44flash_bwd_dq_dk_dv_loop_seqk_parallel_kernelI23Flash_bwd_kernel_traitsILi64ELi64ELi128ELi8ELi2ELi4ELi4ELb1ELb0EN7cutlass6half_tE19Flash_kernel_traitsILi64ELi64ELi128ELi8ES3_EELb0ELb0ELb0ELb0ELb0ELb1ELb0EEEvNS_16Flash_bwd_paramsE --------------------------
	.section	.text._ZN5flash44flash_bwd_dq_dk_dv_loop_seqk_parallel_kernelI23Flash_bwd_kernel_traitsILi64ELi64ELi128ELi8ELi2ELi4ELi4ELb1ELb0EN7cutlass6half_tE19Flash_kernel_traitsILi64ELi64ELi128ELi8ES3_EELb0ELb0ELb0ELb0ELb0ELb1ELb0EEEvNS_16Flash_bwd_paramsE,"ax",@progbits
	.sectioninfo	@"SHI_REGISTERS=255"
	.align	128
        .global         _ZN5flash44flash_bwd_dq_dk_dv_loop_seqk_parallel_kernelI23Flash_bwd_kernel_traitsILi64ELi64ELi128ELi8ELi2ELi4ELi4ELb1ELb0EN7cutlass6half_tE19Flash_kernel_traitsILi64ELi64ELi128ELi8ES3_EELb0ELb0ELb0ELb0ELb0ELb1ELb0EEEvNS_16Flash_bwd_paramsE
        .type           _ZN5flash44flash_bwd_dq_dk_dv_loop_seqk_parallel_kernelI23Flash_bwd_kernel_traitsILi64ELi64ELi128ELi8ELi2ELi4ELi4ELb1ELb0EN7cutlass6half_tE19Flash_kernel_traitsILi64ELi64ELi128ELi8ES3_EELb0ELb0ELb0ELb0ELb0ELb1ELb0EEEvNS_16Flash_bwd_paramsE,@function
        .size           _ZN5flash44flash_bwd_dq_dk_dv_loop_seqk_parallel_kernelI23Flash_bwd_kernel_traitsILi64ELi64ELi128ELi8ELi2ELi4ELi4ELb1ELb0EN7cutlass6half_tE19Flash_kernel_traitsILi64ELi64ELi128ELi8ES3_EELb0ELb0ELb0ELb0ELb0ELb1ELb0EEEvNS_16Flash_bwd_paramsE,(.L_x_2451 - _ZN5flash44flash_bwd_dq_dk_dv_loop_seqk_parallel_kernelI23Flash_bwd_kernel_traitsILi64ELi64ELi128ELi8ELi2ELi4ELi4ELb1ELb0EN7cutlass6half_tE19Flash_kernel_traitsILi64ELi64ELi128ELi8ES3_EELb0ELb0ELb0ELb0ELb0ELb1ELb0EEEvNS_16Flash_bwd_paramsE)
        .other          _ZN5flash44flash_bwd_dq_dk_dv_loop_seqk_parallel_kernelI23Flash_bwd_kernel_traitsILi64ELi64ELi128ELi8ELi2ELi4ELi4ELb1ELb0EN7cutlass6half_tE19Flash_kernel_traitsILi64ELi64ELi128ELi8ES3_EELb0ELb0ELb0ELb0ELb0ELb1ELb0EEEvNS_16Flash_bwd_paramsE,@"STO_CUDA_ENTRY STV_DEFAULT"
_ZN5flash44flash_bwd_dq_dk_dv_loop_seqk_parallel_kernelI23Flash_bwd_kernel_traitsILi64ELi64ELi128ELi8ELi2ELi4ELi4ELb1ELb0EN7cutlass6half_tE19Flash_kernel_traitsILi64ELi64ELi128ELi8ES3_EELb0ELb0ELb0ELb0ELb0ELb1ELb0EEEvNS_16Flash_bwd_paramsE:
.text._ZN5flash44flash_bwd_dq_dk_dv_loop_seqk_parallel_kernelI23Flash_bwd_kernel_traitsILi64ELi64ELi128ELi8ELi2ELi4ELi4ELb1ELb0EN7cutlass6half_tE19Flash_kernel_traitsILi64ELi64ELi128ELi8ES3_EELb0ELb0ELb0ELb0ELb0ELb1ELb0EEEvNS_16Flash_bwd_paramsE:
[----:B------:R-:W-:Y:S02]  /*0000*/  MOV R1, c[0x0][0x28] ;  /* 0x00000a0000017a02 */ /* 0x000fe40000000f00 */
[----:B------:R-:W1:Y:S01]  /*0010*/  S2R R197, SR_CTAID.X ;  /* 0x0000000000c57919 */ /* 0x000e620000002500 */
[----:B------:R-:W-:Y:S02]  /*0020*/  ULDC UR5, c[0x0][0x218] ;  /* 0x0000860000057ab9 */ /* 0x000fe40000000800 */
[----:B------:R-:W-:-:S04]  /*0030*/  UIADD3 UR5, UR5, 0x7f, URZ ;  /* 0x0000007f05057890 */ /* 0x000fc8000fffe03f */
[----:B------:R-:W-:-:S04]  /*0040*/  USHF.R.S32.HI UR4, URZ, 0x1f, UR5 ;  /* 0x0000001f3f047899 */ /* 0x000fc80008011405 */
[----:B------:R-:W-:-:S04]  /*0050*/  ULEA.HI UR4, UR4, UR5, URZ, 0x7 ;  /* 0x0000000504047291 */ /* 0x000fc8000f8f383f */
[----:B------:R-:W-:-:S06]  /*0060*/  USHF.R.S32.HI UR4, URZ, 0x7, UR4 ;  /* 0x000000073f047899 */ /* 0x000fcc0008011404 */
[----:B-1----:R-:W-:-:S13]  /*0070*/  ISETP.GE.AND P0, PT, R197, UR4, PT ;  /* 0x00000004c5007c0c */ /* 0x002fda000bf06270 */
[----:B------:R-:W-:Y:S05]  /*0080*/  @P0 EXIT ;  /* 0x000000000000094d */ /* 0x000fea0003800000 */
[----:B------:R-:W1:Y:S01]  /*0090*/  S2R R7, SR_TID.X ;  /* 0x0000000000077919 */ /* 0x000e620000002100 */
[----:B------:R-:W-:Y:S01]  /*00a0*/  IMAD.MOV.U32 R207, RZ, RZ, 0x20 ;  /* 0x00000020ffcf7424 */ /* 0x000fe200078e00ff */
[----:B------:R-:W-:Y:S01]  /*00b0*/  ULDC.64 UR20, c[0x0][0x118] ;  /* 0x0000460000147ab9 */ /* 0x000fe20000000a00 */
[----:B------:R-:W-:Y:S01]  /*00c0*/  IMAD.MOV.U32 R172, RZ, RZ, 0x40 ;  /* 0x00000040ffac7424 */ /* 0x000fe200078e00ff */
[----:B------:R-:W2:Y:S01]  /*00d0*/  S2R R195, SR_CTAID.Y ;  /* 0x0000000000c37919 */ /* 0x000ea20000002600 */
[----:B------:R-:W-:-:S03]  /*00e0*/  ULDC UR4, c[0x0][0x1c0] ;  /* 0x0000700000047ab9 */ /* 0x000fc60000000800 */
[----:B------:R-:W3:Y:S01]  /*00f0*/  S2R R212, SR_CTAID.Z ;  /* 0x0000000000d47919 */ /* 0x000ee20000002700 */
[----:B-1----:R-:W-:-:S04]  /*0100*/  SHF.R.S32.HI R10, RZ, 0x1f, R7 ;  /* 0x0000001fff0a7819 */ /* 0x002fc80000011407 */
[CC--:B------:R-:W-:Y:S02]  /*0110*/  LEA.HI R4, R10.reuse, R7.reuse, RZ, 0x4 ;  /* 0x000000070a047211 */ /* 0x0c0fe400078f20ff */
[----:B------:R-:W-:Y:S02]  /*0120*/  LEA.HI R18, R10, R7, RZ, 0x3 ;  /* 0x000000070a127211 */ /* 0x000fe400078f18ff */
[----:B------:R-:W-:Y:S02]  /*0130*/  SHF.R.S32.HI R3, RZ, 0x4, R4 ;  /* 0x00000004ff037819 */ /* 0x000fe40000011404 */
[----:B------:R-:W-:Y:S02]  /*0140*/  LOP3.LUT R2, R18, 0xfffffff8, RZ, 0xc0, !PT ;  /* 0xfffffff812027812 */ /* 0x000fe400078ec0ff */
[----:B------:R-:W-:Y:S02]  /*0150*/  LEA.HI R0, R4, R3, RZ, 0x1 ;  /* 0x0000000304007211 */ /* 0x000fe400078f08ff */
[----:B------:R-:W-:-:S02]  /*0160*/  LEA.HI R8, R10, R7, RZ, 0x5 ;  /* 0x000000070a087211 */ /* 0x000fc400078f28ff */
[----:B------:R-:W-:Y:S02]  /*0170*/  LOP3.LUT R0, R0, 0xfffffffe, RZ, 0xc0, !PT ;  /* 0xfffffffe00007812 */ /* 0x000fe400078ec0ff */
[----:B------:R-:W-:Y:S02]  /*0180*/  SHF.R.S32.HI R189, RZ, 0x5, R8 ;  /* 0x00000005ffbd7819 */ /* 0x000fe40000011408 */
[----:B------:R-:W-:Y:S01]  /*0190*/  LEA.HI R11, R10, R7, RZ, 0x2 ;  /* 0x000000070a0b7211 */ /* 0x000fe200078f10ff */
[----:B------:R-:W-:Y:S01]  /*01a0*/  IMAD.IADD R0, R3, 0x1, -R0 ;  /* 0x0000000103007824 */ /* 0x000fe200078e0a00 */
[----:B------:R-:W-:Y:S01]  /*01b0*/  SHF.R.S32.HI R191, RZ, 0x3, R18 ;  /* 0x00000003ffbf7819 */ /* 0x000fe20000011412 */
[----:B------:R-:W-:Y:S01]  /*01c0*/  IMAD.IADD R3, R7, 0x1, -R2 ;  /* 0x0000000107037824 */ /* 0x000fe200078e0a02 */
[----:B------:R-:W-:Y:S01]  /*01d0*/  SHF.R.S32.HI R2, RZ, 0x1f, R8 ;  /* 0x0000001fff027819 */ /* 0x000fe20000011408 */
[----:B------:R-:W-:Y:S01]  /*01e0*/  IMAD.SHL.U32 R181, R0, 0x10, RZ ;  /* 0x0000001000b57824 */ /* 0x000fe200078e00ff */
[--C-:B------:R-:W-:Y:S01]  /*01f0*/  SHF.R.S32.HI R12, RZ, 0x2, R11.reuse ;  /* 0x00000002ff0c7819 */ /* 0x100fe2000001140b */
[----:B------:R-:W-:Y:S01]  /*0200*/  IMAD.SHL.U32 R13, R191, 0x40, RZ ;  /* 0x00000040bf0d7824 */ /* 0x000fe200078e00ff */
[----:B------:R-:W-:Y:S01]  /*0210*/  LEA.HI R2, R2, R189, RZ, 0x2 ;  /* 0x000000bd02027211 */ /* 0x000fe200078f10ff */
[C---:B------:R-:W-:Y:S01]  /*0220*/  IMAD.SHL.U32 R192, R3.reuse, 0x8, RZ ;  /* 0x0000000803c07824 */ /* 0x040fe200078e00ff */
[----:B------:R-:W-:Y:S01]  /*0230*/  SHF.R.S32.HI R5, RZ, 0x1f, R11 ;  /* 0x0000001fff057819 */ /* 0x000fe2000001140b */
[----:B------:R-:W-:Y:S01]  /*0240*/  IMAD.SHL.U32 R177, R3, 0x40, RZ ;  /* 0x0000004003b17824 */ /* 0x000fe200078e00ff */
[----:B------:R-:W-:-:S02]  /*0250*/  LOP3.LUT R2, R2, 0xfffffffc, RZ, 0xc0, !PT ;  /* 0xfffffffc02027812 */ /* 0x000fc400078ec0ff */
[----:B------:R-:W-:Y:S02]  /*0260*/  LEA.HI R5, R5, R12, RZ, 0x3 ;  /* 0x0000000c05057211 */ /* 0x000fe400078f18ff */
[----:B------:R-:W-:Y:S02]  /*0270*/  LOP3.LUT R4, R4, 0xfffffff0, RZ, 0xc0, !PT ;  /* 0xfffffff004047812 */ /* 0x000fe400078ec0ff */
[----:B------:R-:W-:Y:S02]  /*0280*/  LOP3.LUT R13, R13, 0x1c0, RZ, 0xc0, !PT ;  /* 0x000001c00d0d7812 */ /* 0x000fe400078ec0ff */
[----:B------:R-:W-:Y:S01]  /*0290*/  LOP3.LUT P4, RZ, R3, 0x2, RZ, 0xc0, !PT ;  /* 0x0000000203ff7812 */ /* 0x000fe2000788c0ff */
[----:B------:R-:W-:Y:S01]  /*02a0*/  IMAD.IADD R15, R7, 0x1, -R4 ;  /* 0x00000001070f7824 */ /* 0x000fe200078e0a04 */
[----:B------:R-:W-:Y:S01]  /*02b0*/  LOP3.LUT P3, RZ, R3, 0x4, RZ, 0xc0, !PT ;  /* 0x0000000403ff7812 */ /* 0x000fe2000786c0ff */
[----:B------:R-:W-:Y:S01]  /*02c0*/  IMAD.IADD R3, R189, 0x1, -R2 ;  /* 0x00000001bd037824 */ /* 0x000fe200078e0a02 */
[----:B------:R-:W-:-:S02]  /*02d0*/  LOP3.LUT R5, R5, 0xfffffff8, RZ, 0xc0, !PT ;  /* 0xfffffff805057812 */ /* 0x000fc400078ec0ff */
[----:B------:R-:W-:Y:S01]  /*02e0*/  SHF.R.U32.HI R9, RZ, 0x3, R13 ;  /* 0x00000003ff097819 */ /* 0x000fe2000001160d */
[----:B------:R-:W-:Y:S01]  /*02f0*/  IMAD.SHL.U32 R4, R3, 0x10, RZ ;  /* 0x0000001003047824 */ /* 0x000fe200078e00ff */
[----:B------:R-:W-:Y:S01]  /*0300*/  LOP3.LUT R6, R13, 0x38, R192, 0xf8, !PT ;  /* 0x000000380d067812 */ /* 0x000fe200078ef8c0 */
[----:B------:R-:W-:Y:S01]  /*0310*/  IMAD.IADD R5, R12, 0x1, -R5 ;  /* 0x000000010c057824 */ /* 0x000fe200078e0a05 */
[----:B------:R-:W-:Y:S01]  /*0320*/  LOP3.LUT R177, R177, 0x1c0, RZ, 0xc0, !PT ;  /* 0x000001c0b1b17812 */ /* 0x000fe200078ec0ff */
[----:B------:R-:W-:Y:S01]  /*0330*/  IMAD.SHL.U32 R12, R0, 0x200, RZ ;  /* 0x00000200000c7824 */ /* 0x000fe200078e00ff */
[----:B------:R-:W-:Y:S02]  /*0340*/  LOP3.LUT R9, R6, R9, RZ, 0x3c, !PT ;  /* 0x0000000906097212 */ /* 0x000fe400078e3cff */
[----:B------:R-:W-:Y:S02]  /*0350*/  LEA.HI R6, R10, R7, RZ, 0x6 ;  /* 0x000000070a067211 */ /* 0x000fe400078f30ff */
[----:B------:R-:W-:-:S02]  /*0360*/  LOP3.LUT R13, R177, 0x30, R4, 0xf8, !PT ;  /* 0x00000030b10d7812 */ /* 0x000fc400078ef804 */
[----:B------:R-:W-:Y:S02]  /*0370*/  LOP3.LUT R16, R177, 0x8, R18, 0xf8, !PT ;  /* 0x00000008b1107812 */ /* 0x000fe400078ef812 */
[----:B------:R-:W-:Y:S02]  /*0380*/  LOP3.LUT R14, R5, 0x1, RZ, 0xc0, !PT ;  /* 0x00000001050e7812 */ /* 0x000fe400078ec0ff */
[----:B------:R-:W-:Y:S02]  /*0390*/  SHF.R.S32.HI R6, RZ, 0x6, R6 ;  /* 0x00000006ff067819 */ /* 0x000fe40000011406 */
[----:B------:R-:W-:Y:S02]  /*03a0*/  SHF.R.U32.HI R177, RZ, 0x3, R177 ;  /* 0x00000003ffb17819 */ /* 0x000fe400000116b1 */
[----:B------:R-:W-:Y:S01]  /*03b0*/  LOP3.LUT R13, R13, 0x8, R18, 0xf8, !PT ;  /* 0x000000080d0d7812 */ /* 0x000fe200078ef812 */
[----:B------:R-:W-:Y:S01]  /*03c0*/  IMAD R190, R6, 0x200, R9 ;  /* 0x0000020006be7824 */ /* 0x000fe200078e0209 */
[----:B------:R-:W-:Y:S01]  /*03d0*/  ISETP.NE.U32.AND P0, PT, R14, 0x1, PT ;  /* 0x000000010e00780c */ /* 0x000fe20003f05070 */
[----:B------:R-:W-:Y:S01]  /*03e0*/  IMAD.SHL.U32 R9, R5, 0x40, RZ ;  /* 0x0000004005097824 */ /* 0x000fe200078e00ff */
[----:B------:R-:W-:Y:S01]  /*03f0*/  LOP3.LUT R179, R16, R177, RZ, 0x3c, !PT ;  /* 0x000000b110b37212 */ /* 0x000fe200078e3cff */
[----:B------:R-:W-:Y:S01]  /*0400*/  IMAD R16, R6, 0x800, R12 ;  /* 0x0000080006107824 */ /* 0x000fe200078e020c */
[----:B------:R-:W-:Y:S01]  /*0410*/  LOP3.LUT R188, R8, 0xffffffe0, RZ, 0xc0, !PT ;  /* 0xffffffe008bc7812 */ /* 0x000fe200078ec0ff */
[----:B------:R-:W-:Y:S01]  /*0420*/  IMAD.SHL.U32 R196, R190, 0x2, RZ ;  /* 0x00000002bec47824 */ /* 0x000fe200078e00ff */
[----:B------:R-:W-:Y:S01]  /*0430*/  LOP3.LUT R14, R11, 0x7ffffffc, RZ, 0xc0, !PT ;  /* 0x7ffffffc0b0e7812 */ /* 0x000fe200078ec0ff */
[C---:B------:R-:W-:Y:S01]  /*0440*/  IMAD.SHL.U32 R11, R7.reuse, 0x2, RZ ;  /* 0x00000002070b7824 */ /* 0x040fe200078e00ff */
[----:B------:R-:W-:Y:S01]  /*0450*/  LOP3.LUT R177, R12, R13, R177, 0xf6, !PT ;  /* 0x0000000d0cb17212 */ /* 0x000fe200078ef6b1 */
[C---:B------:R-:W-:Y:S01]  /*0460*/  IMAD.IADD R188, R7.reuse, 0x1, -R188 ;  /* 0x0000000107bc7824 */ /* 0x040fe200078e0abc */
[----:B------:R-:W-:Y:S01]  /*0470*/  LEA.HI R12, R10, R7, RZ, 0x7 ;  /* 0x000000070a0c7211 */ /* 0x000fe200078f38ff */
[----:B------:R-:W-:Y:S01]  /*0480*/  IMAD.IADD R10, R7, 0x1, -R14 ;  /* 0x00000001070a7824 */ /* 0x000fe200078e0a0e */
[----:B------:R-:W-:Y:S01]  /*0490*/  SHF.R.S32.HI R2, RZ, 0x1f, R15 ;  /* 0x0000001fff027819 */ /* 0x000fe2000001140f */
[----:B------:R-:W-:Y:S01]  /*04a0*/  IMAD.IADD R179, R16, 0x1, R179 ;  /* 0x0000000110b37824 */ /* 0x000fe200078e02b3 */
[----:B------:R-:W-:Y:S01]  /*04b0*/  SHF.R.S32.HI R7, RZ, 0x7, R12 ;  /* 0x00000007ff077819 */ /* 0x000fe2000001140c */
[----:B------:R-:W-:Y:S01]  /*04c0*/  IMAD.SHL.U32 R177, R177, 0x2, RZ ;  /* 0x00000002b1b17824 */ /* 0x000fe200078e00ff */
[----:B------:R-:W-:Y:S01]  /*04d0*/  LEA.HI R2, R2, R15, RZ, 0x3 ;  /* 0x0000000f02027211 */ /* 0x000fe200078f18ff */
[----:B------:R-:W-:Y:S01]  /*04e0*/  IMAD.SHL.U32 R179, R179, 0x2, RZ ;  /* 0x00000002b3b37824 */ /* 0x000fe200078e00ff */
[----:B------:R-:W-:Y:S01]  /*04f0*/  LEA.HI R12, R8, R189, RZ, 0x1 ;  /* 0x000000bd080c7211 */ /* 0x000fe200078f08ff */
[----:B------:R-:W-:Y:S01]  /*0500*/  IMAD.SHL.U32 R8, R6, 0x20, RZ ;  /* 0x0000002006087824 */ /* 0x000fe200078e00ff */
[----:B------:R-:W-:Y:S01]  /*0510*/  LOP3.LUT R4, R2, 0xfffffff8, RZ, 0xc0, !PT ;  /* 0xfffffff802047812 */ /* 0x000fe200078ec0ff */
[----:B------:R-:W-:Y:S01]  /*0520*/  IMAD.SHL.U32 R200, R7, 0x8, RZ ;  /* 0x0000000807c87824 */ /* 0x000fe200078e00ff */
[----:B------:R-:W-:Y:S01]  /*0530*/  LOP3.LUT R9, R9, 0x1c0, RZ, 0xc0, !PT ;  /* 0x000001c009097812 */ /* 0x000fe200078ec0ff */
[----:B------:R-:W-:Y:S01]  /*0540*/  IMAD.SHL.U32 R6, R10, 0x2, RZ ;  /* 0x000000020a067824 */ /* 0x000fe200078e00ff */
[----:B------:R-:W-:Y:S01]  /*0550*/  LOP3.LUT R186, R8, 0x6, R11, 0xf8, !PT ;  /* 0x0000000608ba7812 */ /* 0x000fe200078ef80b */
[----:B------:R-:W-:Y:S01]  /*0560*/  IMAD.IADD R4, R15, 0x1, -R4 ;  /* 0x000000010f047824 */ /* 0x000fe200078e0a04 */
[----:B------:R-:W-:Y:S01]  /*0570*/  LOP3.LUT R200, R200, 0x8, RZ, 0xc0, !PT ;  /* 0x00000008c8c87812 */ /* 0x000fe200078ec0ff */
[----:B------:R-:W-:Y:S01]  /*0580*/  IMAD R10, R7, 0x1000, R6 ;  /* 0x00001000070a7824 */ /* 0x000fe200078e0206 */
[----:B------:R-:W-:Y:S01]  /*0590*/  LOP3.LUT R12, R12, 0xfffffffe, RZ, 0xc0, !PT ;  /* 0xfffffffe0c0c7812 */ /* 0x000fe200078ec0ff */
[----:B------:R-:W-:Y:S01]  /*05a0*/  IMAD.SHL.U32 R4, R4, 0x40, RZ ;  /* 0x0000004004047824 */ /* 0x000fe200078e00ff */
[----:B------:R-:W-:-:S02]  /*05b0*/  LOP3.LUT R8, R9, 0x20, R8, 0xf8, !PT ;  /* 0x0000002009087812 */ /* 0x000fc400078ef808 */
[----:B------:R-:W-:Y:S02]  /*05c0*/  SHF.R.U32.HI R7, RZ, 0x3, R9 ;  /* 0x00000003ff077819 */ /* 0x000fe40000011609 */
[----:B------:R-:W-:Y:S02]  /*05d0*/  LOP3.LUT R181, R200, 0x10, R181, 0xf8, !PT ;  /* 0x00000010c8b57812 */ /* 0x000fe400078ef8b5 */
[----:B------:R-:W-:Y:S01]  /*05e0*/  R2P PR, R5, 0x6 ;  /* 0x0000000605007804 */ /* 0x000fe20000000000 */
[----:B------:R-:W-:Y:S01]  /*05f0*/  IMAD.IADD R5, R189, 0x1, -R12 ;  /* 0x00000001bd057824 */ /* 0x000fe200078e0a0c */
[----:B------:R-:W-:Y:S02]  /*0600*/  LOP3.LUT R8, R8, R7, RZ, 0x3c, !PT ;  /* 0x0000000708087212 */ /* 0x000fe400078e3cff */
[----:B------:R-:W-:Y:S01]  /*0610*/  LOP3.LUT R200, R7, R9, R200, 0x1e, !PT ;  /* 0x0000000907c87212 */ /* 0x000fe200078e1ec8 */
[----:B------:R-:W-:Y:S01]  /*0620*/  IMAD R201, R5, 0x400, R10 ;  /* 0x0000040005c97824 */ /* 0x000fe200078e020a */
[----:B------:R-:W-:Y:S01]  /*0630*/  SHF.R.S32.HI R7, RZ, 0x1f, R188 ;  /* 0x0000001fff077819 */ /* 0x000fe200000114bc */
[----:B------:R-:W-:Y:S01]  /*0640*/  IMAD.SHL.U32 R9, R0, 0x8, RZ ;  /* 0x0000000800097824 */ /* 0x000fe200078e00ff */
[----:B------:R-:W-:Y:S01]  /*0650*/  LOP3.LUT R4, R4, 0x1c0, RZ, 0xc0, !PT ;  /* 0x000001c004047812 */ /* 0x000fe200078ec0ff */
[----:B------:R-:W-:Y:S01]  /*0660*/  IMAD.SHL.U32 R0, R2, 0x40, RZ ;  /* 0x0000004002007824 */ /* 0x000fe200078e00ff */
[----:B------:R-:W-:Y:S01]  /*0670*/  LEA.HI R7, R7, R188, RZ, 0x2 ;  /* 0x000000bc07077211 */ /* 0x000fe200078f10ff */
[----:B------:R-:W-:Y:S01]  /*0680*/  IMAD.IADD R201, R8, 0x1, R201 ;  /* 0x0000000108c97824 */ /* 0x000fe200078e02c9 */
[----:B------:R-:W-:-:S02]  /*0690*/  SHF.R.U32.HI R8, RZ, 0x3, R4 ;  /* 0x00000003ff087819 */ /* 0x000fc40000011604 */
[----:B------:R-:W-:Y:S01]  /*06a0*/  SHF.R.S32.HI R2, RZ, 0x2, R7 ;  /* 0x00000002ff027819 */ /* 0x000fe20000011407 */
[----:B------:R-:W-:Y:S01]  /*06b0*/  IMAD R7, R3, 0x400, R6 ;  /* 0x0000040003077824 */ /* 0x000fe200078e0206 */
[----:B------:R-:W-:Y:S01]  /*06c0*/  LOP3.LUT R0, R0, 0xfffffe00, RZ, 0xc0, !PT ;  /* 0xfffffe0000007812 */ /* 0x000fe200078ec0ff */
[----:B------:R-:W-:Y:S01]  /*06d0*/  IMAD.SHL.U32 R201, R201, 0x2, RZ ;  /* 0x00000002c9c97824 */ /* 0x000fe200078e00ff */
[----:B------:R-:W-:Y:S01]  /*06e0*/  LOP3.LUT R181, R8, R181, R4, 0x1e, !PT ;  /* 0x000000b508b57212 */ /* 0x000fe200078e1e04 */
[----:B------:R-:W-:Y:S01]  /*06f0*/  IMAD.IADD R200, R7, 0x1, R200 ;  /* 0x0000000107c87824 */ /* 0x000fe200078e02c8 */
[----:B------:R-:W-:Y:S01]  /*0700*/  LOP3.LUT R9, R4, 0x8, R9, 0xf8, !PT ;  /* 0x0000000804097812 */ /* 0x000fe200078ef809 */
[----:B------:R-:W-:Y:S01]  /*0710*/  IMAD R187, R5, 0x10, R2 ;  /* 0x0000001005bb7824 */ /* 0x000fe200078e0202 */
[----:B------:R-:W-:Y:S01]  /*0720*/  LOP3.LUT R181, R181, R0, RZ, 0xfc, !PT ;  /* 0x00000000b5b57212 */ /* 0x000fe200078efcff */
[--C-:B------:R-:W-:Y:S01]  /*0730*/  IMAD R182, R5, 0x400, R0.reuse ;  /* 0x0000040005b67824 */ /* 0x100fe200078e0200 */
[----:B------:R-:W-:Y:S01]  /*0740*/  LOP3.LUT R9, R9, R8, RZ, 0x3c, !PT ;  /* 0x0000000809097212 */ /* 0x000fe200078e3cff */
[----:B------:R-:W-:Y:S01]  /*0750*/  IMAD R180, R3, 0x400, R0 ;  /* 0x0000040003b47824 */ /* 0x000fe200078e0200 */
[----:B------:R-:W-:Y:S01]  /*0760*/  SEL R3, R207, 0xffffffe0, !P4 ;  /* 0xffffffe0cf037807 */ /* 0x000fe20006000000 */
[----:B------:R-:W-:Y:S01]  /*0770*/  IMAD.MOV.U32 R0, RZ, RZ, -0x10 ;  /* 0xfffffff0ff007424 */ /* 0x000fe200078e00ff */
[----:B------:R-:W-:Y:S01]  /*0780*/  LEA R200, R200, 0x6000, 0x1 ;  /* 0x00006000c8c87811 */ /* 0x000fe200078e08ff */
[----:B------:R-:W-:Y:S01]  /*0790*/  IMAD.IADD R180, R9, 0x1, R180 ;  /* 0x0000000109b47824 */ /* 0x000fe200078e02b4 */
[----:B------:R-:W-:Y:S01]  /*07a0*/  SEL R172, R172, 0xffffffc0, !P3 ;  /* 0xffffffc0acac7807 */ /* 0x000fe20005800000 */
[----:B------:R-:W-:Y:S01]  /*07b0*/  IMAD.IADD R173, R179, 0x1, R3 ;  /* 0x00000001b3ad7824 */ /* 0x000fe200078e0203 */
[----:B------:R-:W-:Y:S01]  /*07c0*/  IADD3 R199, R187, -0x40, RZ ;  /* 0xffffffc0bbc77810 */ /* 0x000fe20007ffe0ff */
[----:B------:R-:W-:Y:S01]  /*07d0*/  IMAD.IADD R182, R182, 0x1, R9 ;  /* 0x00000001b6b67824 */ /* 0x000fe200078e0209 */
[----:B------:R-:W-:Y:S01]  /*07e0*/  SEL R207, R207, 0xffffffe0, !P1 ;  /* 0xffffffe0cfcf7807 */ /* 0x000fe20004800000 */
[----:B------:R-:W-:Y:S01]  /*07f0*/  IMAD.IADD R172, R179, 0x1, R172 ;  /* 0x00000001b3ac7824 */ /* 0x000fe200078e02ac */
[----:B------:R-:W-:-:S02]  /*0800*/  IADD3 R202, R200, 0x40, RZ ;  /* 0x00000040c8ca7810 */ /* 0x000fc40007ffe0ff */
[----:B------:R-:W-:Y:S01]  /*0810*/  SEL R0, R0, 0x10, !P0 ;  /* 0x0000001000007807 */ /* 0x000fe20004000000 */
[----:B------:R-:W-:Y:S01]  /*0820*/  IMAD.IADD R205, R201, 0x1, R207 ;  /* 0x00000001c9cd7824 */ /* 0x000fe200078e02cf */
[----:B------:R-:W-:Y:S01]  /*0830*/  SHF.R.S32.HI R198, RZ, 0x1f, R199 ;  /* 0x0000001fffc67819 */ /* 0x000fe200000114c7 */
[----:B------:R-:W-:Y:S01]  /*0840*/  IMAD.IADD R204, R207, 0x1, R200 ;  /* 0x00000001cfcc7824 */ /* 0x000fe200078e02c8 */
[C---:B------:R-:W-:Y:S01]  /*0850*/  @P2 IADD3 R202, R200.reuse, -0x40, RZ ;  /* 0xffffffc0c8ca2810 */ /* 0x040fe20007ffe0ff */
[----:B------:R-:W-:Y:S01]  /*0860*/  IMAD.IADD R3, R3, 0x1, R172 ;  /* 0x0000000103037824 */ /* 0x000fe200078e02ac */
[C---:B------:R-:W-:Y:S01]  /*0870*/  SHF.L.U64.HI R198, R199.reuse, 0x2, R198 ;  /* 0x00000002c7c67819 */ /* 0x040fe200000102c6 */
[----:B------:R-:W-:Y:S01]  /*0880*/  IMAD.SHL.U32 R199, R199, 0x4, RZ ;  /* 0x00000004c7c77824 */ /* 0x000fe200078e00ff */
[----:B------:R-:W-:Y:S01]  /*0890*/  IADD3 R203, R200, 0x420, RZ ;  /* 0x00000420c8cb7810 */ /* 0x000fe20007ffe0ff */
[----:B------:R-:W-:Y:S01]  /*08a0*/  IMAD.IADD R206, R201, 0x1, R0 ;  /* 0x00000001c9ce7824 */ /* 0x000fe200078e0200 */
[----:B------:R-:W-:Y:S01]  /*08b0*/  SHF.R.S32.HI R194, RZ, 0x1f, R187 ;  /* 0x0000001fffc27819 */ /* 0x000fe200000114bb */
[----:B------:R-:W-:Y:S01]  /*08c0*/  IMAD.IADD R221, R0, 0x1, R205 ;  /* 0x0000000100dd7824 */ /* 0x000fe200078e02cd */
[----:B------:R-:W-:Y:S01]  /*08d0*/  LEA R180, R180, 0xa000, 0x1 ;  /* 0x0000a000b4b47811 */ /* 0x000fe200078e08ff */
[----:B------:R-:W-:Y:S01]  /*08e0*/  IMAD.IADD R207, R207, 0x1, R202 ;  /* 0x00000001cfcf7824 */ /* 0x000fe200078e02ca */
[----:B--23--:R-:W-:-:S02]  /*08f0*/  @P1 IADD3 R203, R200, 0x3e0, RZ ;  /* 0x000003e0c8cb1810 */ /* 0x00cfc40007ffe0ff */
.L_x_44:
[----:B-1----:R-:W1:Y:S01]  /*0900*/  LDC.U8 R2, c[0x0][0x312] ;  /* 0x0000c480ff027b82 */ /* 0x002e620000000000 */
[----:B------:R-:W-:Y:S01]  /*0910*/  ISETP.NE.U32.AND P2, PT, RZ, c[0x0][0x250], PT ;  /* 0x00009400ff007a0c */ /* 0x000fe20003f45070 */
[----:B--2---:R-:W-:Y:S01]  /*0920*/  IMAD.SHL.U32 R4, R195, 0x4, RZ ;  /* 0x00000004c3047824 */ /* 0x004fe200078e00ff */
[----:B------:R-:W-:Y:S01]  /*0930*/  ISETP.NE.U32.AND P5, PT, RZ, c[0x0][0x240], PT ;  /* 0x00009000ff007a0c */ /* 0x000fe20003fa5070 */
[----:B------:R-:W-:Y:S01]  /*0940*/  IMAD.MOV.U32 R20, RZ, RZ, -0x1 ;  /* 0xffffffffff147424 */ /* 0x000fe200078e00ff */
[----:B------:R-:W-:-:S02]  /*0950*/  ISETP.NE.AND.EX P2, PT, RZ, c[0x0][0x254], PT, P2 ;  /* 0x00009500ff007a0c */ /* 0x000fc40003f45320 */
[----:B------:R-:W-:Y:S02]  /*0960*/  SHF.R.S32.HI R8, RZ, 0x1f, R195 ;  /* 0x0000001fff087819 */ /* 0x000fe400000114c3 */
[----:B------:R-:W-:Y:S02]  /*0970*/  ISETP.NE.AND.EX P5, PT, RZ, c[0x0][0x244], PT, P5 ;  /* 0x00009100ff007a0c */ /* 0x000fe40003fa5350 */
[----:B------:R-:W-:Y:S02]  /*0980*/  ISETP.EQ.U32.AND P4, PT, RZ, c[0x0][0x248], PT ;  /* 0x00009200ff007a0c */ /* 0x000fe40003f82070 */
[----:B------:R-:W-:Y:S02]  /*0990*/  SHF.L.U64.HI R0, R195, 0x2, R8 ;  /* 0x00000002c3007819 */ /* 0x000fe40000010208 */
[----:B------:R-:W-:Y:S02]  /*09a0*/  IADD3 R14, P0, R4, c[0x0][0x240], RZ ;  /* 0x00009000040e7a10 */ /* 0x000fe40007f1e0ff */
[----:B-1----:R-:W-:-:S02]  /*09b0*/  ISETP.NE.AND P3, PT, R2, RZ, PT ;  /* 0x000000ff0200720c */ /* 0x002fc40003f65270 */
[----:B------:R-:W-:Y:S02]  /*09c0*/  IADD3.X R15, R0, c[0x0][0x244], RZ, P0, !PT ;  /* 0x00009100000f7a10 */ /* 0x000fe400007fe4ff */
[----:B------:R-:W-:Y:S02]  /*09d0*/  ISETP.EQ.OR.EX P4, PT, RZ, c[0x0][0x24c], !P3, P4 ;  /* 0x00009300ff007a0c */ /* 0x000fe40005f82740 */
[C---:B------:R-:W-:Y:S01]  /*09e0*/  @P2 IADD3 R10, P0, R4.reuse, c[0x0][0x250], RZ ;  /* 0x00009400040a2a10 */ /* 0x040fe20007f1e0ff */
[----:B------:R-:W-:Y:S01]  /*09f0*/  IMAD.MOV.U32 R219, RZ, RZ, RZ ;  /* 0x000000ffffdb7224 */ /* 0x000fe200078e00ff */
[----:B------:R-:W-:Y:S01]  /*0a00*/  IADD3 R6, P1, R4, c[0x0][0x248], RZ ;  /* 0x0000920004067a10 */ /* 0x000fe20007f3e0ff */
[----:B------:R-:W-:Y:S01]  /*0a10*/  IMAD.MOV.U32 R222, RZ, RZ, -0x1 ;  /* 0xffffffffffde7424 */ /* 0x000fe200078e00ff */
[----:B------:R-:W2:Y:S01]  /*0a20*/  @P5 LDG.E R20, [R14.64] ;  /* 0x000000140e145981 */ /* 0x000ea2000c1e1900 */
[C---:B------:R-:W-:Y:S02]  /*0a30*/  @P2 IADD3.X R11, R0.reuse, c[0x0][0x254], RZ, P0, !PT ;  /* 0x00009500000b2a10 */ /* 0x040fe400007fe4ff */
[----:B------:R-:W-:Y:S01]  /*0a40*/  IADD3.X R7, R0, c[0x0][0x24c], RZ, P1, !PT ;  /* 0x0000930000077a10 */ /* 0x000fe20000ffe4ff */
[----:B------:R-:W2:Y:S04]  /*0a50*/  @P5 LDG.E R13, [R14.64+0x4] ;  /* 0x000004140e0d5981 */ /* 0x000ea8000c1e1900 */
[----:B-----5:R1:W5:Y:S04]  /*0a60*/  @P2 LDG.E R219, [R10.64] ;  /* 0x000000140adb2981 */ /* 0x020368000c1e1900 */
[----:B------:R1:W5:Y:S01]  /*0a70*/  @!P4 LDG.E R222, [R6.64] ;  /* 0x0000001406dec981 */ /* 0x000362000c1e1900 */
[----:B------:R-:W-:Y:S01]  /*0a80*/  ISETP.NE.U32.AND P0, PT, RZ, c[0x0][0x248], PT ;  /* 0x00009200ff007a0c */ /* 0x000fe20003f05070 */
[----:B------:R-:W-:-:S03]  /*0a90*/  IMAD.MOV.U32 R2, RZ, RZ, c[0x0][0x218] ;  /* 0x00008600ff027624 */ /* 0x000fc600078e00ff */
[----:B------:R-:W-:Y:S01]  /*0aa0*/  ISETP.NE.AND.EX P0, PT, RZ, c[0x0][0x24c], PT, P0 ;  /* 0x00009300ff007a0c */ /* 0x000fe20003f05300 */
[----:B--2---:R-:W-:Y:S02]  /*0ab0*/  @P5 IMAD.IADD R13, R13, 0x1, -R20 ;  /* 0x000000010d0d5824 */ /* 0x004fe400078e0a14 */
[----:B------:R-:W-:-:S10]  /*0ac0*/  @!P5 IMAD.MOV.U32 R13, RZ, RZ, c[0x0][0x214] ;  /* 0x00008500ff0dd624 */ /* 0x000fd400078e00ff */
[----:B------:R-:W-:Y:S05]  /*0ad0*/  @!P0 BRA `(.L_x_0) ;  /* 0x0000003000008947 */ /* 0x000fea0003800000 */
[----:B-1----:R-:W2:Y:S02]  /*0ae0*/  @P3 LDG.E R5, [R6.64+0x4] ;  /* 0x0000041406053981 */ /* 0x002ea4000c1e1900 */
[----:B--2--5:R-:W-:-:S06]  /*0af0*/  @P3 IADD3 R2, R5, -R222, RZ ;  /* 0x800000de05023210 */ /* 0x024fcc0007ffe0ff */
[----:B------:R1:W5:Y:S02]  /*0b00*/  @!P3 LDG.E R2, [R6.64] ;  /* 0x000000140602b981 */ /* 0x000364000c1e1900 */
.L_x_0:
[----:B-1----:R-:W-:-:S04]  /*0b10*/  ISETP.NE.U32.AND P1, PT, RZ, c[0x0][0x258], PT ;  /* 0x00009600ff007a0c */ /* 0x002fc80003f25070 */
[----:B------:R-:W-:-:S13]  /*0b20*/  ISETP.NE.AND.EX P1, PT, RZ, c[0x0][0x25c], PT, P1 ;  /* 0x00009700ff007a0c */ /* 0x000fda0003f25310 */
[----:B------:R-:W-:-:S04]  /*0b30*/  @P1 IADD3 R6, P0, R4, c[0x0][0x258], RZ ;  /* 0x0000960004061a10 */ /* 0x000fc80007f1e0ff */
[----:B------:R-:W-:-:S05]  /*0b40*/  @P1 IADD3.X R7, R0, c[0x0][0x25c], RZ, P0, !PT ;  /* 0x0000970000071a10 */ /* 0x000fca00007fe4ff */
[----:B------:R-:W2:Y:S01]  /*0b50*/  @P1 LDG.E R220, [R6.64] ;  /* 0x0000001406dc1981 */ /* 0x000ea2000c1e1900 */
[----:B------:R-:W-:Y:S01]  /*0b60*/  @!P1 ISETP.NE.U32.AND P0, PT, RZ, c[0x0][0x268], PT ;  /* 0x00009a00ff009a0c */ /* 0x000fe20003f05070 */
[----:B------:R-:W-:-:S03]  /*0b70*/  IMAD.SHL.U32 R5, R197, 0x80, RZ ;  /* 0x00000080c5057824 */ /* 0x000fc600078e00ff */
[----:B------:R-:W-:-:S04]  /*0b80*/  @!P1 ISETP.NE.AND.EX P0, PT, RZ, c[0x0][0x26c], PT, P0 ;  /* 0x00009b00ff009a0c */ /* 0x000fc80003f05300 */
[----:B------:R-:W-:Y:S01]  /*0b90*/  @!P1 SEL R0, RZ, c[0x0][0x21c], !P0 ;  /* 0x00008700ff009a07 */ /* 0x000fe20004000000 */
[----:B--2--5:R-:W-:-:S03]  /*0ba0*/  @P1 IMAD.IADD R220, R220, 0x1, -R219 ;  /* 0x00000001dcdc1824 */ /* 0x024fc600078e0adb */
[----:B------:R-:W-:-:S04]  /*0bb0*/  @!P1 IADD3 R220, R0, R2, -R219 ;  /* 0x0000000200dc9210 */ /* 0x000fc80007ffe8db */
[----:B------:R-:W-:-:S13]  /*0bc0*/  ISETP.GT.AND P0, PT, R220, R5, PT ;  /* 0x00000005dc00720c */ /* 0x000fda0003f04270 */
[----:B------:R-:W-:Y:S05]  /*0bd0*/  @!P0 BRA `(.L_x_1) ;  /* 0x0000607000008947 */ /* 0x000fea0003800000 */
[----:B------:R-:W-:Y:S01]  /*0be0*/  ISETP.NE.AND P1, PT, R222, -0x1, PT ;  /* 0xffffffffde00780c */ /* 0x000fe20003f25270 */
[----:B------:R-:W-:Y:S01]  /*0bf0*/  IMAD R18, R8, c[0x0][0x178], RZ ;  /* 0x00005e0008127a24 */ /* 0x000fe200078e02ff */
[----:B------:R-:W-:Y:S01]  /*0c00*/  IADD3 R0, R13, 0x3f, RZ ;  /* 0x0000003f0d007810 */ /* 0x000fe20007ffe0ff */
[C---:B------:R-:W-:Y:S01]  /*0c10*/  IMAD.WIDE.U32 R22, R195.reuse, c[0x0][0x178], RZ ;  /* 0x00005e00c3167a25 */ /* 0x040fe200078e00ff */
[C---:B------:R-:W-:Y:S02]  /*0c20*/  ISETP.NE.AND P0, PT, R20.reuse, -0x1, PT ;  /* 0xffffffff1400780c */ /* 0x040fe40003f05270 */
[----:B------:R-:W-:Y:S01]  /*0c30*/  SHF.R.S32.HI R7, RZ, 0x1f, R0 ;  /* 0x0000001fff077819 */ /* 0x000fe20000011400 */
[----:B------:R-:W-:Y:S02]  /*0c40*/  IMAD R18, R195, c[0x0][0x17c], R18 ;  /* 0x00005f00c3127a24 */ /* 0x000fe400078e0212 */
[----:B------:R-:W-:Y:S01]  /*0c50*/  IMAD.WIDE.U32 R14, R20, c[0x0][0x190], RZ ;  /* 0x00006400140e7a25 */ /* 0x000fe200078e00ff */
[----:B------:R-:W-:-:S02]  /*0c60*/  LEA.HI R7, R7, R0, RZ, 0x6 ;  /* 0x0000000007077211 */ /* 0x000fc400078f30ff */
[----:B------:R-:W-:Y:S01]  /*0c70*/  IADD3 R18, R23, R18, RZ ;  /* 0x0000001217127210 */ /* 0x000fe20007ffe0ff */
[----:B------:R-:W-:Y:S01]  /*0c80*/  @P1 IMAD.IADD R9, R219, 0x1, R222 ;  /* 0x00000001db091824 */ /* 0x000fe200078e02de */
[----:B------:R-:W-:Y:S01]  /*0c90*/  LOP3.LUT R16, R7, 0xffffffc0, RZ, 0xc0, !PT ;  /* 0xffffffc007107812 */ /* 0x000fe200078ec0ff */
[----:B------:R-:W-:Y:S01]  /*0ca0*/  IMAD R0, R20, c[0x0][0x194], RZ ;  /* 0x0000650014007a24 */ /* 0x000fe200078e02ff */
[----:B------:R-:W-:Y:S01]  /*0cb0*/  SEL R19, R22, R14, !P0 ;  /* 0x0000000e16137207 */ /* 0x000fe20004000000 */
[----:B------:R-:W-:Y:S01]  /*0cc0*/  @P1 IMAD.WIDE.U32 R10, R9, c[0x0][0x198], RZ ;  /* 0x00006600090a1a25 */ /* 0x000fe200078e00ff */
[----:B------:R-:W-:-:S03]  /*0cd0*/  IADD3 R16, R16, -0x40, RZ ;  /* 0xffffffc010107810 */ /* 0x000fc60007ffe0ff */
[----:B------:R-:W-:Y:S01]  /*0ce0*/  @P0 IMAD.IADD R18, R15, 0x1, R0 ;  /* 0x000000010f120824 */ /* 0x000fe200078e0200 */
[----:B------:R-:W-:Y:S01]  /*0cf0*/  SHF.R.S32.HI R17, RZ, 0x1f, R16 ;  /* 0x0000001fff117819 */ /* 0x000fe20000011410 */
[----:B------:R-:W-:Y:S01]  /*0d00*/  @P1 IMAD R9, R9, c[0x0][0x19c], R11 ;  /* 0x0000670009091a24 */ /* 0x000fe200078e020b */
[----:B------:R-:W-:Y:S05]  /*0d10*/  @P1 BRA `(.L_x_2) ;  /* 0x0000009000001947 */ /* 0x000fea0003800000 */
[----:B------:R-:W-:Y:S01]  /*0d20*/  SHF.R.S32.HI R2, RZ, 0x1f, R219 ;  /* 0x0000001fff027819 */ /* 0x000fe200000114db */
[----:B------:R-:W-:-:S04]  /*0d30*/  IMAD.WIDE.U32 R10, R219, c[0x0][0x198], RZ ;  /* 0x00006600db0a7a25 */ /* 0x000fc800078e00ff */
[----:B------:R-:W-:Y:S02]  /*0d40*/  IMAD R2, R2, c[0x0][0x198], RZ ;  /* 0x0000660002027a24 */ /* 0x000fe400078e02ff */
[----:B------:R-:W-:Y:S02]  /*0d50*/  IMAD R0, R8, c[0x0][0x180], RZ ;  /* 0x0000600008007a24 */ /* 0x000fe400078e02ff */
[----:B------:R-:W-:Y:S02]  /*0d60*/  IMAD R2, R219, c[0x0][0x19c], R2 ;  /* 0x00006700db027a24 */ /* 0x000fe400078e0202 */
[----:B------:R-:W-:-:S03]  /*0d70*/  IMAD R0, R195, c[0x0][0x184], R0 ;  /* 0x00006100c3007a24 */ /* 0x000fc600078e0200 */
[----:B------:R-:W-:-:S05]  /*0d80*/  IADD3 R11, R11, R2, RZ ;  /* 0x000000020b0b7210 */ /* 0x000fca0007ffe0ff */
[----:B------:R-:W-:-:S05]  /*0d90*/  IMAD.WIDE.U32 R10, R195, c[0x0][0x180], R10 ;  /* 0x00006000c30a7a25 */ /* 0x000fca00078e000a */
[----:B------:R-:W-:Y:S02]  /*0da0*/  IADD3 R9, R11, R0, RZ ;  /* 0x000000000b097210 */ /* 0x000fe40007ffe0ff */
.L_x_2:
[----:B------:R-:W-:-:S05]  /*0db0*/  @P1 IADD3 R2, R219, R222, RZ ;  /* 0x000000dedb021210 */ /* 0x000fca0007ffe0ff */
[----:B------:R-:W-:-:S04]  /*0dc0*/  @P1 IMAD.WIDE.U32 R14, R2, c[0x0][0x1a0], RZ ;  /* 0x00006800020e1a25 */ /* 0x000fc800078e00ff */
[----:B------:R-:W-:Y:S01]  /*0dd0*/  @P1 IMAD R2, R2, c[0x0][0x1a4], R15 ;  /* 0x0000690002021a24 */ /* 0x000fe200078e020f */
[----:B------:R-:W-:Y:S01]  /*0de0*/  @P1 MOV R12, R14 ;  /* 0x0000000e000c1202 */ /* 0x000fe20000000f00 */
        /* <DEDUP_REMOVED lines=10> */
[----:B------:R-:W-:Y:S02]  /*0e90*/  MOV R12, R14 ;  /* 0x0000000e000c7202 */ /* 0x000fe40000000f00 */
.L_x_3:
[----:B------:R-:W-:Y:S01]  /*0ea0*/  IABS R4, c[0x0][0x1c8] ;  /* 0x0000720000047a13 */ /* 0x000fe20000000000 */
[----:B------:R-:W-:Y:S01]  /*0eb0*/  IMAD.MOV.U32 R24, RZ, RZ, RZ ;  /* 0x000000ffff187224 */ /* 0x000fe200078e00ff */
[----:B------:R-:W-:Y:S01]  /*0ec0*/  IABS R22, R212 ;  /* 0x000000d400167213 */ /* 0x000fe20000000000 */
[----:B------:R-:W1:Y:S01]  /*0ed0*/  LDC.U8 R11, c[0x0][0x328] ;  /* 0x0000ca00ff0b7b82 */ /* 0x000e620000000000 */
[----:B------:R-:W2:Y:S01]  /*0ee0*/  I2F.RP R6, R4 ;  /* 0x0000000400067306 */ /* 0x000ea20000209400 */
[----:B------:R-:W-:Y:S01]  /*0ef0*/  @P0 IMAD.WIDE.U32 R32, R20, c[0x0][0x370], RZ ;  /* 0x0000dc0014200a25 */ /* 0x000fe200078e00ff */
[----:B------:R-:W-:Y:S01]  /*0f00*/  ULDC UR12, c[0x0][0x22c] ;  /* 0x00008b00000c7ab9 */ /* 0x000fe20000000800 */
[----:B------:R-:W-:Y:S01]  /*0f10*/  LOP3.LUT R14, R212, c[0x0][0x1c8], RZ, 0x3c, !PT ;  /* 0x00007200d40e7a12 */ /* 0x000fe200078e3cff */
[----:B------:R-:W-:Y:S01]  /*0f20*/  ULDC UR5, c[0x0][0x1c0] ;  /* 0x0000700000057ab9 */ /* 0x000fe20000000800 */
[----:B------:R-:W-:Y:S01]  /*0f30*/  @!P0 IMAD.WIDE.U32 R26, R195, c[0x0][0x368], RZ ;  /* 0x0000da00c31a8a25 */ /* 0x000fe200078e00ff */
[----:B------:R-:W-:Y:S01]  /*0f40*/  UIMAD.WIDE UR6, UR12, UR5, URZ ;  /* 0x000000050c0672a5 */ /* 0x000fe2000f8e023f */
[----:B------:R-:W-:-:S02]  /*0f50*/  ISETP.GE.AND P2, PT, R14, RZ, PT ;  /* 0x000000ff0e00720c */ /* 0x000fc40003f46270 */
[----:B------:R-:W-:Y:S02]  /*0f60*/  @P0 IMAD R23, R20, c[0x0][0x374], R33 ;  /* 0x0000dd0014170a24 */ /* 0x000fe400078e0221 */
[----:B------:R-:W-:Y:S01]  /*0f70*/  @!P0 IMAD.MOV.U32 R32, RZ, RZ, R26 ;  /* 0x000000ffff208224 */ /* 0x000fe200078e001a */
[----:B--2---:R-:W2:Y:S01]  /*0f80*/  MUFU.RCP R25, R6 ;  /* 0x0000000600197308 */ /* 0x004ea20000001000 */
[----:B-1----:R-:W-:Y:S02]  /*0f90*/  ISETP.NE.AND P1, PT, R11, RZ, PT ;  /* 0x000000ff0b00720c */ /* 0x002fe40003f25270 */
[----:B------:R-:W-:-:S04]  /*0fa0*/  SHF.L.U32 R11, R195, 0x7, RZ ;  /* 0x00000007c30b7819 */ /* 0x000fc800000006ff */
[----:B------:R-:W-:Y:S02]  /*0fb0*/  SEL R11, R11, RZ, P5 ;  /* 0x000000ff0b0b7207 */ /* 0x000fe40002800000 */
[----:B--2---:R-:W-:-:S06]  /*0fc0*/  IADD3 R25, R25, 0xffffffe, RZ ;  /* 0x0ffffffe19197810 */ /* 0x004fcc0007ffe0ff */
[----:B------:R-:W1:Y:S02]  /*0fd0*/  F2I.FTZ.U32.TRUNC.NTZ R25, R25 ;  /* 0x0000001900197305 */ /* 0x000e64000021f000 */
[----:B-1----:R-:W-:-:S05]  /*0fe0*/  IADD3 R0, RZ, -R25, RZ ;  /* 0x80000019ff007210 */ /* 0x002fca0007ffe0ff */
[----:B------:R-:W-:Y:S01]  /*0ff0*/  IMAD R15, R0, R4, RZ ;  /* 0x00000004000f7224 */ /* 0x000fe200078e02ff */
[----:B------:R-:W-:-:S03]  /*1000*/  MOV R0, c[0x0][0x224] ;  /* 0x0000890000007a02 */ /* 0x000fc60000000f00 */
[----:B------:R-:W-:Y:S01]  /*1010*/  IMAD.HI.U32 R15, R25, R15, R24 ;  /* 0x0000000f190f7227 */ /* 0x000fe200078e0018 */
[----:B------:R-:W-:-:S03]  /*1020*/  SHF.R.S32.HI R0, RZ, 0x1f, R0 ;  /* 0x0000001fff007819 */ /* 0x000fc60000011400 */
[----:B------:R-:W-:Y:S02]  /*1030*/  @!P0 IMAD R24, R8, c[0x0][0x368], RZ ;  /* 0x0000da0008188a24 */ /* 0x000fe400078e02ff */
[----:B------:R-:W-:-:S04]  /*1040*/  IMAD.HI.U32 R6, R15, R22, RZ ;  /* 0x000000160f067227 */ /* 0x000fc800078e00ff */
[----:B------:R-:W-:Y:S02]  /*1050*/  IMAD.MOV R15, RZ, RZ, -R6 ;  /* 0x000000ffff0f7224 */ /* 0x000fe400078e0a06 */
[C---:B------:R-:W-:Y:S02]  /*1060*/  @!P0 IMAD R21, R195.reuse, c[0x0][0x36c], R24 ;  /* 0x0000db00c3158a24 */ /* 0x040fe400078e0218 */
[C---:B------:R-:W-:Y:S02]  /*1070*/  IMAD R15, R4.reuse, R15, R22 ;  /* 0x0000000f040f7224 */ /* 0x040fe400078e0216 */
[----:B------:R-:W-:Y:S01]  /*1080*/  IMAD.WIDE.U32 R24, R195, c[0x0][0x224], RZ ;  /* 0x00008900c3187a25 */ /* 0x000fe200078e00ff */
[----:B------:R-:W-:Y:S02]  /*1090*/  @!P0 IADD3 R23, R27, R21, RZ ;  /* 0x000000151b178210 */ /* 0x000fe40007ffe0ff */
[----:B------:R-:W-:Y:S01]  /*10a0*/  ISETP.GT.U32.AND P3, PT, R4, R15, PT ;  /* 0x0000000f0400720c */ /* 0x000fe20003f64070 */
[----:B------:R-:W-:Y:S01]  /*10b0*/  IMAD R27, R0, R195, RZ ;  /* 0x000000c3001b7224 */ /* 0x000fe200078e02ff */
[----:B------:R-:W1:Y:S01]  /*10c0*/  S2R R21, SR_CTAID.X ;  /* 0x0000000000157919 */ /* 0x000e620000002500 */
[----:B------:R-:W2:Y:S01]  /*10d0*/  LDC.U8 R0, c[0x0][0x3d0] ;  /* 0x0000f400ff007b82 */ /* 0x000ea20000000000 */
[----:B------:R-:W-:-:S02]  /*10e0*/  IMAD R14, R24, UR7, RZ ;  /* 0x00000007180e7c24 */ /* 0x000fc4000f8e02ff */
[----:B------:R-:W-:Y:S01]  /*10f0*/  IMAD R27, R8, c[0x0][0x224], R27 ;  /* 0x00008900081b7a24 */ /* 0x000fe200078e021b */
[----:B------:R-:W-:-:S03]  /*1100*/  SHF.L.U64.HI R8, R195, 0x7, R8 ;  /* 0x00000007c3087819 */ /* 0x000fc60000010208 */
[----:B------:R-:W-:Y:S01]  /*1110*/  IMAD.IADD R25, R25, 0x1, R27 ;  /* 0x0000000119197824 */ /* 0x000fe200078e021b */
[----:B------:R-:W-:Y:S01]  /*1120*/  SEL R8, R8, RZ, P5 ;  /* 0x000000ff08087207 */ /* 0x000fe20002800000 */
[----:B------:R-:W-:Y:S01]  /*1130*/  IMAD.WIDE.U32 R26, R20, UR6, RZ ;  /* 0x00000006141a7c25 */ /* 0x000fe2000f8e00ff */
[-C--:B------:R-:W-:Y:S02]  /*1140*/  @!P3 IADD3 R15, R15, -R4.reuse, RZ ;  /* 0x800000040f0fb210 */ /* 0x080fe40007ffe0ff */
[----:B------:R-:W-:Y:S01]  /*1150*/  @!P3 IADD3 R6, R6, 0x1, RZ ;  /* 0x000000010606b810 */ /* 0x000fe20007ffe0ff */
[----:B------:R-:W-:Y:S01]  /*1160*/  IMAD R14, R25, UR6, R14 ;  /* 0x00000006190e7c24 */ /* 0x000fe2000f8e020e */
[----:B------:R-:W-:Y:S01]  /*1170*/  ISETP.GE.U32.AND P4, PT, R15, R4, PT ;  /* 0x000000040f00720c */ /* 0x000fe20003f86070 */
[----:B------:R-:W-:Y:S01]  /*1180*/  IMAD.WIDE.U32 R24, R24, UR6, RZ ;  /* 0x0000000618187c25 */ /* 0x000fe2000f8e00ff */
[----:B------:R-:W-:Y:S02]  /*1190*/  ISETP.NE.AND P3, PT, RZ, c[0x0][0x1c8], PT ;  /* 0x00007200ff007a0c */ /* 0x000fe40003f65270 */
[----:B------:R-:W-:Y:S01]  /*11a0*/  IADD3 R30, P5, R16, R11, RZ ;  /* 0x0000000b101e7210 */ /* 0x000fe20007fbe0ff */
[----:B------:R-:W-:Y:S01]  /*11b0*/  IMAD R4, R20, UR7, RZ ;  /* 0x0000000714047c24 */ /* 0x000fe2000f8e02ff */
[----:B------:R-:W-:Y:S01]  /*11c0*/  IADD3 R14, R25, R14, RZ ;  /* 0x0000000e190e7210 */ /* 0x000fe20007ffe0ff */
[----:B------:R-:W-:Y:S01]  /*11d0*/  @P1 IMAD R25, R195, c[0x0][0x214], RZ ;  /* 0x00008500c3191a24 */ /* 0x000fe200078e02ff */
[----:B------:R-:W-:Y:S01]  /*11e0*/  SEL R15, R24, R26, !P0 ;  /* 0x0000001a180f7207 */ /* 0x000fe20004000000 */
[----:B------:R-:W-:Y:S01]  /*11f0*/  IMAD.X R8, R17, 0x1, R8, P5 ;  /* 0x0000000111087824 */ /* 0x000fe200028e0608 */
[----:B--2---:R-:W-:Y:S01]  /*1200*/  ISETP.NE.AND P6, PT, R0, RZ, PT ;  /* 0x000000ff0000720c */ /* 0x004fe20003fc5270 */
[----:B------:R-:W-:Y:S01]  /*1210*/  IMAD R11, R30, UR7, RZ ;  /* 0x000000071e0b7c24 */ /* 0x000fe2000f8e02ff */
[----:B------:R-:W-:Y:S01]  /*1220*/  @P1 SEL R29, R25, R20, !P0 ;  /* 0x00000014191d1207 */ /* 0x000fe20004000000 */
[----:B-1----:R-:W-:Y:S01]  /*1230*/  IMAD.WIDE.U32 R24, R21, c[0x0][0x3d8], RZ ;  /* 0x0000f60015187a25 */ /* 0x002fe200078e00ff */
[----:B------:R-:W-:-:S03]  /*1240*/  @P4 IADD3 R6, R6, 0x1, RZ ;  /* 0x0000000106064810 */ /* 0x000fc60007ffe0ff */
[----:B------:R-:W-:Y:S01]  /*1250*/  IMAD R11, R8, UR6, R11 ;  /* 0x00000006080b7c24 */ /* 0x000fe2000f8e020b */
[----:B------:R-:W-:Y:S01]  /*1260*/  @!P2 IADD3 R6, -R6, RZ, RZ ;  /* 0x000000ff0606a210 */ /* 0x000fe20007ffe1ff */
[----:B------:R-:W-:Y:S01]  /*1270*/  IMAD R21, R21, c[0x0][0x3dc], R25 ;  /* 0x0000f70015157a24 */ /* 0x000fe200078e0219 */
[----:B------:R-:W-:Y:S01]  /*1280*/  @!P3 LOP3.LUT R6, RZ, c[0x0][0x1c8], RZ, 0x33, !PT ;  /* 0x00007200ff06ba12 */ /* 0x000fe200078e33ff */
[----:B------:R-:W-:Y:S01]  /*1290*/  IMAD R26, R212, c[0x0][0x22c], RZ ;  /* 0x00008b00d41a7a24 */ /* 0x000fe200078e02ff */
[----:B------:R-:W-:Y:S01]  /*12a0*/  SEL R22, R24, RZ, P6 ;  /* 0x000000ff18167207 */ /* 0x000fe20003000000 */
[----:B------:R-:W-:Y:S01]  /*12b0*/  IMAD.WIDE.U32 R30, R30, UR6, RZ ;  /* 0x000000061e1e7c25 */ /* 0x000fe2000f8e00ff */
[----:B------:R-:W-:Y:S02]  /*12c0*/  SHF.R.S32.HI R8, RZ, 0x1f, R5 ;  /* 0x0000001fff087819 */ /* 0x000fe40000011405 */
[--C-:B------:R-:W-:Y:S01]  /*12d0*/  SHF.R.S32.HI R25, RZ, 0x1f, R212.reuse ;  /* 0x0000001fff197819 */ /* 0x100fe200000114d4 */
[----:B------:R-:W-:Y:S01]  /*12e0*/  @!P1 IMAD R0, R195, c[0x0][0x1c0], R212 ;  /* 0x00007000c3009a24 */ /* 0x000fe200078e02d4 */
[----:B------:R-:W-:Y:S01]  /*12f0*/  SHF.R.S32.HI R24, RZ, 0x1f, R26 ;  /* 0x0000001fff187819 */ /* 0x000fe2000001141a */
[----:B------:R-:W-:Y:S01]  /*1300*/  @P0 IMAD.IADD R14, R27, 0x1, R4 ;  /* 0x000000011b0e0824 */ /* 0x000fe200078e0204 */
[----:B------:R-:W-:Y:S01]  /*1310*/  SEL R21, R21, RZ, P6 ;  /* 0x000000ff15157207 */ /* 0x000fe20003000000 */
[----:B------:R-:W-:Y:S01]  /*1320*/  @P1 IMAD R29, R212, c[0x0][0x234], R29 ;  /* 0x00008d00d41d1a24 */ /* 0x000fe200078e021d */
[----:B------:R-:W-:Y:S01]  /*1330*/  IADD3 R11, R31, R11, RZ ;  /* 0x0000000b1f0b7210 */ /* 0x000fe20007ffe0ff */
[----:B------:R-:W-:Y:S01]  /*1340*/  @!P1 IMAD R29, R0, c[0x0][0x214], RZ ;  /* 0x00008500001d9a24 */ /* 0x000fe200078e02ff */
[----:B------:R-:W-:Y:S01]  /*1350*/  SHF.R.S32.HI R4, RZ, 0x1f, R6 ;  /* 0x0000001fff047819 */ /* 0x000fe20000011406 */
[----:B------:R-:W-:Y:S05]  /*1360*/  @!P1 BRA `(.L_x_4) ;  /* 0x0000007000009947 */ /* 0x000fea0003800000 */
[----:B------:R-:W-:Y:S01]  /*1370*/  @!P0 IMAD R20, R195, c[0x0][0x224], RZ ;  /* 0x00008900c3148a24 */ /* 0x000fe200078e02ff */
[----:B------:R-:W-:-:S02]  /*1380*/  MOV R27, 0x80 ;  /* 0x00000080001b7802 */ /* 0x000fc40000000f00 */
[----:B------:R-:W-:Y:S02]  /*1390*/  MOV R0, c[0x0][0x210] ;  /* 0x0000840000007a02 */ /* 0x000fe40000000f00 */
[----:B------:R-:W-:-:S03]  /*13a0*/  LEA R33, R195, R20, 0x7 ;  /* 0x00000014c3217211 */ /* 0x000fc600078e38ff */
[----:B------:R-:W-:-:S04]  /*13b0*/  IMAD R27, R27, R0, c[0x0][0x234] ;  /* 0x00008d001b1b7624 */ /* 0x000fc800078e0200 */
[----:B------:R-:W-:Y:S01]  /*13c0*/  IMAD R27, R27, R212, R33 ;  /* 0x000000d41b1b7224 */ /* 0x000fe200078e0221 */
[----:B------:R-:W-:Y:S05]  /*13d0*/  BRA `(.L_x_5) ;  /* 0x0000002000007947 */ /* 0x000fea0003800000 */
.L_x_4:
[----:B------:R-:W-:-:S04]  /*13e0*/  IMAD R27, R195, c[0x0][0x1c0], R212 ;  /* 0x00007000c31b7a24 */ /* 0x000fc800078e02d4 */
[----:B------:R-:W-:Y:S02]  /*13f0*/  IMAD R27, R27, c[0x0][0x224], RZ ;  /* 0x000089001b1b7a24 */ /* 0x000fe400078e02ff */
.L_x_5:
[----:B------:R-:W-:Y:S01]  /*1400*/  IADD3 R32, P0, R192, R32, RZ ;  /* 0x00000020c0207210 */ /* 0x000fe20007f1e0ff */
[----:B------:R-:W-:Y:S01]  /*1410*/  UIMAD UR12, UR12, UR4, URZ ;  /* 0x000000040c0c72a4 */ /* 0x000fe2000f8e023f */
[----:B------:R-:W-:Y:S01]  /*1420*/  SHF.R.S32.HI R193, RZ, 0x1f, R192 ;  /* 0x0000001fffc17819 */ /* 0x000fe200000114c0 */
[----:B------:R-:W-:Y:S01]  /*1430*/  IMAD R31, R17, c[0x0][0x370], RZ ;  /* 0x0000dc00111f7a24 */ /* 0x000fe200078e02ff */
[----:B------:R-:W-:Y:S01]  /*1440*/  SHF.R.S32.HI R0, RZ, 0x1f, R191 ;  /* 0x0000001fff007819 */ /* 0x000fe200000114bf */
[----:B------:R-:W-:Y:S01]  /*1450*/  USHF.L.U32 UR6, UR12, 0x6, URZ ;  /* 0x000000060c067899 */ /* 0x000fe2000800063f */
[C---:B------:R-:W-:Y:S01]  /*1460*/  IADD3 R29, R16.reuse, R29, RZ ;  /* 0x0000001d101d7210 */ /* 0x040fe20007ffe0ff */
[----:B------:R-:W-:Y:S01]  /*1470*/  IMAD.X R33, R193, 0x1, R23, P0 ;  /* 0x00000001c1217824 */ /* 0x000fe200000e0617 */
[----:B------:R-:W-:Y:S01]  /*1480*/  IADD3 R23, P0, R191, R16, RZ ;  /* 0x00000010bf177210 */ /* 0x000fe20007f1e0ff */
[C---:B------:R-:W-:Y:S01]  /*1490*/  IMAD R20, R16.reuse, c[0x0][0x374], R31 ;  /* 0x0000dd0010147a24 */ /* 0x040fe200078e021f */
[----:B------:R-:W-:Y:S01]  /*14a0*/  USHF.R.S32.HI UR5, URZ, 0x1f, UR6 ;  /* 0x0000001f3f057899 */ /* 0x000fe20008011406 */
[----:B------:R-:W-:Y:S01]  /*14b0*/  IMAD.WIDE.U32 R32, R16, c[0x0][0x370], R32 ;  /* 0x0000dc0010207a25 */ /* 0x000fe200078e0020 */
[----:B------:R-:W-:Y:S01]  /*14c0*/  IADD3.X R17, R0, R17, RZ, P0, !PT ;  /* 0x0000001100117210 */ /* 0x000fe200007fe4ff */
[----:B------:R-:W-:Y:S01]  /*14d0*/  BSSY B1, `(.L_x_1) ;  /* 0x0000577000017945 */ /* 0x000fe20003800000 */
[----:B------:R-:W-:Y:S01]  /*14e0*/  IADD3 R26, P3, P2, R30, UR6, R26 ;  /* 0x000000061e1a7c10 */ /* 0x000fe2000fa7e01a */
[----:B------:R-:W-:Y:S01]  /*14f0*/  IMAD.IADD R33, R33, 0x1, R20 ;  /* 0x0000000121217824 */ /* 0x000fe200078e0214 */
[----:B------:R-:W-:Y:S01]  /*1500*/  IADD3 R27, R16, R27, RZ ;  /* 0x0000001b101b7210 */ /* 0x000fe20007ffe0ff */
[----:B------:R-:W-:Y:S01]  /*1510*/  IMAD R20, R17, c[0x0][0x190], RZ ;  /* 0x0000640011147a24 */ /* 0x000fe200078e02ff */
[----:B------:R-:W-:Y:S01]  /*1520*/  IADD3 R22, P1, P0, R22, R26, R15 ;  /* 0x0000001a16167210 */ /* 0x000fe2000783e00f */
[----:B------:R-:W-:Y:S01]  /*1530*/  IMAD.WIDE.U32 R30, R23, c[0x0][0x190], R192 ;  /* 0x00006400171e7a25 */ /* 0x000fe200078e00c0 */
[----:B------:R-:W-:-:S02]  /*1540*/  IADD3.X R11, R11, UR5, R24, P3, P2 ;  /* 0x000000050b0b7c10 */ /* 0x000fc40009fe4418 */
[----:B------:R-:W-:Y:S01]  /*1550*/  ISETP.GE.AND P3, PT, R13, 0x1, PT ;  /* 0x000000010d00780c */ /* 0x000fe20003f66270 */
[----:B------:R-:W-:Y:S01]  /*1560*/  IMAD R17, R23, c[0x0][0x194], R20 ;  /* 0x0000650017117a24 */ /* 0x000fe200078e0214 */
[----:B------:R-:W-:Y:S01]  /*1570*/  IADD3.X R14, R21, R11, R14, P1, P0 ;  /* 0x0000000b150e7210 */ /* 0x000fe20000fe040e */
[----:B------:R-:W-:Y:S01]  /*1580*/  IMAD R23, R189, UR12, R188 ;  /* 0x0000000cbd177c24 */ /* 0x000fe2000f8e02bc */
[----:B------:R-:W-:Y:S01]  /*1590*/  IADD3 R20, P1, R19, R30, RZ ;  /* 0x0000001e13147210 */ /* 0x000fe20007f3e0ff */
[----:B------:R-:W-:Y:S01]  /*15a0*/  IMAD R15, R25, c[0x0][0x378], RZ ;  /* 0x0000de00190f7a24 */ /* 0x000fe200078e02ff */
[----:B------:R-:W-:Y:S01]  /*15b0*/  LEA.HI.SX32 R218, R7, 0xffffffff, 0x1a ;  /* 0xffffffff07da7811 */ /* 0x000fe200078fd2ff */
[----:B------:R-:W-:Y:S01]  /*15c0*/  IMAD.WIDE.U32 R32, R212, c[0x0][0x378], R32 ;  /* 0x0000de00d4207a25 */ /* 0x000fe200078e0020 */
[C---:B------:R-:W-:Y:S02]  /*15d0*/  IADD3 R22, P0, R23.reuse, R22, RZ ;  /* 0x0000001617167210 */ /* 0x040fe40007f1e0ff */
[----:B------:R-:W-:Y:S01]  /*15e0*/  IADD3.X R21, R18, R31, R17, P1, !PT ;  /* 0x0000001f12157210 */ /* 0x000fe20000ffe411 */
[----:B------:R-:W-:Y:S01]  /*15f0*/  IMAD R15, R212, c[0x0][0x37c], R15 ;  /* 0x0000df00d40f7a24 */ /* 0x000fe200078e020f */
[----:B------:R-:W-:Y:S01]  /*1600*/  LEA.HI.X.SX32 R231, R23, R14, 0x1, P0 ;  /* 0x0000000e17e77211 */ /* 0x000fe200000f0eff */
[----:B------:R-:W-:Y:S01]  /*1610*/  IMAD R11, R25, c[0x0][0x1a8], RZ ;  /* 0x00006a00190b7a24 */ /* 0x000fe200078e02ff */
[----:B------:R-:W-:Y:S01]  /*1620*/  LEA R230, P0, R22, c[0x0][0x350], 0x2 ;  /* 0x0000d40016e67a11 */ /* 0x000fe200078010ff */
[----:B------:R-:W-:-:S02]  /*1630*/  IMAD.IADD R33, R33, 0x1, R15 ;  /* 0x0000000121217824 */ /* 0x000fc400078e020f */
[----:B------:R-:W-:Y:S01]  /*1640*/  IMAD R14, R0, c[0x0][0x370], RZ ;  /* 0x0000dc00000e7a24 */ /* 0x000fe200078e02ff */
[----:B------:R-:W-:Y:S01]  /*1650*/  LEA.HI.X R231, R22, c[0x0][0x354], R231, 0x2, P0 ;  /* 0x0000d50016e77a11 */ /* 0x000fe200000f14e7 */
[C---:B------:R-:W-:Y:S02]  /*1660*/  IMAD R11, R212.reuse, c[0x0][0x1ac], R11 ;  /* 0x00006b00d40b7a24 */ /* 0x040fe400078e020b */
[----:B------:R-:W-:-:S04]  /*1670*/  IMAD.WIDE.U32 R20, R212, c[0x0][0x1a8], R20 ;  /* 0x00006a00d4147a25 */ /* 0x000fc800078e0014 */
[C---:B------:R-:W-:Y:S01]  /*1680*/  IMAD R14, R191.reuse, c[0x0][0x374], R14 ;  /* 0x0000dd00bf0e7a24 */ /* 0x040fe200078e020e */
[----:B------:R-:W-:Y:S01]  /*1690*/  LEA R228, P2, R20, c[0x0][0x160], 0x1 ;  /* 0x0000580014e47a11 */ /* 0x000fe200078408ff */
[----:B------:R-:W-:-:S04]  /*16a0*/  IMAD.WIDE.U32 R32, R191, c[0x0][0x370], R32 ;  /* 0x0000dc00bf207a25 */ /* 0x000fc800078e0020 */
[----:B------:R-:W-:Y:S01]  /*16b0*/  IMAD.IADD R11, R21, 0x1, R11 ;  /* 0x00000001150b7824 */ /* 0x000fe200078e020b */
[----:B------:R-:W-:Y:S01]  /*16c0*/  IADD3 R14, R33, R14, RZ ;  /* 0x0000000e210e7210 */ /* 0x000fe20007ffe0ff */
[----:B------:R-:W-:Y:S01]  /*16d0*/  IMAD.MOV.U32 R210, RZ, RZ, 0x4 ;  /* 0x00000004ffd27424 */ /* 0x000fe200078e00ff */
[----:B------:R-:W-:Y:S02]  /*16e0*/  LEA R226, P1, R32, c[0x0][0x330], 0x1 ;  /* 0x0000cc0020e27a11 */ /* 0x000fe400078208ff */
[----:B------:R-:W-:Y:S01]  /*16f0*/  LEA.HI.X R229, R20, c[0x0][0x164], R11, 0x1, P2 ;  /* 0x0000590014e57a11 */ /* 0x000fe200010f0c0b */
[----:B------:R-:W-:Y:S01]  /*1700*/  IMAD.WIDE R208, R29, R210, c[0x0][0x200] ;  /* 0x000080001dd07625 */ /* 0x000fe200078e02d2 */
[----:B------:R-:W-:-:S03]  /*1710*/  LEA.HI.X R227, R32, c[0x0][0x334], R14, 0x1, P1 ;  /* 0x0000cd0020e37a11 */ /* 0x000fc600008f0c0e */
[----:B------:R-:W-:Y:S01]  /*1720*/  IMAD.WIDE R210, R27, R210, c[0x0][0x3c8] ;  /* 0x0000f2001bd27625 */ /* 0x000fe200078e02d2 */
[----:B------:R-:W-:Y:S05]  /*1730*/  @!P3 BRA `(.L_x_6) ;  /* 0x00004b200000b947 */ /* 0x000fea0003800000 */
[----:B------:R-:W-:Y:S01]  /*1740*/  IMAD R16, R8, c[0x0][0x1a0], RZ ;  /* 0x0000680008107a24 */ /* 0x000fe200078e02ff */
[----:B------:R-:W-:Y:S01]  /*1750*/  IADD3 R15, R191, 0x20, RZ ;  /* 0x00000020bf0f7810 */ /* 0x000fe20007ffe0ff */
[----:B------:R-:W-:Y:S01]  /*1760*/  IMAD.WIDE.U32 R18, R5, c[0x0][0x1a0], R192 ;  /* 0x0000680005127a25 */ /* 0x000fe200078e00c0 */
[----:B------:R-:W-:Y:S01]  /*1770*/  @P6 BAR.SYNC.DEFER_BLOCKING 0x0 ;  /* 0x0000000000006b1d */ /* 0x000fe20000010000 */
[----:B------:R-:W-:Y:S02]  /*1780*/  MOV R214, 0x7f800000 ;  /* 0x7f80000000d67802 */ /* 0x000fe40000000f00 */
[----:B------:R-:W-:Y:S01]  /*1790*/  IMAD R14, R197, -0x80, R220 ;  /* 0xffffff80c50e7824 */ /* 0x000fe200078e02dc */
[----:B------:R-:W-:Y:S01]  /*17a0*/  IADD3 R18, P0, R12, R18, RZ ;  /* 0x000000120c127210 */ /* 0x000fe20007f1e0ff */
[----:B------:R-:W-:Y:S02]  /*17b0*/  IMAD R7, R5, c[0x0][0x1a4], R16 ;  /* 0x0000690005077a24 */ /* 0x000fe400078e0210 */
[----:B------:R-:W-:Y:S01]  /*17c0*/  IMAD R11, R4, c[0x0][0x1b8], RZ ;  /* 0x00006e00040b7a24 */ /* 0x000fe200078e02ff */
[CC--:B------:R-:W-:Y:S01]  /*17d0*/  ISETP.GE.AND P5, PT, R191.reuse, R14.reuse, PT ;  /* 0x0000000ebf00720c */ /* 0x0c0fe20003fa6270 */
[----:B------:R-:W-:Y:S01]  /*17e0*/  IMAD.MOV.U32 R183, RZ, RZ, 0x40 ;  /* 0x00000040ffb77424 */ /* 0x000fe200078e00ff */
[----:B------:R-:W-:Y:S01]  /*17f0*/  IADD3.X R19, R2, R19, R7, P0, !PT ;  /* 0x0000001302137210 */ /* 0x000fe200007fe407 */
[----:B------:R-:W-:Y:S01]  /*1800*/  IMAD R11, R6, c[0x0][0x1bc], R11 ;  /* 0x00006f00060b7a24 */ /* 0x000fe200078e020b */
[----:B------:R-:W-:Y:S01]  /*1810*/  IADD3 R7, R191, 0x40, RZ ;  /* 0x00000040bf077810 */ /* 0x000fe20007ffe0ff */
[----:B------:R-:W-:Y:S01]  /*1820*/  IMAD R8, R8, c[0x0][0x198], RZ ;  /* 0x0000660008087a24 */ /* 0x000fe200078e02ff */
[-C--:B------:R-:W-:Y:S01]  /*1830*/  ISETP.GE.AND P4, PT, R15, R14.reuse, PT ;  /* 0x0000000e0f00720c */ /* 0x080fe20003f86270 */
[----:B------:R-:W-:Y:S01]  /*1840*/  IMAD.WIDE.U32 R18, R6, c[0x0][0x1b8], R18 ;  /* 0x00006e0006127a25 */ /* 0x000fe200078e0012 */
[----:B------:R-:W-:-:S02]  /*1850*/  ISETP.GE.AND P2, PT, R7, R14, PT ;  /* 0x0000000e0700720c */ /* 0x000fc40003f46270 */
[----:B------:R-:W-:Y:S01]  /*1860*/  IADD3 R7, R191, 0x60, RZ ;  /* 0x00000060bf077810 */ /* 0x000fe20007ffe0ff */
[----:B------:R-:W-:Y:S02]  /*1870*/  IMAD.IADD R19, R19, 0x1, R11 ;  /* 0x0000000113137824 */ /* 0x000fe400078e020b */
[----:B------:R-:W-:Y:S01]  /*1880*/  @!P5 IMAD R2, R0, c[0x0][0x1a0], RZ ;  /* 0x000068000002da24 */ /* 0x000fe200078e02ff */
[----:B------:R-:W-:Y:S01]  /*1890*/  ISETP.GE.AND P1, PT, R7, R14, PT ;  /* 0x0000000e0700720c */ /* 0x000fe20003f26270 */
[C---:B------:R-:W-:Y:S01]  /*18a0*/  @!P5 IMAD.WIDE.U32 R16, R191.reuse, c[0x0][0x1a0], R18 ;  /* 0x00006800bf10da25 */ /* 0x040fe200078e0012 */
[----:B------:R1:W-:Y:S03]  /*18b0*/  @P5 STS.128 [R196+0xa000], RZ ;  /* 0x00a000ffc4005388 */ /* 0x0003e60000000c00 */
[C---:B------:R-:W-:Y:S01]  /*18c0*/  @!P5 IMAD R2, R191.reuse, c[0x0][0x1a4], R2 ;  /* 0x00006900bf02da24 */ /* 0x040fe200078e0202 */
[----:B------:R-:W-:Y:S01]  /*18d0*/  @!P5 LEA R22, P0, R16, c[0x0][0x170], 0x1 ;  /* 0x00005c001016da11 */ /* 0x000fe200078008ff */
[--C-:B------:R-:W-:Y:S01]  /*18e0*/  @!P4 IMAD.MOV.U32 R25, RZ, RZ, R19.reuse ;  /* 0x000000ffff19c224 */ /* 0x100fe200078e0013 */
[----:B------:R-:W-:Y:S01]  /*18f0*/  @!P4 IADD3 R11, P3, R191, 0x20, RZ ;  /* 0x00000020bf0bc810 */ /* 0x000fe20007f7e0ff */
[----:B------:R-:W-:Y:S01]  /*1900*/  @!P5 IMAD.IADD R2, R17, 0x1, R2 ;  /* 0x000000011102d824 */ /* 0x000fe200078e0202 */
[----:B------:R-:W-:Y:S01]  /*1910*/  @!P4 MOV R24, R18 ;  /* 0x000000120018c202 */ /* 0x000fe20000000f00 */
[----:B------:R-:W-:-:S02]  /*1920*/  @!P2 IMAD.MOV.U32 R17, RZ, RZ, R19 ;  /* 0x000000ffff11a224 */ /* 0x000fc400078e0013 */
[----:B------:R-:W-:Y:S01]  /*1930*/  @!P4 IMAD.X R12, RZ, RZ, R0, P3 ;  /* 0x000000ffff0cc224 */ /* 0x000fe200018e0600 */
[----:B------:R-:W-:Y:S01]  /*1940*/  @!P5 LEA.HI.X R23, R16, c[0x0][0x174], R2, 0x1, P0 ;  /* 0x00005d001017da11 */ /* 0x000fe200000f0c02 */
[----:B------:R-:W-:Y:S01]  /*1950*/  IMAD R2, R218, -0x40, R13 ;  /* 0xffffffc0da027824 */ /* 0x000fe200078e020d */
[C---:B------:R-:W-:Y:S01]  /*1960*/  @!P2 IADD3 R7, P0, R191.reuse, 0x40, RZ ;  /* 0x00000040bf07a810 */ /* 0x040fe20007f1e0ff */
[----:B------:R-:W-:Y:S01]  /*1970*/  @!P4 IMAD R12, R12, c[0x0][0x1a0], RZ ;  /* 0x000068000c0cca24 */ /* 0x000fe200078e02ff */
[----:B------:R-:W-:Y:S01]  /*1980*/  @!P1 IADD3 R13, P3, R191, 0x60, RZ ;  /* 0x00000060bf0d9810 */ /* 0x000fe20007f7e0ff */
[----:B------:R-:W-:Y:S01]  /*1990*/  @!P4 IMAD.WIDE.U32 R24, R11, c[0x0][0x1a0], R24 ;  /* 0x000068000b18ca25 */ /* 0x000fe200078e0018 */
[-C--:B------:R-:W-:Y:S01]  /*19a0*/  ISETP.GE.AND P6, PT, R191, R2.reuse, PT ;  /* 0x00000002bf00720c */ /* 0x080fe20003fc6270 */
[----:B------:R-:W-:Y:S01]  /*19b0*/  @!PT LDS RZ, [RZ] ;  /* 0x00000000fffff984 */ /* 0x000fe20000000800 */
[----:B------:R-:W-:Y:S01]  /*19c0*/  @!PT LDS RZ, [RZ] ;  /* 0x00000000fffff984 */ /* 0x000fe20000000800 */
[----:B------:R-:W-:Y:S01]  /*19d0*/  @!PT LDS RZ, [RZ] ;  /* 0x00000000fffff984 */ /* 0x000fe20000000800 */
[----:B------:R2:W-:Y:S02]  /*19e0*/  @!P5 LDGSTS.E.BYPASS.LTC128B.128 [R196+0xa000], [R22.64] ;  /* 0x0a00000016c4dfae */ /* 0x0005e4000b901d54 */
[----:B------:R-:W-:Y:S01]  /*19f0*/  @!P2 IMAD.X R16, RZ, RZ, R0, P0 ;  /* 0x000000ffff10a224 */ /* 0x000fe200000e0600 */
[----:B------:R-:W-:Y:S01]  /*1a00*/  ISETP.GE.AND P0, PT, R15, R2, PT ;  /* 0x000000020f00720c */ /* 0x000fe20003f06270 */
[----:B------:R-:W-:Y:S01]  /*1a10*/  @!P4 IMAD R12, R11, c[0x0][0x1a4], R12 ;  /* 0x000069000b0cca24 */ /* 0x000fe200078e020c */
[----:B------:R1:W-:Y:S01]  /*1a20*/  @P4 STS.128 [R196+0xb000], RZ ;  /* 0x00b000ffc4004388 */ /* 0x0003e20000000c00 */
[----:B------:R-:W-:-:S02]  /*1a30*/  @!P2 IMAD R16, R16, c[0x0][0x1a0], RZ ;  /* 0x000068001010aa24 */ /* 0x000fc400078e02ff */
[----:B------:R-:W-:Y:S01]  /*1a40*/  @!P1 IMAD.X R14, RZ, RZ, R0, P3 ;  /* 0x000000ffff0e9224 */ /* 0x000fe200018e0600 */
[----:B------:R-:W-:Y:S01]  /*1a50*/  @!P4 LEA R20, P3, R24, c[0x0][0x170], 0x1 ;  /* 0x00005c001814ca11 */ /* 0x000fe200078608ff */
[----:B------:R-:W-:Y:S02]  /*1a60*/  @!P2 IMAD R11, R7, c[0x0][0x1a4], R16 ;  /* 0x00006900070baa24 */ /* 0x000fe400078e0210 */
[----:B------:R-:W-:Y:S02]  /*1a70*/  @!P2 IMAD.MOV.U32 R16, RZ, RZ, R18 ;  /* 0x000000ffff10a224 */ /* 0x000fe400078e0012 */
[----:B------:R-:W-:Y:S02]  /*1a80*/  @!P1 IMAD R14, R14, c[0x0][0x1a0], RZ ;  /* 0x000068000e0e9a24 */ /* 0x000fe400078e02ff */
[----:B------:R-:W-:Y:S02]  /*1a90*/  @!P4 IMAD.IADD R12, R25, 0x1, R12 ;  /* 0x00000001190cc824 */ /* 0x000fe400078e020c */
[----:B------:R-:W-:-:S03]  /*1aa0*/  @!P2 IMAD.WIDE.U32 R16, R7, c[0x0][0x1a0], R16 ;  /* 0x000068000710aa25 */ /* 0x000fc600078e0010 */
[----:B------:R-:W-:Y:S01]  /*1ab0*/  @!P4 LEA.HI.X R21, R24, c[0x0][0x174], R12, 0x1, P3 ;  /* 0x00005d001815ca11 */ /* 0x000fe200018f0c0c */
[----:B------:R-:W-:Y:S01]  /*1ac0*/  @!P1 IMAD R7, R13, c[0x0][0x1a4], R14 ;  /* 0x000069000d079a24 */ /* 0x000fe200078e020e */
[----:B------:R-:W-:Y:S01]  /*1ad0*/  @!P2 IADD3 R11, R17, R11, RZ ;  /* 0x0000000b110ba210 */ /* 0x000fe20007ffe0ff */
[----:B------:R-:W-:Y:S01]  /*1ae0*/  @!P1 IMAD.WIDE.U32 R14, R13, c[0x0][0x1a0], R18 ;  /* 0x000068000d0e9a25 */ /* 0x000fe200078e0012 */
[C---:B------:R-:W-:Y:S01]  /*1af0*/  @!P2 LEA R18, P3, R16.reuse, c[0x0][0x170], 0x1 ;  /* 0x00005c001012aa11 */ /* 0x040fe200078608ff */
[----:B------:R-:W-:Y:S01]  /*1b00*/  @!PT LDS RZ, [RZ] ;  /* 0x00000000fffff984 */ /* 0x000fe20000000800 */
[----:B------:R-:W-:Y:S01]  /*1b10*/  @!PT LDS RZ, [RZ] ;  /* 0x00000000fffff984 */ /* 0x000fe20000000800 */
[----:B------:R-:W-:Y:S01]  /*1b20*/  @!PT LDS RZ, [RZ] ;  /* 0x00000000fffff984 */ /* 0x000fe20000000800 */
[----:B------:R3:W-:Y:S02]  /*1b30*/  @!P4 LDGSTS.E.BYPASS.LTC128B.128 [R196+0xb000], [R20.64] ;  /* 0x0b00000014c4cfae */ /* 0x0007e4000b901d54 */
[----:B------:R-:W-:Y:S01]  /*1b40*/  @!P1 IMAD.IADD R7, R15, 0x1, R7 ;  /* 0x000000010f079824 */ /* 0x000fe200078e0207 */
[----:B------:R-:W-:Y:S01]  /*1b50*/  @!P2 LEA.HI.X R19, R16, c[0x0][0x174], R11, 0x1, P3 ;  /* 0x00005d001013aa11 */ /* 0x000fe200018f0c0b */
[C---:B------:R-:W-:Y:S01]  /*1b60*/  IMAD.WIDE.U32 R24, R183.reuse, c[0x0][0x370], RZ ;  /* 0x0000dc00b7187a25 */ /* 0x040fe200078e00ff */
[----:B------:R-:W-:Y:S01]  /*1b70*/  @!P1 LEA R16, P3, R14, c[0x0][0x170], 0x1 ;  /* 0x00005c000e109a11 */ /* 0x000fe200078608ff */
[----:B------:R1:W-:Y:S01]  /*1b80*/  @P2 STS.128 [R196+0xc000], RZ ;  /* 0x00c000ffc4002388 */ /* 0x0003e20000000c00 */
[----:B------:R-:W-:Y:S01]  /*1b90*/  LEA.HI R11, R218, R218, RZ, 0x1 ;  /* 0x000000dada0b7211 */ /* 0x000fe200078f08ff */
[C---:B------:R-:W-:Y:S01]  /*1ba0*/  IMAD.WIDE.U32 R12, R183.reuse, c[0x0][0x190], RZ ;  /* 0x00006400b70c7a25 */ /* 0x040fe200078e00ff */
[----:B------:R-:W-:Y:S01]  /*1bb0*/  @!P1 LEA.HI.X R17, R14, c[0x0][0x174], R7, 0x1, P3 ;  /* 0x00005d000e119a11 */ /* 0x000fe200018f0c07 */
[----:B------:R-:W-:Y:S01]  /*1bc0*/  @!PT LDS RZ, [RZ] ;  /* 0x00000000fffff984 */ /* 0x000fe20000000800 */
[----:B------:R-:W-:Y:S01]  /*1bd0*/  @!PT LDS RZ, [RZ] ;  /* 0x00000000fffff984 */ /* 0x000fe20000000800 */
[----:B------:R-:W-:Y:S01]  /*1be0*/  @!PT LDS RZ, [RZ] ;  /* 0x00000000fffff984 */ /* 0x000fe20000000800 */
[----:B------:R4:W-:Y:S01]  /*1bf0*/  @!P2 LDGSTS.E.BYPASS.LTC128B.128 [R196+0xc000], [R18.64] ;  /* 0x0c00000012c4afae */ /* 0x0009e2000b901d54 */
[----:B------:R-:W-:Y:S01]  /*1c00*/  @!P0 IADD3 R14, P3, R226, R24, RZ ;  /* 0x00000018e20e8210 */ /* 0x000fe20007f7e0ff */
[----:B------:R-:W-:Y:S01]  /*1c10*/  IMAD R7, R183, c[0x0][0x374], RZ ;  /* 0x0000dd00b7077a24 */ /* 0x000fe200078e02ff */
[----:B------:R-:W-:Y:S01]  /*1c20*/  LOP3.LUT R11, R11, 0xfffffffe, RZ, 0xc0, !PT ;  /* 0xfffffffe0b0b7812 */ /* 0x000fe200078ec0ff */
[----:B------:R-:W-:Y:S01]  /*1c30*/  IMAD R8, R5, c[0x0][0x19c], R8 ;  /* 0x0000670005087a24 */ /* 0x000fe200078e0208 */
[----:B------:R1:W-:Y:S01]  /*1c40*/  @P1 STS.128 [R196+0xd000], RZ ;  /* 0x00d000ffc4001388 */ /* 0x0003e20000000c00 */
[----:B------:R-:W-:Y:S01]  /*1c50*/  IMAD.MOV.U32 R215, RZ, RZ, 0x7f800000 ;  /* 0x7f800000ffd77424 */ /* 0x000fe200078e00ff */
[----:B------:R-:W-:Y:S01]  /*1c60*/  @!P0 IADD3.X R15, R227, R25, R7, P3, !PT ;  /* 0x00000019e30f8210 */ /* 0x000fe20001ffe407 */
[----:B------:R-:W-:Y:S01]  /*1c70*/  IMAD R7, R183, c[0x0][0x194], RZ ;  /* 0x00006500b7077a24 */ /* 0x000fe200078e02ff */
[----:B------:R-:W-:Y:S01]  /*1c80*/  @!P0 IADD3 R12, P3, R228, R12, RZ ;  /* 0x0000000ce40c8210 */ /* 0x000fe20007f7e0ff */
[----:B------:R-:W-:Y:S01]  /*1c90*/  IMAD.WIDE.U32 R24, R5, c[0x0][0x198], R192 ;  /* 0x0000660005187a25 */ /* 0x000fe200078e00c0 */
[----:B------:R-:W-:Y:S01]  /*1ca0*/  @!PT LDS RZ, [RZ] ;  /* 0x00000000fffff984 */ /* 0x000fe20000000800 */
[----:B------:R-:W-:Y:S01]  /*1cb0*/  @!PT LDS RZ, [RZ] ;  /* 0x00000000fffff984 */ /* 0x000fe20000000800 */
[----:B------:R-:W-:Y:S01]  /*1cc0*/  @!PT LDS RZ, [RZ] ;  /* 0x00000000fffff984 */ /* 0x000fe20000000800 */
[----:B------:R1:W-:Y:S02]  /*1cd0*/  @!P1 LDGSTS.E.BYPASS.LTC128B.128 [R196+0xd000], [R16.64] ;  /* 0x0d00000010c49fae */ /* 0x0003e4000b901d54 */
[----:B------:R-:W-:Y:S01]  /*1ce0*/  @!P0 IADD3.X R13, R229, R13, R7, P3, !PT ;  /* 0x0000000de50d8210 */ /* 0x000fe20001ffe407 */
[----:B------:R-:W-:Y:S01]  /*1cf0*/  IMAD.IADD R11, R218, 0x1, -R11 ;  /* 0x00000001da0b7824 */ /* 0x000fe200078e0a0b */
[----:B------:R-:W-:Y:S01]  /*1d00*/  IADD3 R24, P3, R10, R24, RZ ;  /* 0x000000180a187210 */ /* 0x000fe20007f7e0ff */
[----:B------:R-:W-:Y:S01]  /*1d10*/  IMAD R7, R4, c[0x0][0x1b0], RZ ;  /* 0x00006c0004077a24 */ /* 0x000fe200078e02ff */
[----:B------:R-:W0:Y:S01]  /*1d20*/  LDGDEPBAR ;  /* 0x00000000000079af */ /* 0x000e220000000000 */
[----:B------:R-:W-:Y:S01]  /*1d30*/  IMAD.MOV.U32 R216, RZ, RZ, 0x7f800000 ;  /* 0x7f800000ffd87424 */ /* 0x000fe200078e00ff */
[----:B------:R-:W-:Y:S01]  /*1d40*/  IADD3.X R25, R9, R25, R8, P3, !PT ;  /* 0x0000001909197210 */ /* 0x000fe20001ffe408 */
[----:B------:R-:W-:Y:S01]  /*1d50*/  IMAD R4, R6, c[0x0][0x1b4], R7 ;  /* 0x00006d0006047a24 */ /* 0x000fe200078e0207 */
[----:B------:R-:W-:Y:S01]  /*1d60*/  ISETP.NE.AND P3, PT, R11, 0x1, PT ;  /* 0x000000010b00780c */ /* 0x000fe20003f65270 */
[----:B------:R3:W-:Y:S01]  /*1d70*/  @P6 STS.128 [R196+0x4000], RZ ;  /* 0x004000ffc4006388 */ /* 0x0007e20000000c00 */
[----:B------:R-:W-:Y:S01]  /*1d80*/  IADD3 R7, R190, 0x1000, RZ ;  /* 0x00001000be077810 */ /* 0x000fe20007ffe0ff */
[----:B------:R-:W-:-:S02]  /*1d90*/  IMAD.WIDE.U32 R8, R6, c[0x0][0x1b0], R24 ;  /* 0x00006c0006087a25 */ /* 0x000fc400078e0018 */
[----:B------:R-:W-:Y:S01]  /*1da0*/  @!PT LDS RZ, [RZ] ;  /* 0x00000000fffff984 */ /* 0x000fe20000000800 */
[----:B------:R-:W-:Y:S01]  /*1db0*/  @!PT LDS RZ, [RZ] ;  /* 0x00000000fffff984 */ /* 0x000fe20000000800 */
[----:B------:R-:W-:Y:S01]  /*1dc0*/  @!PT LDS RZ, [RZ] ;  /* 0x00000000fffff984 */ /* 0x000fe20000000800 */
[----:B------:R3:W-:Y:S01]  /*1dd0*/  @!P6 LDGSTS.E.BYPASS.LTC128B.128 [R196+0x4000], [R226.64] ;  /* 0x04000000e2c4efae */ /* 0x0007e2000b901d54 */
[----:B------:R-:W-:Y:S01]  /*1de0*/  SEL R7, R7, R190, !P3 ;  /* 0x000000be07077207 */ /* 0x000fe20005800000 */
[----:B--2---:R-:W-:Y:S02]  /*1df0*/  @!P1 IMAD.MOV.U32 R22, RZ, RZ, R8 ;  /* 0x000000ffff169224 */ /* 0x004fe400078e0008 */
[----:B------:R2:W-:Y:S01]  /*1e00*/  @P0 STS.128 [R196+0x5000], RZ ;  /* 0x005000ffc4000388 */ /* 0x0005e20000000c00 */
[----:B------:R-:W-:Y:S02]  /*1e10*/  IMAD.MOV.U32 R213, RZ, RZ, 0x7f800000 ;  /* 0x7f800000ffd57424 */ /* 0x000fe400078e00ff */
[----:B------:R-:W-:Y:S01]  /*1e20*/  IMAD.SHL.U32 R217, R7, 0x2, RZ ;  /* 0x0000000207d97824 */ /* 0x000fe200078e00ff */
[----:B------:R-:W-:Y:S01]  /*1e30*/  IADD3 R7, R187, 0x28, RZ ;  /* 0x00000028bb077810 */ /* 0x000fe20007ffe0ff */
[----:B------:R-:W-:Y:S01]  /*1e40*/  @!PT LDS RZ, [RZ] ;  /* 0x00000000fffff984 */ /* 0x000fe20000000800 */
[----:B------:R-:W-:Y:S01]  /*1e50*/  @!PT LDS RZ, [RZ] ;  /* 0x00000000fffff984 */ /* 0x000fe20000000800 */
[----:B------:R-:W-:Y:S01]  /*1e60*/  @!PT LDS RZ, [RZ] ;  /* 0x00000000fffff984 */ /* 0x000fe20000000800 */
[----:B------:R2:W-:Y:S01]  /*1e70*/  @!P0 LDGSTS.E.BYPASS.LTC128B.128 [R196+0x5000], [R14.64] ;  /* 0x050000000ec48fae */ /* 0x0005e2000b901d54 */
[----:B-1----:R-:W-:-:S03]  /*1e80*/  IMAD.IADD R17, R9, 0x1, R4 ;  /* 0x0000000109117824 */ /* 0x002fc600078e0204 */
[----:B------:R1:W-:Y:S01]  /*1e90*/  @P6 STS [R217], RZ ;  /* 0x000000ffd9006388 */ /* 0x0003e20000000800 */
[----:B------:R-:W-:Y:S01]  /*1ea0*/  @!P5 IMAD.MOV.U32 R16, RZ, RZ, R8 ;  /* 0x000000ffff10d224 */ /* 0x000fe200078e0008 */
[----:B------:R-:W-:Y:S01]  /*1eb0*/  SHF.R.S32.HI R4, RZ, 0x1f, R7 ;  /* 0x0000001fff047819 */ /* 0x000fe20000011407 */
[--C-:B------:R-:W-:Y:S01]  /*1ec0*/  @!P1 IMAD.MOV.U32 R23, RZ, RZ, R17.reuse ;  /* 0x000000ffff179224 */ /* 0x100fe200078e0011 */
[----:B------:R1:W-:Y:S01]  /*1ed0*/  @P6 STS [R217+0x4], RZ ;  /* 0x000004ffd9006388 */ /* 0x0003e20000000800 */
[----:B----4-:R-:W-:-:S03]  /*1ee0*/  @!P5 IMAD.WIDE.U32 R18, R191, c[0x0][0x198], R16 ;  /* 0x00006600bf12da25 */ /* 0x010fc600078e0010 */
[----:B------:R1:W-:Y:S04]  /*1ef0*/  @P6 STS [R217+0x8], RZ ;  /* 0x000008ffd9006388 */ /* 0x0003e80000000800 */
[----:B------:R1:W-:Y:S04]  /*1f00*/  @P6 STS [R217+0xc], RZ ;  /* 0x00000cffd9006388 */ /* 0x0003e80000000800 */
[----:B------:R-:W-:Y:S01]  /*1f10*/  @!PT LDS RZ, [RZ] ;  /* 0x00000000fffff984 */ /* 0x000fe20000000800 */
[----:B------:R-:W-:Y:S01]  /*1f20*/  @!PT LDS RZ, [RZ] ;  /* 0x00000000fffff984 */ /* 0x000fe20000000800 */
[----:B------:R-:W-:Y:S01]  /*1f30*/  @!PT LDS RZ, [RZ] ;  /* 0x00000000fffff984 */ /* 0x000fe20000000800 */
[----:B------:R1:W-:Y:S01]  /*1f40*/  @!P6 LDGSTS.E.BYPASS.LTC128B.128 [R217], [R228.64] ;  /* 0x00000000e4d9efae */ /* 0x0003e2000b901d54 */
[----:B------:R-:W-:-:S03]  /*1f50*/  ISETP.GE.AND P6, PT, R7, R2, PT ;  /* 0x000000020700720c */ /* 0x000fc60003fc6270 */
[----:B------:R1:W-:Y:S01]  /*1f60*/  @P0 STS [R217+0x1000], RZ ;  /* 0x001000ffd9000388 */ /* 0x0003e20000000800 */
[----:B--2---:R-:W-:-:S03]  /*1f70*/  @!P5 IMAD R14, R0, c[0x0][0x198], RZ ;  /* 0x00006600000eda24 */ /* 0x004fc600078e02ff */
[----:B------:R1:W-:Y:S01]  /*1f80*/  @P0 STS [R217+0x1004], RZ ;  /* 0x001004ffd9000388 */ /* 0x0003e20000000800 */
[----:B------:R-:W-:-:S03]  /*1f90*/  @!P5 IMAD R9, R191, c[0x0][0x19c], R14 ;  /* 0x00006700bf09da24 */ /* 0x000fc600078e020e */
[----:B------:R1:W-:Y:S04]  /*1fa0*/  @P0 STS [R217+0x1008], RZ ;  /* 0x001008ffd9000388 */ /* 0x0003e80000000800 */
[----:B------:R1:W-:Y:S01]  /*1fb0*/  @P0 STS [R217+0x100c], RZ ;  /* 0x00100cffd9000388 */ /* 0x0003e20000000800 */
[----:B------:R-:W-:Y:S02]  /*1fc0*/  @!P5 IADD3 R9, R19, R9, RZ ;  /* 0x000000091309d210 */ /* 0x000fe40007ffe0ff */
[----:B------:R-:W-:Y:S01]  /*1fd0*/  @!P2 MOV R19, R17 ;  /* 0x000000110013a202 */ /* 0x000fe20000000f00 */
[----:B------:R-:W-:Y:S01]  /*1fe0*/  @!PT LDS RZ, [RZ] ;  /* 0x00000000fffff984 */ /* 0x000fe20000000800 */
[----:B------:R-:W-:Y:S01]  /*1ff0*/  @!PT LDS RZ, [RZ] ;  /* 0x00000000fffff984 */ /* 0x000fe20000000800 */
[----:B------:R-:W-:Y:S01]  /*2000*/  @!PT LDS RZ, [RZ] ;  /* 0x00000000fffff984 */ /* 0x000fe20000000800 */
[----:B------:R2:W-:Y:S01]  /*2010*/  @!P0 LDGSTS.E.BYPASS.LTC128B.128 [R217+0x1000], [R12.64] ;  /* 0x010000000cd98fae */ /* 0x0005e2000b901d54 */
[----:B------:R-:W-:-:S03]  /*2020*/  @!P4 IADD3 R6, P0, R191, 0x20, RZ ;  /* 0x00000020bf06c810 */ /* 0x000fc60007f1e0ff */
[----:B------:R1:W-:Y:S01]  /*2030*/  @P5 STS.128 [R196+0x6000], RZ ;  /* 0x006000ffc4005388 */ /* 0x0003e20000000c00 */
[----:B------:R-:W-:Y:S02]  /*2040*/  @!P4 IADD3.X R10, RZ, R0, RZ, P0, !PT ;  /* 0x00000000ff0ac210 */ /* 0x000fe400007fe4ff */
[----:B------:R-:W-:-:S03]  /*2050*/  @!P6 LEA R14, P0, R7, R208, 0x2 ;  /* 0x000000d0070ee211 */ /* 0x000fc600078010ff */
[----:B------:R-:W-:Y:S01]  /*2060*/  @!P4 IMAD R11, R10, c[0x0][0x198], RZ ;  /* 0x000066000a0bca24 */ /* 0x000fe200078e02ff */
[----:B------:R-:W-:-:S03]  /*2070*/  @!P6 LEA.HI.X R15, R7, R209, R4, 0x2, P0 ;  /* 0x000000d1070fe211 */ /* 0x000fc600000f1404 */
[----:B------:R-:W-:Y:S02]  /*2080*/  @!P4 IMAD R11, R6, c[0x0][0x19c], R11 ;  /* 0x00006700060bca24 */ /* 0x000fe400078e020b */
[----:B------:R1:W5:Y:S01]  /*2090*/  @!P6 LDG.E R214, [R14.64] ;  /* 0x000000140ed6e981 */ /* 0x000362000c1e1900 */
[----:B--2---:R-:W-:Y:S02]  /*20a0*/  @!P4 IMAD.MOV.U32 R12, RZ, RZ, R8 ;  /* 0x000000ffff0cc224 */ /* 0x004fe400078e0008 */
[----:B------:R-:W-:Y:S01]  /*20b0*/  @!P4 IMAD.MOV.U32 R13, RZ, RZ, R17 ;  /* 0x000000ffff0dc224 */ /* 0x000fe200078e0011 */
[----:B------:R-:W-:-:S03]  /*20c0*/  IADD3 R17, R187, 0x20, RZ ;  /* 0x00000020bb117810 */ /* 0x000fc60007ffe0ff */
[----:B------:R-:W-:Y:S01]  /*20d0*/  @!P4 IMAD.WIDE.U32 R6, R6, c[0x0][0x198], R12 ;  /* 0x000066000606ca25 */ /* 0x000fe200078e000c */
[----:B------:R-:W-:-:S03]  /*20e0*/  @!P5 LEA R12, P0, R18, c[0x0][0x168], 0x1 ;  /* 0x00005a00120cda11 */ /* 0x000fc600078008ff */
[----:B------:R-:W-:Y:S01]  /*20f0*/  @!P4 IMAD.IADD R11, R7, 0x1, R11 ;  /* 0x00000001070bc824 */ /* 0x000fe200078e020b */
[----:B------:R-:W-:Y:S01]  /*2100*/  @!P5 LEA.HI.X R13, R18, c[0x0][0x16c], R9, 0x1, P0 ;  /* 0x00005b00120dda11 */ /* 0x000fe200000f0c09 */
[----:B------:R-:W-:Y:S01]  /*2110*/  @!P2 IMAD.MOV.U32 R18, RZ, RZ, R8 ;  /* 0x000000ffff12a224 */ /* 0x000fe200078e0008 */
[----:B------:R-:W-:-:S03]  /*2120*/  @!P4 LEA R10, P0, R6, c[0x0][0x168], 0x1 ;  /* 0x00005a00060aca11 */ /* 0x000fc600078008ff */
[----:B------:R-:W-:Y:S01]  /*2130*/  @!PT LDS RZ, [RZ] ;  /* 0x00000000fffff984 */ /* 0x000fe20000000800 */
[----:B------:R-:W-:Y:S01]  /*2140*/  @!PT LDS RZ, [RZ] ;  /* 0x00000000fffff984 */ /* 0x000fe20000000800 */
[----:B------:R-:W-:Y:S01]  /*2150*/  @!PT LDS RZ, [RZ] ;  /* 0x00000000fffff984 */ /* 0x000fe20000000800 */
[----:B------:R2:W-:Y:S01]  /*2160*/  @!P5 LDGSTS.E.BYPASS.LTC128B.128 [R196+0x6000], [R12.64] ;  /* 0x060000000cc4dfae */ /* 0x0005e2000b901d54 */
[----:B------:R-:W-:Y:S02]  /*2170*/  @!P4 LEA.HI.X R11, R6, c[0x0][0x16c], R11, 0x1, P0 ;  /* 0x00005b00060bca11 */ /* 0x000fe400000f0c0b */
[C---:B------:R-:W-:Y:S01]  /*2180*/  @!P2 IADD3 R6, P0, R191.reuse, 0x40, RZ ;  /* 0x00000040bf06a810 */ /* 0x040fe20007f1e0ff */
[----:B------:R1:W-:Y:S04]  /*2190*/  @P4 STS.128 [R196+0x7000], RZ ;  /* 0x007000ffc4004388 */ /* 0x0003e80000000c00 */
[----:B------:R-:W-:Y:S01]  /*21a0*/  @!P2 IMAD.X R7, RZ, RZ, R0, P0 ;  /* 0x000000ffff07a224 */ /* 0x000fe200000e0600 */
[----:B------:R-:W-:Y:S01]  /*21b0*/  @!P1 IADD3 R4, P0, R191, 0x60, RZ ;  /* 0x00000060bf049810 */ /* 0x000fe20007f1e0ff */
[----:B------:R-:W-:Y:S01]  /*21c0*/  @!P2 IMAD.WIDE.U32 R18, R6, c[0x0][0x198], R18 ;  /* 0x000066000612aa25 */ /* 0x000fe200078e0012 */
[----:B------:R-:W-:Y:S01]  /*21d0*/  @!PT LDS RZ, [RZ] ;  /* 0x00000000fffff984 */ /* 0x000fe20000000800 */
[----:B------:R-:W-:Y:S01]  /*21e0*/  @!PT LDS RZ, [RZ] ;  /* 0x00000000fffff984 */ /* 0x000fe20000000800 */
[----:B------:R-:W-:Y:S01]  /*21f0*/  @!PT LDS RZ, [RZ] ;  /* 0x00000000fffff984 */ /* 0x000fe20000000800 */
[----:B------:R1:W-:Y:S01]  /*2200*/  @!P4 LDGSTS.E.BYPASS.LTC128B.128 [R196+0x7000], [R10.64] ;  /* 0x070000000ac4cfae */ /* 0x0003e2000b901d54 */
[----:B------:R-:W-:-:S02]  /*2210*/  ISETP.GE.AND P4, PT, R17, R2, PT ;  /* 0x000000021100720c */ /* 0x000fc40003f86270 */
[----:B------:R-:W-:Y:S01]  /*2220*/  @!P2 IMAD R7, R7, c[0x0][0x198], RZ ;  /* 0x000066000707aa24 */ /* 0x000fe200078e02ff */
[----:B------:R1:W-:Y:S01]  /*2230*/  @P2 STS.128 [R196+0x8000], RZ ;  /* 0x008000ffc4002388 */ /* 0x0003e20000000c00 */
[----:B------:R-:W-:Y:S01]  /*2240*/  @!P1 IMAD.X R0, RZ, RZ, R0, P0 ;  /* 0x000000ffff009224 */ /* 0x000fe200000e0600 */
[----:B---3--:R-:W-:Y:S01]  /*2250*/  @!P2 LEA R20, P0, R18, c[0x0][0x168], 0x1 ;  /* 0x00005a001214aa11 */ /* 0x008fe200078008ff */
[----:B------:R-:W-:Y:S02]  /*2260*/  @!P2 IMAD R7, R6, c[0x0][0x19c], R7 ;  /* 0x000067000607aa24 */ /* 0x000fe400078e0207 */
[----:B------:R-:W-:Y:S01]  /*2270*/  @!P1 IMAD R9, R0, c[0x0][0x198], RZ ;  /* 0x0000660000099a24 */ /* 0x000fe200078e02ff */
[----:B------:R-:W-:Y:S01]  /*2280*/  SHF.L.U64.HI R0, R187, 0x2, R194 ;  /* 0x00000002bb007819 */ /* 0x000fe200000102c2 */
[----:B------:R-:W-:Y:S02]  /*2290*/  @!P2 IMAD.IADD R7, R19, 0x1, R7 ;  /* 0x000000011307a824 */ /* 0x000fe400078e0207 */
[----:B------:R-:W-:-:S02]  /*22a0*/  @!P1 IMAD R9, R4, c[0x0][0x19c], R9 ;  /* 0x0000670004099a24 */ /* 0x000fc400078e0209 */
[----:B------:R-:W-:Y:S01]  /*22b0*/  @!P1 IMAD.WIDE.U32 R22, R4, c[0x0][0x198], R22 ;  /* 0x0000660004169a25 */ /* 0x000fe200078e0016 */
[----:B------:R-:W-:Y:S02]  /*22c0*/  @!P2 LEA.HI.X R21, R18, c[0x0][0x16c], R7, 0x1, P0 ;  /* 0x00005b001215aa11 */ /* 0x000fe400000f0c07 */
[----:B------:R-:W-:Y:S01]  /*22d0*/  IADD3 R7, R187, 0x8, RZ ;  /* 0x00000008bb077810 */ /* 0x000fe20007ffe0ff */
[----:B------:R-:W-:Y:S01]  /*22e0*/  @!P1 IMAD.IADD R9, R23, 0x1, R9 ;  /* 0x0000000117099824 */ /* 0x000fe200078e0209 */
[C---:B------:R-:W-:Y:S01]  /*22f0*/  @!P1 LEA R8, P0, R22.reuse, c[0x0][0x168], 0x1 ;  /* 0x00005a0016089a11 */ /* 0x040fe200078008ff */
[----:B------:R-:W-:Y:S01]  /*2300*/  @!PT LDS RZ, [RZ] ;  /* 0x00000000fffff984 */ /* 0x000fe20000000800 */
[----:B------:R-:W-:Y:S01]  /*2310*/  @!PT LDS RZ, [RZ] ;  /* 0x00000000fffff984 */ /* 0x000fe20000000800 */
[----:B------:R-:W-:Y:S01]  /*2320*/  @!PT LDS RZ, [RZ] ;  /* 0x00000000fffff984 */ /* 0x000fe20000000800 */
[----:B------:R1:W-:Y:S01]  /*2330*/  @!P2 LDGSTS.E.BYPASS.LTC128B.128 [R196+0x8000], [R20.64] ;  /* 0x0800000014c4afae */ /* 0x0003e2000b901d54 */
[----:B------:R-:W-:Y:S02]  /*2340*/  ISETP.GE.AND P5, PT, R7, R2, PT ;  /* 0x000000020700720c */ /* 0x000fe40003fa6270 */
[----:B------:R-:W-:Y:S01]  /*2350*/  @!P1 LEA.HI.X R9, R22, c[0x0][0x16c], R9, 0x1, P0 ;  /* 0x00005b0016099a11 */ /* 0x000fe200000f0c09 */
[----:B------:R1:W-:Y:S01]  /*2360*/  @P1 STS.128 [R196+0x9000], RZ ;  /* 0x009000ffc4001388 */ /* 0x0003e20000000c00 */
[----:B------:R-:W-:-:S02]  /*2370*/  SHF.L.U32 R7, R187, 0x2, RZ ;  /* 0x00000002bb077819 */ /* 0x000fc400000006ff */
[----:B------:R-:W-:Y:S01]  /*2380*/  ISETP.GE.AND P2, PT, R187, R2, PT ;  /* 0x00000002bb00720c */ /* 0x000fe20003f46270 */
[----:B------:R-:W-:Y:S01]  /*2390*/  @!PT LDS RZ, [RZ] ;  /* 0x00000000fffff984 */ /* 0x000fe20000000800 */
[----:B------:R-:W-:Y:S01]  /*23a0*/  @!PT LDS RZ, [RZ] ;  /* 0x00000000fffff984 */ /* 0x000fe20000000800 */
[----:B------:R-:W-:Y:S01]  /*23b0*/  @!PT LDS RZ, [RZ] ;  /* 0x00000000fffff984 */ /* 0x000fe20000000800 */
[----:B------:R1:W-:Y:S01]  /*23c0*/  @!P1 LDGSTS.E.BYPASS.LTC128B.128 [R196+0x9000], [R8.64] ;  /* 0x0900000008c49fae */ /* 0x0003e2000b901d54 */
[----:B--2---:R-:W-:-:S03]  /*23d0*/  IADD3 R12, P0, R7, R208, RZ ;  /* 0x000000d0070c7210 */ /* 0x004fc60007f1e0ff */
[----:B------:R-:W0:Y:S02]  /*23e0*/  LDGDEPBAR ;  /* 0x00000000000079af */ /* 0x000e240000000000 */
[----:B------:R-:W-:Y:S02]  /*23f0*/  IMAD.X R13, R0, 0x1, R209, P0 ;  /* 0x00000001000d7824 */ /* 0x000fe400000e06d1 */
[----:B------:R-:W2:Y:S04]  /*2400*/  S2R R7, SR_TID.X ;  /* 0x0000000000077919 */ /* 0x000ea80000002100 */
[----:B------:R1:W5:Y:S04]  /*2410*/  @!P2 LDG.E R215, [R12.64] ;  /* 0x000000140cd7a981 */ /* 0x000368000c1e1900 */
[----:B------:R1:W5:Y:S04]  /*2420*/  @!P5 LDG.E R216, [R12.64+0x20] ;  /* 0x000020140cd8d981 */ /* 0x000368000c1e1900 */
[----:B------:R1:W5:Y:S01]  /*2430*/  @!P4 LDG.E R213, [R12.64+0x80] ;  /* 0x000080140cd5c981 */ /* 0x000362000c1e1900 */
[----:B------:R-:W-:-:S04]  /*2440*/  DEPBAR.LE SB0, 0x1 ;  /* 0x000080400000791a */ /* 0x000fc80000000000 */
[----:B------:R-:W-:Y:S01]  /*2450*/  BAR.SYNC.DEFER_BLOCKING 0x0 ;  /* 0x0000000000007b1d */ /* 0x000fe20000010000 */
[----:B--2---:R-:W-:-:S04]  /*2460*/  SHF.R.S32.HI R2, RZ, 0x1f, R7 ;  /* 0x0000001fff027819 */ /* 0x004fc80000011407 */
[----:B------:R-:W-:-:S04]  /*2470*/  LEA.HI R2, R2, R7, RZ, 0x4 ;  /* 0x0000000702027211 */ /* 0x000fc800078f20ff */
[----:B------:R-:W-:-:S05]  /*2480*/  LOP3.LUT R2, R2, 0xfffffff0, RZ, 0xc0, !PT ;  /* 0xfffffff002027812 */ /* 0x000fca00078ec0ff */
[----:B------:R-:W-:Y:S01]  /*2490*/  IMAD.IADD R2, R7, 0x1, -R2 ;  /* 0x0000000107027824 */ /* 0x000fe200078e0a02 */
[----:B------:R1:W2:Y:S04]  /*24a0*/  LDSM.16.M88.4 R140, [R179+0xa000] ;  /* 0x00a00000b38c783b */ /* 0x0002a80000000200 */
[----:B------:R1:W3:Y:S04]  /*24b0*/  LDSM.16.M88.4 R144, [R179+0xa800] ;  /* 0x00a80000b390783b */ /* 0x0002e80000000200 */
[----:B------:R1:W4:Y:S04]  /*24c0*/  LDSM.16.M88.4 R148, [R173+0xa000] ;  /* 0x00a00000ad94783b */ /* 0x0003280000000200 */
[----:B------:R1:W1:Y:S04]  /*24d0*/  LDSM.16.M88.4 R152, [R173+0xa800] ;  /* 0x00a80000ad98783b */ /* 0x0002680000000200 */
[----:B------:R1:W1:Y:S04]  /*24e0*/  LDSM.16.M88.4 R156, [R172+0xa000] ;  /* 0x00a00000ac9c783b */ /* 0x0002680000000200 */
[----:B------:R1:W1:Y:S04]  /*24f0*/  LDSM.16.M88.4 R160, [R172+0xa800] ;  /* 0x00a80000aca0783b */ /* 0x0002680000000200 */
[----:B------:R1:W1:Y:S04]  /*2500*/  LDSM.16.M88.4 R164, [R3+0xa000] ;  /* 0x00a0000003a4783b */ /* 0x0002680000000200 */
[----:B------:R1:W1:Y:S01]  /*2510*/  LDSM.16.M88.4 R168, [R3+0xa800] ;  /* 0x00a8000003a8783b */ /* 0x0002620000000200 */
[----:B------:R-:W-:Y:S01]  /*2520*/  SHF.R.S32.HI R7, RZ, 0x1f, R2 ;  /* 0x0000001fff077819 */ /* 0x000fe20000011402 */
[----:B------:R-:W-:-:S03]  /*2530*/  USHF.L.U32 UR17, UR12, 0x4, URZ ;  /* 0x000000040c117899 */ /* 0x000fc6000800063f */
[----:B------:R-:W-:Y:S01]  /*2540*/  LEA.HI R0, R7, R2, RZ, 0x3 ;  /* 0x0000000207007211 */ /* 0x000fe200078f18ff */
[----:B------:R-:W-:-:S03]  /*2550*/  USHF.L.U32 UR18, UR12, 0x3, URZ ;  /* 0x000000030c127899 */ /* 0x000fc6000800063f */
[----:B------:R-:W-:Y:S01]  /*2560*/  LOP3.LUT R7, R0, 0xfffffff8, RZ, 0xc0, !PT ;  /* 0xfffffff800077812 */ /* 0x000fe200078ec0ff */
[----:B------:R-:W-:Y:S01]  /*2570*/  UIADD3 UR11, UR17, 0x20, URZ ;  /* 0x00000020110b7890 */ /* 0x000fe2000fffe03f */
[----:B------:R-:W-:-:S03]  /*2580*/  IADD3 R5, R5, 0x80, RZ ;  /* 0x0000008005057810 */ /* 0x000fc60007ffe0ff */
[----:B------:R-:W-:Y:S01]  /*2590*/  IMAD.IADD R7, R2, 0x1, -R7 ;  /* 0x0000000102077824 */ /* 0x000fe200078e0a07 */
[----:B------:R-:W-:Y:S01]  /*25a0*/  UIADD3 UR10, UR18, UR11, URZ ;  /* 0x0000000b120a7290 */ /* 0x000fe2000fffe03f */
[----:B------:R-:W-:Y:S01]  /*25b0*/  IMAD.MOV.U32 R175, RZ, RZ, 0x20 ;  /* 0x00000020ffaf7424 */ /* 0x000fe200078e00ff */
[----:B------:R-:W-:Y:S02]  /*25c0*/  ISETP.GE.AND P1, PT, R5, R220, PT ;  /* 0x000000dc0500720c */ /* 0x000fe40003f26270 */
[----:B------:R-:W-:Y:S01]  /*25d0*/  LOP3.LUT P0, RZ, R7, 0x2, RZ, 0xc0, !PT ;  /* 0x0000000207ff7812 */ /* 0x000fe2000780c0ff */
[----:B------:R-:W-:Y:S01]  /*25e0*/  UIADD3 UR9, UR18, UR10, URZ ;  /* 0x0000000a12097290 */ /* 0x000fe2000fffe03f */
[----:B------:R-:W-:Y:S02]  /*25f0*/  IADD3 R176, R181, 0x1000, RZ ;  /* 0x00001000b5b07810 */ /* 0x000fe40007ffe0ff */
[----:B------:R-:W-:Y:S01]  /*2600*/  IADD3 R5, R182, 0x1000, RZ ;  /* 0x00001000b6057810 */ /* 0x000fe20007ffe0ff */
[----:B------:R-:W-:Y:S01]  /*2610*/  UIADD3 UR8, UR18, UR9, URZ ;  /* 0x0000000912087290 */ /* 0x000fe2000fffe03f */
[----:B------:R-:W-:Y:S01]  /*2620*/  SEL R176, R176, R181, !P3 ;  /* 0x000000b5b0b07207 */ /* 0x000fe20005800000 */
[----:B------:R-:W-:Y:S01]  /*2630*/  IMAD.SHL.U32 R174, R182, 0x2, RZ ;  /* 0x00000002b6ae7824 */ /* 0x000fe200078e00ff */
[----:B------:R-:W-:-:S02]  /*2640*/  SEL R175, R175, 0xffffffe0, !P0 ;  /* 0xffffffe0afaf7807 */ /* 0x000fc40004000000 */
[----:B------:R-:W-:Y:S02]  /*2650*/  LOP3.LUT P2, RZ, R7, 0x4, RZ, 0xc0, !PT ;  /* 0x0000000407ff7812 */ /* 0x000fe4000784c0ff */
[----:B------:R-:W-:Y:S01]  /*2660*/  SEL R178, R5, R182, !P3 ;  /* 0x000000b605b27207 */ /* 0x000fe20005800000 */
[----:B------:R-:W-:Y:S01]  /*2670*/  UIADD3 UR7, UR18, UR8, URZ ;  /* 0x0000000812077290 */ /* 0x000fe2000fffe03f */
[----:B------:R-:W-:Y:S01]  /*2680*/  CS2R R94, SRZ ;  /* 0x00000000005e7805 */ /* 0x000fe2000001ff00 */
        /* <DEDUP_REMOVED lines=31> */
[----:B------:R-:W-:Y:S01]  /*2880*/  SHF.L.U32 R178, R178, 0x1, RZ ;  /* 0x00000001b2b27819 */ /* 0x000fe200000006ff */
[----:B------:R-:W-:Y:S01]  /*2890*/  IMAD.SHL.U32 R176, R176, 0x2, RZ ;  /* 0x00000002b0b07824 */ /* 0x000fe200078e00ff */
[----:B------:R-:W-:Y:S01]  /*28a0*/  SEL R183, R183, 0xffffffc0, !P2 ;  /* 0xffffffc0b7b77807 */ /* 0x000fe20005000000 */
[C---:B------:R-:W-:Y:S01]  /*28b0*/  IMAD.SHL.U32 R223, R187.reuse, 0x4, RZ ;  /* 0x00000004bbdf7824 */ /* 0x040fe200078e00ff */
[----:B------:R-:W-:Y:S01]  /*28c0*/  SHF.L.U64.HI R224, R187, 0x2, R194 ;  /* 0x00000002bbe07819 */ /* 0x000fe200000102c2 */
[----:B------:R-:W-:Y:S01]  /*28d0*/  IMAD.IADD R0, R180, 0x1, R175 ;  /* 0x00000001b4007824 */ /* 0x000fe200078e02af */
[----:B------:R-:W-:Y:S01]  /*28e0*/  MOV R225, 0x40 ;  /* 0x0000004000e17802 */ /* 0x000fe20000000f00 */
[----:B------:R-:W-:Y:S01]  /*28f0*/  IMAD.IADD R2, R175, 0x1, R174 ;  /* 0x00000001af027824 */ /* 0x000fe200078e02ae */
[----:B------:R-:W-:-:S02]  /*2900*/  UIADD3 UR5, -UR6, URZ, URZ ;  /* 0x0000003f06057290 */ /* 0x000fc4000fffe13f */
[----:B------:R-:W-:Y:S02]  /*2910*/  UIMAD UR16, UR12, 0x18, URZ ;  /* 0x000000180c1078a4 */ /* 0x000fe4000f8e023f */
[----:B------:R-:W-:Y:S02]  /*2920*/  USHF.L.U32 UR15, UR12, 0x5, URZ ;  /* 0x000000050c0f7899 */ /* 0x000fe4000800063f */
[----:B------:R-:W-:Y:S02]  /*2930*/  UIMAD UR14, UR12, 0x28, URZ ;  /* 0x000000280c0e78a4 */ /* 0x000fe4000f8e023f */
[----:B------:R-:W-:Y:S02]  /*2940*/  UIMAD UR13, UR12, 0x30, URZ ;  /* 0x000000300c0d78a4 */ /* 0x000fe4000f8e023f */
[----:B------:R-:W-:Y:S02]  /*2950*/  UIMAD UR12, UR12, 0x38, URZ ;  /* 0x000000380c0c78a4 */ /* 0x000fe4000f8e023f */
[----:B-1234-:R-:W-:-:S02]  /*2960*/  UIADD3 UR6, UR18, UR7, URZ ;  /* 0x0000000712067290 */ /* 0x01efc4000fffe03f */
.L_x_9:
[----:B------:R-:W0:Y:S01]  /*2970*/  LDGDEPBAR ;  /* 0x00000000000079af */ /* 0x000e220000000000 */
[C---:B------:R-:W-:Y:S01]  /*2980*/  IADD3 R184, R178.reuse, R175, RZ ;  /* 0x000000afb2b87210 */ /* 0x040fe20007ffe0ff */
[----:B-----5:R-:W-:Y:S01]  /*2990*/  FMUL.FTZ R233, R215, 1.4426950216293334961 ;  /* 0x3fb8aa3bd7e97820 */ /* 0x020fe20000410000 */
[-C--:B------:R-:W-:Y:S01]  /*29a0*/  IADD3 R185, R178, R183.reuse, RZ ;  /* 0x000000b7b2b97210 */ /* 0x080fe20007ffe0ff */
[----:B------:R-:W-:Y:S01]  /*29b0*/  FMUL.FTZ R235, R213, 1.4426950216293334961 ;  /* 0x3fb8aa3bd5eb7820 */ /* 0x000fe20000410000 */
[----:B------:R-:W-:Y:S01]  /*29c0*/  IADD3 R183, R184, R183, RZ ;  /* 0x000000b7b8b77210 */ /* 0x000fe20007ffe0ff */
[----:B------:R-:W-:Y:S01]  /*29d0*/  FMUL.FTZ R237, R214, 1.4426950216293334961 ;  /* 0x3fb8aa3bd6ed7820 */ /* 0x000fe20000410000 */
[----:B------:R-:W-:Y:S02]  /*29e0*/  FSETP.NEU.FTZ.AND P0, PT, R215, -INF , PT ;  /* 0xff800000d700780b */ /* 0x000fe40003f1d000 */
[----:B------:R-:W-:Y:S01]  /*29f0*/  ISETP.GE.AND P6, PT, R218, 0x1, PT ;  /* 0x00000001da00780c */ /* 0x000fe20003fc6270 */
[----:B------:R-:W-:Y:S04]  /*2a00*/  DEPBAR.LE SB0, 0x0 ;  /* 0x000080000000791a */ /* 0x000fe80000000000 */
[----:B------:R-:W-:Y:S08]  /*2a10*/  BAR.SYNC.DEFER_BLOCKING 0x0 ;  /* 0x0000000000007b1d */ /* 0x000ff00000010000 */
[----:B------:R-:W-:Y:S08]  /*2a20*/  LDSM.16.M88.4 R100, [R178] ;  /* 0x00000000b264783b */ /* 0x000ff00000000200 */
[----:B------:R-:W1:Y:S08]  /*2a30*/  LDSM.16.M88.4 R104, [R179+0x6000] ;  /* 0x00600000b368783b */ /* 0x000e700000000200 */
[----:B------:R-:W2:Y:S08]  /*2a40*/  LDSM.16.M88.4 R108, [R178+0x1000] ;  /* 0x00100000b26c783b */ /* 0x000eb00000000200 */
[----:B------:R-:W3:Y:S08]  /*2a50*/  LDSM.16.M88.4 R112, [R179+0x6800] ;  /* 0x00680000b370783b */ /* 0x000ef00000000200 */
[----:B------:R-:W-:Y:S08]  /*2a60*/  LDSM.16.M88.4 R116, [R184] ;  /* 0x00000000b874783b */ /* 0x000ff00000000200 */
[----:B------:R-:W4:Y:S01]  /*2a70*/  LDSM.16.M88.4 R120, [R173+0x6000] ;  /* 0x00600000ad78783b */ /* 0x000f220000000200 */
[-C--:B-1----:R-:W-:Y:S07]  /*2a80*/  HMMA.16816.F32 R4, R100, R104.reuse, RZ ;  /* 0x000000686404723c */ /* 0x082fee00000018ff */
[----:B------:R-:W1:Y:S01]  /*2a90*/  LDSM.16.M88.4 R124, [R184+0x1000] ;  /* 0x00100000b87c783b */ /* 0x000e620000000200 */
[C---:B--2---:R-:W-:Y:S07]  /*2aa0*/  HMMA.16816.F32 R8, R108.reuse, R104, RZ ;  /* 0x000000686c08723c */ /* 0x044fee00000018ff */
[----:B------:R-:W2:Y:S01]  /*2ab0*/  LDSM.16.M88.4 R128, [R173+0x6800] ;  /* 0x00680000ad80783b */ /* 0x000ea20000000200 */
[-C--:B------:R-:W-:Y:S07]  /*2ac0*/  HMMA.16816.F32 R12, R108, R106.reuse, RZ ;  /* 0x0000006a6c0c723c */ /* 0x080fee00000018ff */
[----:B------:R-:W-:Y:S01]  /*2ad0*/  LDSM.16.M88.4 R132, [R185] ;  /* 0x00000000b984783b */ /* 0x000fe20000000200 */
[C---:B------:R-:W-:Y:S07]  /*2ae0*/  HMMA.16816.F32 R16, R100.reuse, R106, RZ ;  /* 0x0000006a6410723c */ /* 0x040fee00000018ff */
[----:B------:R-:W1:Y:S01]  /*2af0*/  LDSM.16.M88.4 R136, [R172+0x6000] ;  /* 0x00600000ac88783b */ /* 0x000e620000000200 */
[-C--:B---3--:R-:W-:Y:S07]  /*2b00*/  HMMA.16816.F32 R20, R100, R112.reuse, RZ ;  /* 0x000000706414723c */ /* 0x088fee00000018ff */
[----:B------:R-:W-:Y:S01]  /*2b10*/  LDSM.16.M88.4 R104, [R172+0x6800] ;  /* 0x00680000ac68783b */ /* 0x000fe20000000200 */
[C---:B------:R-:W-:Y:S08]  /*2b20*/  HMMA.16816.F32 R24, R108.reuse, R112, RZ ;  /* 0x000000706c18723c */ /* 0x040ff000000018ff */
[-C--:B------:R-:W-:Y:S01]  /*2b30*/  HMMA.16816.F32 R28, R108, R114.reuse, RZ ;  /* 0x000000726c1c723c */ /* 0x080fe200000018ff */
[----:B------:R-:W-:Y:S07]  /*2b40*/  LDSM.16.M88.4 R108, [R183] ;  /* 0x00000000b76c783b */ /* 0x000fee0000000200 */
[----:B------:R-:W-:Y:S01]  /*2b50*/  HMMA.16816.F32 R32, R100, R114, RZ ;  /* 0x000000726420723c */ /* 0x000fe200000018ff */
[----:B------:R-:W3:Y:S07]  /*2b60*/  LDSM.16.M88.4 R100, [R185+0x1000] ;  /* 0x00100000b964783b */ /* 0x000eee0000000200 */
[-C--:B----4-:R-:W-:Y:S01]  /*2b70*/  HMMA.16816.F32 R4, R116, R120.reuse, R4 ;  /* 0x000000787404723c */ /* 0x090fe20000001804 */
[----:B------:R-:W4:Y:S07]  /*2b80*/  LDSM.16.M88.4 R112, [R3+0x6000] ;  /* 0x006000000370783b */ /* 0x000f2e0000000200 */
[C---:B-1----:R-:W-:Y:S07]  /*2b90*/  HMMA.16816.F32 R8, R124.reuse, R120, R8 ;  /* 0x000000787c08723c */ /* 0x042fee0000001808 */
[----:B------:R-:W-:Y:S01]  /*2ba0*/  FSEL R121, R233, RZ, P0 ;  /* 0x000000ffe9797208 */ /* 0x000fe20000000000 */
[-C--:B------:R-:W-:Y:S03]  /*2bb0*/  HMMA.16816.F32 R12, R124, R122.reuse, R12 ;  /* 0x0000007a7c0c723c */ /* 0x080fe6000000180c */
[C---:B------:R-:W-:Y:S05]  /*2bc0*/  FSETP.NEU.FTZ.AND P0, PT, R216.reuse, -INF , PT ;  /* 0xff800000d800780b */ /* 0x040fea0003f1d000 */
[C---:B------:R-:W-:Y:S08]  /*2bd0*/  HMMA.16816.F32 R16, R116.reuse, R122, R16 ;  /* 0x0000007a7410723c */ /* 0x040ff00000001810 */
[-C--:B--2---:R-:W-:Y:S08]  /*2be0*/  HMMA.16816.F32 R20, R116, R128.reuse, R20 ;  /* 0x000000807414723c */ /* 0x084ff00000001814 */
[C---:B------:R-:W-:Y:S08]  /*2bf0*/  HMMA.16816.F32 R24, R124.reuse, R128, R24 ;  /* 0x000000807c18723c */ /* 0x040ff00000001818 */
[-C--:B------:R-:W-:Y:S08]  /*2c00*/  HMMA.16816.F32 R28, R124, R130.reuse, R28 ;  /* 0x000000827c1c723c */ /* 0x080ff0000000181c */
[----:B------:R-:W-:Y:S08]  /*2c10*/  HMMA.16816.F32 R32, R116, R130, R32 ;  /* 0x000000827420723c */ /* 0x000ff00000001820 */
[-C--:B------:R-:W-:Y:S08]  /*2c20*/  HMMA.16816.F32 R4, R132, R136.reuse, R4 ;  /* 0x000000888404723c */ /* 0x080ff00000001804 */
[C---:B---3--:R-:W-:Y:S07]  /*2c30*/  HMMA.16816.F32 R8, R100.reuse, R136, R8 ;  /* 0x000000886408723c */ /* 0x048fee0000001808 */
[----:B------:R-:W-:Y:S01]  /*2c40*/  @P1 LEA R137, R197, R186, 0x7 ;  /* 0x000000bac5891211 */ /* 0x000fe200078e38ff */
[-C--:B------:R-:W-:Y:S03]  /*2c50*/  HMMA.16816.F32 R12, R100, R138.reuse, R12 ;  /* 0x0000008a640c723c */ /* 0x080fe6000000180c */
[CC--:B------:R-:W-:Y:S02]  /*2c60*/  @P1 ISETP.GE.AND P3, PT, R137.reuse, R220.reuse, PT ;  /* 0x000000dc8900120c */ /* 0x0c0fe40003f66270 */
[C---:B------:R-:W-:Y:S02]  /*2c70*/  @P1 IADD3 R233, R137.reuse, 0x1, RZ ;  /* 0x0000000189e91810 */ /* 0x040fe40007ffe0ff */
[C---:B------:R-:W-:Y:S01]  /*2c80*/  @P1 IADD3 R243, R137.reuse, 0x9, RZ ;  /* 0x0000000989f31810 */ /* 0x040fe20007ffe0ff */
[C---:B------:R-:W-:Y:S04]  /*2c90*/  HMMA.16816.F32 R16, R132.reuse, R138, R16 ;  /* 0x0000008a8410723c */ /* 0x040fe80000001810 */
[C---:B------:R-:W-:Y:S02]  /*2ca0*/  @P1 IADD3 R247, R137.reuse, 0x10, RZ ;  /* 0x0000001089f71810 */ /* 0x040fe40007ffe0ff */
[----:B------:R-:W-:Y:S02]  /*2cb0*/  @P1 IADD3 R239, R137, 0x8, RZ ;  /* 0x0000000889ef1810 */ /* 0x000fe40007ffe0ff */
[-C--:B------:R-:W-:Y:S03]  /*2cc0*/  HMMA.16816.F32 R20, R132, R104.reuse, R20 ;  /* 0x000000688414723c */ /* 0x080fe60000001814 */
[----:B------:R-:W-:Y:S01]  /*2cd0*/  @P1 ISETP.GE.AND P4, PT, R233, R220, PT ;  /* 0x000000dce900120c */ /* 0x000fe20003f86270 */
[----:B------:R-:W-:Y:S01]  /*2ce0*/  FMUL.FTZ R233, R216, 1.4426950216293334961 ;  /* 0x3fb8aa3bd8e97820 */ /* 0x000fe20000410000 */
[----:B------:R-:W-:Y:S03]  /*2cf0*/  @P1 IADD3 R251, R137, 0x11, RZ ;  /* 0x0000001189fb1810 */ /* 0x000fe60007ffe0ff */
[C---:B------:R-:W-:Y:S08]  /*2d00*/  HMMA.16816.F32 R24, R100.reuse, R104, R24 ;  /* 0x000000686418723c */ /* 0x040ff00000001818 */
[-C--:B------:R-:W-:Y:S01]  /*2d10*/  HMMA.16816.F32 R28, R100, R106.reuse, R28 ;  /* 0x0000006a641c723c */ /* 0x080fe2000000181c */
[----:B------:R1:W2:Y:S07]  /*2d20*/  LDSM.16.M88.4 R100, [R183+0x1000] ;  /* 0x00100000b764783b */ /* 0x0002ae0000000200 */
[----:B------:R-:W-:Y:S01]  /*2d30*/  HMMA.16816.F32 R32, R132, R106, R32 ;  /* 0x0000006a8420723c */ /* 0x000fe20000001820 */
[----:B------:R-:W3:Y:S07]  /*2d40*/  LDSM.16.M88.4 R104, [R3+0x6800] ;  /* 0x006800000368783b */ /* 0x000eee0000000200 */
[-C--:B----4-:R-:W-:Y:S05]  /*2d50*/  HMMA.16816.F32 R4, R108, R112.reuse, R4 ;  /* 0x000000706c04723c */ /* 0x090fea0000001804 */
[----:B-1----:R-:W-:Y:S04]  /*2d60*/  SEL R183, R225, 0xffffffc0, !P2 ;  /* 0xffffffc0e1b77807 */ /* 0x002fe80005000000 */
[----:B------:R-:W-:Y:S11]  /*2d70*/  IADD3 R120, R183, R2, RZ ;  /* 0x00000002b7787210 */ /* 0x000ff60007ffe0ff */
[----:B------:R-:W-:Y:S04]  /*2d80*/  @!UPT UIADD3 URZ, URZ, URZ, URZ ;  /* 0x0000003f3f3ff290 */ /* 0x000fe8000fffe03f */
[----:B------:R-:W-:Y:S01]  /*2d90*/  @P1 FSEL R7, R7, -INF , !P4 ;  /* 0xff80000007071808 */ /* 0x000fe20006000000 */
[C---:B--2---:R-:W-:Y:S04]  /*2da0*/  HMMA.16816.F32 R8, R100.reuse, R112, R8 ;  /* 0x000000706408723c */ /* 0x044fe80000001808 */
[----:B------:R-:W-:Y:S02]  /*2db0*/  @P1 FSEL R4, R4, -INF , !P3 ;  /* 0xff80000004041808 */ /* 0x000fe40005800000 */
[----:B------:R-:W-:Y:S02]  /*2dc0*/  @P1 FSEL R6, R6, -INF , !P3 ;  /* 0xff80000006061808 */ /* 0x000fe40005800000 */
[-C--:B------:R-:W-:Y:S04]  /*2dd0*/  HMMA.16816.F32 R12, R100, R114.reuse, R12 ;  /* 0x00000072640c723c */ /* 0x080fe8000000180c */
[----:B------:R-:W-:Y:S01]  /*2de0*/  FSEL R113, R233, RZ, P0 ;  /* 0x000000ffe9717208 */ /* 0x000fe20000000000 */
[----:B------:R-:W-:Y:S01]  /*2df0*/  FFMA.FTZ R232, R4, c[0x0][0x23c], -R121 ;  /* 0x00008f0004e87a23 */ /* 0x000fe20000010879 */
[----:B------:R-:W-:Y:S02]  /*2e00*/  FSETP.NEU.FTZ.AND P0, PT, R213, -INF , PT ;  /* 0xff800000d500780b */ /* 0x000fe40003f1d000 */
[C---:B------:R-:W-:Y:S03]  /*2e10*/  HMMA.16816.F32 R16, R108.reuse, R114, R16 ;  /* 0x000000726c10723c */ /* 0x040fe60000001810 */
[----:B------:R-:W-:Y:S01]  /*2e20*/  MUFU.EX2 R232, R232 ;  /* 0x000000e800e87308 */ /* 0x000fe20000000800 */
[--C-:B------:R-:W-:Y:S01]  /*2e30*/  FFMA.FTZ R238, R7, c[0x0][0x23c], -R113.reuse ;  /* 0x00008f0007ee7a23 */ /* 0x100fe20000010871 */
[----:B------:R-:W-:Y:S01]  /*2e40*/  FSEL R129, R235, RZ, P0 ;  /* 0x000000ffeb817208 */ /* 0x000fe20000000000 */
[----:B------:R-:W-:Y:S01]  /*2e50*/  FFMA.FTZ R234, R6, c[0x0][0x23c], -R113 ;  /* 0x00008f0006ea7a23 */ /* 0x000fe20000010871 */
[----:B------:R-:W-:Y:S01]  /*2e60*/  @P1 FSEL R5, R5, -INF , !P4 ;  /* 0xff80000005051808 */ /* 0x000fe20006000000 */
[-C--:B---3--:R-:W-:Y:S03]  /*2e70*/  HMMA.16816.F32 R20, R108, R104.reuse, R20 ;  /* 0x000000686c14723c */ /* 0x088fe60000001814 */
[----:B------:R-:W-:Y:S01]  /*2e80*/  FSETP.NEU.FTZ.AND P0, PT, R214, -INF , PT ;  /* 0xff800000d600780b */ /* 0x000fe20003f1d000 */
[----:B------:R-:W-:Y:S01]  /*2e90*/  FFMA.FTZ R236, R5, c[0x0][0x23c], -R121 ;  /* 0x00008f0005ec7a23 */ /* 0x000fe20000010879 */
[----:B------:R-:W-:Y:S01]  /*2ea0*/  MUFU.EX2 R235, R238 ;  /* 0x000000ee00eb7308 */ /* 0x000fe20000000800 */
[----:B------:R-:W-:Y:S02]  /*2eb0*/  @P1 FSEL R8, R8, -INF , !P3 ;  /* 0xff80000008081808 */ /* 0x000fe40005800000 */
[----:B------:R-:W-:Y:S01]  /*2ec0*/  @P1 FSEL R10, R10, -INF , !P3 ;  /* 0xff8000000a0a1808 */ /* 0x000fe20005800000 */
[C---:B------:R-:W-:Y:S04]  /*2ed0*/  HMMA.16816.F32 R24, R100.reuse, R104, R24 ;  /* 0x000000686418723c */ /* 0x040fe80000001818 */
[-C--:B------:R-:W-:Y:S02]  /*2ee0*/  @P1 ISETP.GE.AND P3, PT, R243, R220.reuse, PT ;  /* 0x000000dcf300120c */ /* 0x080fe40003f66270 */
[----:B------:R1:W-:Y:S01]  /*2ef0*/  MUFU.EX2 R233, R236 ;  /* 0x000000ec00e97308 */ /* 0x0003e20000000800 */
[----:B------:R-:W-:Y:S01]  /*2f00*/  @P1 FSEL R9, R9, -INF , !P4 ;  /* 0xff80000009091808 */ /* 0x000fe20006000000 */
[-C--:B------:R-:W-:Y:S04]  /*2f10*/  HMMA.16816.F32 R28, R100, R106.reuse, R28 ;  /* 0x0000006a641c723c */ /* 0x080fe8000000181c */
[----:B------:R-:W-:Y:S01]  /*2f20*/  @P1 FSEL R19, R19, -INF , !P3 ;  /* 0xff80000013131808 */ /* 0x000fe20005800000 */
[----:B------:R-:W-:Y:S01]  /*2f30*/  FFMA.FTZ R240, R9, c[0x0][0x23c], -R129 ;  /* 0x00008f0009f07a23 */ /* 0x000fe20000010881 */
[----:B------:R-:W-:Y:S02]  /*2f40*/  @P1 FSEL R13, R13, -INF , !P3 ;  /* 0xff8000000d0d1808 */ /* 0x000fe40005800000 */
[----:B------:R-:W2:Y:S01]  /*2f50*/  MUFU.EX2 R234, R234 ;  /* 0x000000ea00ea7308 */ /* 0x000ea20000000800 */
[----:B------:R-:W-:Y:S01]  /*2f60*/  FFMA.FTZ R250, R19, c[0x0][0x23c], -R113 ;  /* 0x00008f0013fa7a23 */ /* 0x000fe20000010871 */
[----:B------:R-:W-:Y:S04]  /*2f70*/  HMMA.16816.F32 R32, R108, R106, R32 ;  /* 0x0000006a6c20723c */ /* 0x000fe80000001820 */
[----:B------:R-:W-:Y:S01]  /*2f80*/  @P1 FSEL R15, R15, -INF , !P3 ;  /* 0xff8000000f0f1808 */ /* 0x000fe20005800000 */
[----:B------:R-:W-:Y:S01]  /*2f90*/  FFMA.FTZ R241, R13, c[0x0][0x23c], -R129 ;  /* 0x00008f000df17a23 */ /* 0x000fe20000010881 */
[----:B------:R-:W-:Y:S02]  /*2fa0*/  @P1 FSEL R17, R17, -INF , !P3 ;  /* 0xff80000011111808 */ /* 0x000fe40005800000 */
[-C--:B------:R-:W-:Y:S02]  /*2fb0*/  @P1 ISETP.GE.AND P3, PT, R247, R220.reuse, PT ;  /* 0x000000dcf700120c */ /* 0x080fe40003f66270 */
[----:B------:R3:W-:Y:S02]  /*2fc0*/  MUFU.EX2 R247, R250 ;  /* 0x000000fa00f77308 */ /* 0x0007e40000000800 */
[----:B------:R-:W-:Y:S01]  /*2fd0*/  FSEL R9, R237, RZ, P0 ;  /* 0x000000ffed097208 */ /* 0x000fe20000000000 */
[----:B------:R-:W-:Y:S01]  /*2fe0*/  FFMA.FTZ R245, R17, c[0x0][0x23c], -R121 ;  /* 0x00008f0011f57a23 */ /* 0x000fe20000010879 */
[----:B------:R-:W-:Y:S01]  /*2ff0*/  @P1 ISETP.GE.AND P0, PT, R239, R220, PT ;  /* 0x000000dcef00120c */ /* 0x000fe20003f06270 */
[----:B-1----:R-:W-:Y:S01]  /*3000*/  FFMA.FTZ R236, R8, c[0x0][0x23c], -R129 ;  /* 0x00008f0008ec7a23 */ /* 0x002fe20000010881 */
[----:B------:R-:W-:Y:S01]  /*3010*/  @P1 FSEL R11, R11, -INF , !P4 ;  /* 0xff8000000b0b1808 */ /* 0x000fe20006000000 */
[--C-:B------:R-:W-:Y:S01]  /*3020*/  FFMA.FTZ R238, R10, c[0x0][0x23c], -R9.reuse ;  /* 0x00008f000aee7a23 */ /* 0x100fe20000010809 */
[----:B------:R-:W-:Y:S01]  /*3030*/  @P1 FSEL R12, R12, -INF , !P0 ;  /* 0xff8000000c0c1808 */ /* 0x000fe20004000000 */
[--C-:B------:R-:W-:Y:S01]  /*3040*/  FFMA.FTZ R243, R15, c[0x0][0x23c], -R9.reuse ;  /* 0x00008f000ff37a23 */ /* 0x100fe20000010809 */
[----:B------:R1:W-:Y:S01]  /*3050*/  MUFU.EX2 R237, R240 ;  /* 0x000000f000ed7308 */ /* 0x0003e20000000800 */
[----:B------:R-:W-:Y:S01]  /*3060*/  @P1 FSEL R14, R14, -INF , !P0 ;  /* 0xff8000000e0e1808 */ /* 0x000fe20004000000 */
[----:B------:R-:W-:Y:S01]  /*3070*/  FFMA.FTZ R242, R11, c[0x0][0x23c], -R9 ;  /* 0x00008f000bf27a23 */ /* 0x000fe20000010809 */
[----:B------:R-:W-:Y:S02]  /*3080*/  @P1 FSEL R16, R16, -INF , !P0 ;  /* 0xff80000010101808 */ /* 0x000fe40004000000 */
[----:B------:R-:W-:Y:S02]  /*3090*/  @P1 FSEL R18, R18, -INF , !P0 ;  /* 0xff80000012121808 */ /* 0x000fe40004000000 */
[----:B------:R-:W-:Y:S01]  /*30a0*/  IADD3 R10, P0, R223, R210, RZ ;  /* 0x000000d2df0a7210 */ /* 0x000fe20007f1e0ff */
[----:B------:R-:W-:Y:S01]  /*30b0*/  FFMA.FTZ R244, R16, c[0x0][0x23c], -R121 ;  /* 0x00008f0010f47a23 */ /* 0x000fe20000010879 */
[----:B------:R-:W-:Y:S01]  /*30c0*/  @P1 IADD3 R13, R137, 0x18, RZ ;  /* 0x00000018890d1810 */ /* 0x000fe20007ffe0ff */
[----:B------:R4:W-:Y:S01]  /*30d0*/  MUFU.EX2 R239, R242 ;  /* 0x000000f200ef7308 */ /* 0x0009e20000000800 */
[----:B------:R-:W-:Y:S01]  /*30e0*/  IADD3.X R11, R224, R211, RZ, P0, !PT ;  /* 0x000000d3e00b7210 */ /* 0x000fe200007fe4ff */
[----:B------:R-:W-:Y:S01]  /*30f0*/  FFMA.FTZ R246, R18, c[0x0][0x23c], -R113 ;  /* 0x00008f0012f67a23 */ /* 0x000fe20000010871 */
[-C--:B------:R-:W-:Y:S02]  /*3100*/  @P1 ISETP.GE.AND P0, PT, R13, R220.reuse, PT ;  /* 0x000000dc0d00120c */ /* 0x080fe40003f06270 */
[----:B------:R-:W-:Y:S01]  /*3110*/  @P1 IADD3 R13, R137, 0x19, RZ ;  /* 0x00000019890d1810 */ /* 0x000fe20007ffe0ff */
[----:B---3--:R2:W3:Y:S01]  /*3120*/  LDG.E R250, [R10.64] ;  /* 0x000000140afa7981 */ /* 0x0084e2000c1e1900 */
[----:B------:R-:W-:Y:S02]  /*3130*/  @P1 FSEL R20, R20, -INF , !P3 ;  /* 0xff80000014141808 */ /* 0x000fe40005800000 */
[----:B------:R-:W-:Y:S01]  /*3140*/  @P1 FSEL R22, R22, -INF , !P3 ;  /* 0xff80000016161808 */ /* 0x000fe20005800000 */
[----:B------:R2:W3:Y:S01]  /*3150*/  LDG.E R138, [R10.64+0x20] ;  /* 0x000020140a8a7981 */ /* 0x0004e2000c1e1900 */
[----:B------:R-:W-:Y:S01]  /*3160*/  MUFU.EX2 R244, R244 ;  /* 0x000000f400f47308 */ /* 0x000fe20000000800 */
[----:B------:R-:W-:Y:S01]  /*3170*/  @P1 FSEL R24, R24, -INF , !P3 ;  /* 0xff80000018181808 */ /* 0x000fe20005800000 */
[----:B------:R-:W-:Y:S01]  /*3180*/  FFMA.FTZ R248, R20, c[0x0][0x23c], -R121 ;  /* 0x00008f0014f87a23 */ /* 0x000fe20000010879 */
[----:B------:R2:W3:Y:S01]  /*3190*/  LDG.E R133, [R10.64+0x80] ;  /* 0x000080140a857981 */ /* 0x0004e2000c1e1900 */
[----:B------:R-:W-:Y:S01]  /*31a0*/  @P1 FSEL R26, R26, -INF , !P3 ;  /* 0xff8000001a1a1808 */ /* 0x000fe20005800000 */
[----:B-1----:R-:W-:Y:S01]  /*31b0*/  FFMA.FTZ R240, R12, c[0x0][0x23c], -R129 ;  /* 0x00008f000cf07a23 */ /* 0x002fe20000010881 */
[-C--:B------:R-:W-:Y:S01]  /*31c0*/  @P1 ISETP.GE.AND P4, PT, R251, R220.reuse, PT ;  /* 0x000000dcfb00120c */ /* 0x080fe20003f86270 */
[----:B------:R1:W3:Y:S01]  /*31d0*/  LDG.E R137, [R10.64+0xa0] ;  /* 0x0000a0140a897981 */ /* 0x0002e2000c1e1900 */
[----:B------:R-:W-:Y:S01]  /*31e0*/  @P1 ISETP.GE.AND P3, PT, R13, R220, PT ;  /* 0x000000dc0d00120c */ /* 0x000fe20003f66270 */
[----:B------:R-:W-:Y:S01]  /*31f0*/  FFMA.FTZ R251, R22, c[0x0][0x23c], -R113 ;  /* 0x00008f0016fb7a23 */ /* 0x000fe20000010871 */
[----:B------:R-:W1:Y:S01]  /*3200*/  MUFU.EX2 R245, R245 ;  /* 0x000000f500f57308 */ /* 0x000e620000000800 */
[----:B------:R-:W-:Y:S01]  /*3210*/  @P1 FSEL R25, R25, -INF , !P4 ;  /* 0xff80000019191808 */ /* 0x000fe20006000000 */
[----:B------:R-:W-:Y:S01]  /*3220*/  FFMA.FTZ R139, R24, c[0x0][0x23c], -R129 ;  /* 0x00008f00188b7a23 */ /* 0x000fe20000010881 */
[----:B------:R-:W-:Y:S01]  /*3230*/  @P1 FSEL R28, R28, -INF , !P0 ;  /* 0xff8000001c1c1808 */ /* 0x000fe20004000000 */
[----:B----4-:R-:W-:Y:S01]  /*3240*/  FFMA.FTZ R242, R14, c[0x0][0x23c], -R9 ;  /* 0x00008f000ef27a23 */ /* 0x010fe20000010809 */
[----:B------:R-:W-:Y:S01]  /*3250*/  @P1 FSEL R29, R29, -INF , !P3 ;  /* 0xff8000001d1d1808 */ /* 0x000fe20005800000 */
[--C-:B------:R-:W-:Y:S01]  /*3260*/  FFMA.FTZ R134, R25, c[0x0][0x23c], -R129.reuse ;  /* 0x00008f0019867a23 */ /* 0x100fe20000010881 */
[----:B------:R-:W-:Y:S01]  /*3270*/  @P1 FSEL R30, R30, -INF , !P0 ;  /* 0xff8000001e1e1808 */ /* 0x000fe20004000000 */
[--C-:B------:R-:W-:Y:S01]  /*3280*/  FFMA.FTZ R123, R28, c[0x0][0x23c], -R129.reuse ;  /* 0x00008f001c7b7a23 */ /* 0x100fe20000010881 */
[----:B------:R-:W-:Y:S01]  /*3290*/  @P1 FSEL R34, R34, -INF , !P0 ;  /* 0xff80000022221808 */ /* 0x000fe20004000000 */
[----:B------:R-:W4:Y:S01]  /*32a0*/  MUFU.EX2 R246, R246 ;  /* 0x000000f600f67308 */ /* 0x000f220000000800 */
[----:B------:R-:W-:Y:S01]  /*32b0*/  @P1 FSEL R21, R21, -INF , !P4 ;  /* 0xff80000015151808 */ /* 0x000fe20006000000 */
[----:B------:R-:W-:Y:S01]  /*32c0*/  FFMA.FTZ R129, R29, c[0x0][0x23c], -R129 ;  /* 0x00008f001d817a23 */ /* 0x000fe20000010881 */
[----:B------:R-:W-:Y:S01]  /*32d0*/  @P1 FSEL R23, R23, -INF , !P4 ;  /* 0xff80000017171808 */ /* 0x000fe20006000000 */
[----:B------:R-:W-:Y:S01]  /*32e0*/  FFMA.FTZ R13, R30, c[0x0][0x23c], -R9 ;  /* 0x00008f001e0d7a23 */ /* 0x000fe20000010809 */
[----:B--2---:R-:W-:Y:S01]  /*32f0*/  F2FP.PACK_AB R22, R235, R234 ;  /* 0x000000eaeb16723e */ /* 0x004fe200000000ff */
[----:B------:R-:W-:Y:S01]  /*3300*/  FFMA.FTZ R249, R21, c[0x0][0x23c], -R121 ;  /* 0x00008f0015f97a23 */ /* 0x000fe20000010879 */
[----:B------:R-:W-:Y:S01]  /*3310*/  @P1 FSEL R27, R27, -INF , !P4 ;  /* 0xff8000001b1b1808 */ /* 0x000fe20006000000 */
[--C-:B------:R-:W-:Y:S01]  /*3320*/  FFMA.FTZ R252, R23, c[0x0][0x23c], -R113.reuse ;  /* 0x00008f0017fc7a23 */ /* 0x100fe20000010871 */
[----:B------:R-:W-:Y:S01]  /*3330*/  @P1 FSEL R31, R31, -INF , !P3 ;  /* 0xff8000001f1f1808 */ /* 0x000fe20005800000 */
[----:B------:R-:W2:Y:S01]  /*3340*/  MUFU.EX2 R238, R238 ;  /* 0x000000ee00ee7308 */ /* 0x000ea20000000800 */
[----:B------:R-:W-:Y:S01]  /*3350*/  @P1 FSEL R32, R32, -INF , !P0 ;  /* 0xff80000020201808 */ /* 0x000fe20004000000 */
[----:B-1----:R-:W-:Y:S01]  /*3360*/  FFMA.FTZ R11, R34, c[0x0][0x23c], -R113 ;  /* 0x00008f00220b7a23 */ /* 0x002fe20000010871 */
[----:B------:R-:W-:Y:S01]  /*3370*/  F2FP.PACK_AB R10, R233, R232 ;  /* 0x000000e8e90a723e */ /* 0x000fe200000000ff */
[----:B------:R-:W-:Y:S01]  /*3380*/  STS [R201+0xe400], R22 ;  /* 0x00e40016c9007388 */ /* 0x000fe20000000800 */
[----:B------:R-:W-:Y:S01]  /*3390*/  F2FP.PACK_AB R17, R245, R244 ;  /* 0x000000f4f511723e */ /* 0x000fe200000000ff */
[--C-:B------:R-:W-:Y:S01]  /*33a0*/  FFMA.FTZ R135, R26, c[0x0][0x23c], -R9.reuse ;  /* 0x00008f001a877a23 */ /* 0x100fe20000010809 */
[----:B------:R-:W-:Y:S01]  /*33b0*/  @P1 FSEL R33, R33, -INF , !P3 ;  /* 0xff80000021211808 */ /* 0x000fe20005800000 */
[----:B------:R-:W-:Y:S01]  /*33c0*/  STS [R201+0xe000], R10 ;  /* 0x00e0000ac9007388 */ /* 0x000fe20000000800 */
[----:B------:R-:W-:Y:S01]  /*33d0*/  @P1 FSEL R35, R35, -INF , !P3 ;  /* 0xff80000023231808 */ /* 0x000fe20005800000 */
[----:B------:R-:W1:Y:S01]  /*33e0*/  MUFU.EX2 R236, R236 ;  /* 0x000000ec00ec7308 */ /* 0x000e620000000800 */
[--C-:B------:R-:W-:Y:S01]  /*33f0*/  FFMA.FTZ R122, R27, c[0x0][0x23c], -R9.reuse ;  /* 0x00008f001b7a7a23 */ /* 0x100fe20000010809 */
[----:B------:R-:W-:Y:S01]  /*3400*/  STS [R206+0xe000], R17 ;  /* 0x00e00011ce007388 */ /* 0x000fe20000000800 */
[----:B------:R-:W-:Y:S01]  /*3410*/  FFMA.FTZ R9, R31, c[0x0][0x23c], -R9 ;  /* 0x00008f001f097a23 */ /* 0x000fe20000010809 */
[----:B----4-:R-:W-:Y:S01]  /*3420*/  F2FP.PACK_AB R15, R247, R246 ;  /* 0x000000f6f70f723e */ /* 0x010fe200000000ff */
[----:B------:R-:W-:Y:S02]  /*3430*/  FFMA.FTZ R131, R32, c[0x0][0x23c], -R121 ;  /* 0x00008f0020837a23 */ /* 0x000fe40000010879 */
[----:B------:R-:W-:Y:S02]  /*3440*/  FFMA.FTZ R113, R35, c[0x0][0x23c], -R113 ;  /* 0x00008f0023717a23 */ /* 0x000fe40000010871 */
[----:B------:R-:W-:Y:S01]  /*3450*/  STS [R206+0xe400], R15 ;  /* 0x00e4000fce007388 */ /* 0x000fe20000000800 */
[----:B------:R-:W-:Y:S01]  /*3460*/  MUFU.EX2 R240, R240 ;  /* 0x000000f000f07308 */ /* 0x000fe20000000800 */
[----:B------:R-:W-:Y:S01]  /*3470*/  FFMA.FTZ R121, R33, c[0x0][0x23c], -R121 ;  /* 0x00008f0021797a23 */ /* 0x000fe20000010879 */
[----:B--2---:R-:W-:Y:S05]  /*3480*/  F2FP.PACK_AB R14, R239, R238 ;  /* 0x000000eeef0e723e */ /* 0x004fea00000000ff */
[----:B------:R2:W-:Y:S03]  /*3490*/  STS [R201+0xf400], R14 ;  /* 0x00f4000ec9007388 */ /* 0x0005e60000000800 */
[----:B------:R-:W4:Y:S01]  /*34a0*/  MUFU.EX2 R241, R241 ;  /* 0x000000f100f17308 */ /* 0x000f220000000800 */
[----:B-1----:R-:W-:Y:S05]  /*34b0*/  F2FP.PACK_AB R18, R237, R236 ;  /* 0x000000eced12723e */ /* 0x002fea00000000ff */
[----:B------:R1:W-:Y:S04]  /*34c0*/  STS [R201+0xf000], R18 ;  /* 0x00f00012c9007388 */ /* 0x0003e80000000800 */
[----:B------:R-:W-:Y:S10]  /*34d0*/  MUFU.EX2 R242, R242 ;  /* 0x000000f200f27308 */ /* 0x000ff40000000800 */
[----:B------:R-:W1:Y:S10]  /*34e0*/  MUFU.EX2 R243, R243 ;  /* 0x000000f300f37308 */ /* 0x000e740000000800 */
[----:B------:R-:W-:Y:S10]  /*34f0*/  MUFU.EX2 R130, R129 ;  /* 0x0000008100827308 */ /* 0x000ff40000000800 */
[----:B------:R4:W-:Y:S10]  /*3500*/  MUFU.EX2 R129, R13 ;  /* 0x0000000d00817308 */ /* 0x0009f40000000800 */
[----:B------:R1:W-:Y:S10]  /*3510*/  MUFU.EX2 R184, R11 ;  /* 0x0000000b00b87308 */ /* 0x0003f40000000800 */
[----:B------:R-:W-:Y:S01]  /*3520*/  MUFU.EX2 R248, R248 ;  /* 0x000000f800f87308 */ /* 0x000fe20000000800 */
[----:B----4-:R-:W-:Y:S05]  /*3530*/  F2FP.PACK_AB R13, R241, R240 ;  /* 0x000000f0f10d723e */ /* 0x010fea00000000ff */
[----:B------:R-:W-:Y:S04]  /*3540*/  STS [R206+0xf000], R13 ;  /* 0x00f0000dce007388 */ /* 0x000fe80000000800 */
[----:B------:R-:W-:Y:S01]  /*3550*/  MUFU.EX2 R249, R249 ;  /* 0x000000f900f97308 */ /* 0x000fe20000000800 */
[----:B-1----:R-:W-:Y:S05]  /*3560*/  F2FP.PACK_AB R11, R243, R242 ;  /* 0x000000f2f30b723e */ /* 0x002fea00000000ff */
[----:B------:R-:W-:Y:S04]  /*3570*/  STS [R206+0xf400], R11 ;  /* 0x00f4000bce007388 */ /* 0x000fe80000000800 */
[----:B------:R-:W-:Y:S10]  /*3580*/  MUFU.EX2 R251, R251 ;  /* 0x000000fb00fb7308 */ /* 0x000ff40000000800 */
[----:B------:R-:W1:Y:S10]  /*3590*/  MUFU.EX2 R252, R252 ;  /* 0x000000fc00fc7308 */ /* 0x000e740000000800 */
[----:B------:R4:W2:Y:S10]  /*35a0*/  MUFU.EX2 R126, R9 ;  /* 0x00000009007e7308 */ /* 0x0008b40000000800 */
[----:B------:R-:W2:Y:S01]  /*35b0*/  MUFU.EX2 R125, R113 ;  /* 0x00000071007d7308 */ /* 0x000ea20000000800 */
[----:B-1----:R-:W-:Y:S05]  /*35c0*/  F2FP.PACK_AB R34, R252, R251 ;  /* 0x000000fbfc22723e */ /* 0x002fea00000000ff */
[----:B------:R-:W-:Y:S04]  /*35d0*/  STS [R205+0xe400], R34 ;  /* 0x00e40022cd007388 */ /* 0x000fe80000000800 */
[----:B------:R-:W-:Y:S01]  /*35e0*/  MUFU.EX2 R131, R131 ;  /* 0x0000008300837308 */ /* 0x000fe20000000800 */
[----:B----4-:R-:W-:Y:S02]  /*35f0*/  F2FP.PACK_AB R9, R249, R248 ;  /* 0x000000f8f909723e */ /* 0x010fe400000000ff */
[----:B--2---:R-:W-:Y:S03]  /*3600*/  F2FP.PACK_AB R30, R126, R129 ;  /* 0x000000817e1e723e */ /* 0x004fe600000000ff */
[----:B------:R-:W-:Y:S04]  /*3610*/  STS [R205+0xe000], R9 ;  /* 0x00e00009cd007388 */ /* 0x000fe80000000800 */
[----:B------:R-:W1:Y:S01]  /*3620*/  MUFU.EX2 R185, R121 ;  /* 0x0000007900b97308 */ /* 0x000e620000000800 */
[----:B------:R-:W-:Y:S05]  /*3630*/  F2FP.PACK_AB R14, R125, R184 ;  /* 0x000000b87d0e723e */ /* 0x000fea00000000ff */
[----:B------:R-:W-:Y:S04]  /*3640*/  STS [R221+0xe400], R14 ;  /* 0x00e4000edd007388 */ /* 0x000fe80000000800 */
[----:B------:R-:W-:Y:S10]  /*3650*/  MUFU.EX2 R139, R139 ;  /* 0x0000008b008b7308 */ /* 0x000ff40000000800 */
[----:B------:R-:W2:Y:S01]  /*3660*/  MUFU.EX2 R134, R134 ;  /* 0x0000008600867308 */ /* 0x000ea20000000800 */
[----:B-1----:R-:W-:Y:S02]  /*3670*/  F2FP.PACK_AB R10, R185, R131 ;  /* 0x00000083b90a723e */ /* 0x002fe400000000ff */
[----:B------:R-:W-:Y:S03]  /*3680*/  IADD3 R121, R183, R174, RZ ;  /* 0x000000aeb7797210 */ /* 0x000fe60007ffe0ff */
[----:B------:R-:W-:Y:S04]  /*3690*/  STS [R221+0xe000], R10 ;  /* 0x00e0000add007388 */ /* 0x000fe80000000800 */
[----:B------:R-:W-:Y:S10]  /*36a0*/  MUFU.EX2 R135, R135 ;  /* 0x0000008700877308 */ /* 0x000ff40000000800 */
[----:B------:R-:W1:Y:S01]  /*36b0*/  MUFU.EX2 R122, R122 ;  /* 0x0000007a007a7308 */ /* 0x000e620000000800 */
[----:B--2---:R-:W-:Y:S05]  /*36c0*/  F2FP.PACK_AB R18, R134, R139 ;  /* 0x0000008b8612723e */ /* 0x004fea00000000ff */
[----:B------:R-:W-:Y:S04]  /*36d0*/  STS [R205+0xf000], R18 ;  /* 0x00f00012cd007388 */ /* 0x000fe80000000800 */
[----:B------:R-:W2:Y:S01]  /*36e0*/  MUFU.EX2 R123, R123 ;  /* 0x0000007b007b7308 */ /* 0x000ea20000000800 */
[----:B-1----:R-:W-:Y:S05]  /*36f0*/  F2FP.PACK_AB R22, R122, R135 ;  /* 0x000000877a16723e */ /* 0x002fea00000000ff */
[----:B------:R-:W-:Y:S04]  /*3700*/  STS [R205+0xf400], R22 ;  /* 0x00f40016cd007388 */ /* 0x000fe80000000800 */
[----:B------:R-:W-:Y:S01]  /*3710*/  STS [R221+0xf400], R30 ;  /* 0x00f4001edd007388 */ /* 0x000fe20000000800 */
[----:B--2---:R-:W-:Y:S05]  /*3720*/  F2FP.PACK_AB R26, R130, R123 ;  /* 0x0000007b821a723e */ /* 0x004fea00000000ff */
[----:B------:R-:W-:Y:S04]  /*3730*/  STS [R221+0xf000], R26 ;  /* 0x00f0001add007388 */ /* 0x000fe80000000800 */
[----:B------:R-:W1:Y:S08]  /*3740*/  LDSM.16.M88.4 R100, [R174+0x4000] ;  /* 0x00400000ae64783b */ /* 0x000e700000000200 */
[----:B------:R-:W2:Y:S08]  /*3750*/  LDSM.16.M88.4 R104, [R174+0x5000] ;  /* 0x00500000ae68783b */ /* 0x000eb00000000200 */
[----:B------:R-:W4:Y:S08]  /*3760*/  LDSM.16.M88.4 R108, [R2+0x4000] ;  /* 0x00400000026c783b */ /* 0x000f300000000200 */
[----:B------:R-:W3:Y:S08]  /*3770*/  LDSM.16.M88.4 R112, [R2+0x5000] ;  /* 0x005000000270783b */ /* 0x000ef00000000200 */
[----:B------:R-:W-:Y:S01]  /*3780*/  LDSM.16.M88.4 R116, [R121+0x5000] ;  /* 0x005000007974783b */ /* 0x000fe20000000200 */
[-C--:B-1----:R-:W-:Y:S08]  /*3790*/  HMMA.16816.F32 R4, R100, R140.reuse, RZ ;  /* 0x0000008c6404723c */ /* 0x082ff000000018ff */
[C---:B--2---:R-:W-:Y:S08]  /*37a0*/  HMMA.16816.F32 R8, R104.reuse, R140, RZ ;  /* 0x0000008c6808723c */ /* 0x044ff000000018ff */
[-C--:B------:R-:W-:Y:S08]  /*37b0*/  HMMA.16816.F32 R12, R104, R142.reuse, RZ ;  /* 0x0000008e680c723c */ /* 0x080ff000000018ff */
[C---:B------:R-:W-:Y:S08]  /*37c0*/  HMMA.16816.F32 R16, R100.reuse, R142, RZ ;  /* 0x0000008e6410723c */ /* 0x040ff000000018ff */
[-C--:B------:R-:W-:Y:S08]  /*37d0*/  HMMA.16816.F32 R20, R100, R144.reuse, RZ ;  /* 0x000000906414723c */ /* 0x080ff000000018ff */
[C---:B------:R-:W-:Y:S08]  /*37e0*/  HMMA.16816.F32 R24, R104.reuse, R144, RZ ;  /* 0x000000906818723c */ /* 0x040ff000000018ff */
[-C--:B------:R-:W-:Y:S01]  /*37f0*/  HMMA.16816.F32 R28, R104, R146.reuse, RZ ;  /* 0x00000092681c723c */ /* 0x080fe200000018ff */
[----:B------:R-:W1:Y:S07]  /*3800*/  LDSM.16.M88.4 R104, [R121+0x4000] ;  /* 0x004000007968783b */ /* 0x000e6e0000000200 */
[----:B------:R-:W-:Y:S01]  /*3810*/  HMMA.16816.F32 R32, R100, R146, RZ ;  /* 0x000000926420723c */ /* 0x000fe200000018ff */
[----:B------:R-:W2:Y:S07]  /*3820*/  LDSM.16.M88.4 R100, [R120+0x4000] ;  /* 0x004000007864783b */ /* 0x000eae0000000200 */
[-C--:B----4-:R-:W-:Y:S08]  /*3830*/  HMMA.16816.F32 R4, R108, R148.reuse, R4 ;  /* 0x000000946c04723c */ /* 0x090ff00000001804 */
[C---:B---3--:R-:W-:Y:S08]  /*3840*/  HMMA.16816.F32 R8, R112.reuse, R148, R8 ;  /* 0x000000947008723c */ /* 0x048ff00000001808 */
[-C--:B------:R-:W-:Y:S08]  /*3850*/  HMMA.16816.F32 R12, R112, R150.reuse, R12 ;  /* 0x00000096700c723c */ /* 0x080ff0000000180c */
[C---:B------:R-:W-:Y:S08]  /*3860*/  HMMA.16816.F32 R16, R108.reuse, R150, R16 ;  /* 0x000000966c10723c */ /* 0x040ff00000001810 */
[-C--:B------:R-:W-:Y:S08]  /*3870*/  HMMA.16816.F32 R20, R108, R152.reuse, R20 ;  /* 0x000000986c14723c */ /* 0x080ff00000001814 */
[C---:B------:R-:W-:Y:S08]  /*3880*/  HMMA.16816.F32 R24, R112.reuse, R152, R24 ;  /* 0x000000987018723c */ /* 0x040ff00000001818 */
[-C--:B------:R-:W-:Y:S01]  /*3890*/  HMMA.16816.F32 R28, R112, R154.reuse, R28 ;  /* 0x0000009a701c723c */ /* 0x080fe2000000181c */
[----:B------:R-:W3:Y:S07]  /*38a0*/  LDSM.16.M88.4 R112, [R120+0x5000] ;  /* 0x005000007870783b */ /* 0x000eee0000000200 */
[----:B------:R-:W-:Y:S08]  /*38b0*/  HMMA.16816.F32 R32, R108, R154, R32 ;  /* 0x0000009a6c20723c */ /* 0x000ff00000001820 */
[-C--:B-1----:R-:W-:Y:S08]  /*38c0*/  HMMA.16816.F32 R4, R104, R156.reuse, R4 ;  /* 0x0000009c6804723c */ /* 0x082ff00000001804 */
[C---:B------:R-:W-:Y:S08]  /*38d0*/  HMMA.16816.F32 R8, R116.reuse, R156, R8 ;  /* 0x0000009c7408723c */ /* 0x040ff00000001808 */
[-C--:B------:R-:W-:Y:S08]  /*38e0*/  HMMA.16816.F32 R12, R116, R158.reuse, R12 ;  /* 0x0000009e740c723c */ /* 0x080ff0000000180c */
[C---:B------:R-:W-:Y:S08]  /*38f0*/  HMMA.16816.F32 R16, R104.reuse, R158, R16 ;  /* 0x0000009e6810723c */ /* 0x040ff00000001810 */
[-C--:B------:R-:W-:Y:S08]  /*3900*/  HMMA.16816.F32 R20, R104, R160.reuse, R20 ;  /* 0x000000a06814723c */ /* 0x080ff00000001814 */
[C---:B------:R-:W-:Y:S08]  /*3910*/  HMMA.16816.F32 R24, R116.reuse, R160, R24 ;  /* 0x000000a07418723c */ /* 0x040ff00000001818 */
[-C--:B------:R-:W-:Y:S08]  /*3920*/  HMMA.16816.F32 R28, R116, R162.reuse, R28 ;  /* 0x000000a2741c723c */ /* 0x080ff0000000181c */
[----:B------:R-:W-:Y:S08]  /*3930*/  HMMA.16816.F32 R32, R104, R162, R32 ;  /* 0x000000a26820723c */ /* 0x000ff00000001820 */
[-C--:B--2---:R-:W-:Y:S08]  /*3940*/  HMMA.16816.F32 R4, R100, R164.reuse, R4 ;  /* 0x000000a46404723c */ /* 0x084ff00000001804 */
[C---:B---3--:R-:W-:Y:S08]  /*3950*/  HMMA.16816.F32 R8, R112.reuse, R164, R8 ;  /* 0x000000a47008723c */ /* 0x048ff00000001808 */
[-C--:B------:R-:W-:Y:S08]  /*3960*/  HMMA.16816.F32 R12, R112, R166.reuse, R12 ;  /* 0x000000a6700c723c */ /* 0x080ff0000000180c */
[C---:B------:R-:W-:Y:S01]  /*3970*/  FADD.FTZ R121, -R250.reuse, R4 ;  /* 0x00000004fa797221 */ /* 0x040fe20000010100 */
[C---:B------:R-:W-:Y:S04]  /*3980*/  HMMA.16816.F32 R16, R100.reuse, R166, R16 ;  /* 0x000000a66410723c */ /* 0x040fe80000001810 */
[----:B------:R-:W-:Y:S02]  /*3990*/  FADD.FTZ R106, -R250, R5 ;  /* 0x00000005fa6a7221 */ /* 0x000fe40000010100 */
[----:B------:R-:W-:Y:S02]  /*39a0*/  FMUL.FTZ R232, R232, R121 ;  /* 0x00000079e8e87220 */ /* 0x000fe40000410000 */
[----:B------:R-:W-:Y:S01]  /*39b0*/  FMUL.FTZ R233, R233, R106 ;  /* 0x0000006ae9e97220 */ /* 0x000fe20000410000 */
[-C--:B------:R-:W-:Y:S08]  /*39c0*/  HMMA.16816.F32 R20, R100, R168.reuse, R20 ;  /* 0x000000a86414723c */ /* 0x080ff00000001814 */
[C---:B------:R-:W-:Y:S07]  /*39d0*/  HMMA.16816.F32 R24, R112.reuse, R168, R24 ;  /* 0x000000a87018723c */ /* 0x040fee0000001818 */
[C---:B------:R-:W-:Y:S01]  /*39e0*/  FADD.FTZ R17, -R250.reuse, R17 ;  /* 0x00000011fa117221 */ /* 0x040fe20000010100 */
[-C--:B------:R-:W-:Y:S04]  /*39f0*/  HMMA.16816.F32 R28, R112, R170.reuse, R28 ;  /* 0x000000aa701c723c */ /* 0x080fe8000000181c */
[C---:B------:R-:W-:Y:S02]  /*3a00*/  FADD.FTZ R105, -R250.reuse, R16 ;  /* 0x00000010fa697221 */ /* 0x040fe40000010100 */
[----:B------:R-:W-:Y:S02]  /*3a10*/  FMUL.FTZ R245, R245, R17 ;  /* 0x00000011f5f57220 */ /* 0x000fe40000410000 */
[C---:B------:R-:W-:Y:S01]  /*3a20*/  FADD.FTZ R17, -R250.reuse, R20 ;  /* 0x00000014fa117221 */ /* 0x040fe20000010100 */
[----:B------:R-:W-:Y:S04]  /*3a30*/  HMMA.16816.F32 R32, R100, R170, R32 ;  /* 0x000000aa6420723c */ /* 0x000fe80000001820 */
[----:B------:R-:W-:Y:S02]  /*3a40*/  FADD.FTZ R21, -R250, R21 ;  /* 0x00000015fa157221 */ /* 0x000fe40000010100 */
[----:B------:R-:W-:Y:S02]  /*3a50*/  FADD.FTZ R22, -R138, R22 ;  /* 0x000000168a167221 */ /* 0x000fe40000010100 */
[----:B------:R-:W-:Y:S04]  /*3a60*/  FMUL.FTZ R248, R248, R17 ;  /* 0x00000011f8f87220 */ /* 0x000fe80000410000 */
[C---:B------:R-:W-:Y:S02]  /*3a70*/  FADD.FTZ R17, -R138.reuse, R6 ;  /* 0x000000068a117221 */ /* 0x040fe40000010100 */
[----:B------:R-:W-:Y:S02]  /*3a80*/  FMUL.FTZ R251, R251, R22 ;  /* 0x00000016fbfb7220 */ /* 0x000fe40000410000 */
[----:B------:R-:W-:Y:S02]  /*3a90*/  FADD.FTZ R22, -R133, R13 ;  /* 0x0000000d85167221 */ /* 0x000fe40000010100 */
[----:B------:R-:W-:Y:S02]  /*3aa0*/  FMUL.FTZ R249, R249, R21 ;  /* 0x00000015f9f97220 */ /* 0x000fe40000410000 */
[----:B------:R-:W-:Y:S02]  /*3ab0*/  FADD.FTZ R21, -R138, R7 ;  /* 0x000000078a157221 */ /* 0x000fe40000010100 */
[----:B------:R-:W-:Y:S02]  /*3ac0*/  FMUL.FTZ R234, R234, R17 ;  /* 0x00000011eaea7220 */ /* 0x000fe40000410000 */
[C---:B------:R-:W-:Y:S02]  /*3ad0*/  FADD.FTZ R121, -R250.reuse, R32 ;  /* 0x00000020fa797221 */ /* 0x040fe40000010100 */
[----:B------:R-:W-:Y:S02]  /*3ae0*/  FADD.FTZ R250, -R250, R33 ;  /* 0x00000021fafa7221 */ /* 0x000fe40000010100 */
[C---:B------:R-:W-:Y:S02]  /*3af0*/  FADD.FTZ R33, -R138.reuse, R18 ;  /* 0x000000128a217221 */ /* 0x040fe40000010100 */
[C---:B------:R-:W-:Y:S02]  /*3b00*/  FADD.FTZ R18, -R138.reuse, R19 ;  /* 0x000000138a127221 */ /* 0x040fe40000010100 */
[C---:B------:R-:W-:Y:S02]  /*3b10*/  FADD.FTZ R23, -R138.reuse, R23 ;  /* 0x000000178a177221 */ /* 0x040fe40000010100 */
[----:B------:R-:W-:Y:S02]  /*3b20*/  FMUL.FTZ R247, R247, R18 ;  /* 0x00000012f7f77220 */ /* 0x000fe40000410000 */
[C---:B------:R-:W-:Y:S02]  /*3b30*/  FADD.FTZ R18, -R133.reuse, R9 ;  /* 0x0000000985127221 */ /* 0x040fe40000010100 */
[C---:B------:R-:W-:Y:S02]  /*3b40*/  FADD.FTZ R9, -R133.reuse, R12 ;  /* 0x0000000c85097221 */ /* 0x040fe40000010100 */
[C---:B------:R-:W-:Y:S02]  /*3b50*/  FADD.FTZ R17, -R138.reuse, R34 ;  /* 0x000000228a117221 */ /* 0x040fe40000010100 */
[----:B------:R-:W-:Y:S02]  /*3b60*/  FADD.FTZ R138, -R138, R35 ;  /* 0x000000238a8a7221 */ /* 0x000fe40000010100 */
[----:B------:R-:W-:Y:S02]  /*3b70*/  FADD.FTZ R19, -R133, R8 ;  /* 0x0000000885137221 */ /* 0x000fe40000010100 */
[----:B------:R-:W-:Y:S02]  /*3b80*/  FMUL.FTZ R237, R237, R18 ;  /* 0x00000012eded7220 */ /* 0x000fe40000410000 */
[----:B------:R-:W-:Y:S02]  /*3b90*/  FMUL.FTZ R240, R240, R9 ;  /* 0x00000009f0f07220 */ /* 0x000fe40000410000 */
[----:B------:R-:W-:Y:S02]  /*3ba0*/  FMUL.FTZ R241, R241, R22 ;  /* 0x00000016f1f17220 */ /* 0x000fe40000410000 */
[C---:B------:R-:W-:Y:S02]  /*3bb0*/  FADD.FTZ R18, -R133.reuse, R24 ;  /* 0x0000001885127221 */ /* 0x040fe40000010100 */
[C---:B------:R-:W-:Y:S02]  /*3bc0*/  FADD.FTZ R25, -R133.reuse, R25 ;  /* 0x0000001985197221 */ /* 0x040fe40000010100 */
[C---:B------:R-:W-:Y:S02]  /*3bd0*/  FADD.FTZ R22, -R133.reuse, R28 ;  /* 0x0000001c85167221 */ /* 0x040fe40000010100 */
[----:B------:R-:W-:Y:S02]  /*3be0*/  FADD.FTZ R133, -R133, R29 ;  /* 0x0000001d85857221 */ /* 0x000fe40000010100 */
[C---:B------:R-:W-:Y:S02]  /*3bf0*/  FADD.FTZ R9, -R137.reuse, R10 ;  /* 0x0000000a89097221 */ /* 0x040fe40000010100 */
[C---:B------:R-:W-:Y:S02]  /*3c00*/  FADD.FTZ R10, -R137.reuse, R11 ;  /* 0x0000000b890a7221 */ /* 0x040fe40000010100 */
[C---:B------:R-:W-:Y:S02]  /*3c10*/  FADD.FTZ R11, -R137.reuse, R14 ;  /* 0x0000000e890b7221 */ /* 0x040fe40000010100 */
[C---:B------:R-:W-:Y:S02]  /*3c20*/  FADD.FTZ R14, -R137.reuse, R15 ;  /* 0x0000000f890e7221 */ /* 0x040fe40000010100 */
[C---:B------:R-:W-:Y:S02]  /*3c30*/  FADD.FTZ R26, -R137.reuse, R26 ;  /* 0x0000001a891a7221 */ /* 0x040fe40000010100 */
[C---:B------:R-:W-:Y:S02]  /*3c40*/  FADD.FTZ R27, -R137.reuse, R27 ;  /* 0x0000001b891b7221 */ /* 0x040fe40000010100 */
[C---:B------:R-:W-:Y:S02]  /*3c50*/  FADD.FTZ R30, -R137.reuse, R30 ;  /* 0x0000001e891e7221 */ /* 0x040fe40000010100 */
[----:B------:R-:W-:Y:S02]  /*3c60*/  FADD.FTZ R137, -R137, R31 ;  /* 0x0000001f89897221 */ /* 0x000fe40000010100 */
[----:B------:R-:W-:Y:S02]  /*3c70*/  FMUL.FTZ R244, R244, R105 ;  /* 0x00000069f4f47220 */ /* 0x000fe40000410000 */
        /* <DEDUP_REMOVED lines=19> */
[----:B------:R-:W-:Y:S01]  /*3db0*/  FMUL.FTZ R137, R126, R137 ;  /* 0x000000897e897220 */ /* 0x000fe20000410000 */
[----:B------:R-:W-:-:S05]  /*3dc0*/  @!P6 BRA `(.L_x_7) ;  /* 0x000001300000e947 */ /* 0x000fca0003800000 */
[----:B------:R-:W-:Y:S01]  /*3dd0*/  LOP3.LUT R6, R218, 0x1, RZ, 0xc0, !PT ;  /* 0x00000001da067812 */ /* 0x000fe200078ec0ff */
[----:B------:R-:W-:Y:S02]  /*3de0*/  IMAD.MOV.U32 R7, RZ, RZ, c[0x0][0x190] ;  /* 0x00006400ff077624 */ /* 0x000fe400078e00ff */
[----:B------:R-:W-:Y:S01]  /*3df0*/  IMAD.MOV.U32 R4, RZ, RZ, -0x2000 ;  /* 0xffffe000ff047424 */ /* 0x000fe200078e00ff */
[----:B------:R-:W-:Y:S01]  /*3e00*/  ISETP.NE.U32.AND P3, PT, R6, 0x1, PT ;  /* 0x000000010600780c */ /* 0x000fe20003f65070 */
[----:B------:R-:W-:Y:S03]  /*3e10*/  IMAD.U32 R5, R7, -0x40, RZ ;  /* 0xffffffc007057824 */ /* 0x000fe600078e00ff */
[----:B------:R-:W-:Y:S02]  /*3e20*/  SEL R4, R4, 0x2000, !P3 ;  /* 0x0000200004047807 */ /* 0x000fe40005800000 */
[----:B------:R-:W-:Y:S03]  /*3e30*/  LEA R228, P0, R5, R228, 0x1 ;  /* 0x000000e405e47211 */ /* 0x000fe600078008ff */
[--C-:B------:R-:W-:Y:S01]  /*3e40*/  IMAD.IADD R217, R217, 0x1, R4.reuse ;  /* 0x00000001d9d97824 */ /* 0x100fe200078e0204 */
[----:B------:R-:W-:Y:S01]  /*3e50*/  LEA.HI.X.SX32 R229, R5, R229, 0x1, P0 ;  /* 0x000000e505e57211 */ /* 0x000fe200000f0eff */
[----:B------:R-:W-:Y:S01]  /*3e60*/  IMAD.MOV.U32 R5, RZ, RZ, c[0x0][0x194] ;  /* 0x00006500ff057624 */ /* 0x000fe200078e00ff */
[C---:B------:R-:W-:Y:S01]  /*3e70*/  LEA R6, P0, R7.reuse, R228, 0x6 ;  /* 0x000000e407067211 */ /* 0x040fe200078030ff */
[----:B------:R-:W-:Y:S02]  /*3e80*/  IMAD.IADD R178, R178, 0x1, R4 ;  /* 0x00000001b2b27824 */ /* 0x000fe400078e0204 */
[----:B------:R-:W-:Y:S01]  /*3e90*/  @!PT LDS RZ, [RZ] ;  /* 0x00000000fffff984 */ /* 0x000fe20000000800 */
[----:B------:R-:W-:Y:S01]  /*3ea0*/  @!PT LDS RZ, [RZ] ;  /* 0x00000000fffff984 */ /* 0x000fe20000000800 */
[----:B------:R-:W-:Y:S01]  /*3eb0*/  @!PT LDS RZ, [RZ] ;  /* 0x00000000fffff984 */ /* 0x000fe20000000800 */
[----:B------:R1:W-:Y:S01]  /*3ec0*/  LDGSTS.E.BYPASS.LTC128B.128 [R217], [R228.64] ;  /* 0x00000000e4d97fae */ /* 0x0003e2000b901d54 */
[----:B------:R-:W-:Y:S05]  /*3ed0*/  LEA.HI.X R7, R7, R229, R5, 0x6, P0 ;  /* 0x000000e507077211 */ /* 0x000fea00000f3405 */
[----:B------:R1:W-:Y:S04]  /*3ee0*/  LDGSTS.E.BYPASS.LTC128B.128 [R217+0x1000], [R6.64] ;  /* 0x0100000006d97fae */ /* 0x0003e8000b901d54 */
[----:B------:R-:W0:Y:S02]  /*3ef0*/  LDGDEPBAR ;  /* 0x00000000000079af */ /* 0x000e240000000000 */
.L_x_7:
[----:B------:R-:W-:Y:S01]  /*3f00*/  F2FP.PACK_AB R232, R233, R232 ;  /* 0x000000e8e9e8723e */ /* 0x000fe200000000ff */
[----:B------:R-:W-:Y:S01]  /*3f10*/  IMAD.SHL.U32 R112, R181, 0x2, RZ ;  /* 0x00000002b5707824 */ /* 0x000fe200078e00ff */
[----:B------:R-:W-:Y:S02]  /*3f20*/  F2FP.PACK_AB R234, R235, R234 ;  /* 0x000000eaebea723e */ /* 0x000fe400000000ff */
[----:B------:R-:W-:Y:S01]  /*3f30*/  F2FP.PACK_AB R245, R245, R244 ;  /* 0x000000f4f5f5723e */ /* 0x000fe200000000ff */
[----:B------:R-:W-:Y:S01]  /*3f40*/  STS [R201+0xa000], R232 ;  /* 0x00a000e8c9007388 */ /* 0x000fe20000000800 */
        /* <DEDUP_REMOVED lines=19> */
[C---:B------:R-:W-:Y:S01]  /*4080*/  IADD3 R4, R112.reuse, 0x4000, RZ ;  /* 0x0000400070047810 */ /* 0x040fe20007ffe0ff */
[----:B------:R-:W-:Y:S01]  /*4090*/  STS [R206+0xb400], R243 ;  /* 0x00b400f3ce007388 */ /* 0x000fe20000000800 */
[----:B------:R-:W-:Y:S02]  /*40a0*/  IADD3 R100, R112, 0x4040, RZ ;  /* 0x0000404070647810 */ /* 0x000fe40007ffe0ff */
[----:B------:R-:W-:Y:S01]  /*40b0*/  @P2 IADD3 R100, R4, -0x40, RZ ;  /* 0xffffffc004642810 */ /* 0x000fe20007ffe0ff */
[----:B------:R-:W-:Y:S04]  /*40c0*/  STS [R205+0xa000], R248 ;  /* 0x00a000f8cd007388 */ /* 0x000fe80000000800 */
[----:B------:R-:W-:Y:S04]  /*40d0*/  STS [R205+0xa400], R252 ;  /* 0x00a400fccd007388 */ /* 0x000fe80000000800 */
[----:B------:R-:W-:Y:S04]  /*40e0*/  STS [R221+0xa000], R250 ;  /* 0x00a000fadd007388 */ /* 0x000fe80000000800 */
[----:B------:R-:W-:Y:S04]  /*40f0*/  STS [R221+0xa400], R138 ;  /* 0x00a4008add007388 */ /* 0x000fe80000000800 */
[----:B------:R-:W-:Y:S04]  /*4100*/  STS [R205+0xb000], R134 ;  /* 0x00b00086cd007388 */ /* 0x000fe80000000800 */
[----:B------:R-:W-:Y:S04]  /*4110*/  STS [R205+0xb400], R122 ;  /* 0x00b4007acd007388 */ /* 0x000fe80000000800 */
[----:B------:R-:W-:Y:S04]  /*4120*/  STS [R221+0xb000], R102 ;  /* 0x00b00066dd007388 */ /* 0x000fe80000000800 */
[----:B------:R-:W-:Y:S04]  /*4130*/  STS [R221+0xb400], R104 ;  /* 0x00b40068dd007388 */ /* 0x000fe80000000800 */
[----:B------:R-:W-:Y:S06]  /*4140*/  BAR.SYNC.DEFER_BLOCKING 0x0 ;  /* 0x0000000000007b1d */ /* 0x000fec0000010000 */
[----:B-1----:R-:W-:Y:S04]  /*4150*/  LDSM.16.MT88.4 R4, [R177+0xe000] ;  /* 0x00e00000b104783b */ /* 0x002fe80000004200 */
[----:B------:R-:W1:Y:S04]  /*4160*/  LDSM.16.MT88.4 R8, [R112+0x4000] ;  /* 0x004000007008783b */ /* 0x000e680000004200 */
[----:B------:R-:W2:Y:S04]  /*4170*/  LDSM.16.MT88.4 R12, [R177+0x10000] ;  /* 0x01000000b10c783b */ /* 0x000ea80000004200 */
[----:B------:R-:W3:Y:S04]  /*4180*/  LDSM.16.MT88.4 R16, [R100] ;  /* 0x000000006410783b */ /* 0x000ee80000004200 */
[----:B------:R-:W-:Y:S04]  /*4190*/  LDSM.16.MT88.4 R20, [R177+0xe800] ;  /* 0x00e80000b114783b */ /* 0x000fe80000004200 */
[----:B------:R-:W4:Y:S04]  /*41a0*/  LDSM.16.MT88.4 R24, [R112+0x4800] ;  /* 0x004800007018783b */ /* 0x000f280000004200 */
[----:B------:R-:W5:Y:S04]  /*41b0*/  LDSM.16.MT88.4 R28, [R177+0x10800] ;  /* 0x01080000b11c783b */ /* 0x000f680000004200 */
[----:B------:R-:W3:Y:S01]  /*41c0*/  LDSM.16.MT88.4 R32, [R100+0x800] ;  /* 0x000800006420783b */ /* 0x000ee20000004200 */
[-C--:B-1----:R-:W-:Y:S08]  /*41d0*/  HMMA.16816.F32 R36, R4, R8.reuse, R36 ;  /* 0x000000080424723c */ /* 0x082ff00000001824 */
[C---:B--2---:R-:W-:Y:S08]  /*41e0*/  HMMA.16816.F32 R40, R12.reuse, R8, R40 ;  /* 0x000000080c28723c */ /* 0x044ff00000001828 */
[-C--:B------:R-:W-:Y:S08]  /*41f0*/  HMMA.16816.F32 R44, R12, R10.reuse, R44 ;  /* 0x0000000a0c2c723c */ /* 0x080ff0000000182c */
[C---:B------:R-:W-:Y:S01]  /*4200*/  HMMA.16816.F32 R48, R4.reuse, R10, R48 ;  /* 0x0000000a0430723c */ /* 0x040fe20000001830 */
[----:B------:R-:W-:Y:S07]  /*4210*/  LDSM.16.MT88.4 R8, [R112+0x5000] ;  /* 0x005000007008783b */ /* 0x000fee0000004200 */
[-C--:B---3--:R-:W-:Y:S08]  /*4220*/  HMMA.16816.F32 R52, R4, R16.reuse, R52 ;  /* 0x000000100434723c */ /* 0x088ff00000001834 */
[C---:B------:R-:W-:Y:S08]  /*4230*/  HMMA.16816.F32 R56, R12.reuse, R16, R56 ;  /* 0x000000100c38723c */ /* 0x040ff00000001838 */
[-C--:B------:R-:W-:Y:S01]  /*4240*/  HMMA.16816.F32 R60, R12, R18.reuse, R60 ;  /* 0x000000120c3c723c */ /* 0x080fe2000000183c */
[----:B------:R-:W-:Y:S07]  /*4250*/  LDSM.16.MT88.4 R12, [R177+0x11000] ;  /* 0x01100000b10c783b */ /* 0x000fee0000004200 */
[----:B------:R-:W-:Y:S01]  /*4260*/  HMMA.16816.F32 R64, R4, R18, R64 ;  /* 0x000000120440723c */ /* 0x000fe20000001840 */
[----:B------:R-:W1:Y:S04]  /*4270*/  LDSM.16.MT88.4 R4, [R177+0xf000] ;  /* 0x00f00000b104783b */ /* 0x000e680000004200 */
[----:B------:R-:W2:Y:S03]  /*4280*/  LDSM.16.MT88.4 R16, [R100+0x1000] ;  /* 0x001000006410783b */ /* 0x000ea60000004200 */
[-C--:B----4-:R-:W-:Y:S08]  /*4290*/  HMMA.16816.F32 R36, R20, R24.reuse, R36 ;  /* 0x000000181424723c */ /* 0x090ff00000001824 */
[C---:B-----5:R-:W-:Y:S08]  /*42a0*/  HMMA.16816.F32 R40, R28.reuse, R24, R40 ;  /* 0x000000181c28723c */ /* 0x060ff00000001828 */
[-C--:B------:R-:W-:Y:S08]  /*42b0*/  HMMA.16816.F32 R44, R28, R26.reuse, R44 ;  /* 0x0000001a1c2c723c */ /* 0x080ff0000000182c */
[C---:B------:R-:W-:Y:S01]  /*42c0*/  HMMA.16816.F32 R48, R20.reuse, R26, R48 ;  /* 0x0000001a1430723c */ /* 0x040fe20000001830 */
[----:B------:R-:W-:Y:S07]  /*42d0*/  LDSM.16.MT88.4 R24, [R112+0x5800] ;  /* 0x005800007018783b */ /* 0x000fee0000004200 */
[-C--:B------:R-:W-:Y:S08]  /*42e0*/  HMMA.16816.F32 R52, R20, R32.reuse, R52 ;  /* 0x000000201434723c */ /* 0x080ff00000001834 */
[C---:B------:R-:W-:Y:S08]  /*42f0*/  HMMA.16816.F32 R56, R28.reuse, R32, R56 ;  /* 0x000000201c38723c */ /* 0x040ff00000001838 */
[-C--:B------:R-:W-:Y:S01]  /*4300*/  HMMA.16816.F32 R60, R28, R34.reuse, R60 ;  /* 0x000000221c3c723c */ /* 0x080fe2000000183c */
[----:B------:R-:W-:Y:S07]  /*4310*/  LDSM.16.MT88.4 R28, [R177+0x11800] ;  /* 0x01180000b11c783b */ /* 0x000fee0000004200 */
[----:B------:R-:W-:Y:S01]  /*4320*/  HMMA.16816.F32 R64, R20, R34, R64 ;  /* 0x000000221440723c */ /* 0x000fe20000001840 */
[----:B------:R-:W3:Y:S04]  /*4330*/  LDSM.16.MT88.4 R20, [R177+0xf800] ;  /* 0x00f80000b114783b */ /* 0x000ee80000004200 */
[----:B------:R-:W4:Y:S03]  /*4340*/  LDSM.16.MT88.4 R32, [R100+0x1800] ;  /* 0x001800006420783b */ /* 0x000f260000004200 */
[-C--:B-1----:R-:W-:Y:S01]  /*4350*/  HMMA.16816.F32 R36, R4, R8.reuse, R36 ;  /* 0x000000080424723c */ /* 0x082fe20000001824 */
[----:B------:R-:W-:Y:S07]  /*4360*/  BAR.SYNC.DEFER_BLOCKING 0x0 ;  /* 0x0000000000007b1d */ /* 0x000fee0000010000 */
[C---:B------:R-:W-:Y:S08]  /*4370*/  HMMA.16816.F32 R40, R12.reuse, R8, R40 ;  /* 0x000000080c28723c */ /* 0x040ff00000001828 */
[-C--:B------:R-:W-:Y:S08]  /*4380*/  HMMA.16816.F32 R44, R12, R10.reuse, R44 ;  /* 0x0000000a0c2c723c */ /* 0x080ff0000000182c */
[C---:B------:R-:W-:Y:S08]  /*4390*/  HMMA.16816.F32 R48, R4.reuse, R10, R48 ;  /* 0x0000000a0430723c */ /* 0x040ff00000001830 */
[-C--:B--2---:R-:W-:Y:S08]  /*43a0*/  HMMA.16816.F32 R52, R4, R16.reuse, R52 ;  /* 0x000000100434723c */ /* 0x084ff00000001834 */
[C---:B------:R-:W-:Y:S08]  /*43b0*/  HMMA.16816.F32 R56, R12.reuse, R16, R56 ;  /* 0x000000100c38723c */ /* 0x040ff00000001838 */
[-C--:B------:R-:W-:Y:S08]  /*43c0*/  HMMA.16816.F32 R60, R12, R18.reuse, R60 ;  /* 0x000000120c3c723c */ /* 0x080ff0000000183c */
[----:B------:R-:W-:Y:S08]  /*43d0*/  HMMA.16816.F32 R64, R4, R18, R64 ;  /* 0x000000120440723c */ /* 0x000ff00000001840 */
[-C--:B---3--:R-:W-:Y:S08]  /*43e0*/  HMMA.16816.F32 R36, R20, R24.reuse, R36 ;  /* 0x000000181424723c */ /* 0x088ff00000001824 */
[C---:B------:R-:W-:Y:S08]  /*43f0*/  HMMA.16816.F32 R40, R28.reuse, R24, R40 ;  /* 0x000000181c28723c */ /* 0x040ff00000001828 */
[-C--:B------:R-:W-:Y:S08]  /*4400*/  HMMA.16816.F32 R44, R28, R26.reuse, R44 ;  /* 0x0000001a1c2c723c */ /* 0x080ff0000000182c */
[C---:B------:R-:W-:Y:S08]  /*4410*/  HMMA.16816.F32 R48, R20.reuse, R26, R48 ;  /* 0x0000001a1430723c */ /* 0x040ff00000001830 */
[-C--:B----4-:R-:W-:Y:S08]  /*4420*/  HMMA.16816.F32 R52, R20, R32.reuse, R52 ;  /* 0x000000201434723c */ /* 0x090ff00000001834 */
[C---:B------:R-:W-:Y:S08]  /*4430*/  HMMA.16816.F32 R56, R28.reuse, R32, R56 ;  /* 0x000000201c38723c */ /* 0x040ff00000001838 */
[-C--:B------:R-:W-:Y:S08]  /*4440*/  HMMA.16816.F32 R60, R28, R34.reuse, R60 ;  /* 0x000000221c3c723c */ /* 0x080ff0000000183c */
[----:B------:R-:W-:Y:S01]  /*4450*/  HMMA.16816.F32 R64, R20, R34, R64 ;  /* 0x000000221440723c */ /* 0x000fe20000001840 */
[----:B------:R-:W-:-:S07]  /*4460*/  @!P6 BRA `(.L_x_8) ;  /* 0x000000d00000e947 */ /* 0x000fce0003800000 */
[----:B------:R-:W-:Y:S04]  /*4470*/  IMAD.MOV.U32 R7, RZ, RZ, c[0x0][0x370] ;  /* 0x0000dc00ff077624 */ /* 0x000fe800078e00ff */
[----:B------:R-:W-:Y:S05]  /*4480*/  IMAD.U32 R5, R7, -0x40, RZ ;  /* 0xffffffc007057824 */ /* 0x000fea00078e00ff */
[C---:B------:R-:W-:Y:S04]  /*4490*/  LEA R226, P0, R5.reuse, R226, 0x1 ;  /* 0x000000e205e27211 */ /* 0x040fe800078008ff */
[----:B------:R-:W-:Y:S01]  /*44a0*/  LEA.HI.X.SX32 R227, R5, R227, 0x1, P0 ;  /* 0x000000e305e37211 */ /* 0x000fe200000f0eff */
[----:B------:R-:W-:Y:S01]  /*44b0*/  IMAD.MOV.U32 R5, RZ, RZ, c[0x0][0x374] ;  /* 0x0000dd00ff057624 */ /* 0x000fe200078e00ff */
[C---:B------:R-:W-:Y:S03]  /*44c0*/  LEA R8, P0, R7.reuse, R226, 0x6 ;  /* 0x000000e207087211 */ /* 0x040fe600078030ff */
[----:B------:R-:W-:Y:S01]  /*44d0*/  @!PT LDS RZ, [RZ] ;  /* 0x00000000fffff984 */ /* 0x000fe20000000800 */
[----:B------:R-:W-:Y:S01]  /*44e0*/  @!PT LDS RZ, [RZ] ;  /* 0x00000000fffff984 */ /* 0x000fe20000000800 */
[----:B------:R-:W-:Y:S01]  /*44f0*/  @!PT LDS RZ, [RZ] ;  /* 0x00000000fffff984 */ /* 0x000fe20000000800 */
[----:B------:R1:W-:Y:S01]  /*4500*/  LDGSTS.E.BYPASS.LTC128B.128 [R196+0x4000], [R226.64] ;  /* 0x04000000e2c47fae */ /* 0x0003e2000b901d54 */
[----:B------:R-:W-:Y:S05]  /*4510*/  LEA.HI.X R9, R7, R227, R5, 0x6, P0 ;  /* 0x000000e307097211 */ /* 0x000fea00000f3405 */
[----:B------:R1:W-:Y:S04]  /*4520*/  LDGSTS.E.BYPASS.LTC128B.128 [R196+0x5000], [R8.64] ;  /* 0x0500000008c47fae */ /* 0x0003e8000b901d54 */
[----:B------:R-:W0:Y:S02]  /*4530*/  LDGDEPBAR ;  /* 0x00000000000079af */ /* 0x000e240000000000 */
.L_x_8:
[----:B------:R-:W-:Y:S01]  /*4540*/  LDSM.16.M88.4 R20, [R180] ;  /* 0x00000000b414783b */ /* 0x000fe20000000200 */
[--C-:B------:R-:W-:Y:S02]  /*4550*/  IMAD.IADD R113, R112, 0x1, R183.reuse ;  /* 0x0000000170717824 */ /* 0x100fe400078e02b7 */
[----:B------:R-:W-:Y:S01]  /*4560*/  IMAD.IADD R115, R180, 0x1, R183 ;  /* 0x00000001b4737824 */ /* 0x000fe200078e02b7 */
[----:B-1----:R-:W1:Y:S01]  /*4570*/  LDSM.16.MT88.4 R8, [R112+0x6000] ;  /* 0x006000007008783b */ /* 0x002e620000004200 */
[----:B------:R-:W-:Y:S03]  /*4580*/  IMAD.IADD R114, R183, 0x1, R0 ;  /* 0x00000001b7727824 */ /* 0x000fe600078e0200 */
[----:B------:R-:W2:Y:S04]  /*4590*/  LDSM.16.MT88.4 R16, [R113+0x6000] ;  /* 0x006000007110783b */ /* 0x000ea80000004200 */
[----:B------:R-:W-:Y:S04]  /*45a0*/  LDSM.16.M88.4 R24, [R0] ;  /* 0x000000000018783b */ /* 0x000fe80000000200 */
[----:B------:R-:W3:Y:S04]  /*45b0*/  LDSM.16.MT88.4 R28, [R112+0x6800] ;  /* 0x00680000701c783b */ /* 0x000ee80000004200 */
[----:B------:R-:W4:Y:S04]  /*45c0*/  LDSM.16.MT88.4 R32, [R113+0x6800] ;  /* 0x006800007120783b */ /* 0x000f280000004200 */
[----:B------:R-:W-:Y:S04]  /*45d0*/  LDSM.16.MT88.4 R104, [R112+0x7000] ;  /* 0x007000007068783b */ /* 0x000fe80000004200 */
[----:B------:R-:W3:Y:S04]  /*45e0*/  LDSM.16.M88.4 R100, [R115] ;  /* 0x000000007364783b */ /* 0x000ee80000000200 */
[----:B------:R-:W-:Y:S01]  /*45f0*/  LDSM.16.MT88.4 R108, [R112+0x7800] ;  /* 0x00780000706c783b */ /* 0x000fe20000004200 */
[C---:B-1----:R-:W-:Y:S08]  /*4600*/  HMMA.16816.F32 R4, R20.reuse, R8, RZ ;  /* 0x000000081404723c */ /* 0x042ff000000018ff */
[C---:B------:R-:W-:Y:S08]  /*4610*/  HMMA.16816.F32 R8, R20.reuse, R10, RZ ;  /* 0x0000000a1408723c */ /* 0x040ff000000018ff */
[C---:B--2---:R-:W-:Y:S08]  /*4620*/  HMMA.16816.F32 R12, R20.reuse, R16, RZ ;  /* 0x00000010140c723c */ /* 0x044ff000000018ff */
[----:B------:R-:W-:Y:S01]  /*4630*/  HMMA.16816.F32 R16, R20, R18, RZ ;  /* 0x000000121410723c */ /* 0x000fe200000018ff */
[----:B------:R-:W1:Y:S07]  /*4640*/  LDSM.16.MT88.4 R20, [R113+0x7000] ;  /* 0x007000007114783b */ /* 0x000e6e0000004200 */
[C---:B---3--:R-:W-:Y:S08]  /*4650*/  HMMA.16816.F32 R4, R24.reuse, R28, R4 ;  /* 0x0000001c1804723c */ /* 0x048ff00000001804 */
[C---:B------:R-:W-:Y:S01]  /*4660*/  HMMA.16816.F32 R8, R24.reuse, R30, R8 ;  /* 0x0000001e1808723c */ /* 0x040fe20000001808 */
[----:B------:R-:W2:Y:S07]  /*4670*/  LDSM.16.M88.4 R28, [R114] ;  /* 0x00000000721c783b */ /* 0x000eae0000000200 */
[C---:B----4-:R-:W-:Y:S08]  /*4680*/  HMMA.16816.F32 R12, R24.reuse, R32, R12 ;  /* 0x00000020180c723c */ /* 0x050ff0000000180c */
[----:B------:R-:W-:Y:S01]  /*4690*/  HMMA.16816.F32 R16, R24, R34, R16 ;  /* 0x000000221810723c */ /* 0x000fe20000001810 */
[----:B------:R-:W3:Y:S04]  /*46a0*/  LDSM.16.MT88.4 R24, [R113+0x7800] ;  /* 0x007800007118783b */ /* 0x000ee80000004200 */
[----:B------:R-:W-:Y:S03]  /*46b0*/  LDSM.16.M88.4 R32, [R180+0x2000] ;  /* 0x00200000b420783b */ /* 0x000fe60000000200 */
[C---:B------:R-:W-:Y:S08]  /*46c0*/  HMMA.16816.F32 R4, R100.reuse, R104, R4 ;  /* 0x000000686404723c */ /* 0x040ff00000001804 */
[C---:B------:R-:W-:Y:S01]  /*46d0*/  HMMA.16816.F32 R8, R100.reuse, R106, R8 ;  /* 0x0000006a6408723c */ /* 0x040fe20000001808 */
[----:B------:R-:W4:Y:S07]  /*46e0*/  LDSM.16.MT88.4 R104, [R112+0x8000] ;  /* 0x008000007068783b */ /* 0x000f2e0000004200 */
[C---:B-1----:R-:W-:Y:S08]  /*46f0*/  HMMA.16816.F32 R12, R100.reuse, R20, R12 ;  /* 0x00000014640c723c */ /* 0x042ff0000000180c */
[----:B------:R-:W-:Y:S01]  /*4700*/  HMMA.16816.F32 R16, R100, R22, R16 ;  /* 0x000000166410723c */ /* 0x000fe20000001810 */
[----:B------:R-:W1:Y:S04]  /*4710*/  LDSM.16.MT88.4 R20, [R113+0x8000] ;  /* 0x008000007114783b */ /* 0x000e680000004200 */
[----:B------:R-:W-:Y:S03]  /*4720*/  LDSM.16.M88.4 R100, [R0+0x2000] ;  /* 0x002000000064783b */ /* 0x000fe60000000200 */
[C---:B--2---:R-:W-:Y:S08]  /*4730*/  HMMA.16816.F32 R4, R28.reuse, R108, R4 ;  /* 0x0000006c1c04723c */ /* 0x044ff00000001804 */
[C---:B------:R-:W-:Y:S01]  /*4740*/  HMMA.16816.F32 R8, R28.reuse, R110, R8 ;  /* 0x0000006e1c08723c */ /* 0x040fe20000001808 */
[----:B------:R-:W2:Y:S07]  /*4750*/  LDSM.16.MT88.4 R108, [R112+0x8800] ;  /* 0x00880000706c783b */ /* 0x000eae0000004200 */
[C---:B---3--:R-:W-:Y:S08]  /*4760*/  HMMA.16816.F32 R12, R28.reuse, R24, R12 ;  /* 0x000000181c0c723c */ /* 0x048ff0000000180c */
[----:B------:R-:W-:Y:S01]  /*4770*/  HMMA.16816.F32 R16, R28, R26, R16 ;  /* 0x0000001a1c10723c */ /* 0x000fe20000001810 */
[----:B------:R-:W3:Y:S04]  /*4780*/  LDSM.16.MT88.4 R24, [R113+0x8800] ;  /* 0x008800007118783b */ /* 0x000ee80000004200 */
[----:B------:R-:W-:Y:S03]  /*4790*/  LDSM.16.M88.4 R28, [R115+0x2000] ;  /* 0x00200000731c783b */ /* 0x000fe60000000200 */
[C---:B----4-:R-:W-:Y:S08]  /*47a0*/  HMMA.16816.F32 R4, R32.reuse, R104, R4 ;  /* 0x000000682004723c */ /* 0x050ff00000001804 */
        /* <DEDUP_REMOVED lines=11> */
[----:B------:R-:W3:Y:S06]  /*4860*/  LDSM.16.MT88.4 R24, [R113+0x9800] ;  /* 0x009800007118783b */ /* 0x000eec0000004200 */
[----:B------:R-:W-:Y:S01]  /*4870*/  @P6 IADD3 R100, P3, R208, R199, RZ ;  /* 0x000000c7d0646210 */ /* 0x000fe20007f7e0ff */
[C---:B----4-:R-:W-:Y:S01]  /*4880*/  HMMA.16816.F32 R4, R28.reuse, R104, R4 ;  /* 0x000000681c04723c */ /* 0x050fe20000001804 */
[----:B------:R-:W-:Y:S04]  /*4890*/  IMAD.U32 R103, RZ, RZ, UR17 ;  /* 0x00000011ff677e24 */ /* 0x000fe8000f8e00ff */
[----:B------:R-:W-:Y:S02]  /*48a0*/  @P6 IMAD.X R101, R209, 0x1, R198, P3 ;  /* 0x00000001d1656824 */ /* 0x000fe400018e06c6 */
[----:B------:R-:W-:Y:S01]  /*48b0*/  IMAD.IADD R104, R183, 0x1, R176 ;  /* 0x00000001b7687824 */ /* 0x000fe200078e02b0 */
[C---:B------:R-:W-:Y:S01]  /*48c0*/  HMMA.16816.F32 R8, R28.reuse, R106, R8 ;  /* 0x0000006a1c08723c */ /* 0x040fe20000001808 */
[----:B------:R-:W-:Y:S01]  /*48d0*/  IMAD.U32 R105, RZ, RZ, UR18 ;  /* 0x00000012ff697e24 */ /* 0x000fe2000f8e00ff */
[----:B------:R4:W5:Y:S04]  /*48e0*/  @P6 LDG.E R215, [R100.64] ;  /* 0x0000001464d76981 */ /* 0x000968000c1e1900 */
[----:B------:R4:W5:Y:S01]  /*48f0*/  @P6 LDG.E R216, [R100.64+0x20] ;  /* 0x0000201464d86981 */ /* 0x000962000c1e1900 */
[----:B------:R-:W-:Y:S01]  /*4900*/  IMAD.U32 R107, RZ, RZ, UR11 ;  /* 0x0000000bff6b7e24 */ /* 0x000fe2000f8e00ff */
[C---:B-1----:R-:W-:Y:S02]  /*4910*/  HMMA.16816.F32 R12, R28.reuse, R20, R12 ;  /* 0x000000141c0c723c */ /* 0x042fe4000000180c */
[----:B------:R4:W5:Y:S04]  /*4920*/  @P6 LDG.E R213, [R100.64+0x80] ;  /* 0x0000801464d56981 */ /* 0x000968000c1e1900 */
[----:B------:R4:W5:Y:S02]  /*4930*/  @P6 LDG.E R214, [R100.64+0xa0] ;  /* 0x0000a01464d66981 */ /* 0x000964000c1e1900 */
[----:B------:R-:W-:Y:S02]  /*4940*/  HMMA.16816.F32 R16, R28, R22, R16 ;  /* 0x000000161c10723c */ /* 0x000fe40000001810 */
[----:B------:R-:W-:Y:S05]  /*4950*/  LDSM.16.MT88.4 R20, [R177+0xc000] ;  /* 0x00c00000b114783b */ /* 0x000fea0000004200 */
[----:B------:R-:W-:Y:S01]  /*4960*/  IMAD.U32 R29, RZ, RZ, UR5 ;  /* 0x00000005ff1d7e24 */ /* 0x000fe2000f8e00ff */
[C---:B--2---:R-:W-:Y:S01]  /*4970*/  HMMA.16816.F32 R4, R32.reuse, R108, R4 ;  /* 0x0000006c2004723c */ /* 0x044fe20000001804 */
[----:B------:R-:W-:Y:S04]  /*4980*/  IMAD.U32 R31, RZ, RZ, UR5 ;  /* 0x00000005ff1f7e24 */ /* 0x000fe8000f8e00ff */
[----:B------:R-:W-:Y:S01]  /*4990*/  LEA R230, P0, R29, R230, 0x2 ;  /* 0x000000e61de67211 */ /* 0x000fe200078010ff */
[----:B------:R-:W-:Y:S02]  /*49a0*/  IMAD.U32 R29, RZ, RZ, UR17 ;  /* 0x00000011ff1d7e24 */ /* 0x000fe4000f8e00ff */
[C---:B------:R-:W-:Y:S04]  /*49b0*/  HMMA.16816.F32 R8, R32.reuse, R110, R8 ;  /* 0x0000006e2008723c */ /* 0x040fe80000001808 */
[----:B------:R-:W-:Y:S01]  /*49c0*/  LEA.HI.X.SX32 R231, R31, R231, 0x2, P0 ;  /* 0x000000e71fe77211 */ /* 0x000fe200000f16ff */
[----:B------:R-:W-:Y:S01]  /*49d0*/  IMAD.U32 R31, RZ, RZ, UR16 ;  /* 0x00000010ff1f7e24 */ /* 0x000fe2000f8e00ff */
[-C--:B------:R-:W-:Y:S01]  /*49e0*/  LEA R28, P3, R103, R230.reuse, 0x2 ;  /* 0x000000e6671c7211 */ /* 0x080fe200078610ff */
[----:B------:R-:W-:Y:S01]  /*49f0*/  IMAD.U32 R103, RZ, RZ, UR14 ;  /* 0x0000000eff677e24 */ /* 0x000fe2000f8e00ff */
[C---:B---3--:R-:W-:Y:S01]  /*4a00*/  HMMA.16816.F32 R12, R32.reuse, R24, R12 ;  /* 0x00000018200c723c */ /* 0x048fe2000000180c */
[----:B----4-:R-:W-:Y:S03]  /*4a10*/  IMAD.U32 R101, RZ, RZ, UR14 ;  /* 0x0000000eff657e24 */ /* 0x010fe6000f8e00ff */
[-C--:B------:R-:W-:Y:S03]  /*4a20*/  LEA.HI.X.SX32 R29, R29, R231.reuse, 0x2, P3 ;  /* 0x000000e71d1d7211 */ /* 0x080fe600018f16ff */
[----:B------:R-:W-:Y:S01]  /*4a30*/  IMAD.U32 R25, RZ, RZ, UR18 ;  /* 0x00000012ff197e24 */ /* 0x000fe2000f8e00ff */
[----:B------:R-:W-:Y:S01]  /*4a40*/  HMMA.16816.F32 R16, R32, R26, R16 ;  /* 0x0000001a2010723c */ /* 0x000fe20000001810 */
[----:B------:R-:W-:Y:S03]  /*4a50*/  RED.E.ADD.F32.FTZ.RN.STRONG.GPU [R230.64], R4 ;  /* 0x00000004e600798e */ /* 0x000fe6000c10e794 */
[-C--:B------:R-:W-:Y:S01]  /*4a60*/  LEA R30, P4, R25, R230.reuse, 0x2 ;  /* 0x000000e6191e7211 */ /* 0x080fe200078810ff */
[----:B------:R-:W-:Y:S01]  /*4a70*/  IMAD.U32 R25, RZ, RZ, UR16 ;  /* 0x00000010ff197e24 */ /* 0x000fe2000f8e00ff */
[-C--:B------:R-:W-:Y:S01]  /*4a80*/  LEA R24, P0, R31, R230.reuse, 0x2 ;  /* 0x000000e61f187211 */ /* 0x080fe200078010ff */
[----:B------:R-:W-:Y:S01]  /*4a90*/  IMAD.U32 R27, RZ, RZ, UR15 ;  /* 0x0000000fff1b7e24 */ /* 0x000fe2000f8e00ff */
[-C--:B------:R-:W-:Y:S01]  /*4aa0*/  LEA.HI.X.SX32 R31, R105, R231.reuse, 0x2, P4 ;  /* 0x000000e7691f7211 */ /* 0x080fe200020f16ff */
[----:B------:R-:W-:Y:S03]  /*4ab0*/  IMAD.U32 R35, RZ, RZ, UR13 ;  /* 0x0000000dff237e24 */ /* 0x000fe6000f8e00ff */
[-C--:B------:R-:W-:Y:S01]  /*4ac0*/  LEA.HI.X.SX32 R25, R25, R231.reuse, 0x2, P0 ;  /* 0x000000e719197211 */ /* 0x080fe200000f16ff */
[----:B------:R1:W-:Y:S01]  /*4ad0*/  RED.E.ADD.F32.FTZ.RN.STRONG.GPU [R30.64], R5 ;  /* 0x000000051e00798e */ /* 0x0003e2000c10e794 */
[----:B------:R-:W-:Y:S01]  /*4ae0*/  IMAD.U32 R105, RZ, RZ, UR15 ;  /* 0x0000000fff697e24 */ /* 0x000fe2000f8e00ff */
[-C--:B------:R-:W-:Y:S01]  /*4af0*/  LEA R34, P0, R27, R230.reuse, 0x2 ;  /* 0x000000e61b227211 */ /* 0x080fe200078010ff */
[----:B------:R-:W-:Y:S01]  /*4b00*/  IMAD.U32 R33, RZ, RZ, UR12 ;  /* 0x0000000cff217e24 */ /* 0x000fe2000f8e00ff */
[----:B------:R2:W-:Y:S01]  /*4b10*/  RED.E.ADD.F32.FTZ.RN.STRONG.GPU [R28.64], R6 ;  /* 0x000000061c00798e */ /* 0x0005e2000c10e794 */
[-C--:B------:R-:W-:Y:S01]  /*4b20*/  LEA R108, P4, R103, R230.reuse, 0x2 ;  /* 0x000000e6676c7211 */ /* 0x080fe200078810ff */
[----:B------:R-:W-:Y:S02]  /*4b30*/  IMAD.U32 R27, RZ, RZ, UR13 ;  /* 0x0000000dff1b7e24 */ /* 0x000fe4000f8e00ff */
[----:B------:R3:W-:Y:S01]  /*4b40*/  RED.E.ADD.F32.FTZ.RN.STRONG.GPU [R24.64], R7 ;  /* 0x000000071800798e */ /* 0x0007e2000c10e794 */
[-C--:B------:R-:W-:Y:S01]  /*4b50*/  LEA.HI.X.SX32 R109, R101, R231.reuse, 0x2, P4 ;  /* 0x000000e7656d7211 */ /* 0x080fe200020f16ff */
[----:B------:R-:W-:Y:S02]  /*4b60*/  IMAD.U32 R101, RZ, RZ, UR9 ;  /* 0x00000009ff657e24 */ /* 0x000fe4000f8e00ff */
[----:B------:R-:W-:Y:S02]  /*4b70*/  IMAD.U32 R103, RZ, RZ, UR10 ;  /* 0x0000000aff677e24 */ /* 0x000fe4000f8e00ff */
[----:B-1----:R-:W-:Y:S01]  /*4b80*/  IMAD.U32 R5, RZ, RZ, UR12 ;  /* 0x0000000cff057e24 */ /* 0x002fe2000f8e00ff */
[-C--:B--2---:R-:W-:Y:S02]  /*4b90*/  LEA R28, P3, R35, R230.reuse, 0x2 ;  /* 0x000000e6231c7211 */ /* 0x084fe400078610ff */
[-C--:B------:R-:W-:Y:S01]  /*4ba0*/  LEA.HI.X.SX32 R35, R105, R231.reuse, 0x2, P0 ;  /* 0x000000e769237211 */ /* 0x080fe200000f16ff */
[----:B------:R-:W-:Y:S01]  /*4bb0*/  IMAD.U32 R105, RZ, RZ, UR10 ;  /* 0x0000000aff697e24 */ /* 0x000fe2000f8e00ff */
[-C--:B------:R-:W-:Y:S01]  /*4bc0*/  LEA R6, P0, R33, R230.reuse, 0x2 ;  /* 0x000000e621067211 */ /* 0x080fe200078010ff */
[----:B------:R-:W-:Y:S01]  /*4bd0*/  IMAD.U32 R33, RZ, RZ, UR8 ;  /* 0x00000008ff217e24 */ /* 0x000fe2000f8e00ff */
[-C--:B------:R-:W-:Y:S01]  /*4be0*/  LEA.HI.X.SX32 R29, R27, R231.reuse, 0x2, P3 ;  /* 0x000000e71b1d7211 */ /* 0x080fe200018f16ff */
[----:B------:R1:W-:Y:S01]  /*4bf0*/  RED.E.ADD.F32.FTZ.RN.STRONG.GPU [R34.64], R8 ;  /* 0x000000082200798e */ /* 0x0003e2000c10e794 */
[-C--:B---3--:R-:W-:Y:S01]  /*4c00*/  LEA.HI.X.SX32 R7, R5, R231.reuse, 0x2, P0 ;  /* 0x000000e705077211 */ /* 0x088fe200000f16ff */
[----:B------:R-:W-:Y:S01]  /*4c10*/  IMAD.U32 R5, RZ, RZ, UR11 ;  /* 0x0000000bff057e24 */ /* 0x000fe2000f8e00ff */
[-C--:B------:R-:W-:Y:S01]  /*4c20*/  LEA R100, P0, R105, R230.reuse, 0x2 ;  /* 0x000000e669647211 */ /* 0x080fe200078010ff */
[----:B------:R2:W-:Y:S01]  /*4c30*/  RED.E.ADD.F32.FTZ.RN.STRONG.GPU [R108.64], R9 ;  /* 0x000000096c00798e */ /* 0x0005e2000c10e794 */
[-C--:B------:R-:W-:Y:S01]  /*4c40*/  LEA R102, P4, R33, R230.reuse, 0x2 ;  /* 0x000000e621667211 */ /* 0x080fe200078810ff */
[----:B------:R-:W-:Y:S01]  /*4c50*/  IMAD.U32 R27, RZ, RZ, UR7 ;  /* 0x00000007ff1b7e24 */ /* 0x000fe2000f8e00ff */
[-C--:B------:R-:W-:Y:S01]  /*4c60*/  LEA R32, P3, R5, R230.reuse, 0x2 ;  /* 0x000000e605207211 */ /* 0x080fe200078610ff */
[----:B------:R3:W-:Y:S01]  /*4c70*/  RED.E.ADD.F32.FTZ.RN.STRONG.GPU [R28.64], R10 ;  /* 0x0000000a1c00798e */ /* 0x0007e2000c10e794 */
[----:B------:R-:W-:Y:S02]  /*4c80*/  IMAD.U32 R25, RZ, RZ, UR6 ;  /* 0x00000006ff197e24 */ /* 0x000fe4000f8e00ff */
[-C--:B------:R-:W-:Y:S01]  /*4c90*/  LEA.HI.X.SX32 R33, R107, R231.reuse, 0x2, P3 ;  /* 0x000000e76b217211 */ /* 0x080fe200018f16ff */
[----:B------:R4:W-:Y:S01]  /*4ca0*/  RED.E.ADD.F32.FTZ.RN.STRONG.GPU [R6.64], R11 ;  /* 0x0000000b0600798e */ /* 0x0009e2000c10e794 */
[-C--:B------:R-:W-:Y:S03]  /*4cb0*/  LEA R106, P3, R27, R230.reuse, 0x2 ;  /* 0x000000e61b6a7211 */ /* 0x080fe600078610ff */
[----:B------:R-:W-:Y:S04]  /*4cc0*/  RED.E.ADD.F32.FTZ.RN.STRONG.GPU [R230.64+0x80], R12 ;  /* 0x0000800ce600798e */ /* 0x000fe8000c10e794 */
[----:B------:R-:W-:Y:S04]  /*4cd0*/  RED.E.ADD.F32.FTZ.RN.STRONG.GPU [R30.64+0x80], R13 ;  /* 0x0000800d1e00798e */ /* 0x000fe8000c10e794 */
[----:B------:R-:W-:Y:S01]  /*4ce0*/  RED.E.ADD.F32.FTZ.RN.STRONG.GPU [R32.64], R14 ;  /* 0x0000000e2000798e */ /* 0x000fe2000c10e794 */
[----:B-1----:R-:W-:Y:S01]  /*4cf0*/  IMAD.U32 R35, RZ, RZ, UR9 ;  /* 0x00000009ff237e24 */ /* 0x002fe2000f8e00ff */
[-C--:B------:R-:W-:Y:S02]  /*4d00*/  LEA R34, P5, R101, R230.reuse, 0x2 ;  /* 0x000000e665227211 */ /* 0x080fe400078a10ff */
[-C--:B------:R-:W-:Y:S01]  /*4d10*/  LEA.HI.X.SX32 R101, R103, R231.reuse, 0x2, P0 ;  /* 0x000000e767657211 */ /* 0x080fe200000f16ff */
[----:B--2---:R-:W-:Y:S01]  /*4d20*/  IMAD.U32 R9, RZ, RZ, UR7 ;  /* 0x00000007ff097e24 */ /* 0x004fe2000f8e00ff */
[-C--:B------:R-:W-:Y:S02]  /*4d30*/  LEA.HI.X.SX32 R35, R35, R231.reuse, 0x2, P5 ;  /* 0x000000e723237211 */ /* 0x080fe400028f16ff */
[----:B------:R-:W-:Y:S01]  /*4d40*/  LEA R108, P0, R25, R230, 0x2 ;  /* 0x000000e6196c7211 */ /* 0x000fe200078010ff */
[----:B---3--:R-:W-:Y:S01]  /*4d50*/  IMAD.U32 R29, RZ, RZ, UR8 ;  /* 0x00000008ff1d7e24 */ /* 0x008fe2000f8e00ff */
[----:B------:R-:W-:Y:S01]  /*4d60*/  RED.E.ADD.F32.FTZ.RN.STRONG.GPU [R100.64], R15 ;  /* 0x0000000f6400798e */ /* 0x000fe2000c10e794 */
[-C--:B------:R-:W-:Y:S01]  /*4d70*/  LEA.HI.X.SX32 R107, R9, R231.reuse, 0x2, P3 ;  /* 0x000000e7096b7211 */ /* 0x080fe200018f16ff */
[----:B----4-:R-:W-:Y:S02]  /*4d80*/  IMAD.U32 R7, RZ, RZ, UR6 ;  /* 0x00000006ff077e24 */ /* 0x010fe4000f8e00ff */
[-C--:B------:R-:W-:Y:S01]  /*4d90*/  LEA.HI.X.SX32 R103, R29, R231.reuse, 0x2, P4 ;  /* 0x000000e71d677211 */ /* 0x080fe200020f16ff */
[----:B------:R-:W-:Y:S01]  /*4da0*/  RED.E.ADD.F32.FTZ.RN.STRONG.GPU [R34.64], R16 ;  /* 0x000000102200798e */ /* 0x000fe2000c10e794 */
[----:B------:R-:W-:Y:S02]  /*4db0*/  ISETP.GT.AND P5, PT, R218, RZ, PT ;  /* 0x000000ffda00720c */ /* 0x000fe40003fa4270 */
[----:B------:R-:W-:Y:S01]  /*4dc0*/  LEA.HI.X.SX32 R109, R7, R231, 0x2, P0 ;  /* 0x000000e7076d7211 */ /* 0x000fe200000f16ff */
[----:B------:R-:W-:Y:S01]  /*4dd0*/  LDSM.16.MT88.4 R8, [R176] ;  /* 0x00000000b008783b */ /* 0x000fe20000004200 */
[----:B------:R-:W-:Y:S02]  /*4de0*/  @P6 IADD3 R210, P3, R210, -0x100, RZ ;  /* 0xffffff00d2d26810 */ /* 0x000fe40007f7e0ff */
[----:B------:R-:W-:Y:S01]  /*4df0*/  @P6 IADD3 R208, P4, R208, -0x100, RZ ;  /* 0xffffff00d0d06810 */ /* 0x000fe20007f9e0ff */
[----:B------:R-:W1:Y:S01]  /*4e00*/  LDSM.16.MT88.4 R4, [R177+0xa000] ;  /* 0x00a00000b104783b */ /* 0x000e620000004200 */
[----:B------:R-:W-:Y:S02]  /*4e10*/  @P6 IADD3.X R211, R211, -0x1, RZ, P3, !PT ;  /* 0xffffffffd3d36810 */ /* 0x000fe40001ffe4ff */
[----:B------:R-:W-:Y:S01]  /*4e20*/  @P6 IADD3.X R209, R209, -0x1, RZ, P4, !PT ;  /* 0xffffffffd1d16810 */ /* 0x000fe200027fe4ff */
[----:B------:R-:W-:Y:S04]  /*4e30*/  RED.E.ADD.F32.FTZ.RN.STRONG.GPU [R102.64], R17 ;  /* 0x000000116600798e */ /* 0x000fe8000c10e794 */
[----:B------:R-:W-:Y:S04]  /*4e40*/  RED.E.ADD.F32.FTZ.RN.STRONG.GPU [R106.64], R18 ;  /* 0x000000126a00798e */ /* 0x000fe8000c10e794 */
[----:B------:R-:W-:Y:S04]  /*4e50*/  RED.E.ADD.F32.FTZ.RN.STRONG.GPU [R108.64], R19 ;  /* 0x000000136c00798e */ /* 0x000fe8000c10e794 */
[----:B------:R-:W2:Y:S04]  /*4e60*/  LDSM.16.MT88.4 R24, [R104] ;  /* 0x000000006818783b */ /* 0x000ea80000004200 */
[----:B------:R-:W-:Y:S04]  /*4e70*/  LDSM.16.MT88.4 R28, [R177+0xa800] ;  /* 0x00a80000b11c783b */ /* 0x000fe80000004200 */
[----:B------:R-:W3:Y:S04]  /*4e80*/  LDSM.16.MT88.4 R12, [R176+0x800] ;  /* 0x00080000b00c783b */ /* 0x000ee80000004200 */
[----:B------:R-:W4:Y:S04]  /*4e90*/  LDSM.16.MT88.4 R32, [R177+0xc800] ;  /* 0x00c80000b120783b */ /* 0x000f280000004200 */
[----:B------:R-:W2:Y:S04]  /*4ea0*/  LDSM.16.MT88.4 R100, [R104+0x800] ;  /* 0x000800006864783b */ /* 0x000ea80000004200 */
[----:B------:R-:W-:Y:S01]  /*4eb0*/  LDSM.16.MT88.4 R16, [R176+0x1000] ;  /* 0x00100000b010783b */ /* 0x000fe20000004200 */
[-C--:B-1----:R-:W-:Y:S08]  /*4ec0*/  HMMA.16816.F32 R68, R4, R8.reuse, R68 ;  /* 0x000000080444723c */ /* 0x082ff00000001844 */
[C---:B------:R-:W-:Y:S08]  /*4ed0*/  HMMA.16816.F32 R72, R20.reuse, R8, R72 ;  /* 0x000000081448723c */ /* 0x040ff00000001848 */
[-C--:B------:R-:W-:Y:S08]  /*4ee0*/  HMMA.16816.F32 R76, R20, R10.reuse, R76 ;  /* 0x0000000a144c723c */ /* 0x080ff0000000184c */
[C---:B------:R-:W-:Y:S01]  /*4ef0*/  HMMA.16816.F32 R80, R4.reuse, R10, R80 ;  /* 0x0000000a0450723c */ /* 0x040fe20000001850 */
[----:B------:R-:W1:Y:S07]  /*4f00*/  LDSM.16.MT88.4 R8, [R177+0xb000] ;  /* 0x00b00000b108783b */ /* 0x000e6e0000004200 */
[-C--:B--2---:R-:W-:Y:S08]  /*4f10*/  HMMA.16816.F32 R84, R4, R24.reuse, R84 ;  /* 0x000000180454723c */ /* 0x084ff00000001854 */
[C---:B------:R-:W-:Y:S08]  /*4f20*/  HMMA.16816.F32 R88, R20.reuse, R24, R88 ;  /* 0x000000181458723c */ /* 0x040ff00000001858 */
[-C--:B------:R-:W-:Y:S01]  /*4f30*/  HMMA.16816.F32 R92, R20, R26.reuse, R92 ;  /* 0x0000001a145c723c */ /* 0x080fe2000000185c */
[----:B------:R-:W2:Y:S07]  /*4f40*/  LDSM.16.MT88.4 R20, [R177+0xd000] ;  /* 0x00d00000b114783b */ /* 0x000eae0000004200 */
[----:B------:R-:W-:Y:S01]  /*4f50*/  HMMA.16816.F32 R96, R4, R26, R96 ;  /* 0x0000001a0460723c */ /* 0x000fe20000001860 */
[----:B------:R-:W1:Y:S04]  /*4f60*/  LDSM.16.MT88.4 R4, [R104+0x1000] ;  /* 0x001000006804783b */ /* 0x000e680000004200 */
[----:B------:R-:W-:Y:S03]  /*4f70*/  LDSM.16.MT88.4 R24, [R176+0x1800] ;  /* 0x00180000b018783b */ /* 0x000fe60000004200 */
[-C--:B---3--:R-:W-:Y:S08]  /*4f80*/  HMMA.16816.F32 R68, R28, R12.reuse, R68 ;  /* 0x0000000c1c44723c */ /* 0x088ff00000001844 */
[C---:B----4-:R-:W-:Y:S08]  /*4f90*/  HMMA.16816.F32 R72, R32.reuse, R12, R72 ;  /* 0x0000000c2048723c */ /* 0x050ff00000001848 */
[-C--:B------:R-:W-:Y:S08]  /*4fa0*/  HMMA.16816.F32 R76, R32, R14.reuse, R76 ;  /* 0x0000000e204c723c */ /* 0x080ff0000000184c */
[C---:B------:R-:W-:Y:S01]  /*4fb0*/  HMMA.16816.F32 R80, R28.reuse, R14, R80 ;  /* 0x0000000e1c50723c */ /* 0x040fe20000001850 */
[----:B------:R-:W3:Y:S07]  /*4fc0*/  LDSM.16.MT88.4 R12, [R177+0xb800] ;  /* 0x00b80000b10c783b */ /* 0x000eee0000004200 */
[-C--:B------:R-:W-:Y:S08]  /*4fd0*/  HMMA.16816.F32 R84, R28, R100.reuse, R84 ;  /* 0x000000641c54723c */ /* 0x080ff00000001854 */
[C---:B------:R-:W-:Y:S08]  /*4fe0*/  HMMA.16816.F32 R88, R32.reuse, R100, R88 ;  /* 0x000000642058723c */ /* 0x040ff00000001858 */
[-C--:B------:R-:W-:Y:S01]  /*4ff0*/  HMMA.16816.F32 R92, R32, R102.reuse, R92 ;  /* 0x00000066205c723c */ /* 0x080fe2000000185c */
[----:B------:R-:W4:Y:S07]  /*5000*/  LDSM.16.MT88.4 R32, [R177+0xd800] ;  /* 0x00d80000b120783b */ /* 0x000f2e0000004200 */
[----:B------:R-:W-:Y:S01]  /*5010*/  HMMA.16816.F32 R96, R28, R102, R96 ;  /* 0x000000661c60723c */ /* 0x000fe20000001860 */
[----:B------:R-:W3:Y:S07]  /*5020*/  LDSM.16.MT88.4 R28, [R104+0x1800] ;  /* 0x00180000681c783b */ /* 0x000eee0000004200 */
[-C--:B-1----:R-:W-:Y:S08]  /*5030*/  HMMA.16816.F32 R68, R8, R16.reuse, R68 ;  /* 0x000000100844723c */ /* 0x082ff00000001844 */
[C---:B--2---:R-:W-:Y:S08]  /*5040*/  HMMA.16816.F32 R72, R20.reuse, R16, R72 ;  /* 0x000000101448723c */ /* 0x044ff00000001848 */
[-C--:B------:R-:W-:Y:S08]  /*5050*/  HMMA.16816.F32 R76, R20, R18.reuse, R76 ;  /* 0x00000012144c723c */ /* 0x080ff0000000184c */
[C---:B------:R-:W-:Y:S08]  /*5060*/  HMMA.16816.F32 R80, R8.reuse, R18, R80 ;  /* 0x000000120850723c */ /* 0x040ff00000001850 */
[-C--:B------:R-:W-:Y:S08]  /*5070*/  HMMA.16816.F32 R84, R8, R4.reuse, R84 ;  /* 0x000000040854723c */ /* 0x080ff00000001854 */
[C---:B------:R-:W-:Y:S07]  /*5080*/  HMMA.16816.F32 R88, R20.reuse, R4, R88 ;  /* 0x000000041458723c */ /* 0x040fee0000001858 */
[----:B------:R-:W-:Y:S01]  /*5090*/  LOP3.LUT R4, R218, 0x1, RZ, 0xc0, !PT ;  /* 0x00000001da047812 */ /* 0x000fe200078ec0ff */
[-C--:B------:R-:W-:Y:S03]  /*50a0*/  HMMA.16816.F32 R92, R20, R6.reuse, R92 ;  /* 0x00000006145c723c */ /* 0x080fe6000000185c */
[----:B------:R-:W-:Y:S02]  /*50b0*/  ISETP.NE.U32.AND P0, PT, R4, 0x1, PT ;  /* 0x000000010400780c */ /* 0x000fe40003f05070 */
[----:B------:R-:W-:Y:S02]  /*50c0*/  IADD3 R4, R176, -0x2000, RZ ;  /* 0xffffe000b0047810 */ /* 0x000fe40007ffe0ff */
[----:B------:R-:W-:Y:S01]  /*50d0*/  IADD3 R218, R218, -0x1, RZ ;  /* 0xffffffffdada7810 */ /* 0x000fe20007ffe0ff */
[----:B------:R-:W-:Y:S08]  /*50e0*/  HMMA.16816.F32 R96, R8, R6, R96 ;  /* 0x000000060860723c */ /* 0x000ff00000001860 */
[-C--:B---3--:R-:W-:Y:S05]  /*50f0*/  HMMA.16816.F32 R68, R12, R24.reuse, R68 ;  /* 0x000000180c44723c */ /* 0x088fea0000001844 */
[----:B------:R-:W-:Y:S03]  /*5100*/  @P0 IADD3 R4, R176, 0x2000, RZ ;  /* 0x00002000b0040810 */ /* 0x000fe60007ffe0ff */
[C---:B----4-:R-:W-:Y:S04]  /*5110*/  HMMA.16816.F32 R72, R32.reuse, R24, R72 ;  /* 0x000000182048723c */ /* 0x050fe80000001848 */
[----:B------:R-:W-:Y:S04]  /*5120*/  IMAD.MOV.U32 R176, RZ, RZ, R4 ;  /* 0x000000ffffb07224 */ /* 0x000fe800078e0004 */
[-C--:B------:R-:W-:Y:S08]  /*5130*/  HMMA.16816.F32 R76, R32, R26.reuse, R76 ;  /* 0x0000001a204c723c */ /* 0x080ff0000000184c */
[C---:B------:R-:W-:Y:S08]  /*5140*/  HMMA.16816.F32 R80, R12.reuse, R26, R80 ;  /* 0x0000001a0c50723c */ /* 0x040ff00000001850 */
[-C--:B------:R-:W-:Y:S08]  /*5150*/  HMMA.16816.F32 R84, R12, R28.reuse, R84 ;  /* 0x0000001c0c54723c */ /* 0x080ff00000001854 */
[C---:B------:R-:W-:Y:S08]  /*5160*/  HMMA.16816.F32 R88, R32.reuse, R28, R88 ;  /* 0x0000001c2058723c */ /* 0x040ff00000001858 */
[-C--:B------:R-:W-:Y:S08]  /*5170*/  HMMA.16816.F32 R92, R32, R30.reuse, R92 ;  /* 0x0000001e205c723c */ /* 0x080ff0000000185c */
[----:B------:R-:W-:Y:S01]  /*5180*/  HMMA.16816.F32 R96, R12, R30, R96 ;  /* 0x0000001e0c60723c */ /* 0x000fe20000001860 */
[----:B------:R-:W-:-:S07]  /*5190*/  @P5 BRA `(.L_x_9) ;  /* 0xffffd7d000005947 */ /* 0x000fce000383ffff */
[----:B------:R-:W-:Y:S01]  /*51a0*/  BAR.SYNC.DEFER_BLOCKING 0x0 ;  /* 0x0000000000007b1d */ /* 0x000fe20000010000 */
[----:B------:R-:W-:Y:S01]  /*51b0*/  FMUL.FTZ R68, R68, c[0x0][0x2e0] ;  /* 0x0000b80044447a20 */ /* 0x000fe20000410000 */
[----:B------:R-:W-:Y:S01]  /*51c0*/  F2FP.PACK_AB R37, R37, R36 ;  /* 0x000000242525723e */ /* 0x000fe200000000ff */
        /* <DEDUP_REMOVED lines=23> */
[----:B------:R1:W-:Y:S01]  /*5340*/  STS [R200], R69 ;  /* 0x00000045c8007388 */ /* 0x0003e20000000800 */
[----:B------:R-:W-:Y:S01]  /*5350*/  FMUL.FTZ R77, R77, c[0x0][0x2e0] ;  /* 0x0000b8004d4d7a20 */ /* 0x000fe20000410000 */
[----:B------:R-:W-:Y:S01]  /*5360*/  F2FP.PACK_AB R75, R75, R74 ;  /* 0x0000004a4b4b723e */ /* 0x000fe200000000ff */
[----:B------:R-:W-:Y:S01]  /*5370*/  FMUL.FTZ R78, R78, c[0x0][0x2e0] ;  /* 0x0000b8004e4e7a20 */ /* 0x000fe20000410000 */
[----:B------:R1:W-:Y:S01]  /*5380*/  STS [R200+0x400], R71 ;  /* 0x00040047c8007388 */ /* 0x0003e20000000800 */
[----:B------:R-:W-:Y:S01]  /*5390*/  FMUL.FTZ R79, R79, c[0x0][0x2e0] ;  /* 0x0000b8004f4f7a20 */ /* 0x000fe20000410000 */
[----:B------:R-:W-:Y:S01]  /*53a0*/  F2FP.PACK_AB R77, R77, R76 ;  /* 0x0000004c4d4d723e */ /* 0x000fe200000000ff */
[----:B------:R-:W-:Y:S01]  /*53b0*/  FMUL.FTZ R84, R84, c[0x0][0x2e0] ;  /* 0x0000b80054547a20 */ /* 0x000fe20000410000 */
[----:B------:R1:W-:Y:S01]  /*53c0*/  STS [R204], R81 ;  /* 0x00000051cc007388 */ /* 0x0003e20000000800 */
        /* <DEDUP_REMOVED lines=29> */
[----:B------:R-:W-:-:S02]  /*55a0*/  F2FP.PACK_AB R92, R93, R92 ;  /* 0x0000005c5d5c723e */ /* 0x000fc400000000ff */
[----:B------:R1:W-:Y:S01]  /*55b0*/  STS [R207], R96 ;  /* 0x00000060cf007388 */ /* 0x0003e20000000800 */
[----:B------:R-:W-:Y:S02]  /*55c0*/  F2FP.PACK_AB R47, R47, R46 ;  /* 0x0000002e2f2f723e */ /* 0x000fe400000000ff */
[----:B------:R-:W-:Y:S01]  /*55d0*/  F2FP.PACK_AB R94, R95, R94 ;  /* 0x0000005e5f5e723e */ /* 0x000fe200000000ff */
[----:B------:R1:W-:Y:S01]  /*55e0*/  STS [R207+0x400], R98 ;  /* 0x00040062cf007388 */ /* 0x0003e20000000800 */
[----:B------:R-:W-:Y:S02]  /*55f0*/  F2FP.PACK_AB R53, R53, R52 ;  /* 0x000000343535723e */ /* 0x000fe400000000ff */
[----:B------:R-:W-:Y:S01]  /*5600*/  F2FP.PACK_AB R55, R55, R54 ;  /* 0x000000363737723e */ /* 0x000fe200000000ff */
[----:B------:R1:W-:Y:S01]  /*5610*/  STS [R202+0x2000], R89 ;  /* 0x00200059ca007388 */ /* 0x0003e20000000800 */
[----:B------:R-:W-:Y:S02]  /*5620*/  F2FP.PACK_AB R64, R65, R64 ;  /* 0x000000404140723e */ /* 0x000fe400000000ff */
[----:B------:R-:W-:Y:S01]  /*5630*/  F2FP.PACK_AB R66, R67, R66 ;  /* 0x000000424342723e */ /* 0x000fe200000000ff */
[----:B------:R1:W-:Y:S01]  /*5640*/  STS [R202+0x2400], R91 ;  /* 0x0024005bca007388 */ /* 0x0003e20000000800 */
[----:B------:R-:W-:-:S02]  /*5650*/  F2FP.PACK_AB R57, R57, R56 ;  /* 0x000000383939723e */ /* 0x000fc400000000ff */
[----:B------:R-:W-:Y:S01]  /*5660*/  F2FP.PACK_AB R59, R59, R58 ;  /* 0x0000003a3b3b723e */ /* 0x000fe200000000ff */
[----:B------:R1:W-:Y:S01]  /*5670*/  STS [R207+0x2000], R92 ;  /* 0x0020005ccf007388 */ /* 0x0003e20000000800 */
[----:B------:R-:W-:Y:S02]  /*5680*/  F2FP.PACK_AB R60, R61, R60 ;  /* 0x0000003c3d3c723e */ /* 0x000fe400000000ff */
[----:B------:R-:W-:Y:S01]  /*5690*/  F2FP.PACK_AB R62, R63, R62 ;  /* 0x0000003e3f3e723e */ /* 0x000fe200000000ff */
[----:B------:R1:W-:Y:S01]  /*56a0*/  STS [R207+0x2400], R94 ;  /* 0x0024005ecf007388 */ /* 0x0003e20000000800 */
[----:B------:R-:W-:Y:S02]  /*56b0*/  ISETP.NE.AND P0, PT, R222, -0x1, PT ;  /* 0xffffffffde00780c */ /* 0x000fe40003f05270 */
[----:B------:R-:W-:Y:S01]  /*56c0*/  SHF.R.S32.HI R4, RZ, 0x1f, R195 ;  /* 0x0000001fff047819 */ /* 0x000fe200000114c3 */
[----:B------:R1:W-:Y:S04]  /*56d0*/  STS [R200+0x4000], R37 ;  /* 0x00400025c8007388 */ /* 0x0003e80000000800 */
[----:B------:R1:W-:Y:S04]  /*56e0*/  STS [R200+0x4400], R39 ;  /* 0x00440027c8007388 */ /* 0x0003e80000000800 */
[----:B------:R1:W-:Y:S02]  /*56f0*/  STS [R204+0x4000], R49 ;  /* 0x00400031cc007388 */ /* 0x0003e40000000800 */
[----:B------:R-:W-:-:S02]  /*5700*/  @P0 IADD3 R32, R219, R222, RZ ;  /* 0x000000dedb200210 */ /* 0x000fc40007ffe0ff */
[----:B------:R1:W-:Y:S03]  /*5710*/  STS [R203+0x4000], R50 ;  /* 0x00400032cb007388 */ /* 0x0003e60000000800 */
[C---:B------:R-:W-:Y:S01]  /*5720*/  @P0 IMAD.WIDE.U32 R34, R32.reuse, c[0x0][0x3a0], RZ ;  /* 0x0000e80020220a25 */ /* 0x040fe200078e00ff */
[----:B------:R1:W-:Y:S03]  /*5730*/  STS [R200+0x6000], R41 ;  /* 0x00600029c8007388 */ /* 0x0003e60000000800 */
[----:B------:R-:W-:Y:S01]  /*5740*/  @P0 IMAD R32, R32, c[0x0][0x3a4], R35 ;  /* 0x0000e90020200a24 */ /* 0x000fe200078e0223 */
[----:B------:R1:W-:Y:S04]  /*5750*/  STS [R200+0x6400], R43 ;  /* 0x0064002bc8007388 */ /* 0x0003e80000000800 */
        /* <DEDUP_REMOVED lines=9> */
[----:B------:R1:W-:Y:S01]  /*57f0*/  STS [R207+0x6400], R62 ;  /* 0x0064003ecf007388 */ /* 0x0003e20000000800 */
        /* <DEDUP_REMOVED lines=10> */
.L_x_10:
        /* <DEDUP_REMOVED lines=15> */
.L_x_11:
[----:B------:R-:W-:Y:S01]  /*5990*/  BAR.SYNC.DEFER_BLOCKING 0x0 ;  /* 0x0000000000007b1d */ /* 0x000fe20000010000 */
[C---:B------:R-:W-:Y:S01]  /*59a0*/  SHF.L.U32 R38, R197.reuse, 0x7, RZ ;  /* 0x00000007c5267819 */ /* 0x040fe200000006ff */
[----:B------:R-:W-:Y:S01]  /*59b0*/  IMAD R220, R197, -0x80, R220 ;  /* 0xffffff80c5dc7824 */ /* 0x000fe200078e02dc */
[----:B-1----:R-:W-:Y:S02]  /*59c0*/  SHF.R.S32.HI R43, RZ, 0x1f, R192 ;  /* 0x0000001fff2b7819 */ /* 0x002fe400000114c0 */
[----:B------:R-:W-:Y:S01]  /*59d0*/  SHF.R.S32.HI R37, RZ, 0x1f, R38 ;  /* 0x0000001fff257819 */ /* 0x000fe20000011426 */
[----:B------:R-:W-:Y:S01]  /*59e0*/  BSSY B0, `(.L_x_12) ;  /* 0x0000020000007945 */ /* 0x000fe20003800000 */
[----:B------:R-:W-:Y:S02]  /*59f0*/  MOV R42, R192 ;  /* 0x000000c0002a7202 */ /* 0x000fe40000000f00 */
[----:B------:R-:W-:Y:S01]  /*5a00*/  ISETP.GE.AND P4, PT, R191, R220, PT ;  /* 0x000000dcbf00720c */ /* 0x000fe20003f86270 */
[----:B------:R-:W-:Y:S01]  /*5a10*/  IMAD R33, R37, c[0x0][0x3a0], RZ ;  /* 0x0000e80025217a24 */ /* 0x000fe200078e02ff */
[----:B------:R-:W-:Y:S01]  /*5a20*/  SHF.R.S32.HI R36, RZ, 0x1f, R212 ;  /* 0x0000001fff247819 */ /* 0x000fe200000114d4 */
[----:B------:R-:W-:Y:S01]  /*5a30*/  IMAD.WIDE.U32 R40, R38, c[0x0][0x3a0], R42 ;  /* 0x0000e80026287a25 */ /* 0x000fe200078e002a */
[----:B------:R-:W-:-:S03]  /*5a40*/  SHF.R.S32.HI R39, RZ, 0x1f, R191 ;  /* 0x0000001fff277819 */ /* 0x000fc600000114bf */
[----:B------:R-:W-:Y:S01]  /*5a50*/  IMAD R33, R38, c[0x0][0x3a4], R33 ;  /* 0x0000e90026217a24 */ /* 0x000fe200078e0221 */
[----:B------:R-:W-:-:S04]  /*5a60*/  IADD3 R44, P0, R34, R40, RZ ;  /* 0x00000028222c7210 */ /* 0x000fc80007f1e0ff */
[----:B------:R-:W-:Y:S01]  /*5a70*/  IADD3.X R45, R32, R41, R33, P0, !PT ;  /* 0x00000029202d7210 */ /* 0x000fe200007fe421 */
[----:B------:R-:W-:Y:S01]  /*5a80*/  IMAD R41, R36, c[0x0][0x3b8], RZ ;  /* 0x0000ee0024297a24 */ /* 0x000fe200078e02ff */
[----:B------:R1:W2:Y:S03]  /*5a90*/  LDS.128 R28, [R196+0x7000] ;  /* 0x00700000c41c7984 */ /* 0x0002a60000000c00 */
[C---:B------:R-:W-:Y:S01]  /*5aa0*/  IMAD R41, R212.reuse, c[0x0][0x3bc], R41 ;  /* 0x0000ef00d4297a24 */ /* 0x040fe200078e0229 */
[----:B------:R1:W3:Y:S01]  /*5ab0*/  LDS.128 R24, [R196+0x8000] ;  /* 0x00800000c4187984 */ /* 0x0002e20000000c00 */
[----:B------:R-:W-:-:S03]  /*5ac0*/  IMAD.WIDE.U32 R44, R212, c[0x0][0x3b8], R44 ;  /* 0x0000ee00d42c7a25 */ /* 0x000fc600078e002c */
[----:B------:R1:W4:Y:S02]  /*5ad0*/  LDS.128 R20, [R196+0x9000] ;  /* 0x00900000c4147984 */ /* 0x0003240000000c00 */
[----:B------:R-:W-:Y:S02]  /*5ae0*/  IADD3 R41, R45, R41, RZ ;  /* 0x000000292d297210 */ /* 0x000fe40007ffe0ff */
[----:B------:R1:W1:Y:S04]  /*5af0*/  LDS.128 R16, [R196+0xa000] ;  /* 0x00a00000c4107984 */ /* 0x0002680000000c00 */
[----:B------:R1:W1:Y:S04]  /*5b00*/  LDS.128 R12, [R196+0xb000] ;  /* 0x00b00000c40c7984 */ /* 0x0002680000000c00 */
[----:B------:R1:W1:Y:S04]  /*5b10*/  LDS.128 R8, [R196+0xc000] ;  /* 0x00c00000c4087984 */ /* 0x0002680000000c00 */
[----:B------:R1:W1:Y:S01]  /*5b20*/  LDS.128 R4, [R196+0xd000] ;  /* 0x00d00000c4047984 */ /* 0x0002620000000c00 */
[----:B------:R-:W-:Y:S05]  /*5b30*/  @P4 BRA `(.L_x_13) ;  /* 0x000000a000004947 */ /* 0x000fea0003800000 */
[----:B------:R-:W4:Y:S01]  /*5b40*/  LDS.128 R32, [R196+0x6000] ;  /* 0x00600000c4207984 */ /* 0x000f220000000c00 */
[----:B------:R-:W-:Y:S01]  /*5b50*/  MOV R46, R44 ;  /* 0x0000002c002e7202 */ /* 0x000fe20000000f00 */
[----:B------:R-:W-:Y:S01]  /*5b60*/  IMAD R40, R39, c[0x0][0x3a0], RZ ;  /* 0x0000e80027287a24 */ /* 0x000fe200078e02ff */
[----:B------:R-:W-:-:S03]  /*5b70*/  MOV R47, R41 ;  /* 0x00000029002f7202 */ /* 0x000fc60000000f00 */
[C---:B------:R-:W-:Y:S02]  /*5b80*/  IMAD R40, R191.reuse, c[0x0][0x3a4], R40 ;  /* 0x0000e900bf287a24 */ /* 0x040fe400078e0228 */
[----:B------:R-:W-:-:S05]  /*5b90*/  IMAD.WIDE.U32 R46, R191, c[0x0][0x3a0], R46 ;  /* 0x0000e800bf2e7a25 */ /* 0x000fca00078e002e */
[----:B------:R-:W-:Y:S02]  /*5ba0*/  IADD3 R40, R47, R40, RZ ;  /* 0x000000282f287210 */ /* 0x000fe40007ffe0ff */
[----:B------:R-:W-:-:S04]  /*5bb0*/  LEA R48, P0, R46, c[0x0][0x340], 0x1 ;  /* 0x0000d0002e307a11 */ /* 0x000fc800078008ff */
[----:B------:R-:W-:-:S05]  /*5bc0*/  LEA.HI.X R49, R46, c[0x0][0x344], R40, 0x1, P0 ;  /* 0x0000d1002e317a11 */ /* 0x000fca00000f0c28 */
[----:B----4-:R4:W-:Y:S04]  /*5bd0*/  STG.E.128 [R48.64], R32 ;  /* 0x0000002030007986 */ /* 0x0109e8000c101d14 */
.L_x_13:
[----:B------:R-:W-:Y:S05]  /*5be0*/  BSYNC B0 ;  /* 0x0000000000007941 */ /* 0x000fea0003800000 */
.L_x_12:
[----:B----4-:R-:W-:Y:S01]  /*5bf0*/  IADD3 R33, R191, 0x20, RZ ;  /* 0x00000020bf217810 */ /* 0x010fe20007ffe0ff */
[----:B------:R-:W-:Y:S03]  /*5c00*/  BSSY B0, `(.L_x_14) ;  /* 0x000000d000007945 */ /* 0x000fe60003800000 */
[----:B------:R-:W-:-:S13]  /*5c10*/  ISETP.GE.AND P3, PT, R33, R220, PT ;  /* 0x000000dc2100720c */ /* 0x000fda0003f66270 */
[----:B------:R-:W-:Y:S05]  /*5c20*/  @P3 BRA `(.L_x_15) ;  /* 0x000000a000003947 */ /* 0x000fea0003800000 */
[----:B------:R-:W-:Y:S02]  /*5c30*/  IADD3 R33, P0, R191, 0x20, RZ ;  /* 0x00000020bf217810 */ /* 0x000fe40007f1e0ff */
[----:B------:R-:W-:Y:S02]  /*5c40*/  MOV R40, R44 ;  /* 0x0000002c00287202 */ /* 0x000fe40000000f00 */
[----:B------:R-:W-:-:S03]  /*5c50*/  IADD3.X R32, RZ, R39, RZ, P0, !PT ;  /* 0x00000027ff207210 */ /* 0x000fc600007fe4ff */
[----:B------:R-:W-:-:S04]  /*5c60*/  IMAD.WIDE.U32 R34, R33, c[0x0][0x3a0], R40 ;  /* 0x0000e80021227a25 */ /* 0x000fc800078e0028 */
[----:B------:R-:W-:Y:S01]  /*5c70*/  IMAD R32, R32, c[0x0][0x3a0], RZ ;  /* 0x0000e80020207a24 */ /* 0x000fe200078e02ff */
[----:B------:R-:W-:-:S03]  /*5c80*/  LEA R46, P0, R34, c[0x0][0x340], 0x1 ;  /* 0x0000d000222e7a11 */ /* 0x000fc600078008ff */
[----:B------:R-:W-:-:S05]  /*5c90*/  IMAD R32, R33, c[0x0][0x3a4], R32 ;  /* 0x0000e90021207a24 */ /* 0x000fca00078e0220 */
[----:B------:R-:W-:-:S04]  /*5ca0*/  IADD3 R32, R35, R32, RZ ;  /* 0x0000002023207210 */ /* 0x000fc80007ffe0ff */
[----:B------:R-:W-:-:S05]  /*5cb0*/  LEA.HI.X R47, R34, c[0x0][0x344], R32, 0x1, P0 ;  /* 0x0000d100222f7a11 */ /* 0x000fca00000f0c20 */
[----:B--2---:R2:W-:Y:S02]  /*5cc0*/  STG.E.128 [R46.64], R28 ;  /* 0x0000001c2e007986 */ /* 0x0045e4000c101d14 */
.L_x_15:
[----:B------:R-:W-:Y:S05]  /*5cd0*/  BSYNC B0 ;  /* 0x0000000000007941 */ /* 0x000fea0003800000 */
.L_x_14:
[----:B--2---:R-:W-:Y:S01]  /*5ce0*/  IADD3 R29, R191, 0x40, RZ ;  /* 0x00000040bf1d7810 */ /* 0x004fe20007ffe0ff */
        /* <DEDUP_REMOVED lines=12> */
[----:B---3--:R2:W-:Y:S02]  /*5db0*/  STG.E.128 [R32.64], R24 ;  /* 0x0000001820007986 */ /* 0x0085e4000c101d14 */
.L_x_17:
[----:B------:R-:W-:Y:S05]  /*5dc0*/  BSYNC B0 ;  /* 0x0000000000007941 */ /* 0x000fea0003800000 */
.L_x_16:
[----:B--23--:R-:W-:Y:S01]  /*5dd0*/  IADD3 R25, R191, 0x60, RZ ;  /* 0x00000060bf197810 */ /* 0x00cfe20007ffe0ff */
        /* <DEDUP_REMOVED lines=12> */
[----:B------:R2:W-:Y:S02]  /*5ea0*/  STG.E.128 [R28.64], R20 ;  /* 0x000000141c007986 */ /* 0x0005e4000c101d14 */
.L_x_19:
[----:B------:R-:W-:Y:S05]  /*5eb0*/  BSYNC B0 ;  /* 0x0000000000007941 */ /* 0x000fea0003800000 */
.L_x_18:
[----:B------:R-:W-:Y:S01]  /*5ec0*/  IMAD.WIDE.U32 R42, R38, c[0x0][0x3a8], R42 ;  /* 0x0000ea00262a7a25 */ /* 0x000fe200078e002a */
[----:B------:R-:W-:Y:S03]  /*5ed0*/  BSSY B0, `(.L_x_20) ;  /* 0x0000012000007945 */ /* 0x000fe60003800000 */
[----:B------:R-:W-:Y:S01]  /*5ee0*/  IMAD R37, R37, c[0x0][0x3a8], RZ ;  /* 0x0000ea0025257a24 */ /* 0x000fe200078e02ff */
[----:B--2---:R-:W-:Y:S01]  /*5ef0*/  IADD3 R22, P0, R2, R42, RZ ;  /* 0x0000002a02167210 */ /* 0x004fe20007f1e0ff */
[----:B------:R-:W-:Y:S02]  /*5f00*/  IMAD R21, R36, c[0x0][0x3c0], RZ ;  /* 0x0000f00024157a24 */ /* 0x000fe400078e02ff */
[----:B------:R-:W-:Y:S02]  /*5f10*/  IMAD R37, R38, c[0x0][0x3ac], R37 ;  /* 0x0000eb0026257a24 */ /* 0x000fe400078e0225 */
[----:B------:R-:W-:-:S03]  /*5f20*/  IMAD R21, R212, c[0x0][0x3c4], R21 ;  /* 0x0000f100d4157a24 */ /* 0x000fc600078e0215 */
[----:B------:R-:W-:-:S05]  /*5f30*/  IADD3.X R23, R0, R43, R37, P0, !PT ;  /* 0x0000002b00177210 */ /* 0x000fca00007fe425 */
[----:B------:R-:W-:-:S05]  /*5f40*/  IMAD.WIDE.U32 R22, R212, c[0x0][0x3c0], R22 ;  /* 0x0000f000d4167a25 */ /* 0x000fca00078e0016 */
[----:B------:R-:W-:Y:S01]  /*5f50*/  IADD3 R21, R23, R21, RZ ;  /* 0x0000001517157210 */ /* 0x000fe20007ffe0ff */
[----:B------:R-:W-:Y:S05]  /*5f60*/  @P4 BRA `(.L_x_21) ;  /* 0x0000008000004947 */ /* 0x000fea0003800000 */
[----:B------:R-:W-:Y:S01]  /*5f70*/  MOV R20, R22 ;  /* 0x0000001600147202 */ /* 0x000fe20000000f00 */
[----:B------:R-:W-:-:S04]  /*5f80*/  IMAD R0, R39, c[0x0][0x3a8], RZ ;  /* 0x0000ea0027007a24 */ /* 0x000fc800078e02ff */
[----:B------:R-:W-:-:S04]  /*5f90*/  IMAD.WIDE.U32 R24, R191, c[0x0][0x3a8], R20 ;  /* 0x0000ea00bf187a25 */ /* 0x000fc800078e0014 */
[----:B------:R-:W-:Y:S01]  /*5fa0*/  IMAD R0, R191, c[0x0][0x3ac], R0 ;  /* 0x0000eb00bf007a24 */ /* 0x000fe200078e0200 */
[----:B------:R-:W-:-:S04]  /*5fb0*/  LEA R26, P0, R24, c[0x0][0x348], 0x1 ;  /* 0x0000d200181a7a11 */ /* 0x000fc800078008ff */
[----:B------:R-:W-:-:S04]  /*5fc0*/  IADD3 R0, R25, R0, RZ ;  /* 0x0000000019007210 */ /* 0x000fc80007ffe0ff */
[----:B------:R-:W-:-:S05]  /*5fd0*/  LEA.HI.X R27, R24, c[0x0][0x34c], R0, 0x1, P0 ;  /* 0x0000d300181b7a11 */ /* 0x000fca00000f0c00 */
[----:B-1----:R1:W-:Y:S02]  /*5fe0*/  STG.E.128 [R26.64], R16 ;  /* 0x000000101a007986 */ /* 0x0023e4000c101d14 */
.L_x_21:
[----:B------:R-:W-:Y:S05]  /*5ff0*/  BSYNC B0 ;  /* 0x0000000000007941 */ /* 0x000fea0003800000 */
.L_x_20:
[----:B------:R-:W-:Y:S01]  /*6000*/  BSSY B0, `(.L_x_22) ;  /* 0x000000c000007945 */ /* 0x000fe20003800000 */
[----:B------:R-:W-:Y:S05]  /*6010*/  @P3 BRA `(.L_x_23) ;  /* 0x000000a000003947 */ /* 0x000fea0003800000 */
[----:B------:R-:W-:Y:S02]  /*6020*/  IADD3 R2, P0, R191, 0x20, RZ ;  /* 0x00000020bf027810 */ /* 0x000fe40007f1e0ff */
[----:B------:R-:W-:Y:S02]  /*6030*/  MOV R20, R22 ;  /* 0x0000001600147202 */ /* 0x000fe40000000f00 */
[----:B------:R-:W-:-:S03]  /*6040*/  IADD3.X R0, RZ, R39, RZ, P0, !PT ;  /* 0x00000027ff007210 */ /* 0x000fc600007fe4ff */
[----:B-1----:R-:W-:-:S04]  /*6050*/  IMAD.WIDE.U32 R18, R2, c[0x0][0x3a8], R20 ;  /* 0x0000ea0002127a25 */ /* 0x002fc800078e0014 */
[----:B------:R-:W-:Y:S01]  /*6060*/  IMAD R17, R0, c[0x0][0x3a8], RZ ;  /* 0x0000ea0000117a24 */ /* 0x000fe200078e02ff */
[----:B------:R-:W-:-:S03]  /*6070*/  LEA R16, P0, R18, c[0x0][0x348], 0x1 ;  /* 0x0000d20012107a11 */ /* 0x000fc600078008ff */
[----:B------:R-:W-:-:S05]  /*6080*/  IMAD R17, R2, c[0x0][0x3ac], R17 ;  /* 0x0000eb0002117a24 */ /* 0x000fca00078e0211 */
[----:B------:R-:W-:-:S04]  /*6090*/  IADD3 R17, R19, R17, RZ ;  /* 0x0000001113117210 */ /* 0x000fc80007ffe0ff */
[----:B------:R-:W-:-:S05]  /*60a0*/  LEA.HI.X R17, R18, c[0x0][0x34c], R17, 0x1, P0 ;  /* 0x0000d30012117a11 */ /* 0x000fca00000f0c11 */
[----:B------:R1:W-:Y:S02]  /*60b0*/  STG.E.128 [R16.64], R12 ;  /* 0x0000000c10007986 */ /* 0x0003e4000c101d14 */
.L_x_23:
[----:B------:R-:W-:Y:S05]  /*60c0*/  BSYNC B0 ;  /* 0x0000000000007941 */ /* 0x000fea0003800000 */
.L_x_22:
        /* <DEDUP_REMOVED lines=12> */
.L_x_25:
[----:B------:R-:W-:Y:S05]  /*6190*/  BSYNC B0 ;  /* 0x0000000000007941 */ /* 0x000fea0003800000 */
.L_x_24:
        /* <DEDUP_REMOVED lines=10> */
[----:B------:R1:W-:Y:S01]  /*6240*/  STG.E.128 [R10.64], R4 ;  /* 0x000000040a007986 */ /* 0x0003e2000c101d14 */
[----:B------:R-:W-:Y:S05]  /*6250*/  BRA `(.L_x_26) ;  /* 0x000009e000007947 */ /* 0x000fea0003800000 */
.L_x_6:
[----:B------:R-:W-:Y:S02]  /*6260*/  ISETP.NE.AND P0, PT, R222, -0x1, PT ;  /* 0xffffffffde00780c */ /* 0x000fe40003f05270 */
[----:B------:R-:W-:-:S11]  /*6270*/  SHF.R.S32.HI R4, RZ, 0x1f, R195 ;  /* 0x0000001fff047819 */ /* 0x000fd600000114c3 */
[----:B------:R-:W-:-:S05]  /*6280*/  @P0 IADD3 R7, R219, R222, RZ ;  /* 0x000000dedb070210 */ /* 0x000fca0007ffe0ff */
[----:B------:R-:W-:-:S04]  /*6290*/  @P0 IMAD.WIDE.U32 R8, R7, c[0x0][0x3a0], RZ ;  /* 0x0000e80007080a25 */ /* 0x000fc800078e00ff */
        /* <DEDUP_REMOVED lines=11> */
.L_x_27:
        /* <DEDUP_REMOVED lines=15> */
.L_x_28:
[C---:B------:R-:W-:Y:S01]  /*6440*/  SHF.L.U32 R5, R197.reuse, 0x7, RZ ;  /* 0x00000007c5057819 */ /* 0x040fe200000006ff */
[----:B------:R-:W-:Y:S01]  /*6450*/  IMAD R220, R197, -0x80, R220 ;  /* 0xffffff80c5dc7824 */ /* 0x000fe200078e02dc */
[----:B------:R-:W-:Y:S01]  /*6460*/  SHF.R.S32.HI R6, RZ, 0x1f, R212 ;  /* 0x0000001fff067819 */ /* 0x000fe200000114d4 */
[----:B------:R-:W-:Y:S01]  /*6470*/  BSSY B0, `(.L_x_29) ;  /* 0x0000016000007945 */ /* 0x000fe20003800000 */
[----:B------:R-:W-:Y:S01]  /*6480*/  SHF.R.S32.HI R4, RZ, 0x1f, R5 ;  /* 0x0000001fff047819 */ /* 0x000fe20000011405 */
[----:B------:R-:W-:Y:S01]  /*6490*/  IMAD.WIDE.U32 R12, R5, c[0x0][0x3a0], R192 ;  /* 0x0000e800050c7a25 */ /* 0x000fe200078e00c0 */
[----:B------:R-:W-:-:S03]  /*64a0*/  ISETP.GE.AND P4, PT, R191, R220, PT ;  /* 0x000000dcbf00720c */ /* 0x000fc60003f86270 */
[----:B------:R-:W-:Y:S01]  /*64b0*/  IMAD R10, R4, c[0x0][0x3a0], RZ ;  /* 0x0000e800040a7a24 */ /* 0x000fe200078e02ff */
[----:B------:R-:W-:Y:S01]  /*64c0*/  IADD3 R12, P0, R8, R12, RZ ;  /* 0x0000000c080c7210 */ /* 0x000fe20007f1e0ff */
[----:B------:R-:W-:Y:S02]  /*64d0*/  IMAD R9, R6, c[0x0][0x3b8], RZ ;  /* 0x0000ee0006097a24 */ /* 0x000fe400078e02ff */
[----:B------:R-:W-:Y:S02]  /*64e0*/  IMAD R10, R5, c[0x0][0x3a4], R10 ;  /* 0x0000e900050a7a24 */ /* 0x000fe400078e020a */
[----:B------:R-:W-:-:S03]  /*64f0*/  IMAD R9, R212, c[0x0][0x3bc], R9 ;  /* 0x0000ef00d4097a24 */ /* 0x000fc600078e0209 */
[----:B------:R-:W-:Y:S02]  /*6500*/  IADD3.X R13, R7, R13, R10, P0, !PT ;  /* 0x0000000d070d7210 */ /* 0x000fe400007fe40a */
[----:B------:R-:W-:-:S03]  /*6510*/  SHF.R.S32.HI R7, RZ, 0x1f, R191 ;  /* 0x0000001fff077819 */ /* 0x000fc600000114bf */
        /* <DEDUP_REMOVED lines=10> */
[----:B------:R1:W-:Y:S02]  /*65c0*/  STG.E.128 [R16.64], RZ ;  /* 0x000000ff10007986 */ /* 0x0003e4000c101d14 */
.L_x_30:
[----:B------:R-:W-:Y:S05]  /*65d0*/  BSYNC B0 ;  /* 0x0000000000007941 */ /* 0x000fea0003800000 */
.L_x_29:
[----:B------:R-:W-:Y:S01]  /*65e0*/  IADD3 R9, R191, 0x20, RZ ;  /* 0x00000020bf097810 */ /* 0x000fe20007ffe0ff */
        /* <DEDUP_REMOVED lines=8> */
[----:B-1----:R-:W-:-:S03]  /*6670*/  LEA R16, P0, R14, c[0x0][0x340], 0x1 ;  /* 0x0000d0000e107a11 */ /* 0x002fc600078008ff */
[----:B------:R-:W-:-:S05]  /*6680*/  IMAD R8, R9, c[0x0][0x3a4], R8 ;  /* 0x0000e90009087a24 */ /* 0x000fca00078e0208 */
[----:B------:R-:W-:-:S04]  /*6690*/  IADD3 R9, R8, R15, RZ ;  /* 0x0000000f08097210 */ /* 0x000fc80007ffe0ff */
[----:B------:R-:W-:-:S05]  /*66a0*/  LEA.HI.X R17, R14, c[0x0][0x344], R9, 0x1, P0 ;  /* 0x0000d1000e117a11 */ /* 0x000fca00000f0c09 */
[----:B------:R1:W-:Y:S02]  /*66b0*/  STG.E.128 [R16.64], RZ ;  /* 0x000000ff10007986 */ /* 0x0003e4000c101d14 */
.L_x_32:
[----:B------:R-:W-:Y:S05]  /*66c0*/  BSYNC B0 ;  /* 0x0000000000007941 */ /* 0x000fea0003800000 */
.L_x_31:
        /* <DEDUP_REMOVED lines=14> */
.L_x_34:
[----:B------:R-:W-:Y:S05]  /*67b0*/  BSYNC B0 ;  /* 0x0000000000007941 */ /* 0x000fea0003800000 */
.L_x_33:
        /* <DEDUP_REMOVED lines=13> */
[----:B------:R2:W-:Y:S02]  /*6890*/  STG.E.128 [R12.64], RZ ;  /* 0x000000ff0c007986 */ /* 0x0005e4000c101d14 */
.L_x_36:
[----:B------:R-:W-:Y:S05]  /*68a0*/  BSYNC B0 ;  /* 0x0000000000007941 */ /* 0x000fea0003800000 */
.L_x_35:
[C---:B------:R-:W-:Y:S01]  /*68b0*/  IMAD.WIDE.U32 R8, R5.reuse, c[0x0][0x3a8], R192 ;  /* 0x0000ea0005087a25 */ /* 0x040fe200078e00c0 */
[----:B------:R-:W-:Y:S03]  /*68c0*/  BSSY B0, `(.L_x_37) ;  /* 0x0000012000007945 */ /* 0x000fe60003800000 */
[----:B------:R-:W-:Y:S02]  /*68d0*/  IMAD R4, R4, c[0x0][0x3a8], RZ ;  /* 0x0000ea0004047a24 */ /* 0x000fe400078e02ff */
[----:B------:R-:W-:Y:S02]  /*68e0*/  IMAD R11, R6, c[0x0][0x3c0], RZ ;  /* 0x0000f000060b7a24 */ /* 0x000fe400078e02ff */
[----:B------:R-:W-:Y:S01]  /*68f0*/  IMAD R5, R5, c[0x0][0x3ac], R4 ;  /* 0x0000eb0005057a24 */ /* 0x000fe200078e0204 */
[----:B------:R-:W-:-:S04]  /*6900*/  IADD3 R4, P0, R2, R8, RZ ;  /* 0x0000000802047210 */ /* 0x000fc80007f1e0ff */
[----:B------:R-:W-:Y:S01]  /*6910*/  IADD3.X R5, R0, R9, R5, P0, !PT ;  /* 0x0000000900057210 */ /* 0x000fe200007fe405 */
[----:B------:R-:W-:-:S04]  /*6920*/  IMAD R9, R212, c[0x0][0x3c4], R11 ;  /* 0x0000f100d4097a24 */ /* 0x000fc800078e020b */
[----:B------:R-:W-:-:S05]  /*6930*/  IMAD.WIDE.U32 R10, R212, c[0x0][0x3c0], R4 ;  /* 0x0000f000d40a7a25 */ /* 0x000fca00078e0004 */
[----:B------:R-:W-:Y:S01]  /*6940*/  IADD3 R9, R9, R11, RZ ;  /* 0x0000000b09097210 */ /* 0x000fe20007ffe0ff */
[----:B------:R-:W-:Y:S05]  /*6950*/  @P4 BRA `(.L_x_38) ;  /* 0x0000008000004947 */ /* 0x000fea0003800000 */
[----:B------:R-:W-:Y:S01]  /*6960*/  MOV R8, R10 ;  /* 0x0000000a00087202 */ /* 0x000fe20000000f00 */
[----:B------:R-:W-:-:S04]  /*6970*/  IMAD R0, R7, c[0x0][0x3a8], RZ ;  /* 0x0000ea0007007a24 */ /* 0x000fc800078e02ff */
[----:B------:R-:W-:-:S04]  /*6980*/  IMAD.WIDE.U32 R4, R191, c[0x0][0x3a8], R8 ;  /* 0x0000ea00bf047a25 */ /* 0x000fc800078e0008 */
[----:B------:R-:W-:Y:S01]  /*6990*/  IMAD R0, R191, c[0x0][0x3ac], R0 ;  /* 0x0000eb00bf007a24 */ /* 0x000fe200078e0200 */
[----:B--2---:R-:W-:-:S04]  /*69a0*/  LEA R12, P0, R4, c[0x0][0x348], 0x1 ;  /* 0x0000d200040c7a11 */ /* 0x004fc800078008ff */
[----:B------:R-:W-:-:S04]  /*69b0*/  IADD3 R0, R0, R5, RZ ;  /* 0x0000000500007210 */ /* 0x000fc80007ffe0ff */
[----:B------:R-:W-:-:S05]  /*69c0*/  LEA.HI.X R13, R4, c[0x0][0x34c], R0, 0x1, P0 ;  /* 0x0000d300040d7a11 */ /* 0x000fca00000f0c00 */
[----:B------:R2:W-:Y:S02]  /*69d0*/  STG.E.128 [R12.64], RZ ;  /* 0x000000ff0c007986 */ /* 0x0005e4000c101d14 */
.L_x_38:
[----:B------:R-:W-:Y:S05]  /*69e0*/  BSYNC B0 ;  /* 0x0000000000007941 */ /* 0x000fea0003800000 */
.L_x_37:
[----:B------:R-:W-:Y:S01]  /*69f0*/  BSSY B0, `(.L_x_39) ;  /* 0x000000c000007945 */ /* 0x000fe20003800000 */
[----:B------:R-:W-:Y:S05]  /*6a00*/  @P3 BRA `(.L_x_40) ;  /* 0x000000a000003947 */ /* 0x000fea0003800000 */
[----:B------:R-:W-:Y:S02]  /*6a10*/  IADD3 R5, P0, R191, 0x20, RZ ;  /* 0x00000020bf057810 */ /* 0x000fe40007f1e0ff */
[----:B------:R-:W-:Y:S02]  /*6a20*/  MOV R8, R10 ;  /* 0x0000000a00087202 */ /* 0x000fe40000000f00 */
[----:B------:R-:W-:-:S03]  /*6a30*/  IADD3.X R0, RZ, R7, RZ, P0, !PT ;  /* 0x00000007ff007210 */ /* 0x000fc600007fe4ff */
[----:B--2---:R-:W-:-:S04]  /*6a40*/  IMAD.WIDE.U32 R12, R5, c[0x0][0x3a8], R8 ;  /* 0x0000ea00050c7a25 */ /* 0x004fc800078e0008 */
[----:B------:R-:W-:Y:S01]  /*6a50*/  IMAD R0, R0, c[0x0][0x3a8], RZ ;  /* 0x0000ea0000007a24 */ /* 0x000fe200078e02ff */
[----:B------:R-:W-:-:S03]  /*6a60*/  LEA R4, P0, R12, c[0x0][0x348], 0x1 ;  /* 0x0000d2000c047a11 */ /* 0x000fc600078008ff */
[----:B------:R-:W-:-:S05]  /*6a70*/  IMAD R0, R5, c[0x0][0x3ac], R0 ;  /* 0x0000eb0005007a24 */ /* 0x000fca00078e0200 */
[----:B------:R-:W-:-:S04]  /*6a80*/  IADD3 R5, R0, R13, RZ ;  /* 0x0000000d00057210 */ /* 0x000fc80007ffe0ff */
[----:B------:R-:W-:-:S05]  /*6a90*/  LEA.HI.X R5, R12, c[0x0][0x34c], R5, 0x1, P0 ;  /* 0x0000d3000c057a11 */ /* 0x000fca00000f0c05 */
[----:B------:R2:W-:Y:S02]  /*6aa0*/  STG.E.128 [R4.64], RZ ;  /* 0x000000ff04007986 */ /* 0x0005e4000c101d14 */
.L_x_40:
[----:B------:R-:W-:Y:S05]  /*6ab0*/  BSYNC B0 ;  /* 0x0000000000007941 */ /* 0x000fea0003800000 */
.L_x_39:
[----:B------:R-:W-:Y:S01]  /*6ac0*/  BSSY B0, `(.L_x_41) ;  /* 0x000000c000007945 */ /* 0x000fe20003800000 */
[----:B------:R-:W-:Y:S05]  /*6ad0*/  @P2 BRA `(.L_x_42) ;  /* 0x000000a000002947 */ /* 0x000fea0003800000 */
[----:B--2---:R-:W-:Y:S02]  /*6ae0*/  IADD3 R5, P0, R191, 0x40, RZ ;  /* 0x00000040bf057810 */ /* 0x004fe40007f1e0ff */
        /* <DEDUP_REMOVED lines=9> */
.L_x_42:
[----:B------:R-:W-:Y:S05]  /*6b80*/  BSYNC B0 ;  /* 0x0000000000007941 */ /* 0x000fea0003800000 */
.L_x_41:
[----:B------:R-:W-:Y:S05]  /*6b90*/  @P1 BRA `(.L_x_26) ;  /* 0x000000a000001947 */ /* 0x000fea0003800000 */
[----:B------:R-:W-:Y:S02]  /*6ba0*/  IADD3 R0, P0, R191, 0x60, RZ ;  /* 0x00000060bf007810 */ /* 0x000fe40007f1e0ff */
[----:B------:R-:W-:Y:S02]  /*6bb0*/  MOV R8, R10 ;  /* 0x0000000a00087202 */ /* 0x000fe40000000f00 */
[----:B--2---:R-:W-:-:S03]  /*6bc0*/  IADD3.X R5, RZ, R7, RZ, P0, !PT ;  /* 0x00000007ff057210 */ /* 0x004fc600007fe4ff */
[----:B------:R-:W-:-:S04]  /*6bd0*/  IMAD.WIDE.U32 R6, R0, c[0x0][0x3a8], R8 ;  /* 0x0000ea0000067a25 */ /* 0x000fc800078e0008 */
[----:B------:R-:W-:Y:S01]  /*6be0*/  IMAD R5, R5, c[0x0][0x3a8], RZ ;  /* 0x0000ea0005057a24 */ /* 0x000fe200078e02ff */
[----:B------:R-:W-:-:S03]  /*6bf0*/  LEA R4, P0, R6, c[0x0][0x348], 0x1 ;  /* 0x0000d20006047a11 */ /* 0x000fc600078008ff */
[----:B------:R-:W-:-:S05]  /*6c00*/  IMAD R5, R0, c[0x0][0x3ac], R5 ;  /* 0x0000eb0000057a24 */ /* 0x000fca00078e0205 */
[----:B------:R-:W-:-:S04]  /*6c10*/  IADD3 R5, R5, R7, RZ ;  /* 0x0000000705057210 */ /* 0x000fc80007ffe0ff */
[----:B------:R-:W-:-:S05]  /*6c20*/  LEA.HI.X R5, R6, c[0x0][0x34c], R5, 0x1, P0 ;  /* 0x0000d30006057a11 */ /* 0x000fca00000f0c05 */
[----:B------:R2:W-:Y:S02]  /*6c30*/  STG.E.128 [R4.64], RZ ;  /* 0x000000ff04007986 */ /* 0x0005e4000c101d14 */
.L_x_26:
[----:B------:R-:W-:Y:S05]  /*6c40*/  BSYNC B1 ;  /* 0x0000000000017941 */ /* 0x000fea0003800000 */
.L_x_1:
[----:B------:R-:W-:Y:S01]  /*6c50*/  ULDC UR6, c[0x0][0x218] ;  /* 0x0000860000067ab9 */ /* 0x000fe20000000800 */
[----:B------:R-:W-:Y:S01]  /*6c60*/  IADD3 R197, R197, c[0x0][0xc], RZ ;  /* 0x00000300c5c57a10 */ /* 0x000fe20007ffe0ff */
[----:B------:R-:W-:-:S04]  /*6c70*/  UIADD3 UR6, UR6, 0x7f, URZ ;  /* 0x0000007f06067890 */ /* 0x000fc8000fffe03f */
[----:B------:R-:W-:-:S04]  /*6c80*/  USHF.R.S32.HI UR5, URZ, 0x1f, UR6 ;  /* 0x0000001f3f057899 */ /* 0x000fc80008011406 */
[----:B------:R-:W-:-:S04]  /*6c90*/  ULEA.HI UR5, UR5, UR6, URZ, 0x7 ;  /* 0x0000000605057291 */ /* 0x000fc8000f8f383f */
[----:B------:R-:W-:-:S06]  /*6ca0*/  USHF.R.S32.HI UR5, URZ, 0x7, UR5 ;  /* 0x000000073f057899 */ /* 0x000fcc0008011405 */
[----:B------:R-:W-:-:S13]  /*6cb0*/  ISETP.GE.AND P0, PT, R197, UR5, PT ;  /* 0x00000005c5007c0c */ /* 0x000fda000bf06270 */
[----:B------:R-:W-:Y:S01]  /*6cc0*/  @P0 CALL.REL.NOINC `(.L_x_43) ;  /* 0x0000001000000944 */ /* 0x000fe20003c00000 */
[----:B------:R-:W-:Y:S05]  /*6cd0*/  BRA `(.L_x_44) ;  /* 0xffff9c2000007947 */ /* 0x000fea000383ffff */
.L_x_43:
[----:B------:R-:W-:Y:S05]  /*6ce0*/  EXIT ;  /* 0x000000000000794d */ /* 0x000fea0003800000 */
.L_x_45:
[----:B------:R-:W-:-:S00]  /*6cf0*/  BRA `(.L_x_45) ;  /* 0xfffffff000007947 */ /* 0x000fc0000383ffff */
[----:B------:R-:W-:-:S00]  /*6d00*/  NOP ;  /* 0x0000000000007918 */ /* 0x000fc00000000000 */
[----:B------:R-:W-:-:S00]  /*6d10*/  NOP ;  /* 0x0000000000007918 */ /* 0x000fc00000000000 */
[----:B------:R-:W-:-:S00]  /*6d20*/  NOP ;  /* 0x0000000000007918 */ /* 0x000fc00000000000 */
[----:B------:R-:W-:-:S00]  /*6d30*/  NOP ;  /* 0x0000000000007918 */ /* 0x000fc00000000000 */
[----:B------:R-:W-:-:S00]  /*6d40*/  NOP ;  /* 0x0000000000007918 */ /* 0x000fc00000000000 */
[----:B------:R-:W-:-:S00]  /*6d50*/  NOP ;  /* 0x0000000000007918 */ /* 0x000fc00000000000 */
[----:B------:R-:W-:-:S00]  /*6d60*/  NOP ;  /* 0x0000000000007918 */ /* 0x000fc00000000000 */
[----:B------:R-:W-:-:S00]  /*6d70*/  NOP ;  /* 0x0000000000007918 */ /* 0x000fc00000000000 */
.L_x_2451:


//--------------------- .text._ZN5flash44flash_bwd_dq_dk_dv_loop_seqk_parallel_kernelI23Flash_bwd_kernel_traitsILi64ELi64ELi128ELi8ELi2ELi4ELi4ELb1ELb0EN7cutlass6half_tE19Flash_kernel_traitsILi64ELi64ELi128ELi8ES3_EELb0ELb0ELb0ELb0ELb0ELb0ELb0EEEvNS_16Flash_bwd_paramsE --------------------------
	.section	.text._ZN5flash44flash_bwd_dq_dk_dv_loop_seqk_parallel_kernelI23Flash_bwd_kernel_traitsILi64ELi64ELi128ELi8ELi2ELi4ELi4ELb1ELb0EN7cutlass6half_tE19Flash_kernel_traitsILi64ELi64ELi128ELi8ES3_EELb0ELb0ELb0ELb0ELb0ELb0ELb0EEEvNS_16Flash_bwd_paramsE,"ax",@progbits
	.sectioninfo	@"SHI_REGISTERS=255"
	.align	128
        .global         _ZN5flash44flash_bwd_dq_dk_dv_loop_seqk_parallel_kernelI23Flash_bwd_kernel_traitsILi64ELi64ELi128ELi8ELi2ELi4ELi4ELb1ELb0EN7cutlass6half_tE19Flash_kernel_traitsILi64ELi64ELi128ELi8ES3_EELb0ELb0ELb0ELb0ELb0ELb0ELb0EEEvNS_16Flash_bwd_paramsE
        .type           _ZN5flash44flash_bwd_dq_dk_dv_loop_seqk_parallel_kernelI23Flash_bwd_kernel_traitsILi64ELi64ELi128ELi8ELi2ELi4ELi4ELb1ELb0EN7cutlass6half_tE19Flash_kernel_traitsILi64ELi64ELi128ELi8ES3_EELb0ELb0ELb0ELb0ELb0ELb0ELb0EEEvNS_16Flash_bwd_paramsE,@function
        .size           _ZN5flash44flash_bwd_dq_dk_dv_loop_seqk_parallel_kernelI23Flash_bwd_kernel_traitsILi64ELi64ELi128ELi8ELi2ELi4ELi4ELb1ELb0EN7cutlass6half_tE19Flash_kernel_traitsILi64ELi64ELi128ELi8ES3_EELb0ELb0ELb0ELb0ELb0ELb0ELb0EEEvNS_16Flash_bwd_paramsE,(.L_x_2452 - _ZN5flash44flash_bwd_dq_dk_dv_loop_seqk_parallel_kernelI23Flash_bwd_kernel_traitsILi64ELi64ELi128ELi8ELi2ELi4ELi4ELb1ELb0EN7cutlass6half_tE19Flash_kernel_traitsILi64ELi64ELi128ELi8ES3_EELb0ELb0ELb0ELb0ELb0ELb0ELb0EEEvNS_16Flash_bwd_paramsE)
        .other          _ZN5flash44flash_bwd_dq_dk_dv_loop_seqk_parallel_kernelI23Flash_bwd_kernel_traitsILi64ELi64ELi128ELi8ELi2ELi4ELi4ELb1ELb0EN7cutlass6half_tE19Flash_kernel_traitsILi64ELi64ELi128ELi8ES3_EELb0ELb0ELb0ELb0ELb0ELb0ELb0EEEvNS_16Flash_bwd_paramsE,@"STO_CUDA_ENTRY STV_DEFAULT"
_ZN5flash44flash_bwd_dq_dk_dv_loop_seqk_parallel_kernelI23Flash_bwd_kernel_traitsILi64ELi64ELi128ELi8ELi2ELi4ELi4ELb1ELb0EN7cutlass6half_tE19Flash_kernel_traitsILi64ELi64ELi128ELi8ES3_EELb0ELb0ELb0ELb0ELb0ELb0ELb0EEEvNS_16Flash_bwd_paramsE:
.text._ZN5flash44flash_bwd_dq_dk_dv_loop_seqk_parallel_kernelI23Flash_bwd_kernel_traitsILi64ELi64ELi128ELi8ELi2ELi4ELi4ELb1ELb0EN7cutlass6half_tE19Flash_kernel_traitsILi64ELi64ELi128ELi8ES3_EELb0ELb0ELb0ELb0ELb0ELb0ELb0EEEvNS_16Flash_bwd_paramsE:
        /* <DEDUP_REMOVED lines=144> */
.L_x_114:
[----:B-1----:R-:W1:Y:S01]  /*0900*/  LDC.U8 R2, c[0x0][0x312] ;  /* 0x0000c480ff027b82 */ /* 0x002e620000000000 */
[----:B------:R-:W-:Y:S01]  /*0910*/  ISETP.NE.U32.AND P3, PT, RZ, c[0x0][0x250], PT ;  /* 0x00009400ff007a0c */ /* 0x000fe20003f65070 */
[----:B---3--:R-:W-:Y:S01]  /*0920*/  IMAD.SHL.U32 R5, R195, 0x4, RZ ;  /* 0x00000004c3057824 */ /* 0x008fe200078e00ff */
        /* <DEDUP_REMOVED lines=9> */
[C---:B------:R-:W-:Y:S02]  /*09c0*/  IADD3.X R15, R0.reuse, c[0x0][0x244], RZ, P1, !PT ;  /* 0x00009100000f7a10 */ /* 0x040fe40000ffe4ff */
[----:B------:R-:W-:Y:S02]  /*09d0*/  ISETP.EQ.OR.EX P5, PT, RZ, c[0x0][0x24c], !P4, P5 ;  /* 0x00009300ff007a0c */ /* 0x000fe400067a2750 */
[C---:B--2---:R-:W-:Y:S01]  /*09e0*/  @P3 IADD3 R12, P1, R5.reuse, c[0x0][0x250], RZ ;  /* 0x00009400050c3a10 */ /* 0x044fe20007f3e0ff */
        /* <DEDUP_REMOVED lines=18> */
.L_x_46:
        /* <DEDUP_REMOVED lines=42> */
.L_x_48:
        /* <DEDUP_REMOVED lines=13> */
.L_x_49:
        /* <DEDUP_REMOVED lines=28> */
[----:B------:R-:W-:Y:S02]  /*1040*/  @!P1 IMAD R13, R195, c[0x0][0x36c], R24 ;  /* 0x0000db00c30d9a24 */ /* 0x000fe400078e0218 */
[----:B------:R-:W-:Y:S02]  /*1050*/  IMAD R21, R2, R21, R22 ;  /* 0x0000001502157224 */ /* 0x000fe400078e0216 */
[----:B------:R-:W1:Y:S01]  /*1060*/  S2R R22, SR_CTAID.X ;  /* 0x0000000000167919 */ /* 0x000e620000002500 */
[----:B------:R-:W-:Y:S01]  /*1070*/  @!P1 IADD3 R23, R27, R13, RZ ;  /* 0x0000000d1b179210 */ /* 0x000fe20007ffe0ff */
[----:B------:R-:W-:Y:S01]  /*1080*/  IMAD R13, R0, R195, RZ ;  /* 0x000000c3000d7224 */ /* 0x000fe200078e02ff */
[----:B------:R-:W-:Y:S01]  /*1090*/  ISETP.GT.U32.AND P4, PT, R2, R21, PT ;  /* 0x000000150200720c */ /* 0x000fe20003f84070 */
[----:B------:R-:W2:Y:S01]  /*10a0*/  LDC.U8 R0, c[0x0][0x3d0] ;  /* 0x0000f400ff007b82 */ /* 0x000ea20000000000 */
[----:B------:R-:W-:-:S04]  /*10b0*/  IMAD.WIDE.U32 R24, R195, c[0x0][0x224], RZ ;  /* 0x00008900c3187a25 */ /* 0x000fc800078e00ff */
[----:B------:R-:W-:Y:S01]  /*10c0*/  IMAD R13, R4, c[0x0][0x224], R13 ;  /* 0x00008900040d7a24 */ /* 0x000fe200078e020d */
[----:B------:R-:W-:Y:S01]  /*10d0*/  SHF.L.U64.HI R4, R195, 0x7, R4 ;  /* 0x00000007c3047819 */ /* 0x000fe20000010204 */
[----:B------:R-:W-:-:S03]  /*10e0*/  IMAD.WIDE.U32 R26, R24, UR6, RZ ;  /* 0x00000006181a7c25 */ /* 0x000fc6000f8e00ff */
[----:B------:R-:W-:Y:S01]  /*10f0*/  SEL R4, R4, RZ, P0 ;  /* 0x000000ff04047207 */ /* 0x000fe20000000000 */
[----:B------:R-:W-:Y:S01]  /*1100*/  IMAD.IADD R14, R25, 0x1, R13 ;  /* 0x00000001190e7824 */ /* 0x000fe200078e020d */
[-C--:B------:R-:W-:Y:S01]  /*1110*/  @!P4 IADD3 R21, R21, -R2.reuse, RZ ;  /* 0x800000021515c210 */ /* 0x080fe20007ffe0ff */
[----:B------:R-:W-:Y:S01]  /*1120*/  IMAD R13, R24, UR7, RZ ;  /* 0x00000007180d7c24 */ /* 0x000fe2000f8e02ff */
[----:B------:R-:W-:Y:S01]  /*1130*/  @!P4 IADD3 R5, R5, 0x1, RZ ;  /* 0x000000010505c810 */ /* 0x000fe20007ffe0ff */
[----:B------:R-:W-:Y:S01]  /*1140*/  IMAD.WIDE.U32 R24, R20, UR6, RZ ;  /* 0x0000000614187c25 */ /* 0x000fe2000f8e00ff */
[----:B------:R-:W-:Y:S02]  /*1150*/  ISETP.GE.U32.AND P5, PT, R21, R2, PT ;  /* 0x000000021500720c */ /* 0x000fe40003fa6070 */
[----:B------:R-:W-:Y:S01]  /*1160*/  ISETP.NE.AND P4, PT, RZ, c[0x0][0x1c8], PT ;  /* 0x00007200ff007a0c */ /* 0x000fe20003f85270 */
[----:B------:R-:W-:Y:S01]  /*1170*/  IMAD R13, R14, UR6, R13 ;  /* 0x000000060e0d7c24 */ /* 0x000fe2000f8e020d */
[----:B------:R-:W-:Y:S01]  /*1180*/  IADD3 R30, P0, R16, R11, RZ ;  /* 0x0000000b101e7210 */ /* 0x000fe20007f1e0ff */
[----:B------:R-:W-:Y:S01]  /*1190*/  IMAD R2, R20, UR7, RZ ;  /* 0x0000000714027c24 */ /* 0x000fe2000f8e02ff */
[----:B------:R-:W-:Y:S01]  /*11a0*/  SEL R14, R26, R24, !P1 ;  /* 0x000000181a0e7207 */ /* 0x000fe20004800000 */
[----:B------:R-:W-:Y:S01]  /*11b0*/  @P2 IMAD R21, R195, c[0x0][0x214], RZ ;  /* 0x00008500c3152a24 */ /* 0x000fe200078e02ff */
[----:B------:R-:W-:Y:S01]  /*11c0*/  IADD3 R13, R27, R13, RZ ;  /* 0x0000000d1b0d7210 */ /* 0x000fe20007ffe0ff */
[----:B------:R-:W-:Y:S01]  /*11d0*/  @P1 IMAD.IADD R13, R25, 0x1, R2 ;  /* 0x00000001190d1824 */ /* 0x000fe200078e0202 */
[----:B------:R-:W-:Y:S01]  /*11e0*/  SHF.R.S32.HI R2, RZ, 0x1f, R7 ;  /* 0x0000001fff027819 */ /* 0x000fe20000011407 */
[----:B------:R-:W-:Y:S01]  /*11f0*/  IMAD.X R4, R15, 0x1, R4, P0 ;  /* 0x000000010f047824 */ /* 0x000fe200000e0604 */
[----:B------:R-:W-:Y:S01]  /*1200*/  @P2 SEL R21, R21, R20, !P1 ;  /* 0x0000001415152207 */ /* 0x000fe20004800000 */
[----:B------:R-:W-:Y:S01]  /*1210*/  IMAD R11, R30, UR7, RZ ;  /* 0x000000071e0b7c24 */ /* 0x000fe2000f8e02ff */
[----:B------:R-:W-:Y:S01]  /*1220*/  @P5 IADD3 R5, R5, 0x1, RZ ;  /* 0x0000000105055810 */ /* 0x000fe20007ffe0ff */
[----:B-1----:R-:W-:Y:S01]  /*1230*/  IMAD.WIDE.U32 R24, R22, c[0x0][0x3d8], RZ ;  /* 0x0000f60016187a25 */ /* 0x002fe200078e00ff */
[----:B--2---:R-:W-:-:S02]  /*1240*/  ISETP.NE.AND P0, PT, R0, RZ, PT ;  /* 0x000000ff0000720c */ /* 0x004fc40003f05270 */
[----:B------:R-:W-:Y:S01]  /*1250*/  @!P3 IADD3 R5, -R5, RZ, RZ ;  /* 0x000000ff0505b210 */ /* 0x000fe20007ffe1ff */
[----:B------:R-:W-:Y:S01]  /*1260*/  IMAD R11, R4, UR6, R11 ;  /* 0x00000006040b7c24 */ /* 0x000fe2000f8e020b */
[----:B------:R-:W-:Y:S01]  /*1270*/  @!P4 LOP3.LUT R5, RZ, c[0x0][0x1c8], RZ, 0x33, !PT ;  /* 0x00007200ff05ca12 */ /* 0x000fe200078e33ff */
[----:B------:R-:W-:Y:S01]  /*1280*/  IMAD R22, R22, c[0x0][0x3dc], R25 ;  /* 0x0000f70016167a24 */ /* 0x000fe200078e0219 */
[----:B------:R-:W-:Y:S01]  /*1290*/  SHF.R.S32.HI R25, RZ, 0x1f, R212 ;  /* 0x0000001fff197819 */ /* 0x000fe200000114d4 */
[----:B------:R-:W-:Y:S01]  /*12a0*/  IMAD R26, R212, c[0x0][0x22c], RZ ;  /* 0x00008b00d41a7a24 */ /* 0x000fe200078e02ff */
[----:B------:R-:W-:Y:S01]  /*12b0*/  SHF.R.S32.HI R4, RZ, 0x1f, R5 ;  /* 0x0000001fff047819 */ /* 0x000fe20000011405 */
[----:B------:R-:W-:Y:S01]  /*12c0*/  IMAD.WIDE.U32 R30, R30, UR6, RZ ;  /* 0x000000061e1e7c25 */ /* 0x000fe2000f8e00ff */
[----:B------:R-:W-:-:S03]  /*12d0*/  SEL R22, R22, RZ, P0 ;  /* 0x000000ff16167207 */ /* 0x000fc60000000000 */
[----:B------:R-:W-:Y:S01]  /*12e0*/  @!P2 IMAD R0, R195, c[0x0][0x1c0], R212 ;  /* 0x00007000c300aa24 */ /* 0x000fe200078e02d4 */
[----:B------:R-:W-:Y:S01]  /*12f0*/  IADD3 R11, R31, R11, RZ ;  /* 0x0000000b1f0b7210 */ /* 0x000fe20007ffe0ff */
[----:B------:R-:W-:Y:S01]  /*1300*/  @P2 IMAD R29, R212, c[0x0][0x234], R21 ;  /* 0x00008d00d41d2a24 */ /* 0x000fe200078e0215 */
[----:B------:R-:W-:Y:S01]  /*1310*/  SEL R21, R24, RZ, P0 ;  /* 0x000000ff18157207 */ /* 0x000fe20000000000 */
[----:B------:R-:W-:Y:S01]  /*1320*/  @!P2 IMAD R29, R0, c[0x0][0x214], RZ ;  /* 0x00008500001daa24 */ /* 0x000fe200078e02ff */
[----:B------:R-:W-:Y:S01]  /*1330*/  SHF.R.S32.HI R24, RZ, 0x1f, R26 ;  /* 0x0000001fff187819 */ /* 0x000fe2000001141a */
[----:B------:R-:W-:Y:S05]  /*1340*/  @!P2 BRA `(.L_x_50) ;  /* 0x000000700000a947 */ /* 0x000fea0003800000 */
[C---:B------:R-:W-:Y:S01]  /*1350*/  @!P1 IMAD R20, R195.reuse, c[0x0][0x224], RZ ;  /* 0x00008900c3149a24 */ /* 0x040fe200078e02ff */
[----:B------:R-:W-:Y:S02]  /*1360*/  MOV R27, 0x80 ;  /* 0x00000080001b7802 */ /* 0x000fe40000000f00 */
[----:B------:R-:W-:Y:S02]  /*1370*/  MOV R0, c[0x0][0x210] ;  /* 0x0000840000007a02 */ /* 0x000fe40000000f00 */
[----:B------:R-:W-:-:S03]  /*1380*/  LEA R33, R195, R20, 0x7 ;  /* 0x00000014c3217211 */ /* 0x000fc600078e38ff */
[----:B------:R-:W-:-:S04]  /*1390*/  IMAD R27, R27, R0, c[0x0][0x234] ;  /* 0x00008d001b1b7624 */ /* 0x000fc800078e0200 */
[----:B------:R-:W-:Y:S01]  /*13a0*/  IMAD R27, R27, R212, R33 ;  /* 0x000000d41b1b7224 */ /* 0x000fe200078e0221 */
[----:B------:R-:W-:Y:S05]  /*13b0*/  BRA `(.L_x_51) ;  /* 0x0000002000007947 */ /* 0x000fea0003800000 */
.L_x_50:
[----:B------:R-:W-:-:S04]  /*13c0*/  IMAD R27, R195, c[0x0][0x1c0], R212 ;  /* 0x00007000c31b7a24 */ /* 0x000fc800078e02d4 */
[----:B------:R-:W-:Y:S02]  /*13d0*/  IMAD R27, R27, c[0x0][0x224], RZ ;  /* 0x000089001b1b7a24 */ /* 0x000fe400078e02ff */
.L_x_51:
        /* <DEDUP_REMOVED lines=9> */
[----:B------:R-:W-:Y:S01]  /*1470*/  USHF.R.S32.HI UR5, URZ, 0x1f, UR6 ;  /* 0x0000001f3f057899 */ /* 0x000fe20008011406 */
[----:B------:R-:W-:Y:S01]  /*1480*/  IMAD R20, R16, c[0x0][0x374], R31 ;  /* 0x0000dd0010147a24 */ /* 0x000fe200078e021f */
[----:B------:R-:W-:Y:S01]  /*1490*/  IADD3 R26, P4, P3, R30, UR6, R26 ;  /* 0x000000061e1a7c10 */ /* 0x000fe2000fb9e01a */
[----:B------:R-:W-:Y:S01]  /*14a0*/  IMAD.WIDE.U32 R32, R16, c[0x0][0x370], R32 ;  /* 0x0000dc0010207a25 */ /* 0x000fe200078e0020 */
[----:B------:R-:W-:Y:S01]  /*14b0*/  IADD3.X R15, R0, R15, RZ, P1, !PT ;  /* 0x0000000f000f7210 */ /* 0x000fe20000ffe4ff */
[----:B------:R-:W-:Y:S01]  /*14c0*/  BSSY B1, `(.L_x_47) ;  /* 0x00005e3000017945 */ /* 0x000fe20003800000 */
[----:B------:R-:W-:Y:S01]  /*14d0*/  IADD3 R14, P2, P1, R21, R26, R14 ;  /* 0x0000001a150e7210 */ /* 0x000fe2000795e00e */
[----:B------:R-:W-:Y:S01]  /*14e0*/  IMAD.IADD R33, R33, 0x1, R20 ;  /* 0x0000000121217824 */ /* 0x000fe200078e0214 */
[----:B------:R-:W-:Y:S01]  /*14f0*/  IADD3.X R11, R11, UR5, R24, P4, P3 ;  /* 0x000000050b0b7c10 */ /* 0x000fe2000a7e6418 */
[----:B------:R-:W-:Y:S01]  /*1500*/  IMAD R20, R15, c[0x0][0x190], RZ ;  /* 0x000064000f147a24 */ /* 0x000fe200078e02ff */
[----:B------:R-:W-:Y:S01]  /*1510*/  ISETP.GE.AND P4, PT, R10, 0x1, PT ;  /* 0x000000010a00780c */ /* 0x000fe20003f86270 */
[----:B------:R-:W-:Y:S01]  /*1520*/  IMAD.WIDE.U32 R30, R23, c[0x0][0x190], R192 ;  /* 0x00006400171e7a25 */ /* 0x000fe200078e00c0 */
[----:B------:R-:W-:-:S02]  /*1530*/  IADD3.X R22, R22, R11, R13, P2, P1 ;  /* 0x0000000b16167210 */ /* 0x000fc400017e240d */
[----:B------:R-:W-:Y:S01]  /*1540*/  IADD3 R29, R16, R29, RZ ;  /* 0x0000001d101d7210 */ /* 0x000fe20007ffe0ff */
[----:B------:R-:W-:Y:S01]  /*1550*/  IMAD R21, R25, c[0x0][0x378], RZ ;  /* 0x0000de0019157a24 */ /* 0x000fe200078e02ff */
[----:B------:R-:W-:Y:S01]  /*1560*/  IADD3 R30, P2, R18, R30, RZ ;  /* 0x0000001e121e7210 */ /* 0x000fe20007f5e0ff */
[----:B------:R-:W-:Y:S01]  /*1570*/  IMAD R20, R23, c[0x0][0x194], R20 ;  /* 0x0000650017147a24 */ /* 0x000fe200078e0214 */
[----:B------:R-:W-:Y:S01]  /*1580*/  LEA.HI.SX32 R219, R19, 0xffffffff, 0x1a ;  /* 0xffffffff13db7811 */ /* 0x000fe200078fd2ff */
[C---:B------:R-:W-:Y:S02]  /*1590*/  IMAD R21, R212.reuse, c[0x0][0x37c], R21 ;  /* 0x0000df00d4157a24 */ /* 0x040fe400078e0215 */
[----:B------:R-:W-:Y:S01]  /*15a0*/  IMAD.WIDE.U32 R32, R212, c[0x0][0x378], R32 ;  /* 0x0000de00d4207a25 */ /* 0x000fe200078e0020 */
[----:B------:R-:W-:-:S03]  /*15b0*/  IADD3.X R31, R17, R31, R20, P2, !PT ;  /* 0x0000001f111f7210 */ /* 0x000fc600017fe414 */
[----:B------:R-:W-:Y:S02]  /*15c0*/  IMAD R15, R189, UR12, R188 ;  /* 0x0000000cbd0f7c24 */ /* 0x000fe4000f8e02bc */
[----:B------:R-:W-:Y:S02]  /*15d0*/  IMAD.IADD R33, R33, 0x1, R21 ;  /* 0x0000000121217824 */ /* 0x000fe400078e0215 */
[----:B------:R-:W-:Y:S01]  /*15e0*/  IMAD R11, R25, c[0x0][0x1a8], RZ ;  /* 0x00006a00190b7a24 */ /* 0x000fe200078e02ff */
[C---:B------:R-:W-:Y:S01]  /*15f0*/  IADD3 R14, P1, R15.reuse, R14, RZ ;  /* 0x0000000e0f0e7210 */ /* 0x040fe20007f3e0ff */
[----:B------:R-:W-:Y:S02]  /*1600*/  IMAD R16, R0, c[0x0][0x370], RZ ;  /* 0x0000dc0000107a24 */ /* 0x000fe400078e02ff */
[C---:B------:R-:W-:Y:S01]  /*1610*/  IMAD R11, R212.reuse, c[0x0][0x1ac], R11 ;  /* 0x00006b00d40b7a24 */ /* 0x040fe200078e020b */
[----:B------:R-:W-:Y:S01]  /*1620*/  LEA.HI.X.SX32 R233, R15, R22, 0x1, P1 ;  /* 0x000000160fe97211 */ /* 0x000fe200008f0eff */
[----:B------:R-:W-:Y:S01]  /*1630*/  IMAD.WIDE.U32 R30, R212, c[0x0][0x1a8], R30 ;  /* 0x00006a00d41e7a25 */ /* 0x000fe200078e001e */
[----:B------:R-:W-:-:S03]  /*1640*/  LEA R232, P1, R14, c[0x0][0x350], 0x2 ;  /* 0x0000d4000ee87a11 */ /* 0x000fc600078210ff */
[C---:B------:R-:W-:Y:S01]  /*1650*/  IMAD R13, R191.reuse, c[0x0][0x374], R16 ;  /* 0x0000dd00bf0d7a24 */ /* 0x040fe200078e0210 */
[----:B------:R-:W-:Y:S01]  /*1660*/  LEA R230, P3, R30, c[0x0][0x160], 0x1 ;  /* 0x000058001ee67a11 */ /* 0x000fe200078608ff */
[----:B------:R-:W-:Y:S01]  /*1670*/  IMAD.WIDE.U32 R32, R191, c[0x0][0x370], R32 ;  /* 0x0000dc00bf207a25 */ /* 0x000fe200078e0020 */
[----:B------:R-:W-:-:S03]  /*1680*/  LEA.HI.X R233, R14, c[0x0][0x354], R233, 0x2, P1 ;  /* 0x0000d5000ee97a11 */ /* 0x000fc600008f14e9 */
        /* <DEDUP_REMOVED lines=9> */
[----:B------:R-:W-:Y:S01]  /*1720*/  @P0 BAR.SYNC.DEFER_BLOCKING 0x0 ;  /* 0x0000000000000b1d */ /* 0x000fe20000010000 */
[----:B------:R-:W-:Y:S01]  /*1730*/  IMAD R14, R197, -0x80, R220 ;  /* 0xffffff80c50e7824 */ /* 0x000fe200078e02dc */
[----:B------:R-:W-:Y:S01]  /*1740*/  LEA.HI R18, R219, R219, RZ, 0x1 ;  /* 0x000000dbdb127211 */ /* 0x000fe200078f08ff */
[----:B------:R-:W-:-:S03]  /*1750*/  IMAD.WIDE.U32 R16, R7, c[0x0][0x1a0], R192 ;  /* 0x0000680007107a25 */ /* 0x000fc600078e00c0 */
[----:B------:R-:W-:Y:S01]  /*1760*/  ISETP.GE.AND P2, PT, R191, R14, PT ;  /* 0x0000000ebf00720c */ /* 0x000fe20003f46270 */
[----:B------:R-:W-:Y:S01]  /*1770*/  IMAD R20, R2, c[0x0][0x1a0], RZ ;  /* 0x0000680002147a24 */ /* 0x000fe200078e02ff */
[----:B------:R-:W-:Y:S01]  /*1780*/  IADD3 R16, P0, R12, R16, RZ ;  /* 0x000000100c107210 */ /* 0x000fe20007f1e0ff */
[----:B------:R-:W-:Y:S01]  /*1790*/  BSSY B0, `(.L_x_53) ;  /* 0x000001c000007945 */ /* 0x000fe20003800000 */
[----:B------:R-:W-:Y:S01]  /*17a0*/  LOP3.LUT R18, R18, 0xfffffffe, RZ, 0xc0, !PT ;  /* 0xfffffffe12127812 */ /* 0x000fe200078ec0ff */
[----:B------:R-:W-:Y:S01]  /*17b0*/  IMAD R12, R7, c[0x0][0x1a4], R20 ;  /* 0x00006900070c7a24 */ /* 0x000fe200078e0214 */
[----:B------:R-:W-:-:S04]  /*17c0*/  P2R R11, PR, RZ, 0x4 ;  /* 0x00000004ff0b7803 */ /* 0x000fc80000000000 */
[----:B------:R-:W-:Y:S01]  /*17d0*/  IADD3.X R17, R9, R17, R12, P0, !PT ;  /* 0x0000001109117210 */ /* 0x000fe200007fe40c */
[----:B------:R-:W-:Y:S01]  /*17e0*/  IMAD R12, R4, c[0x0][0x1b8], RZ ;  /* 0x00006e00040c7a24 */ /* 0x000fe200078e02ff */
[----:B------:R-:W-:-:S03]  /*17f0*/  IADD3 R9, R219, -R18, RZ ;  /* 0x80000012db097210 */ /* 0x000fc60007ffe0ff */
[----:B------:R-:W-:Y:S01]  /*1800*/  IMAD.WIDE.U32 R16, R5, c[0x0][0x1b8], R16 ;  /* 0x00006e0005107a25 */ /* 0x000fe200078e0010 */
[----:B------:R-:W-:Y:S01]  /*1810*/  ISETP.NE.AND P1, PT, R9, 0x1, PT ;  /* 0x000000010900780c */ /* 0x000fe20003f25270 */
[----:B------:R1:W-:Y:S02]  /*1820*/  @P2 STS.128 [R196+0xa000], RZ ;  /* 0x00a000ffc4002388 */ /* 0x0003e40000000c00 */
[----:B------:R-:W-:-:S05]  /*1830*/  IMAD R9, R5, c[0x0][0x1bc], R12 ;  /* 0x00006f0005097a24 */ /* 0x000fca00078e020c */
[----:B------:R-:W-:Y:S01]  /*1840*/  IADD3 R9, R17, R9, RZ ;  /* 0x0000000911097210 */ /* 0x000fe20007ffe0ff */
[----:B------:R-:W-:Y:S05]  /*1850*/  @P2 BRA `(.L_x_54) ;  /* 0x000000f000002947 */ /* 0x000fea0003800000 */
[----:B------:R-:W-:-:S13]  /*1860*/  ISETP.GE.AND P0, PT, R192, c[0x0][0x220], PT ;  /* 0x00008800c0007a0c */ /* 0x000fda0003f06270 */
[----:B------:R2:W-:Y:S01]  /*1870*/  @P0 STS.128 [R196+0xa000], RZ ;  /* 0x00a000ffc4000388 */ /* 0x0005e20000000c00 */
[----:B------:R-:W-:Y:S05]  /*1880*/  @P0 BRA `(.L_x_54) ;  /* 0x000000c000000947 */ /* 0x000fea0003800000 */
        /* <DEDUP_REMOVED lines=8> */
[----:B------:R-:W-:Y:S01]  /*1910*/  @!PT LDS RZ, [RZ] ;  /* 0x00000000fffff984 */ /* 0x000fe20000000800 */
[----:B------:R-:W-:Y:S01]  /*1920*/  @!PT LDS RZ, [RZ] ;  /* 0x00000000fffff984 */ /* 0x000fe20000000800 */
[----:B------:R-:W-:Y:S01]  /*1930*/  @!PT LDS RZ, [RZ] ;  /* 0x00000000fffff984 */ /* 0x000fe20000000800 */
[----:B------:R3:W-:Y:S04]  /*1940*/  LDGSTS.E.BYPASS.LTC128B.128 [R196+0xa000], [R20.64] ;  /* 0x0a00000014c47fae */ /* 0x0007e8000b901d54 */
.L_x_54:
[----:B------:R-:W-:Y:S05]  /*1950*/  BSYNC B0 ;  /* 0x0000000000007941 */ /* 0x000fea0003800000 */
.L_x_53:
[----:B------:R-:W-:Y:S01]  /*1960*/  IADD3 R15, R191, 0x20, RZ ;  /* 0x00000020bf0f7810 */ /* 0x000fe20007ffe0ff */
[----:B------:R-:W-:Y:S03]  /*1970*/  BSSY B0, `(.L_x_55) ;  /* 0x0000015000007945 */ /* 0x000fe60003800000 */
[----:B------:R-:W-:-:S13]  /*1980*/  ISETP.GE.AND P6, PT, R15, R14, PT ;  /* 0x0000000e0f00720c */ /* 0x000fda0003fc6270 */
[----:B------:R4:W-:Y:S01]  /*1990*/  @P6 STS.128 [R196+0xb000], RZ ;  /* 0x00b000ffc4006388 */ /* 0x0009e20000000c00 */
[----:B------:R-:W-:Y:S05]  /*19a0*/  @P6 BRA `(.L_x_56) ;  /* 0x0000011000006947 */ /* 0x000fea0003800000 */
[----:B------:R-:W-:-:S13]  /*19b0*/  ISETP.GE.AND P0, PT, R192, c[0x0][0x220], PT ;  /* 0x00008800c0007a0c */ /* 0x000fda0003f06270 */
[----:B------:R1:W-:Y:S01]  /*19c0*/  @P0 STS.128 [R196+0xb000], RZ ;  /* 0x00b000ffc4000388 */ /* 0x0003e20000000c00 */
[----:B------:R-:W-:Y:S05]  /*19d0*/  @P0 BRA `(.L_x_56) ;  /* 0x000000e000000947 */ /* 0x000fea0003800000 */
[----:B------:R-:W-:Y:S01]  /*19e0*/  IADD3 R13, P0, R191, 0x20, RZ ;  /* 0x00000020bf0d7810 */ /* 0x000fe20007f1e0ff */
[----:B------:R-:W-:Y:S01]  /*19f0*/  IMAD.MOV.U32 R18, RZ, RZ, R16 ;  /* 0x000000ffff127224 */ /* 0x000fe200078e0010 */
[----:B------:R-:W-:-:S03]  /*1a00*/  MOV R19, R9 ;  /* 0x0000000900137202 */ /* 0x000fc60000000f00 */
[----:B------:R-:W-:Y:S02]  /*1a10*/  IMAD.X R12, RZ, RZ, R0, P0 ;  /* 0x000000ffff0c7224 */ /* 0x000fe400000e0600 */
[----:B------:R-:W-:-:S04]  /*1a20*/  IMAD.WIDE.U32 R18, R13, c[0x0][0x1a0], R18 ;  /* 0x000068000d127a25 */ /* 0x000fc800078e0012 */
[----:B------:R-:W-:Y:S01]  /*1a30*/  IMAD R12, R12, c[0x0][0x1a0], RZ ;  /* 0x000068000c0c7a24 */ /* 0x000fe200078e02ff */
[----:B---3--:R-:W-:-:S03]  /*1a40*/  LEA R20, P0, R18, c[0x0][0x170], 0x1 ;  /* 0x00005c0012147a11 */ /* 0x008fc600078008ff */
[----:B------:R-:W-:-:S05]  /*1a50*/  IMAD R12, R13, c[0x0][0x1a4], R12 ;  /* 0x000069000d0c7a24 */ /* 0x000fca00078e020c */
[----:B------:R-:W-:-:S04]  /*1a60*/  IADD3 R12, R19, R12, RZ ;  /* 0x0000000c130c7210 */ /* 0x000fc80007ffe0ff */
[----:B------:R-:W-:-:S05]  /*1a70*/  LEA.HI.X R21, R18, c[0x0][0x174], R12, 0x1, P0 ;  /* 0x00005d0012157a11 */ /* 0x000fca00000f0c0c */
[----:B------:R-:W-:Y:S01]  /*1a80*/  @!PT LDS RZ, [RZ] ;  /* 0x00000000fffff984 */ /* 0x000fe20000000800 */
[----:B------:R-:W-:Y:S01]  /*1a90*/  @!PT LDS RZ, [RZ] ;  /* 0x00000000fffff984 */ /* 0x000fe20000000800 */
[----:B------:R-:W-:Y:S01]  /*1aa0*/  @!PT LDS RZ, [RZ] ;  /* 0x00000000fffff984 */ /* 0x000fe20000000800 */
[----:B------:R3:W-:Y:S02]  /*1ab0*/  LDGSTS.E.BYPASS.LTC128B.128 [R196+0xb000], [R20.64] ;  /* 0x0b00000014c47fae */ /* 0x0007e4000b901d54 */
.L_x_56:
[----:B------:R-:W-:Y:S05]  /*1ac0*/  BSYNC B0 ;  /* 0x0000000000007941 */ /* 0x000fea0003800000 */
.L_x_55:
        /* <DEDUP_REMOVED lines=22> */
.L_x_58:
[----:B------:R-:W-:Y:S05]  /*1c30*/  BSYNC B0 ;  /* 0x0000000000007941 */ /* 0x000fea0003800000 */
.L_x_57:
        /* <DEDUP_REMOVED lines=17> */
[----:B------:R-:W-:Y:S01]  /*1d50*/  @!PT LDS RZ, [RZ] ;  /* 0x00000000fffff984 */ /* 0x000fe20000000800 */
[----:B------:R-:W-:Y:S01]  /*1d60*/  @!PT LDS RZ, [RZ] ;  /* 0x00000000fffff984 */ /* 0x000fe20000000800 */
[----:B------:R-:W-:Y:S01]  /*1d70*/  @!PT LDS RZ, [RZ] ;  /* 0x00000000fffff984 */ /* 0x000fe20000000800 */
[----:B------:R1:W-:Y:S02]  /*1d80*/  LDGSTS.E.BYPASS.LTC128B.128 [R196+0xd000], [R18.64] ;  /* 0x0d00000012c47fae */ /* 0x0003e4000b901d54 */
.L_x_60:
[----:B------:R-:W-:Y:S05]  /*1d90*/  BSYNC B0 ;  /* 0x0000000000007941 */ /* 0x000fea0003800000 */
.L_x_59:
[----:B------:R-:W-:Y:S01]  /*1da0*/  IMAD R10, R219, -0x40, R10 ;  /* 0xffffffc0db0a7824 */ /* 0x000fe200078e020a */
[----:B------:R-:W0:Y:S01]  /*1db0*/  LDGDEPBAR ;  /* 0x00000000000079af */ /* 0x000e220000000000 */
[----:B------:R-:W-:Y:S03]  /*1dc0*/  BSSY B0, `(.L_x_61) ;  /* 0x000000b000007945 */ /* 0x000fe60003800000 */
[----:B------:R-:W-:-:S13]  /*1dd0*/  ISETP.GE.AND P3, PT, R191, R10, PT ;  /* 0x0000000abf00720c */ /* 0x000fda0003f66270 */
[----:B------:R1:W-:Y:S01]  /*1de0*/  @P3 STS.128 [R196+0x4000], RZ ;  /* 0x004000ffc4003388 */ /* 0x0003e20000000c00 */
[----:B------:R-:W-:Y:S05]  /*1df0*/  @P3 BRA `(.L_x_62) ;  /* 0x0000007000003947 */ /* 0x000fea0003800000 */
[----:B------:R-:W-:-:S13]  /*1e00*/  ISETP.GE.AND P0, PT, R192, c[0x0][0x220], PT ;  /* 0x00008800c0007a0c */ /* 0x000fda0003f06270 */
[----:B------:R1:W-:Y:S01]  /*1e10*/  @P0 STS.128 [R196+0x4000], RZ ;  /* 0x004000ffc4000388 */ /* 0x0003e20000000c00 */
[----:B------:R-:W-:Y:S05]  /*1e20*/  @P0 BRA `(.L_x_62) ;  /* 0x0000004000000947 */ /* 0x000fea0003800000 */
[----:B------:R-:W-:Y:S01]  /*1e30*/  @!PT LDS RZ, [RZ] ;  /* 0x00000000fffff984 */ /* 0x000fe20000000800 */
[----:B------:R-:W-:Y:S01]  /*1e40*/  @!PT LDS RZ, [RZ] ;  /* 0x00000000fffff984 */ /* 0x000fe20000000800 */
[----:B------:R-:W-:Y:S01]  /*1e50*/  @!PT LDS RZ, [RZ] ;  /* 0x00000000fffff984 */ /* 0x000fe20000000800 */
[----:B------:R1:W-:Y:S02]  /*1e60*/  LDGSTS.E.BYPASS.LTC128B.128 [R196+0x4000], [R228.64] ;  /* 0x04000000e4c47fae */ /* 0x0003e4000b901d54 */
.L_x_62:
[----:B------:R-:W-:Y:S05]  /*1e70*/  BSYNC B0 ;  /* 0x0000000000007941 */ /* 0x000fea0003800000 */
.L_x_61:
[----:B------:R-:W-:Y:S01]  /*1e80*/  ISETP.GE.AND P2, PT, R15, R10, PT ;  /* 0x0000000a0f00720c */ /* 0x000fe20003f46270 */
[----:B------:R-:W-:-:S12]  /*1e90*/  BSSY B0, `(.L_x_63) ;  /* 0x000000e000007945 */ /* 0x000fd80003800000 */
[----:B------:R1:W-:Y:S01]  /*1ea0*/  @P2 STS.128 [R196+0x5000], RZ ;  /* 0x005000ffc4002388 */ /* 0x0003e20000000c00 */
[----:B------:R-:W-:Y:S05]  /*1eb0*/  @P2 BRA `(.L_x_64) ;  /* 0x000000b000002947 */ /* 0x000fea0003800000 */
[----:B------:R-:W-:-:S13]  /*1ec0*/  ISETP.GE.AND P0, PT, R192, c[0x0][0x220], PT ;  /* 0x00008800c0007a0c */ /* 0x000fda0003f06270 */
[----:B------:R1:W-:Y:S01]  /*1ed0*/  @P0 STS.128 [R196+0x5000], RZ ;  /* 0x005000ffc4000388 */ /* 0x0003e20000000c00 */
[----:B------:R-:W-:Y:S05]  /*1ee0*/  @P0 BRA `(.L_x_64) ;  /* 0x0000008000000947 */ /* 0x000fea0003800000 */
[----:B------:R-:W-:Y:S02]  /*1ef0*/  IMAD.MOV.U32 R13, RZ, RZ, c[0x0][0x370] ;  /* 0x0000dc00ff0d7624 */ /* 0x000fe400078e00ff */
[----:B------:R-:W-:-:S03]  /*1f00*/  IMAD.MOV.U32 R9, RZ, RZ, c[0x0][0x374] ;  /* 0x0000dd00ff097624 */ /* 0x000fc600078e00ff */
[----:B------:R-:W-:-:S04]  /*1f10*/  LEA R12, P0, R13, R228, 0x6 ;  /* 0x000000e40d0c7211 */ /* 0x000fc800078030ff */
[----:B------:R-:W-:-:S05]  /*1f20*/  LEA.HI.X R13, R13, R229, R9, 0x6, P0 ;  /* 0x000000e50d0d7211 */ /* 0x000fca00000f3409 */
[----:B------:R-:W-:Y:S01]  /*1f30*/  @!PT LDS RZ, [RZ] ;  /* 0x00000000fffff984 */ /* 0x000fe20000000800 */
[----:B------:R-:W-:Y:S01]  /*1f40*/  @!PT LDS RZ, [RZ] ;  /* 0x00000000fffff984 */ /* 0x000fe20000000800 */
[----:B------:R-:W-:Y:S01]  /*1f50*/  @!PT LDS RZ, [RZ] ;  /* 0x00000000fffff984 */ /* 0x000fe20000000800 */
[----:B------:R1:W-:Y:S04]  /*1f60*/  LDGSTS.E.BYPASS.LTC128B.128 [R196+0x5000], [R12.64] ;  /* 0x050000000cc47fae */ /* 0x0003e8000b901d54 */
.L_x_64:
[----:B------:R-:W-:Y:S05]  /*1f70*/  BSYNC B0 ;  /* 0x0000000000007941 */ /* 0x000fea0003800000 */
.L_x_63:
[----:B------:R-:W-:Y:S01]  /*1f80*/  IADD3 R9, R190, 0x1000, RZ ;  /* 0x00001000be097810 */ /* 0x000fe20007ffe0ff */
[----:B------:R-:W-:Y:S03]  /*1f90*/  BSSY B0, `(.L_x_65) ;  /* 0x0000012000007945 */ /* 0x000fe60003800000 */
[----:B------:R-:W-:-:S05]  /*1fa0*/  SEL R9, R9, R190, !P1 ;  /* 0x000000be09097207 */ /* 0x000fca0004800000 */
[----:B------:R-:W-:-:S05]  /*1fb0*/  IMAD.SHL.U32 R218, R9, 0x2, RZ ;  /* 0x0000000209da7824 */ /* 0x000fca00078e00ff */
[----:B------:R1:W-:Y:S04]  /*1fc0*/  @P3 STS [R218], RZ ;  /* 0x000000ffda003388 */ /* 0x0003e80000000800 */
[----:B------:R1:W-:Y:S04]  /*1fd0*/  @P3 STS [R218+0x4], RZ ;  /* 0x000004ffda003388 */ /* 0x0003e80000000800 */
[----:B------:R1:W-:Y:S04]  /*1fe0*/  @P3 STS [R218+0x8], RZ ;  /* 0x000008ffda003388 */ /* 0x0003e80000000800 */
[----:B------:R1:W-:Y:S01]  /*1ff0*/  @P3 STS [R218+0xc], RZ ;  /* 0x00000cffda003388 */ /* 0x0003e20000000800 */
[----:B------:R-:W-:Y:S05]  /*2000*/  @P3 BRA `(.L_x_66) ;  /* 0x000000a000003947 */ /* 0x000fea0003800000 */
[----:B------:R-:W-:-:S13]  /*2010*/  ISETP.GE.AND P0, PT, R192, c[0x0][0x220], PT ;  /* 0x00008800c0007a0c */ /* 0x000fda0003f06270 */
[----:B------:R1:W-:Y:S04]  /*2020*/  @P0 STS [R218], RZ ;  /* 0x000000ffda000388 */ /* 0x0003e80000000800 */
[----:B------:R1:W-:Y:S04]  /*2030*/  @P0 STS [R218+0x4], RZ ;  /* 0x000004ffda000388 */ /* 0x0003e80000000800 */
[----:B------:R1:W-:Y:S04]  /*2040*/  @P0 STS [R218+0x8], RZ ;  /* 0x000008ffda000388 */ /* 0x0003e80000000800 */
[----:B------:R1:W-:Y:S01]  /*2050*/  @P0 STS [R218+0xc], RZ ;  /* 0x00000cffda000388 */ /* 0x0003e20000000800 */
[----:B------:R-:W-:Y:S05]  /*2060*/  @P0 BRA `(.L_x_66) ;  /* 0x0000004000000947 */ /* 0x000fea0003800000 */
[----:B------:R-:W-:Y:S01]  /*2070*/  @!PT LDS RZ, [RZ] ;  /* 0x00000000fffff984 */ /* 0x000fe20000000800 */
[----:B------:R-:W-:Y:S01]  /*2080*/  @!PT LDS RZ, [RZ] ;  /* 0x00000000fffff984 */ /* 0x000fe20000000800 */
[----:B------:R-:W-:Y:S01]  /*2090*/  @!PT LDS RZ, [RZ] ;  /* 0x00000000fffff984 */ /* 0x000fe20000000800 */
[----:B------:R1:W-:Y:S02]  /*20a0*/  LDGSTS.E.BYPASS.LTC128B.128 [R218], [R230.64] ;  /* 0x00000000e6da7fae */ /* 0x0003e4000b901d54 */
.L_x_66:
[----:B------:R-:W-:Y:S05]  /*20b0*/  BSYNC B0 ;  /* 0x0000000000007941 */ /* 0x000fea0003800000 */
.L_x_65:
[----:B------:R1:W-:Y:S01]  /*20c0*/  @P2 STS [R218+0x1000], RZ ;  /* 0x001000ffda002388 */ /* 0x0003e20000000800 */
[----:B------:R-:W-:Y:S03]  /*20d0*/  BSSY B0, `(.L_x_67) ;  /* 0x0000013000007945 */ /* 0x000fe60003800000 */
[----:B------:R1:W-:Y:S04]  /*20e0*/  @P2 STS [R218+0x1004], RZ ;  /* 0x001004ffda002388 */ /* 0x0003e80000000800 */
[----:B------:R1:W-:Y:S04]  /*20f0*/  @P2 STS [R218+0x1008], RZ ;  /* 0x001008ffda002388 */ /* 0x0003e80000000800 */
[----:B------:R1:W-:Y:S01]  /*2100*/  @P2 STS [R218+0x100c], RZ ;  /* 0x00100cffda002388 */ /* 0x0003e20000000800 */
[----:B------:R-:W-:Y:S05]  /*2110*/  @P2 BRA `(.L_x_68) ;  /* 0x000000e000002947 */ /* 0x000fea0003800000 */
[----:B------:R-:W-:-:S13]  /*2120*/  ISETP.GE.AND P0, PT, R192, c[0x0][0x220], PT ;  /* 0x00008800c0007a0c */ /* 0x000fda0003f06270 */
[----:B------:R1:W-:Y:S04]  /*2130*/  @P0 STS [R218+0x1000], RZ ;  /* 0x001000ffda000388 */ /* 0x0003e80000000800 */
[----:B------:R1:W-:Y:S04]  /*2140*/  @P0 STS [R218+0x1004], RZ ;  /* 0x001004ffda000388 */ /* 0x0003e80000000800 */
[----:B------:R1:W-:Y:S04]  /*2150*/  @P0 STS [R218+0x1008], RZ ;  /* 0x001008ffda000388 */ /* 0x0003e80000000800 */
[----:B------:R1:W-:Y:S01]  /*2160*/  @P0 STS [R218+0x100c], RZ ;  /* 0x00100cffda000388 */ /* 0x0003e20000000800 */
[----:B------:R-:W-:Y:S05]  /*2170*/  @P0 BRA `(.L_x_68) ;  /* 0x0000008000000947 */ /* 0x000fea0003800000 */
[----:B-1----:R-:W-:Y:S02]  /*2180*/  IMAD.MOV.U32 R13, RZ, RZ, c[0x0][0x190] ;  /* 0x00006400ff0d7624 */ /* 0x002fe400078e00ff */
[----:B------:R-:W-:-:S03]  /*2190*/  IMAD.MOV.U32 R9, RZ, RZ, c[0x0][0x194] ;  /* 0x00006500ff097624 */ /* 0x000fc600078e00ff */
[----:B------:R-:W-:-:S04]  /*21a0*/  LEA R12, P0, R13, R230, 0x6 ;  /* 0x000000e60d0c7211 */ /* 0x000fc800078030ff */
[----:B------:R-:W-:-:S05]  /*21b0*/  LEA.HI.X R13, R13, R231, R9, 0x6, P0 ;  /* 0x000000e70d0d7211 */ /* 0x000fca00000f3409 */
[----:B------:R-:W-:Y:S01]  /*21c0*/  @!PT LDS RZ, [RZ] ;  /* 0x00000000fffff984 */ /* 0x000fe20000000800 */
[----:B------:R-:W-:Y:S01]  /*21d0*/  @!PT LDS RZ, [RZ] ;  /* 0x00000000fffff984 */ /* 0x000fe20000000800 */
[----:B------:R-:W-:Y:S01]  /*21e0*/  @!PT LDS RZ, [RZ] ;  /* 0x00000000fffff984 */ /* 0x000fe20000000800 */
[----:B------:R1:W-:Y:S04]  /*21f0*/  LDGSTS.E.BYPASS.LTC128B.128 [R218+0x1000], [R12.64] ;  /* 0x010000000cda7fae */ /* 0x0003e8000b901d54 */
.L_x_68:
[----:B------:R-:W-:Y:S05]  /*2200*/  BSYNC B0 ;  /* 0x0000000000007941 */ /* 0x000fea0003800000 */
.L_x_67:
[C---:B------:R-:W-:Y:S01]  /*2210*/  IADD3 R9, R187.reuse, 0x28, RZ ;  /* 0x00000028bb097810 */ /* 0x040fe20007ffe0ff */
[C---:B-1----:R-:W-:Y:S01]  /*2220*/  IMAD.SHL.U32 R13, R187.reuse, 0x4, RZ ;  /* 0x00000004bb0d7824 */ /* 0x042fe200078e00ff */
[----:B------:R-:W-:Y:S01]  /*2230*/  SHF.L.U64.HI R16, R187, 0x2, R194 ;  /* 0x00000002bb107819 */ /* 0x000fe200000102c2 */
[----:B------:R-:W-:Y:S01]  /*2240*/  IMAD.MOV.U32 R216, RZ, RZ, 0x7f800000 ;  /* 0x7f800000ffd87424 */ /* 0x000fe200078e00ff */
[----:B------:R-:W-:Y:S02]  /*2250*/  ISETP.GE.AND P2, PT, R9, R10, PT ;  /* 0x0000000a0900720c */ /* 0x000fe40003f46270 */
[----:B------:R-:W-:Y:S01]  /*2260*/  SHF.R.S32.HI R12, RZ, 0x1f, R9 ;  /* 0x0000001fff0c7819 */ /* 0x000fe20000011409 */
[----:B------:R-:W-:Y:S01]  /*2270*/  IMAD.MOV.U32 R215, RZ, RZ, 0x7f800000 ;  /* 0x7f800000ffd77424 */ /* 0x000fe200078e00ff */
[----:B------:R-:W-:-:S09]  /*2280*/  ISETP.NE.AND P3, PT, R11, RZ, PT ;  /* 0x000000ff0b00720c */ /* 0x000fd20003f65270 */
[----:B------:R-:W-:-:S04]  /*2290*/  @!P2 LEA R14, P0, R9, R208, 0x2 ;  /* 0x000000d0090ea211 */ /* 0x000fc800078010ff */
[----:B------:R-:W-:Y:S02]  /*22a0*/  @!P2 LEA.HI.X R15, R9, R209, R12, 0x2, P0 ;  /* 0x000000d1090fa211 */ /* 0x000fe400000f140c */
[----:B------:R-:W-:Y:S02]  /*22b0*/  IADD3 R12, P0, R13, R208, RZ ;  /* 0x000000d00d0c7210 */ /* 0x000fe40007f1e0ff */
[C---:B------:R-:W-:Y:S01]  /*22c0*/  IADD3 R9, R187.reuse, 0x8, RZ ;  /* 0x00000008bb097810 */ /* 0x040fe20007ffe0ff */
[----:B------:R1:W5:Y:S02]  /*22d0*/  @!P2 LDG.E R215, [R14.64] ;  /* 0x000000140ed7a981 */ /* 0x000364000c1e1900 */
[----:B------:R-:W-:Y:S01]  /*22e0*/  IMAD.X R13, R16, 0x1, R209, P0 ;  /* 0x00000001100d7824 */ /* 0x000fe200000e06d1 */
[----:B------:R-:W-:Y:S01]  /*22f0*/  ISETP.GE.AND P0, PT, R187, R10, PT ;  /* 0x0000000abb00720c */ /* 0x000fe20003f06270 */
[----:B------:R-:W-:-:S12]  /*2300*/  IMAD.MOV.U32 R217, RZ, RZ, 0x7f800000 ;  /* 0x7f800000ffd97424 */ /* 0x000fd800078e00ff */
[----:B------:R1:W5:Y:S01]  /*2310*/  @!P0 LDG.E R216, [R12.64] ;  /* 0x000000140cd88981 */ /* 0x000362000c1e1900 */
[-C--:B------:R-:W-:Y:S02]  /*2320*/  ISETP.GE.AND P0, PT, R9, R10.reuse, PT ;  /* 0x0000000a0900720c */ /* 0x080fe40003f06270 */
[----:B------:R-:W-:Y:S01]  /*2330*/  IADD3 R9, R187, 0x20, RZ ;  /* 0x00000020bb097810 */ /* 0x000fe20007ffe0ff */
[----:B------:R-:W-:Y:S01]  /*2340*/  IMAD.MOV.U32 R214, RZ, RZ, 0x7f800000 ;  /* 0x7f800000ffd67424 */ /* 0x000fe200078e00ff */
[----:B------:R1:W-:Y:S09]  /*2350*/  @P3 STS.128 [R196+0x6000], RZ ;  /* 0x006000ffc4003388 */ /* 0x0003f20000000c00 */
[----:B------:R1:W5:Y:S01]  /*2360*/  @!P0 LDG.E R217, [R12.64+0x20] ;  /* 0x000020140cd98981 */ /* 0x000362000c1e1900 */
[----:B------:R-:W-:Y:S01]  /*2370*/  ISETP.GE.AND P0, PT, R9, R10, PT ;  /* 0x0000000a0900720c */ /* 0x000fe20003f06270 */
[----:B------:R-:W-:-:S04]  /*2380*/  IMAD.WIDE.U32 R10, R7, c[0x0][0x198], R192 ;  /* 0x00006600070a7a25 */ /* 0x000fc800078e00c0 */
[----:B------:R-:W-:-:S04]  /*2390*/  IMAD R2, R2, c[0x0][0x198], RZ ;  /* 0x0000660002027a24 */ /* 0x000fc800078e02ff */
[----:B------:R-:W-:-:S04]  /*23a0*/  IMAD R9, R7, c[0x0][0x19c], R2 ;  /* 0x0000670007097a24 */ /* 0x000fc800078e0202 */
[----:B------:R1:W5:Y:S01]  /*23b0*/  @!P0 LDG.E R214, [R12.64+0x80] ;  /* 0x000080140cd68981 */ /* 0x000362000c1e1900 */
[----:B------:R-:W-:Y:S01]  /*23c0*/  IADD3 R10, P0, R8, R10, RZ ;  /* 0x0000000a080a7210 */ /* 0x000fe20007f1e0ff */
[----:B------:R-:W-:-:S03]  /*23d0*/  IMAD R4, R4, c[0x0][0x1b0], RZ ;  /* 0x00006c0004047a24 */ /* 0x000fc600078e02ff */
[----:B------:R-:W-:Y:S01]  /*23e0*/  IADD3.X R11, R6, R11, R9, P0, !PT ;  /* 0x0000000b060b7210 */ /* 0x000fe200007fe409 */
[C---:B------:R-:W-:Y:S01]  /*23f0*/  IMAD R9, R5.reuse, c[0x0][0x1b4], R4 ;  /* 0x00006d0005097a24 */ /* 0x040fe200078e0204 */
[----:B------:R-:W-:Y:S03]  /*2400*/  BSSY B0, `(.L_x_69) ;  /* 0x0000012000007945 */ /* 0x000fe60003800000 */
[----:B------:R-:W-:-:S04]  /*2410*/  IMAD.WIDE.U32 R10, R5, c[0x0][0x1b0], R10 ;  /* 0x00006c00050a7a25 */ /* 0x000fc800078e000a */
[----:B------:R-:W-:Y:S01]  /*2420*/  IMAD.IADD R5, R11, 0x1, R9 ;  /* 0x000000010b057824 */ /* 0x000fe200078e0209 */
[----:B------:R-:W-:Y:S05]  /*2430*/  @P3 BRA `(.L_x_70) ;  /* 0x000000e000003947 */ /* 0x000fea0003800000 */
[----:B------:R-:W-:-:S13]  /*2440*/  ISETP.GE.AND P0, PT, R192, c[0x0][0x220], PT ;  /* 0x00008800c0007a0c */ /* 0x000fda0003f06270 */
[----:B------:R1:W-:Y:S01]  /*2450*/  @P0 STS.128 [R196+0x6000], RZ ;  /* 0x006000ffc4000388 */ /* 0x0003e20000000c00 */
[----:B------:R-:W-:Y:S05]  /*2460*/  @P0 BRA `(.L_x_70) ;  /* 0x000000b000000947 */ /* 0x000fea0003800000 */
[----:B------:R-:W-:Y:S01]  /*2470*/  MOV R4, R10 ;  /* 0x0000000a00047202 */ /* 0x000fe20000000f00 */
[----:B------:R-:W-:-:S04]  /*2480*/  IMAD R2, R0, c[0x0][0x198], RZ ;  /* 0x0000660000027a24 */ /* 0x000fc800078e02ff */
[----:B------:R-:W-:-:S04]  /*2490*/  IMAD.WIDE.U32 R8, R191, c[0x0][0x198], R4 ;  /* 0x00006600bf087a25 */ /* 0x000fc800078e0004 */
[----:B------:R-:W-:Y:S01]  /*24a0*/  IMAD R2, R191, c[0x0][0x19c], R2 ;  /* 0x00006700bf027a24 */ /* 0x000fe200078e0202 */
[----:B-1----:R-:W-:-:S04]  /*24b0*/  LEA R12, P0, R8, c[0x0][0x168], 0x1 ;  /* 0x00005a00080c7a11 */ /* 0x002fc800078008ff */
[----:B------:R-:W-:-:S04]  /*24c0*/  IADD3 R2, R9, R2, RZ ;  /* 0x0000000209027210 */ /* 0x000fc80007ffe0ff */
[----:B------:R-:W-:-:S05]  /*24d0*/  LEA.HI.X R13, R8, c[0x0][0x16c], R2, 0x1, P0 ;  /* 0x00005b00080d7a11 */ /* 0x000fca00000f0c02 */
[----:B------:R-:W-:Y:S01]  /*24e0*/  @!PT LDS RZ, [RZ] ;  /* 0x00000000fffff984 */ /* 0x000fe20000000800 */
[----:B------:R-:W-:Y:S01]  /*24f0*/  @!PT LDS RZ, [RZ] ;  /* 0x00000000fffff984 */ /* 0x000fe20000000800 */
[----:B------:R-:W-:Y:S01]  /*2500*/  @!PT LDS RZ, [RZ] ;  /* 0x00000000fffff984 */ /* 0x000fe20000000800 */
[----:B------:R1:W-:Y:S02]  /*2510*/  LDGSTS.E.BYPASS.LTC128B.128 [R196+0x6000], [R12.64] ;  /* 0x060000000cc47fae */ /* 0x0003e4000b901d54 */
.L_x_70:
[----:B------:R-:W-:Y:S05]  /*2520*/  BSYNC B0 ;  /* 0x0000000000007941 */ /* 0x000fea0003800000 */
.L_x_69:
[----:B------:R1:W-:Y:S01]  /*2530*/  @P6 STS.128 [R196+0x7000], RZ ;  /* 0x007000ffc4006388 */ /* 0x0003e20000000c00 */
[----:B------:R-:W-:Y:S01]  /*2540*/  BSSY B0, `(.L_x_71) ;  /* 0x0000013000007945 */ /* 0x000fe20003800000 */
[----:B------:R-:W-:Y:S05]  /*2550*/  @P6 BRA `(.L_x_72) ;  /* 0x0000011000006947 */ /* 0x000fea0003800000 */
[----:B------:R-:W-:-:S13]  /*2560*/  ISETP.GE.AND P0, PT, R192, c[0x0][0x220], PT ;  /* 0x00008800c0007a0c */ /* 0x000fda0003f06270 */
[----:B------:R1:W-:Y:S01]  /*2570*/  @P0 STS.128 [R196+0x7000], RZ ;  /* 0x007000ffc4000388 */ /* 0x0003e20000000c00 */
[----:B------:R-:W-:Y:S05]  /*2580*/  @P0 BRA `(.L_x_72) ;  /* 0x000000e000000947 */ /* 0x000fea0003800000 */
[----:B------:R-:W-:Y:S01]  /*2590*/  IADD3 R4, P0, R191, 0x20, RZ ;  /* 0x00000020bf047810 */ /* 0x000fe20007f1e0ff */
[----:B-1----:R-:W-:Y:S01]  /*25a0*/  IMAD.MOV.U32 R12, RZ, RZ, R10 ;  /* 0x000000ffff0c7224 */ /* 0x002fe200078e000a */
[----:B------:R-:W-:-:S03]  /*25b0*/  MOV R13, R5 ;  /* 0x00000005000d7202 */ /* 0x000fc60000000f00 */
[----:B------:R-:W-:Y:S02]  /*25c0*/  IMAD.X R2, RZ, RZ, R0, P0 ;  /* 0x000000ffff027224 */ /* 0x000fe400000e0600 */
        /* <DEDUP_REMOVED lines=10> */
.L_x_72:
[----:B------:R-:W-:Y:S05]  /*2670*/  BSYNC B0 ;  /* 0x0000000000007941 */ /* 0x000fea0003800000 */
.L_x_71:
        /* <DEDUP_REMOVED lines=20> */
.L_x_74:
[----:B------:R-:W-:Y:S05]  /*27c0*/  BSYNC B0 ;  /* 0x0000000000007941 */ /* 0x000fea0003800000 */
.L_x_73:
[----:B------:R1:W-:Y:S01]  /*27d0*/  @P4 STS.128 [R196+0x9000], RZ ;  /* 0x009000ffc4004388 */ /* 0x0003e20000000c00 */
[----:B------:R-:W-:Y:S01]  /*27e0*/  BSSY B0, `(.L_x_75) ;  /* 0x0000012000007945 */ /* 0x000fe20003800000 */
        /* <DEDUP_REMOVED lines=8> */
[----:B-1----:R-:W-:Y:S01]  /*2870*/  IMAD R9, R0, c[0x0][0x198], RZ ;  /* 0x0000660000097a24 */ /* 0x002fe200078e02ff */
        /* <DEDUP_REMOVED lines=8> */
.L_x_76:
[----:B------:R-:W-:Y:S05]  /*2900*/  BSYNC B0 ;  /* 0x0000000000007941 */ /* 0x000fea0003800000 */
.L_x_75:
[----:B------:R-:W0:Y:S01]  /*2910*/  LDGDEPBAR ;  /* 0x00000000000079af */ /* 0x000e220000000000 */
[----:B------:R-:W-:Y:S01]  /*2920*/  USHF.L.U32 UR17, UR12, 0x4, URZ ;  /* 0x000000040c117899 */ /* 0x000fe2000800063f */
[----:B------:R-:W-:Y:S01]  /*2930*/  IMAD.MOV.U32 R175, RZ, RZ, 0x20 ;  /* 0x00000020ffaf7424 */ /* 0x000fe200078e00ff */
[----:B------:R-:W-:Y:S01]  /*2940*/  USHF.L.U32 UR18, UR12, 0x3, URZ ;  /* 0x000000030c127899 */ /* 0x000fe2000800063f */
[----:B------:R-:W1:Y:S01]  /*2950*/  S2R R0, SR_TID.X ;  /* 0x0000000000007919 */ /* 0x000e620000002100 */
[----:B------:R-:W-:Y:S01]  /*2960*/  UIADD3 UR11, UR17, 0x20, URZ ;  /* 0x00000020110b7890 */ /* 0x000fe2000fffe03f */
[----:B------:R-:W-:Y:S01]  /*2970*/  IADD3 R176, R181, 0x1000, RZ ;  /* 0x00001000b5b07810 */ /* 0x000fe20007ffe0ff */
[----:B------:R-:W-:Y:S01]  /*2980*/  IMAD.MOV.U32 R183, RZ, RZ, 0x40 ;  /* 0x00000040ffb77424 */ /* 0x000fe200078e00ff */
[----:B------:R-:W-:Y:S01]  /*2990*/  IADD3 R7, R7, 0x80, RZ ;  /* 0x0000008007077810 */ /* 0x000fe20007ffe0ff */
[----:B------:R-:W-:Y:S01]  /*29a0*/  UIADD3 UR10, UR18, UR11, URZ ;  /* 0x0000000b120a7290 */ /* 0x000fe2000fffe03f */
[----:B------:R-:W-:Y:S01]  /*29b0*/  SEL R176, R176, R181, !P1 ;  /* 0x000000b5b0b07207 */ /* 0x000fe20004800000 */
[----:B------:R-:W-:Y:S01]  /*29c0*/  IMAD.SHL.U32 R174, R182, 0x2, RZ ;  /* 0x00000002b6ae7824 */ /* 0x000fe200078e00ff */
[----:B------:R-:W-:Y:S01]  /*29d0*/  ISETP.GE.AND P2, PT, R7, R220, PT ;  /* 0x000000dc0700720c */ /* 0x000fe20003f46270 */
[----:B------:R-:W-:Y:S01]  /*29e0*/  UIADD3 UR9, UR18, UR10, URZ ;  /* 0x0000000a12097290 */ /* 0x000fe2000fffe03f */
[----:B------:R-:W-:Y:S01]  /*29f0*/  IMAD.MOV.U32 R213, RZ, RZ, R218 ;  /* 0x000000ffffd57224 */ /* 0x000fe200078e00da */
[----:B------:R-:W-:Y:S01]  /*2a00*/  CS2R R94, SRZ ;  /* 0x00000000005e7805 */ /* 0x000fe2000001ff00 */
[----:B------:R-:W-:Y:S01]  /*2a10*/  CS2R R92, SRZ ;  /* 0x00000000005c7805 */ /* 0x000fe2000001ff00 */
[----:B------:R-:W-:Y:S01]  /*2a20*/  UIADD3 UR8, UR18, UR9, URZ ;  /* 0x0000000912087290 */ /* 0x000fe2000fffe03f */
[----:B------:R-:W-:Y:S01]  /*2a30*/  CS2R R98, SRZ ;  /* 0x0000000000627805 */ /* 0x000fe2000001ff00 */
[----:B------:R-:W-:Y:S01]  /*2a40*/  CS2R R96, SRZ ;  /* 0x0000000000607805 */ /* 0x000fe2000001ff00 */
[----:B------:R-:W-:Y:S01]  /*2a50*/  CS2R R90, SRZ ;  /* 0x00000000005a7805 */ /* 0x000fe2000001ff00 */
[----:B------:R-:W-:Y:S01]  /*2a60*/  UIADD3 UR7, UR18, UR8, URZ ;  /* 0x0000000812077290 */ /* 0x000fe2000fffe03f */
[----:B------:R-:W-:Y:S01]  /*2a70*/  CS2R R88, SRZ ;  /* 0x0000000000587805 */ /* 0x000fe2000001ff00 */
[----:B------:R-:W-:Y:S01]  /*2a80*/  CS2R R86, SRZ ;  /* 0x0000000000567805 */ /* 0x000fe2000001ff00 */
[----:B------:R-:W-:-:S04]  /*2a90*/  DEPBAR.LE SB0, 0x1 ;  /* 0x000080400000791a */ /* 0x000fc80000000000 */
[----:B------:R-:W-:Y:S01]  /*2aa0*/  BAR.SYNC.DEFER_BLOCKING 0x0 ;  /* 0x0000000000007b1d */ /* 0x000fe20000010000 */
[----:B-1----:R-:W-:Y:S01]  /*2ab0*/  SHF.R.S32.HI R5, RZ, 0x1f, R0 ;  /* 0x0000001fff057819 */ /* 0x002fe20000011400 */
[----:B------:R-:W-:Y:S01]  /*2ac0*/  CS2R R84, SRZ ;  /* 0x0000000000547805 */ /* 0x000fe2000001ff00 */
[----:B------:R-:W-:Y:S01]  /*2ad0*/  CS2R R78, SRZ ;  /* 0x00000000004e7805 */ /* 0x000fe2000001ff00 */
[----:B------:R-:W-:Y:S01]  /*2ae0*/  CS2R R76, SRZ ;  /* 0x00000000004c7805 */ /* 0x000fe2000001ff00 */
[----:B------:R-:W-:Y:S01]  /*2af0*/  LEA.HI R5, R5, R0, RZ, 0x4 ;  /* 0x0000000005057211 */ /* 0x000fe200078f20ff */
[----:B------:R-:W-:Y:S01]  /*2b00*/  CS2R R82, SRZ ;  /* 0x0000000000527805 */ /* 0x000fe2000001ff00 */
[----:B------:R-:W-:Y:S01]  /*2b10*/  CS2R R80, SRZ ;  /* 0x0000000000507805 */ /* 0x000fe2000001ff00 */
[----:B------:R-:W-:Y:S01]  /*2b20*/  CS2R R74, SRZ ;  /* 0x00000000004a7805 */ /* 0x000fe2000001ff00 */
[----:B------:R-:W-:Y:S01]  /*2b30*/  LOP3.LUT R5, R5, 0xfffffff0, RZ, 0xc0, !PT ;  /* 0xfffffff005057812 */ /* 0x000fe200078ec0ff */
[----:B------:R-:W-:Y:S01]  /*2b40*/  CS2R R72, SRZ ;  /* 0x0000000000487805 */ /* 0x000fe2000001ff00 */
[----:B------:R-:W-:Y:S01]  /*2b50*/  CS2R R70, SRZ ;  /* 0x0000000000467805 */ /* 0x000fe2000001ff00 */
[----:B------:R-:W-:Y:S01]  /*2b60*/  CS2R R68, SRZ ;  /* 0x0000000000447805 */ /* 0x000fe2000001ff00 */
[----:B------:R-:W-:Y:S01]  /*2b70*/  CS2R R62, SRZ ;  /* 0x00000000003e7805 */ /* 0x000fe2000001ff00 */
[----:B------:R-:W-:Y:S01]  /*2b80*/  IMAD.IADD R5, R0, 0x1, -R5 ;  /* 0x0000000100057824 */ /* 0x000fe200078e0a05 */
[----:B------:R-:W-:Y:S01]  /*2b90*/  CS2R R60, SRZ ;  /* 0x00000000003c7805 */ /* 0x000fe2000001ff00 */
[----:B------:R-:W-:Y:S01]  /*2ba0*/  CS2R R66, SRZ ;  /* 0x0000000000427805 */ /* 0x000fe2000001ff00 */
[----:B------:R-:W-:Y:S01]  /*2bb0*/  CS2R R64, SRZ ;  /* 0x0000000000407805 */ /* 0x000fe2000001ff00 */
[----:B------:R-:W-:Y:S01]  /*2bc0*/  CS2R R58, SRZ ;  /* 0x00000000003a7805 */ /* 0x000fe2000001ff00 */
[----:B------:R-:W-:Y:S01]  /*2bd0*/  SHF.R.S32.HI R0, RZ, 0x1f, R5 ;  /* 0x0000001fff007819 */ /* 0x000fe20000011405 */
[----:B------:R-:W-:Y:S01]  /*2be0*/  CS2R R56, SRZ ;  /* 0x0000000000387805 */ /* 0x000fe2000001ff00 */
[----:B------:R-:W-:Y:S01]  /*2bf0*/  CS2R R54, SRZ ;  /* 0x0000000000367805 */ /* 0x000fe2000001ff00 */
[----:B------:R-:W-:Y:S01]  /*2c00*/  CS2R R52, SRZ ;  /* 0x0000000000347805 */ /* 0x000fe2000001ff00 */
[----:B------:R-:W-:Y:S01]  /*2c10*/  LEA.HI R0, R0, R5, RZ, 0x3 ;  /* 0x0000000500007211 */ /* 0x000fe200078f18ff */
[----:B------:R1:W2:Y:S01]  /*2c20*/  LDSM.16.M88.4 R140, [R179+0xa000] ;  /* 0x00a00000b38c783b */ /* 0x0002a20000000200 */
[----:B------:R-:W-:Y:S01]  /*2c30*/  CS2R R46, SRZ ;  /* 0x00000000002e7805 */ /* 0x000fe2000001ff00 */
[----:B------:R-:W-:Y:S01]  /*2c40*/  CS2R R44, SRZ ;  /* 0x00000000002c7805 */ /* 0x000fe2000001ff00 */
[----:B------:R-:W-:Y:S01]  /*2c50*/  LOP3.LUT R0, R0, 0xfffffff8, RZ, 0xc0, !PT ;  /* 0xfffffff800007812 */ /* 0x000fe200078ec0ff */
[----:B------:R1:W3:Y:S01]  /*2c60*/  LDSM.16.M88.4 R144, [R179+0xa800] ;  /* 0x00a80000b390783b */ /* 0x0002e20000000200 */
[----:B------:R-:W-:Y:S01]  /*2c70*/  CS2R R50, SRZ ;  /* 0x0000000000327805 */ /* 0x000fe2000001ff00 */
[----:B------:R-:W-:Y:S01]  /*2c80*/  CS2R R48, SRZ ;  /* 0x0000000000307805 */ /* 0x000fe2000001ff00 */
[----:B------:R-:W-:Y:S01]  /*2c90*/  CS2R R42, SRZ ;  /* 0x00000000002a7805 */ /* 0x000fe2000001ff00 */
[----:B------:R1:W4:Y:S01]  /*2ca0*/  LDSM.16.M88.4 R148, [R173+0xa000] ;  /* 0x00a00000ad94783b */ /* 0x0003220000000200 */
[----:B------:R-:W-:Y:S01]  /*2cb0*/  IMAD.IADD R0, R5, 0x1, -R0 ;  /* 0x0000000105007824 */ /* 0x000fe200078e0a00 */
[----:B------:R-:W-:Y:S01]  /*2cc0*/  IADD3 R5, R182, 0x1000, RZ ;  /* 0x00001000b6057810 */ /* 0x000fe20007ffe0ff */
[----:B------:R-:W-:Y:S01]  /*2cd0*/  CS2R R40, SRZ ;  /* 0x0000000000287805 */ /* 0x000fe2000001ff00 */
[----:B------:R1:W1:Y:S01]  /*2ce0*/  LDSM.16.M88.4 R152, [R173+0xa800] ;  /* 0x00a80000ad98783b */ /* 0x0002620000000200 */
[----:B------:R-:W-:Y:S01]  /*2cf0*/  CS2R R38, SRZ ;  /* 0x0000000000267805 */ /* 0x000fe2000001ff00 */
[----:B------:R-:W-:Y:S01]  /*2d00*/  LOP3.LUT P0, RZ, R0, 0x2, RZ, 0xc0, !PT ;  /* 0x0000000200ff7812 */ /* 0x000fe2000780c0ff */
[----:B------:R-:W-:Y:S01]  /*2d10*/  CS2R R36, SRZ ;  /* 0x0000000000247805 */ /* 0x000fe2000001ff00 */
[----:B------:R1:W1:Y:S01]  /*2d20*/  LDSM.16.M88.4 R156, [R172+0xa000] ;  /* 0x00a00000ac9c783b */ /* 0x0002620000000200 */
[----:B------:R-:W-:Y:S01]  /*2d30*/  SEL R178, R5, R182, !P1 ;  /* 0x000000b605b27207 */ /* 0x000fe20004800000 */
[----:B------:R-:W-:Y:S01]  /*2d40*/  IMAD.SHL.U32 R176, R176, 0x2, RZ ;  /* 0x00000002b0b07824 */ /* 0x000fe200078e00ff */
[----:B------:R-:W-:Y:S01]  /*2d50*/  SEL R175, R175, 0xffffffe0, !P0 ;  /* 0xffffffe0afaf7807 */ /* 0x000fe20004000000 */
[----:B------:R1:W1:Y:S01]  /*2d60*/  LDSM.16.M88.4 R160, [R172+0xa800] ;  /* 0x00a80000aca0783b */ /* 0x0002620000000200 */
[----:B------:R-:W-:Y:S01]  /*2d70*/  LOP3.LUT P3, RZ, R0, 0x4, RZ, 0xc0, !PT ;  /* 0x0000000400ff7812 */ /* 0x000fe2000786c0ff */
[----:B------:R-:W-:Y:S01]  /*2d80*/  IMAD.SHL.U32 R178, R178, 0x2, RZ ;  /* 0x00000002b2b27824 */ /* 0x000fe200078e00ff */
[----:B------:R-:W-:Y:S01]  /*2d90*/  SHF.L.U64.HI R224, R187, 0x2, R194 ;  /* 0x00000002bbe07819 */ /* 0x000fe200000102c2 */
[----:B------:R1:W1:Y:S01]  /*2da0*/  LDSM.16.M88.4 R164, [R3+0xa000] ;  /* 0x00a0000003a4783b */ /* 0x0002620000000200 */
[----:B------:R-:W-:Y:S01]  /*2db0*/  SEL R183, R183, 0xffffffc0, !P3 ;  /* 0xffffffc0b7b77807 */ /* 0x000fe20005800000 */
[----:B------:R-:W-:Y:S01]  /*2dc0*/  IMAD.SHL.U32 R225, R187, 0x4, RZ ;  /* 0x00000004bbe17824 */ /* 0x000fe200078e00ff */
[----:B------:R-:W-:Y:S01]  /*2dd0*/  UIMAD UR16, UR12, 0x18, URZ ;  /* 0x000000180c1078a4 */ /* 0x000fe2000f8e023f */
[----:B------:R1:W1:Y:S01]  /*2de0*/  LDSM.16.M88.4 R168, [R3+0xa800] ;  /* 0x00a8000003a8783b */ /* 0x0002620000000200 */
[----:B------:R-:W-:Y:S01]  /*2df0*/  IMAD.MOV.U32 R226, RZ, RZ, 0x40 ;  /* 0x00000040ffe27424 */ /* 0x000fe200078e00ff */
[----:B------:R-:W-:Y:S01]  /*2e00*/  USHF.L.U32 UR15, UR12, 0x5, URZ ;  /* 0x000000050c0f7899 */ /* 0x000fe2000800063f */
[----:B------:R-:W-:Y:S01]  /*2e10*/  IMAD.IADD R0, R180, 0x1, R175 ;  /* 0x00000001b4007824 */ /* 0x000fe200078e02af */
[----:B------:R-:W-:Y:S01]  /*2e20*/  UIMAD UR14, UR12, 0x28, URZ ;  /* 0x000000280c0e78a4 */ /* 0x000fe2000f8e023f */
[----:B------:R-:W-:Y:S01]  /*2e30*/  IMAD.IADD R2, R175, 0x1, R174 ;  /* 0x00000001af027824 */ /* 0x000fe200078e02ae */
[----:B------:R-:W-:-:S02]  /*2e40*/  UIMAD UR13, UR12, 0x30, URZ ;  /* 0x000000300c0d78a4 */ /* 0x000fc4000f8e023f */
[----:B------:R-:W-:Y:S02]  /*2e50*/  UIADD3 UR6, -UR6, URZ, URZ ;  /* 0x0000003f06067290 */ /* 0x000fe4000fffe13f */
[----:B------:R-:W-:Y:S02]  /*2e60*/  UIMAD UR12, UR12, 0x38, URZ ;  /* 0x000000380c0c78a4 */ /* 0x000fe4000f8e023f */
[----:B--2---:R-:W-:Y:S02]  /*2e70*/  UIADD3 UR5, UR18, UR7, URZ ;  /* 0x0000000712057290 */ /* 0x004fe4000fffe03f */
.L_x_79:
[----:B------:R-:W0:Y:S01]  /*2e80*/  LDGDEPBAR ;  /* 0x00000000000079af */ /* 0x000e220000000000 */
[----:B------:R-:W-:Y:S01]  /*2e90*/  IADD3 R184, R178, R175, RZ ;  /* 0x000000afb2b87210 */ /* 0x000fe20007ffe0ff */
        /* <DEDUP_REMOVED lines=10> */
[----:B------:R-:W2:Y:S08]  /*2f40*/  LDSM.16.M88.4 R104, [R179+0x6000] ;  /* 0x00600000b368783b */ /* 0x000eb00000000200 */
[----:B------:R-:W4:Y:S08]  /*2f50*/  LDSM.16.M88.4 R108, [R178+0x1000] ;  /* 0x00100000b26c783b */ /* 0x000f300000000200 */
[----:B------:R-:W3:Y:S08]  /*2f60*/  LDSM.16.M88.4 R112, [R179+0x6800] ;  /* 0x00680000b370783b */ /* 0x000ef00000000200 */
[----:B------:R-:W-:Y:S08]  /*2f70*/  LDSM.16.M88.4 R116, [R184] ;  /* 0x00000000b874783b */ /* 0x000ff00000000200 */
[----:B------:R-:W1:Y:S01]  /*2f80*/  LDSM.16.M88.4 R120, [R173+0x6000] ;  /* 0x00600000ad78783b */ /* 0x000e620000000200 */
[-C--:B--2---:R-:W-:Y:S07]  /*2f90*/  HMMA.16816.F32 R4, R100, R104.reuse, RZ ;  /* 0x000000686404723c */ /* 0x084fee00000018ff */
[----:B------:R-:W2:Y:S01]  /*2fa0*/  LDSM.16.M88.4 R124, [R184+0x1000] ;  /* 0x00100000b87c783b */ /* 0x000ea20000000200 */
[C---:B----4-:R-:W-:Y:S07]  /*2fb0*/  HMMA.16816.F32 R8, R108.reuse, R104, RZ ;  /* 0x000000686c08723c */ /* 0x050fee00000018ff */
[----:B------:R-:W4:Y:S01]  /*2fc0*/  LDSM.16.M88.4 R128, [R173+0x6800] ;  /* 0x00680000ad80783b */ /* 0x000f220000000200 */
[-C--:B------:R-:W-:Y:S07]  /*2fd0*/  HMMA.16816.F32 R12, R108, R106.reuse, RZ ;  /* 0x0000006a6c0c723c */ /* 0x080fee00000018ff */
[----:B------:R-:W-:Y:S01]  /*2fe0*/  LDSM.16.M88.4 R132, [R185] ;  /* 0x00000000b984783b */ /* 0x000fe20000000200 */
[C---:B------:R-:W-:Y:S07]  /*2ff0*/  HMMA.16816.F32 R16, R100.reuse, R106, RZ ;  /* 0x0000006a6410723c */ /* 0x040fee00000018ff */
[----:B------:R-:W2:Y:S01]  /*3000*/  LDSM.16.M88.4 R136, [R172+0x6000] ;  /* 0x00600000ac88783b */ /* 0x000ea20000000200 */
[-C--:B---3--:R-:W-:Y:S07]  /*3010*/  HMMA.16816.F32 R20, R100, R112.reuse, RZ ;  /* 0x000000706414723c */ /* 0x088fee00000018ff */
[----:B------:R-:W-:Y:S01]  /*3020*/  LDSM.16.M88.4 R104, [R172+0x6800] ;  /* 0x00680000ac68783b */ /* 0x000fe20000000200 */
[C---:B------:R-:W-:Y:S08]  /*3030*/  HMMA.16816.F32 R24, R108.reuse, R112, RZ ;  /* 0x000000706c18723c */ /* 0x040ff000000018ff */
[-C--:B------:R-:W-:Y:S01]  /*3040*/  HMMA.16816.F32 R28, R108, R114.reuse, RZ ;  /* 0x000000726c1c723c */ /* 0x080fe200000018ff */
[----:B------:R-:W-:Y:S07]  /*3050*/  LDSM.16.M88.4 R108, [R183] ;  /* 0x00000000b76c783b */ /* 0x000fee0000000200 */
[----:B------:R-:W-:Y:S01]  /*3060*/  HMMA.16816.F32 R32, R100, R114, RZ ;  /* 0x000000726420723c */ /* 0x000fe200000018ff */
[----:B------:R-:W3:Y:S07]  /*3070*/  LDSM.16.M88.4 R100, [R185+0x1000] ;  /* 0x00100000b964783b */ /* 0x000eee0000000200 */
[-C--:B-1----:R-:W-:Y:S01]  /*3080*/  HMMA.16816.F32 R4, R116, R120.reuse, R4 ;  /* 0x000000787404723c */ /* 0x082fe20000001804 */
[----:B------:R-:W1:Y:S07]  /*3090*/  LDSM.16.M88.4 R112, [R3+0x6000] ;  /* 0x006000000370783b */ /* 0x000e6e0000000200 */
[C---:B--2---:R-:W-:Y:S07]  /*30a0*/  HMMA.16816.F32 R8, R124.reuse, R120, R8 ;  /* 0x000000787c08723c */ /* 0x044fee0000001808 */
[----:B------:R-:W-:Y:S01]  /*30b0*/  FSEL R121, R227, RZ, P0 ;  /* 0x000000ffe3797208 */ /* 0x000fe20000000000 */
[-C--:B------:R-:W-:Y:S03]  /*30c0*/  HMMA.16816.F32 R12, R124, R122.reuse, R12 ;  /* 0x0000007a7c0c723c */ /* 0x080fe6000000180c */
[----:B------:R-:W-:Y:S05]  /*30d0*/  FSETP.NEU.FTZ.AND P0, PT, R217, -INF , PT ;  /* 0xff800000d900780b */ /* 0x000fea0003f1d000 */
[C---:B------:R-:W-:Y:S07]  /*30e0*/  HMMA.16816.F32 R16, R116.reuse, R122, R16 ;  /* 0x0000007a7410723c */ /* 0x040fee0000001810 */
[----:B------:R-:W-:Y:S01]  /*30f0*/  @P2 LEA R123, R197, R186, 0x7 ;  /* 0x000000bac57b2211 */ /* 0x000fe200078e38ff */
[-C--:B----4-:R-:W-:Y:S03]  /*3100*/  HMMA.16816.F32 R20, R116, R128.reuse, R20 ;  /* 0x000000807414723c */ /* 0x090fe60000001814 */
[CC--:B------:R-:W-:Y:S02]  /*3110*/  @P2 ISETP.GE.AND P1, PT, R123.reuse, R220.reuse, PT ;  /* 0x000000dc7b00220c */ /* 0x0c0fe40003f26270 */
[C---:B------:R-:W-:Y:S02]  /*3120*/  @P2 IADD3 R227, R123.reuse, 0x1, RZ ;  /* 0x000000017be32810 */ /* 0x040fe40007ffe0ff */
[----:B------:R-:W-:Y:S01]  /*3130*/  @P2 IADD3 R243, R123, 0x8, RZ ;  /* 0x000000087bf32810 */ /* 0x000fe20007ffe0ff */
[C---:B------:R-:W-:Y:S04]  /*3140*/  HMMA.16816.F32 R24, R124.reuse, R128, R24 ;  /* 0x000000807c18723c */ /* 0x040fe80000001818 */
[----:B------:R-:W-:Y:S02]  /*3150*/  @P2 ISETP.GE.AND P4, PT, R227, R220, PT ;  /* 0x000000dce300220c */ /* 0x000fe40003f86270 */
[----:B------:R-:W-:Y:S02]  /*3160*/  @P2 IADD3 R249, R123, 0x10, RZ ;  /* 0x000000107bf92810 */ /* 0x000fe40007ffe0ff */
[-C--:B------:R-:W-:Y:S08]  /*3170*/  HMMA.16816.F32 R28, R124, R130.reuse, R28 ;  /* 0x000000827c1c723c */ /* 0x080ff0000000181c */
[----:B------:R-:W-:Y:S08]  /*3180*/  HMMA.16816.F32 R32, R116, R130, R32 ;  /* 0x000000827420723c */ /* 0x000ff00000001820 */
[-C--:B------:R-:W-:Y:S08]  /*3190*/  HMMA.16816.F32 R4, R132, R136.reuse, R4 ;  /* 0x000000888404723c */ /* 0x080ff00000001804 */
[C---:B---3--:R-:W-:Y:S08]  /*31a0*/  HMMA.16816.F32 R8, R100.reuse, R136, R8 ;  /* 0x000000886408723c */ /* 0x048ff00000001808 */
[-C--:B------:R-:W-:Y:S08]  /*31b0*/  HMMA.16816.F32 R12, R100, R138.reuse, R12 ;  /* 0x0000008a640c723c */ /* 0x080ff0000000180c */
[C---:B------:R-:W-:Y:S08]  /*31c0*/  HMMA.16816.F32 R16, R132.reuse, R138, R16 ;  /* 0x0000008a8410723c */ /* 0x040ff00000001810 */
[-C--:B------:R-:W-:Y:S08]  /*31d0*/  HMMA.16816.F32 R20, R132, R104.reuse, R20 ;  /* 0x000000688414723c */ /* 0x080ff00000001814 */
[C---:B------:R-:W-:Y:S08]  /*31e0*/  HMMA.16816.F32 R24, R100.reuse, R104, R24 ;  /* 0x000000686418723c */ /* 0x040ff00000001818 */
[-C--:B------:R-:W-:Y:S01]  /*31f0*/  HMMA.16816.F32 R28, R100, R106.reuse, R28 ;  /* 0x0000006a641c723c */ /* 0x080fe2000000181c */
[----:B------:R2:W3:Y:S07]  /*3200*/  LDSM.16.M88.4 R100, [R183+0x1000] ;  /* 0x00100000b764783b */ /* 0x0004ee0000000200 */
[----:B------:R-:W-:Y:S01]  /*3210*/  HMMA.16816.F32 R32, R132, R106, R32 ;  /* 0x0000006a8420723c */ /* 0x000fe20000001820 */
[----:B------:R-:W4:Y:S07]  /*3220*/  LDSM.16.M88.4 R104, [R3+0x6800] ;  /* 0x006800000368783b */ /* 0x000f2e0000000200 */
[-C--:B-1----:R-:W-:Y:S05]  /*3230*/  HMMA.16816.F32 R4, R108, R112.reuse, R4 ;  /* 0x000000706c04723c */ /* 0x082fea0000001804 */
[----:B--2---:R-:W-:Y:S04]  /*3240*/  SEL R183, R226, 0xffffffc0, !P3 ;  /* 0xffffffc0e2b77807 */ /* 0x004fe80005800000 */
[----:B------:R-:W-:Y:S11]  /*3250*/  IADD3 R120, R183, R2, RZ ;  /* 0x00000002b7787210 */ /* 0x000ff60007ffe0ff */
[----:B------:R-:W-:Y:S04]  /*3260*/  @!UPT UIADD3 URZ, URZ, URZ, URZ ;  /* 0x0000003f3f3ff290 */ /* 0x000fe8000fffe03f */
[----:B------:R-:W-:Y:S01]  /*3270*/  @P2 FSEL R4, R4, -INF , !P1 ;  /* 0xff80000004042808 */ /* 0x000fe20004800000 */
[C---:B---3--:R-:W-:Y:S04]  /*3280*/  HMMA.16816.F32 R8, R100.reuse, R112, R8 ;  /* 0x000000706408723c */ /* 0x048fe80000001808 */
[----:B------:R-:W-:Y:S01]  /*3290*/  FFMA.FTZ R236, R4, c[0x0][0x23c], -R121 ;  /* 0x00008f0004ec7a23 */ /* 0x000fe20000010879 */
[----:B------:R-:W-:Y:S02]  /*32a0*/  @P2 FSEL R7, R7, -INF , !P4 ;  /* 0xff80000007072808 */ /* 0x000fe40006000000 */
[----:B------:R-:W-:Y:S01]  /*32b0*/  FSEL R113, R234, RZ, P0 ;  /* 0x000000ffea717208 */ /* 0x000fe20000000000 */
[----:B------:R1:W-:Y:S01]  /*32c0*/  MUFU.EX2 R227, R236 ;  /* 0x000000ec00e37308 */ /* 0x0003e20000000800 */
[-C--:B------:R-:W-:Y:S03]  /*32d0*/  HMMA.16816.F32 R12, R100, R114.reuse, R12 ;  /* 0x00000072640c723c */ /* 0x080fe6000000180c */
[----:B------:R-:W-:Y:S01]  /*32e0*/  FSETP.NEU.FTZ.AND P0, PT, R214, -INF , PT ;  /* 0xff800000d600780b */ /* 0x000fe20003f1d000 */
[----:B------:R-:W-:Y:S01]  /*32f0*/  FFMA.FTZ R239, R7, c[0x0][0x23c], -R113 ;  /* 0x00008f0007ef7a23 */ /* 0x000fe20000010871 */
[----:B------:R-:W-:Y:S02]  /*3300*/  @P2 FSEL R6, R6, -INF , !P1 ;  /* 0xff80000006062808 */ /* 0x000fe40004800000 */
[----:B------:R-:W-:Y:S01]  /*3310*/  @P2 FSEL R5, R5, -INF , !P4 ;  /* 0xff80000005052808 */ /* 0x000fe20006000000 */
[C---:B------:R-:W-:Y:S04]  /*3320*/  HMMA.16816.F32 R16, R108.reuse, R114, R16 ;  /* 0x000000726c10723c */ /* 0x040fe80000001810 */
[----:B------:R-:W-:Y:S02]  /*3330*/  FFMA.FTZ R237, R5, c[0x0][0x23c], -R121 ;  /* 0x00008f0005ed7a23 */ /* 0x000fe40000010879 */
[----:B------:R-:W-:Y:S01]  /*3340*/  FFMA.FTZ R235, R6, c[0x0][0x23c], -R113 ;  /* 0x00008f0006eb7a23 */ /* 0x000fe20000010871 */
[----:B------:R-:W-:Y:S01]  /*3350*/  @P2 FSEL R9, R9, -INF , !P4 ;  /* 0xff80000009092808 */ /* 0x000fe20006000000 */
[----:B------:R2:W-:Y:S01]  /*3360*/  MUFU.EX2 R234, R237 ;  /* 0x000000ed00ea7308 */ /* 0x0005e20000000800 */
[-C--:B----4-:R-:W-:Y:S03]  /*3370*/  HMMA.16816.F32 R20, R108, R104.reuse, R20 ;  /* 0x000000686c14723c */ /* 0x090fe60000001814 */
[----:B------:R-:W-:Y:S02]  /*3380*/  @P2 FSEL R8, R8, -INF , !P1 ;  /* 0xff80000008082808 */ /* 0x000fe40004800000 */
[----:B------:R-:W-:Y:S01]  /*3390*/  @P2 FSEL R10, R10, -INF , !P1 ;  /* 0xff8000000a0a2808 */ /* 0x000fe20004800000 */
[----:B-1----:R-:W-:Y:S01]  /*33a0*/  FMUL.FTZ R236, R214, 1.4426950216293334961 ;  /* 0x3fb8aa3bd6ec7820 */ /* 0x002fe20000410000 */
[----:B------:R-:W-:Y:S01]  /*33b0*/  @P2 FSEL R11, R11, -INF , !P4 ;  /* 0xff8000000b0b2808 */ /* 0x000fe20006000000 */
[C---:B------:R-:W-:Y:S01]  /*33c0*/  HMMA.16816.F32 R24, R100.reuse, R104, R24 ;  /* 0x000000686418723c */ /* 0x040fe20000001818 */
[----:B------:R-:W-:Y:S03]  /*33d0*/  MUFU.EX2 R235, R235 ;  /* 0x000000eb00eb7308 */ /* 0x000fe60000000800 */
[----:B------:R-:W-:Y:S02]  /*33e0*/  FSEL R129, R236, RZ, P0 ;  /* 0x000000ffec817208 */ /* 0x000fe40000000000 */
[----:B------:R-:W-:Y:S02]  /*33f0*/  FSETP.NEU.FTZ.AND P0, PT, R215, -INF , PT ;  /* 0xff800000d700780b */ /* 0x000fe40003f1d000 */
[-C--:B------:R-:W-:Y:S03]  /*3400*/  HMMA.16816.F32 R28, R100, R106.reuse, R28 ;  /* 0x0000006a641c723c */ /* 0x080fe6000000181c */
[----:B------:R1:W3:Y:S01]  /*3410*/  MUFU.EX2 R236, R239 ;  /* 0x000000ef00ec7308 */ /* 0x0002e20000000800 */
[----:B------:R-:W-:Y:S01]  /*3420*/  FFMA.FTZ R241, R9, c[0x0][0x23c], -R129 ;  /* 0x00008f0009f17a23 */ /* 0x000fe20000010881 */
[----:B------:R-:W-:Y:S02]  /*3430*/  FSEL R9, R238, RZ, P0 ;  /* 0x000000ffee097208 */ /* 0x000fe40000000000 */
[-C--:B------:R-:W-:Y:S01]  /*3440*/  @P2 ISETP.GE.AND P0, PT, R243, R220.reuse, PT ;  /* 0x000000dcf300220c */ /* 0x080fe20003f06270 */
[----:B------:R-:W-:Y:S04]  /*3450*/  HMMA.16816.F32 R32, R108, R106, R32 ;  /* 0x0000006a6c20723c */ /* 0x000fe80000001820 */
[----:B------:R-:W-:Y:S01]  /*3460*/  @P2 IADD3 R243, R123, 0x9, RZ ;  /* 0x000000097bf32810 */ /* 0x000fe20007ffe0ff */
[----:B------:R4:W-:Y:S01]  /*3470*/  MUFU.EX2 R238, R241 ;  /* 0x000000f100ee7308 */ /* 0x0009e20000000800 */
[----:B------:R-:W-:Y:S01]  /*3480*/  @P2 FSEL R12, R12, -INF , !P0 ;  /* 0xff8000000c0c2808 */ /* 0x000fe20004000000 */
[----:B------:R-:W-:Y:S01]  /*3490*/  FFMA.FTZ R240, R11, c[0x0][0x23c], -R9 ;  /* 0x00008f000bf07a23 */ /* 0x000fe20000010809 */
[-C--:B------:R-:W-:Y:S01]  /*34a0*/  @P2 ISETP.GE.AND P1, PT, R243, R220.reuse, PT ;  /* 0x000000dcf300220c */ /* 0x080fe20003f26270 */
[----:B--2---:R-:W-:Y:S03]  /*34b0*/  FFMA.FTZ R237, R8, c[0x0][0x23c], -R129 ;  /* 0x00008f0008ed7a23 */ /* 0x004fe60000010881 */
[----:B------:R-:W-:Y:S02]  /*34c0*/  @P2 FSEL R15, R15, -INF , !P1 ;  /* 0xff8000000f0f2808 */ /* 0x000fe40004800000 */
[----:B------:R-:W-:Y:S01]  /*34d0*/  @P2 FSEL R17, R17, -INF , !P1 ;  /* 0xff80000011112808 */ /* 0x000fe20004800000 */
[----:B------:R-:W-:Y:S01]  /*34e0*/  MUFU.EX2 R240, R240 ;  /* 0x000000f000f07308 */ /* 0x000fe20000000800 */
[----:B------:R-:W-:Y:S01]  /*34f0*/  @P2 FSEL R19, R19, -INF , !P1 ;  /* 0xff80000013132808 */ /* 0x000fe20004800000 */
[--C-:B------:R-:W-:Y:S01]  /*3500*/  FFMA.FTZ R244, R15, c[0x0][0x23c], -R9.reuse ;  /* 0x00008f000ff47a23 */ /* 0x100fe20000010809 */
[----:B------:R-:W-:Y:S01]  /*3510*/  @P2 FSEL R13, R13, -INF , !P1 ;  /* 0xff8000000d0d2808 */ /* 0x000fe20004800000 */
[----:B-1----:R-:W-:Y:S01]  /*3520*/  FFMA.FTZ R239, R10, c[0x0][0x23c], -R9 ;  /* 0x00008f000aef7a23 */ /* 0x002fe20000010809 */
[-C--:B------:R-:W-:Y:S01]  /*3530*/  @P2 ISETP.GE.AND P1, PT, R249, R220.reuse, PT ;  /* 0x000000dcf900220c */ /* 0x080fe20003f26270 */
[----:B------:R-:W-:Y:S01]  /*3540*/  FFMA.FTZ R246, R17, c[0x0][0x23c], -R121 ;  /* 0x00008f0011f67a23 */ /* 0x000fe20000010879 */
[----:B------:R-:W-:Y:S01]  /*3550*/  @P2 IADD3 R249, R123, 0x11, RZ ;  /* 0x000000117bf92810 */ /* 0x000fe20007ffe0ff */
[----:B------:R-:W-:Y:S01]  /*3560*/  FFMA.FTZ R248, R19, c[0x0][0x23c], -R113 ;  /* 0x00008f0013f87a23 */ /* 0x000fe20000010871 */
[----:B------:R-:W-:Y:S01]  /*3570*/  @P2 FSEL R20, R20, -INF , !P1 ;  /* 0xff80000014142808 */ /* 0x000fe20004800000 */
[----:B------:R-:W-:Y:S01]  /*3580*/  MUFU.EX2 R239, R239 ;  /* 0x000000ef00ef7308 */ /* 0x000fe20000000800 */
[----:B------:R-:W-:Y:S01]  /*3590*/  @P2 ISETP.GE.AND P4, PT, R249, R220, PT ;  /* 0x000000dcf900220c */ /* 0x000fe20003f86270 */
[----:B------:R-:W-:Y:S01]  /*35a0*/  FFMA.FTZ R242, R13, c[0x0][0x23c], -R129 ;  /* 0x00008f000df27a23 */ /* 0x000fe20000010881 */
[----:B------:R-:W-:Y:S01]  /*35b0*/  @P2 FSEL R14, R14, -INF , !P0 ;  /* 0xff8000000e0e2808 */ /* 0x000fe20004000000 */
[----:B------:R-:W-:Y:S01]  /*35c0*/  FFMA.FTZ R251, R20, c[0x0][0x23c], -R121 ;  /* 0x00008f0014fb7a23 */ /* 0x000fe20000010879 */
[----:B------:R-:W-:Y:S01]  /*35d0*/  @P2 FSEL R16, R16, -INF , !P0 ;  /* 0xff80000010102808 */ /* 0x000fe20004000000 */
[----:B----4-:R-:W-:Y:S01]  /*35e0*/  FFMA.FTZ R241, R12, c[0x0][0x23c], -R129 ;  /* 0x00008f000cf17a23 */ /* 0x010fe20000010881 */
[----:B------:R-:W-:Y:S01]  /*35f0*/  @P2 FSEL R18, R18, -INF , !P0 ;  /* 0xff80000012122808 */ /* 0x000fe20004000000 */
[----:B------:R-:W-:Y:S01]  /*3600*/  FFMA.FTZ R243, R14, c[0x0][0x23c], -R9 ;  /* 0x00008f000ef37a23 */ /* 0x000fe20000010809 */
[----:B------:R-:W-:Y:S01]  /*3610*/  IADD3 R10, P0, R225, R210, RZ ;  /* 0x000000d2e10a7210 */ /* 0x000fe20007f1e0ff */
[----:B------:R1:W-:Y:S01]  /*3620*/  MUFU.EX2 R249, R251 ;  /* 0x000000fb00f97308 */ /* 0x0003e20000000800 */
[----:B------:R-:W-:Y:S01]  /*3630*/  FFMA.FTZ R245, R16, c[0x0][0x23c], -R121 ;  /* 0x00008f0010f57a23 */ /* 0x000fe20000010879 */
[----:B------:R-:W-:Y:S01]  /*3640*/  @P2 IADD3 R13, R123, 0x18, RZ ;  /* 0x000000187b0d2810 */ /* 0x000fe20007ffe0ff */
[--C-:B------:R-:W-:Y:S01]  /*3650*/  FFMA.FTZ R247, R18, c[0x0][0x23c], -R113.reuse ;  /* 0x00008f0012f77a23 */ /* 0x100fe20000010871 */
[----:B------:R-:W-:Y:S02]  /*3660*/  IADD3.X R11, R224, R211, RZ, P0, !PT ;  /* 0x000000d3e00b7210 */ /* 0x000fe400007fe4ff */
[-C--:B------:R-:W-:Y:S02]  /*3670*/  @P2 ISETP.GE.AND P0, PT, R13, R220.reuse, PT ;  /* 0x000000dc0d00220c */ /* 0x080fe40003f06270 */
[----:B------:R-:W-:Y:S01]  /*3680*/  @P2 IADD3 R13, R123, 0x19, RZ ;  /* 0x000000197b0d2810 */ /* 0x000fe20007ffe0ff */
[----:B------:R2:W4:Y:S01]  /*3690*/  LDG.E R138, [R10.64+0x20] ;  /* 0x000020140a8a7981 */ /* 0x000522000c1e1900 */
[----:B------:R-:W-:Y:S01]  /*36a0*/  MUFU.EX2 R245, R245 ;  /* 0x000000f500f57308 */ /* 0x000fe20000000800 */
[----:B------:R-:W-:Y:S02]  /*36b0*/  @P2 FSEL R22, R22, -INF , !P1 ;  /* 0xff80000016162808 */ /* 0x000fe40004800000 */
[----:B------:R2:W4:Y:S01]  /*36c0*/  LDG.E R134, [R10.64+0x80] ;  /* 0x000080140a867981 */ /* 0x000522000c1e1900 */
[----:B------:R-:W-:Y:S02]  /*36d0*/  @P2 FSEL R24, R24, -INF , !P1 ;  /* 0xff80000018182808 */ /* 0x000fe40004800000 */
[----:B------:R-:W-:Y:S01]  /*36e0*/  @P2 FSEL R26, R26, -INF , !P1 ;  /* 0xff8000001a1a2808 */ /* 0x000fe20004800000 */
[----:B------:R2:W4:Y:S01]  /*36f0*/  LDG.E R122, [R10.64+0xa0] ;  /* 0x0000a0140a7a7981 */ /* 0x000522000c1e1900 */
[----:B------:R-:W-:Y:S01]  /*3700*/  @P2 ISETP.GE.AND P1, PT, R13, R220, PT ;  /* 0x000000dc0d00220c */ /* 0x000fe20003f26270 */
[----:B------:R-:W-:Y:S01]  /*3710*/  FFMA.FTZ R252, R22, c[0x0][0x23c], -R113 ;  /* 0x00008f0016fc7a23 */ /* 0x000fe20000010871 */
[----:B------:R-:W2:Y:S01]  /*3720*/  MUFU.EX2 R246, R246 ;  /* 0x000000f600f67308 */ /* 0x000ea20000000800 */
[----:B------:R-:W-:Y:S01]  /*3730*/  @P2 FSEL R34, R34, -INF , !P0 ;  /* 0xff80000022222808 */ /* 0x000fe20004000000 */
[----:B------:R-:W-:Y:S01]  /*3740*/  FFMA.FTZ R137, R26, c[0x0][0x23c], -R9 ;  /* 0x00008f001a897a23 */ /* 0x000fe20000010809 */
[----:B------:R-:W-:Y:S01]  /*3750*/  @P2 FSEL R21, R21, -INF , !P4 ;  /* 0xff80000015152808 */ /* 0x000fe20006000000 */
[----:B-1----:R1:W4:Y:S01]  /*3760*/  LDG.E R251, [R10.64] ;  /* 0x000000140afb7981 */ /* 0x002322000c1e1900 */
[----:B------:R-:W-:Y:S01]  /*3770*/  @P2 FSEL R23, R23, -INF , !P4 ;  /* 0xff80000017172808 */ /* 0x000fe20006000000 */
[----:B------:R-:W-:Y:S01]  /*3780*/  FFMA.FTZ R133, R24, c[0x0][0x23c], -R129 ;  /* 0x00008f0018857a23 */ /* 0x000fe20000010881 */
[----:B---3--:R-:W-:Y:S01]  /*3790*/  F2FP.PACK_AB R22, R236, R235 ;  /* 0x000000ebec16723e */ /* 0x008fe200000000ff */
[----:B------:R-:W-:Y:S01]  /*37a0*/  FFMA.FTZ R250, R21, c[0x0][0x23c], -R121 ;  /* 0x00008f0015fa7a23 */ /* 0x000fe20000010879 */
[----:B------:R-:W-:Y:S01]  /*37b0*/  @P2 FSEL R27, R27, -INF , !P4 ;  /* 0xff8000001b1b2808 */ /* 0x000fe20006000000 */
[----:B------:R-:W-:Y:S01]  /*37c0*/  MUFU.EX2 R247, R247 ;  /* 0x000000f700f77308 */ /* 0x000fe20000000800 */
[----:B------:R-:W-:Y:S01]  /*37d0*/  @P2 FSEL R30, R30, -INF , !P0 ;  /* 0xff8000001e1e2808 */ /* 0x000fe20004000000 */
[----:B------:R-:W-:Y:S01]  /*37e0*/  FFMA.FTZ R139, R23, c[0x0][0x23c], -R113 ;  /* 0x00008f00178b7a23 */ /* 0x000fe20000010871 */
[----:B------:R-:W-:Y:S01]  /*37f0*/  @P2 FSEL R31, R31, -INF , !P1 ;  /* 0xff8000001f1f2808 */ /* 0x000fe20004800000 */
[----:B------:R-:W-:Y:S01]  /*3800*/  STS [R201+0xe400], R22 ;  /* 0x00e40016c9007388 */ /* 0x000fe20000000800 */
[----:B------:R-:W-:Y:S01]  /*3810*/  @P2 FSEL R32, R32, -INF , !P0 ;  /* 0xff80000020202808 */ /* 0x000fe20004000000 */
[--C-:B------:R-:W-:Y:S01]  /*3820*/  FFMA.FTZ R130, R27, c[0x0][0x23c], -R9.reuse ;  /* 0x00008f001b827a23 */ /* 0x100fe20000010809 */
[----:B------:R-:W-:Y:S01]  /*3830*/  @P2 FSEL R33, R33, -INF , !P1 ;  /* 0xff80000021212808 */ /* 0x000fe20004800000 */
[--C-:B------:R-:W-:Y:S01]  /*3840*/  FFMA.FTZ R131, R30, c[0x0][0x23c], -R9.reuse ;  /* 0x00008f001e837a23 */ /* 0x100fe20000010809 */
[----:B------:R-:W-:Y:S01]  /*3850*/  @P2 FSEL R35, R35, -INF , !P1 ;  /* 0xff80000023232808 */ /* 0x000fe20004800000 */
[----:B------:R-:W3:Y:S01]  /*3860*/  MUFU.EX2 R248, R248 ;  /* 0x000000f800f87308 */ /* 0x000ee20000000800 */
[----:B------:R-:W-:Y:S01]  /*3870*/  FFMA.FTZ R9, R31, c[0x0][0x23c], -R9 ;  /* 0x00008f001f097a23 */ /* 0x000fe20000010809 */
[----:B------:R-:W-:Y:S01]  /*3880*/  @P2 FSEL R25, R25, -INF , !P4 ;  /* 0xff80000019192808 */ /* 0x000fe20006000000 */
[--C-:B------:R-:W-:Y:S01]  /*3890*/  FFMA.FTZ R185, R32, c[0x0][0x23c], -R121.reuse ;  /* 0x00008f0020b97a23 */ /* 0x100fe20000010879 */
[----:B--2---:R-:W-:Y:S01]  /*38a0*/  F2FP.PACK_AB R17, R246, R245 ;  /* 0x000000f5f611723e */ /* 0x004fe200000000ff */
[----:B------:R-:W-:Y:S01]  /*38b0*/  FFMA.FTZ R121, R33, c[0x0][0x23c], -R121 ;  /* 0x00008f0021797a23 */ /* 0x000fe20000010879 */
[----:B------:R-:W-:Y:S01]  /*38c0*/  F2FP.PACK_AB R14, R240, R239 ;  /* 0x000000eff00e723e */ /* 0x000fe200000000ff */
[----:B------:R-:W-:Y:S01]  /*38d0*/  FFMA.FTZ R135, R25, c[0x0][0x23c], -R129 ;  /* 0x00008f0019877a23 */ /* 0x000fe20000010881 */
[----:B------:R-:W-:Y:S01]  /*38e0*/  @P2 FSEL R28, R28, -INF , !P0 ;  /* 0xff8000001c1c2808 */ /* 0x000fe20004000000 */
[--C-:B-1----:R-:W-:Y:S01]  /*38f0*/  FFMA.FTZ R11, R34, c[0x0][0x23c], -R113.reuse ;  /* 0x00008f00220b7a23 */ /* 0x102fe20000010871 */
[----:B------:R-:W1:Y:S01]  /*3900*/  MUFU.EX2 R237, R237 ;  /* 0x000000ed00ed7308 */ /* 0x000e620000000800 */
[----:B------:R-:W-:Y:S01]  /*3910*/  F2FP.PACK_AB R10, R234, R227 ;  /* 0x000000e3ea0a723e */ /* 0x000fe200000000ff */
[----:B------:R-:W-:Y:S01]  /*3920*/  FFMA.FTZ R113, R35, c[0x0][0x23c], -R113 ;  /* 0x00008f0023717a23 */ /* 0x000fe20000010871 */
[----:B------:R-:W-:Y:S01]  /*3930*/  @P2 FSEL R29, R29, -INF , !P1 ;  /* 0xff8000001d1d2808 */ /* 0x000fe20004800000 */
[--C-:B------:R-:W-:Y:S02]  /*3940*/  FFMA.FTZ R123, R28, c[0x0][0x23c], -R129.reuse ;  /* 0x00008f001c7b7a23 */ /* 0x100fe40000010881 */
[----:B------:R-:W-:Y:S02]  /*3950*/  STS [R201+0xe000], R10 ;  /* 0x00e0000ac9007388 */ /* 0x000fe40000000800 */
[----:B------:R-:W-:Y:S02]  /*3960*/  FFMA.FTZ R129, R29, c[0x0][0x23c], -R129 ;  /* 0x00008f001d817a23 */ /* 0x000fe40000010881 */
[----:B------:R-:W-:Y:S01]  /*3970*/  MUFU.EX2 R241, R241 ;  /* 0x000000f100f17308 */ /* 0x000fe20000000800 */
[----:B------:R-:W-:Y:S01]  /*3980*/  STS [R206+0xe000], R17 ;  /* 0x00e00011ce007388 */ /* 0x000fe20000000800 */
[----:B---3--:R-:W-:Y:S05]  /*3990*/  F2FP.PACK_AB R15, R248, R247 ;  /* 0x000000f7f80f723e */ /* 0x008fea00000000ff */
[----:B------:R-:W-:Y:S03]  /*39a0*/  STS [R206+0xe400], R15 ;  /* 0x00e4000fce007388 */ /* 0x000fe60000000800 */
[----:B------:R-:W2:Y:S01]  /*39b0*/  MUFU.EX2 R242, R242 ;  /* 0x000000f200f27308 */ /* 0x000ea20000000800 */
[----:B------:R3:W-:Y:S01]  /*39c0*/  STS [R201+0xf400], R14 ;  /* 0x00f4000ec9007388 */ /* 0x0007e20000000800 */
[----:B-1----:R-:W-:Y:S05]  /*39d0*/  F2FP.PACK_AB R18, R238, R237 ;  /* 0x000000edee12723e */ /* 0x002fea00000000ff */
[----:B------:R1:W-:Y:S03]  /*39e0*/  STS [R201+0xf000], R18 ;  /* 0x00f00012c9007388 */ /* 0x0003e60000000800 */
[----:B------:R-:W-:Y:S10]  /*39f0*/  MUFU.EX2 R243, R243 ;  /* 0x000000f300f37308 */ /* 0x000ff40000000800 */
[----:B------:R-:W1:Y:S01]  /*3a00*/  MUFU.EX2 R244, R244 ;  /* 0x000000f400f47308 */ /* 0x000e620000000800 */
[----:B--2---:R-:W-:Y:S05]  /*3a10*/  F2FP.PACK_AB R13, R242, R241 ;  /* 0x000000f1f20d723e */ /* 0x004fea00000000ff */
[----:B------:R-:W-:Y:S04]  /*3a20*/  STS [R206+0xf000], R13 ;  /* 0x00f0000dce007388 */ /* 0x000fe80000000800 */
[----:B------:R1:W-:Y:S10]  /*3a30*/  MUFU.EX2 R125, R11 ;  /* 0x0000000b007d7308 */ /* 0x0003f40000000800 */
[----:B------:R-:W-:Y:S10]  /*3a40*/  MUFU.EX2 R250, R250 ;  /* 0x000000fa00fa7308 */ /* 0x000ff40000000800 */
[----:B------:R-:W-:Y:S01]  /*3a50*/  MUFU.EX2 R252, R252 ;  /* 0x000000fc00fc7308 */ /* 0x000fe20000000800 */
[----:B-1----:R-:W-:Y:S05]  /*3a60*/  F2FP.PACK_AB R11, R244, R243 ;  /* 0x000000f3f40b723e */ /* 0x002fea00000000ff */
[----:B------:R-:W-:Y:S04]  /*3a70*/  STS [R206+0xf400], R11 ;  /* 0x00f4000bce007388 */ /* 0x000fe80000000800 */
[----:B------:R-:W1:Y:S10]  /*3a80*/  MUFU.EX2 R139, R139 ;  /* 0x0000008b008b7308 */ /* 0x000e740000000800 */
[----:B------:R2:W-:Y:S10]  /*3a90*/  MUFU.EX2 R127, R9 ;  /* 0x00000009007f7308 */ /* 0x0005f40000000800 */
[----:B------:R-:W3:Y:S01]  /*3aa0*/  MUFU.EX2 R126, R113 ;  /* 0x00000071007e7308 */ /* 0x000ee20000000800 */
[----:B-1----:R-:W-:Y:S05]  /*3ab0*/  F2FP.PACK_AB R34, R139, R252 ;  /* 0x000000fc8b22723e */ /* 0x002fea00000000ff */
[----:B------:R-:W-:Y:S04]  /*3ac0*/  STS [R205+0xe400], R34 ;  /* 0x00e40022cd007388 */ /* 0x000fe80000000800 */
[----:B------:R-:W-:Y:S01]  /*3ad0*/  MUFU.EX2 R185, R185 ;  /* 0x000000b900b97308 */ /* 0x000fe20000000800 */
[----:B--2---:R-:W-:Y:S05]  /*3ae0*/  F2FP.PACK_AB R9, R250, R249 ;  /* 0x000000f9fa09723e */ /* 0x004fea00000000ff */
[----:B------:R-:W-:Y:S04]  /*3af0*/  STS [R205+0xe000], R9 ;  /* 0x00e00009cd007388 */ /* 0x000fe80000000800 */
[----:B------:R-:W1:Y:S01]  /*3b00*/  MUFU.EX2 R184, R121 ;  /* 0x0000007900b87308 */ /* 0x000e620000000800 */
[----:B---3--:R-:W-:Y:S05]  /*3b10*/  F2FP.PACK_AB R14, R126, R125 ;  /* 0x0000007d7e0e723e */ /* 0x008fea00000000ff */
        /* <DEDUP_REMOVED lines=10> */
[----:B------:R-:W-:Y:S10]  /*3bc0*/  MUFU.EX2 R123, R123 ;  /* 0x0000007b007b7308 */ /* 0x000ff40000000800 */
[----:B------:R-:W2:Y:S01]  /*3bd0*/  MUFU.EX2 R129, R129 ;  /* 0x0000008100817308 */ /* 0x000ea20000000800 */
[----:B-1----:R-:W-:Y:S05]  /*3be0*/  F2FP.PACK_AB R22, R130, R137 ;  /* 0x000000898216723e */ /* 0x002fea00000000ff */
[----:B------:R-:W-:Y:S04]  /*3bf0*/  STS [R205+0xf400], R22 ;  /* 0x00f40016cd007388 */ /* 0x000fe80000000800 */
[----:B------:R-:W1:Y:S01]  /*3c00*/  MUFU.EX2 R131, R131 ;  /* 0x0000008300837308 */ /* 0x000e620000000800 */
[----:B--2---:R-:W-:Y:S05]  /*3c10*/  F2FP.PACK_AB R26, R129, R123 ;  /* 0x0000007b811a723e */ /* 0x004fea00000000ff */
[----:B------:R-:W-:Y:S01]  /*3c20*/  STS [R223+0xf000], R26 ;  /* 0x00f0001adf007388 */ /* 0x000fe20000000800 */
[----:B-1----:R-:W-:Y:S05]  /*3c30*/  F2FP.PACK_AB R30, R127, R131 ;  /* 0x000000837f1e723e */ /* 0x002fea00000000ff */
[----:B------:R-:W-:Y:S04]  /*3c40*/  STS [R223+0xf400], R30 ;  /* 0x00f4001edf007388 */ /* 0x000fe80000000800 */
[----:B------:R-:W1:Y:S08]  /*3c50*/  LDSM.16.M88.4 R100, [R174+0x4000] ;  /* 0x00400000ae64783b */ /* 0x000e700000000200 */
[----:B------:R-:W2:Y:S08]  /*3c60*/  LDSM.16.M88.4 R104, [R174+0x5000] ;  /* 0x00500000ae68783b */ /* 0x000eb00000000200 */
[----:B------:R-:W3:Y:S08]  /*3c70*/  LDSM.16.M88.4 R108, [R2+0x4000] ;  /* 0x00400000026c783b */ /* 0x000ef00000000200 */
        /* <DEDUP_REMOVED lines=12> */
[-C--:B---3--:R-:W-:Y:S08]  /*3d40*/  HMMA.16816.F32 R4, R108, R148.reuse, R4 ;  /* 0x000000946c04723c */ /* 0x088ff00000001804 */
[C---:B------:R-:W-:Y:S08]  /*3d50*/  HMMA.16816.F32 R8, R112.reuse, R148, R8 ;  /* 0x000000947008723c */ /* 0x040ff00000001808 */
        /* <DEDUP_REMOVED lines=18> */
[C---:B----4-:R-:W-:Y:S01]  /*3e80*/  FADD.FTZ R121, -R251.reuse, R4 ;  /* 0x00000004fb797221 */ /* 0x050fe20000010100 */
[C---:B------:R-:W-:Y:S04]  /*3e90*/  HMMA.16816.F32 R16, R100.reuse, R166, R16 ;  /* 0x000000a66410723c */ /* 0x040fe80000001810 */
[----:B------:R-:W-:Y:S02]  /*3ea0*/  FADD.FTZ R105, -R251, R5 ;  /* 0x00000005fb697221 */ /* 0x000fe40000010100 */
[----:B------:R-:W-:Y:S02]  /*3eb0*/  FMUL.FTZ R227, R227, R121 ;  /* 0x00000079e3e37220 */ /* 0x000fe40000410000 */
[----:B------:R-:W-:Y:S01]  /*3ec0*/  FADD.FTZ R9, -R134, R9 ;  /* 0x0000000986097221 */ /* 0x000fe20000010100 */
[-C--:B------:R-:W-:Y:S03]  /*3ed0*/  HMMA.16816.F32 R20, R100, R168.reuse, R20 ;  /* 0x000000a86414723c */ /* 0x080fe60000001814 */
[----:B------:R-:W-:Y:S02]  /*3ee0*/  FMUL.FTZ R238, R238, R9 ;  /* 0x00000009eeee7220 */ /* 0x000fe40000410000 */
[----:B------:R-:W-:Y:S02]  /*3ef0*/  FADD.FTZ R10, -R122, R10 ;  /* 0x0000000a7a0a7221 */ /* 0x000fe40000010100 */
[----:B------:R-:W-:Y:S01]  /*3f00*/  FADD.FTZ R13, -R134, R13 ;  /* 0x0000000d860d7221 */ /* 0x000fe20000010100 */
[C---:B------:R-:W-:Y:S04]  /*3f10*/  HMMA.16816.F32 R24, R112.reuse, R168, R24 ;  /* 0x000000a87018723c */ /* 0x040fe80000001818 */
[C---:B------:R-:W-:Y:S02]  /*3f20*/  FADD.FTZ R11, -R122.reuse, R11 ;  /* 0x0000000b7a0b7221 */ /* 0x040fe40000010100 */
[----:B------:R-:W-:Y:S02]  /*3f30*/  FADD.FTZ R14, -R122, R14 ;  /* 0x0000000e7a0e7221 */ /* 0x000fe40000010100 */
[C---:B------:R-:W-:Y:S01]  /*3f40*/  FADD.FTZ R17, -R251.reuse, R17 ;  /* 0x00000011fb117221 */ /* 0x040fe20000010100 */
[-C--:B------:R-:W-:Y:S03]  /*3f50*/  HMMA.16816.F32 R28, R112, R170.reuse, R28 ;  /* 0x000000aa701c723c */ /* 0x080fe6000000181c */
[----:B------:R-:W-:Y:S02]  /*3f60*/  FMUL.FTZ R246, R246, R17 ;  /* 0x00000011f6f67220 */ /* 0x000fe40000410000 */
[C---:B------:R-:W-:Y:S02]  /*3f70*/  FADD.FTZ R18, -R138.reuse, R18 ;  /* 0x000000128a127221 */ /* 0x040fe40000010100 */
[----:B------:R-:W-:Y:S01]  /*3f80*/  FADD.FTZ R17, -R251, R20 ;  /* 0x00000014fb117221 */ /* 0x000fe20000010100 */
[----:B------:R-:W-:Y:S04]  /*3f90*/  HMMA.16816.F32 R32, R100, R170, R32 ;  /* 0x000000aa6420723c */ /* 0x000fe80000001820 */
[----:B------:R-:W-:Y:S02]  /*3fa0*/  FMUL.FTZ R249, R249, R17 ;  /* 0x00000011f9f97220 */ /* 0x000fe40000410000 */
[C---:B------:R-:W-:Y:S02]  /*3fb0*/  FADD.FTZ R17, -R138.reuse, R6 ;  /* 0x000000068a117221 */ /* 0x040fe40000010100 */
[----:B------:R-:W-:Y:S04]  /*3fc0*/  FMUL.FTZ R247, R247, R18 ;  /* 0x00000012f7f77220 */ /* 0x000fe80000410000 */
[C---:B------:R-:W-:Y:S02]  /*3fd0*/  FADD.FTZ R18, -R138.reuse, R23 ;  /* 0x000000178a127221 */ /* 0x040fe40000010100 */
        /* <DEDUP_REMOVED lines=8> */
[----:B------:R-:W-:Y:S02]  /*4060*/  FADD.FTZ R251, -R251, R33 ;  /* 0x00000021fbfb7221 */ /* 0x000fe40000010100 */
[----:B------:R-:W-:Y:S02]  /*4070*/  FMUL.FTZ R250, R250, R21 ;  /* 0x00000015fafa7220 */ /* 0x000fe40000410000 */
[C---:B------:R-:W-:Y:S02]  /*4080*/  FADD.FTZ R21, -R138.reuse, R7 ;  /* 0x000000078a157221 */ /* 0x040fe40000010100 */
[C---:B------:R-:W-:Y:S02]  /*4090*/  FADD.FTZ R19, -R138.reuse, R19 ;  /* 0x000000138a137221 */ /* 0x040fe40000010100 */
[C---:B------:R-:W-:Y:S02]  /*40a0*/  FADD.FTZ R34, -R138.reuse, R34 ;  /* 0x000000228a227221 */ /* 0x040fe40000010100 */
[----:B------:R-:W-:Y:S02]  /*40b0*/  FADD.FTZ R138, -R138, R35 ;  /* 0x000000238a8a7221 */ /* 0x000fe40000010100 */
        /* <DEDUP_REMOVED lines=35> */
[----:B------:R-:W-:Y:S01]  /*42f0*/  IMAD.MOV.U32 R13, RZ, RZ, -0x2000 ;  /* 0xffffe000ff0d7424 */ /* 0x000fe200078e00ff */
[----:B------:R-:W-:Y:S01]  /*4300*/  ISETP.GE.AND P1, PT, R192, c[0x0][0x220], PT ;  /* 0x00008800c0007a0c */ /* 0x000fe20003f26270 */
[----:B------:R-:W-:Y:S01]  /*4310*/  IMAD.MOV.U32 R7, RZ, RZ, c[0x0][0x190] ;  /* 0x00006400ff077624 */ /* 0x000fe200078e00ff */
[----:B------:R-:W-:Y:S03]  /*4320*/  ISETP.NE.U32.AND P4, PT, R4, 0x1, PT ;  /* 0x000000010400780c */ /* 0x000fe60003f85070 */
[----:B------:R-:W-:Y:S01]  /*4330*/  IMAD.U32 R5, R7, -0x40, RZ ;  /* 0xffffffc007057824 */ /* 0x000fe200078e00ff */
[----:B------:R-:W-:Y:S04]  /*4340*/  SEL R13, R13, 0x2000, !P4 ;  /* 0x000020000d0d7807 */ /* 0x000fe80006000000 */
[----:B------:R-:W-:Y:S01]  /*4350*/  LEA R230, P0, R5, R230, 0x1 ;  /* 0x000000e605e67211 */ /* 0x000fe200078008ff */
[--C-:B------:R-:W-:Y:S02]  /*4360*/  IMAD.IADD R218, R218, 0x1, R13.reuse ;  /* 0x00000001dada7824 */ /* 0x100fe400078e020d */
[--C-:B------:R-:W-:Y:S01]  /*4370*/  IMAD.IADD R213, R213, 0x1, R13.reuse ;  /* 0x00000001d5d57824 */ /* 0x100fe200078e020d */
[----:B------:R-:W-:Y:S01]  /*4380*/  LEA.HI.X.SX32 R231, R5, R231, 0x1, P0 ;  /* 0x000000e705e77211 */ /* 0x000fe200000f0eff */
[----:B------:R-:W-:Y:S01]  /*4390*/  @!P1 IMAD.MOV.U32 R5, RZ, RZ, c[0x0][0x194] ;  /* 0x00006500ff059624 */ /* 0x000fe200078e00ff */
[----:B------:R1:W-:Y:S01]  /*43a0*/  @P1 STS [R218], RZ ;  /* 0x000000ffda001388 */ /* 0x0003e20000000800 */
[C---:B------:R-:W-:Y:S01]  /*43b0*/  @!P1 LEA R4, P0, R7.reuse, R230, 0x6 ;  /* 0x000000e607049211 */ /* 0x040fe200078030ff */
[----:B------:R-:W-:Y:S02]  /*43c0*/  IMAD.IADD R178, R178, 0x1, R13 ;  /* 0x00000001b2b27824 */ /* 0x000fe400078e020d */
[----:B------:R1:W-:Y:S01]  /*43d0*/  @P1 STS [R218+0x4], RZ ;  /* 0x000004ffda001388 */ /* 0x0003e20000000800 */
[----:B------:R-:W-:Y:S03]  /*43e0*/  @!P1 LEA.HI.X R5, R7, R231, R5, 0x6, P0 ;  /* 0x000000e707059211 */ /* 0x000fe600000f3405 */
[----:B------:R1:W-:Y:S04]  /*43f0*/  @P1 STS [R218+0x8], RZ ;  /* 0x000008ffda001388 */ /* 0x0003e80000000800 */
[----:B------:R1:W-:Y:S04]  /*4400*/  @P1 STS [R218+0xc], RZ ;  /* 0x00000cffda001388 */ /* 0x0003e80000000800 */
[----:B------:R-:W-:Y:S01]  /*4410*/  @!PT LDS RZ, [RZ] ;  /* 0x00000000fffff984 */ /* 0x000fe20000000800 */
[----:B------:R-:W-:Y:S01]  /*4420*/  @!PT LDS RZ, [RZ] ;  /* 0x00000000fffff984 */ /* 0x000fe20000000800 */
[----:B------:R-:W-:Y:S01]  /*4430*/  @!PT LDS RZ, [RZ] ;  /* 0x00000000fffff984 */ /* 0x000fe20000000800 */
[----:B------:R1:W-:Y:S04]  /*4440*/  @!P1 LDGSTS.E.BYPASS.LTC128B.128 [R213], [R230.64] ;  /* 0x00000000e6d59fae */ /* 0x0003e8000b901d54 */
[----:B------:R1:W-:Y:S04]  /*4450*/  @P1 STS [R218+0x1000], RZ ;  /* 0x001000ffda001388 */ /* 0x0003e80000000800 */
[----:B------:R1:W-:Y:S04]  /*4460*/  @P1 STS [R218+0x1004], RZ ;  /* 0x001004ffda001388 */ /* 0x0003e80000000800 */
[----:B------:R1:W-:Y:S04]  /*4470*/  @P1 STS [R218+0x1008], RZ ;  /* 0x001008ffda001388 */ /* 0x0003e80000000800 */
[----:B------:R1:W-:Y:S04]  /*4480*/  @P1 STS [R218+0x100c], RZ ;  /* 0x00100cffda001388 */ /* 0x0003e80000000800 */
[----:B------:R-:W-:Y:S01]  /*4490*/  @!PT LDS RZ, [RZ] ;  /* 0x00000000fffff984 */ /* 0x000fe20000000800 */
[----:B------:R-:W-:Y:S01]  /*44a0*/  @!PT LDS RZ, [RZ] ;  /* 0x00000000fffff984 */ /* 0x000fe20000000800 */
[----:B------:R-:W-:Y:S01]  /*44b0*/  @!PT LDS RZ, [RZ] ;  /* 0x00000000fffff984 */ /* 0x000fe20000000800 */
[----:B------:R1:W-:Y:S04]  /*44c0*/  @!P1 LDGSTS.E.BYPASS.LTC128B.128 [R213+0x1000], [R4.64] ;  /* 0x0100000004d59fae */ /* 0x0003e8000b901d54 */
[----:B------:R-:W0:Y:S02]  /*44d0*/  LDGDEPBAR ;  /* 0x00000000000079af */ /* 0x000e240000000000 */
.L_x_77:
        /* <DEDUP_REMOVED lines=24> */
[C---:B-1----:R-:W-:Y:S01]  /*4660*/  IADD3 R4, R112.reuse, 0x4000, RZ ;  /* 0x0000400070047810 */ /* 0x042fe20007ffe0ff */
        /* <DEDUP_REMOVED lines=12> */
[----:B------:R-:W-:Y:S04]  /*4730*/  LDSM.16.MT88.4 R4, [R177+0xe000] ;  /* 0x00e00000b104783b */ /* 0x000fe80000004200 */
        /* <DEDUP_REMOVED lines=49> */
[----:B------:R-:W-:Y:S01]  /*4a50*/  IMAD.MOV.U32 R7, RZ, RZ, c[0x0][0x370] ;  /* 0x0000dc00ff077624 */ /* 0x000fe200078e00ff */
[----:B------:R-:W-:Y:S03]  /*4a60*/  ISETP.GE.AND P1, PT, R192, c[0x0][0x220], PT ;  /* 0x00008800c0007a0c */ /* 0x000fe60003f26270 */
[----:B------:R-:W-:Y:S05]  /*4a70*/  IMAD.U32 R5, R7, -0x40, RZ ;  /* 0xffffffc007057824 */ /* 0x000fea00078e00ff */
[C---:B------:R-:W-:Y:S04]  /*4a80*/  LEA R228, P0, R5.reuse, R228, 0x1 ;  /* 0x000000e405e47211 */ /* 0x040fe800078008ff */
[----:B------:R-:W-:Y:S01]  /*4a90*/  LEA.HI.X.SX32 R229, R5, R229, 0x1, P0 ;  /* 0x000000e505e57211 */ /* 0x000fe200000f0eff */
[----:B------:R1:W-:Y:S01]  /*4aa0*/  @P1 STS.128 [R196+0x4000], RZ ;  /* 0x004000ffc4001388 */ /* 0x0003e20000000c00 */
[----:B------:R-:W-:Y:S01]  /*4ab0*/  @!P1 IMAD.MOV.U32 R5, RZ, RZ, c[0x0][0x374] ;  /* 0x0000dd00ff059624 */ /* 0x000fe200078e00ff */
[C---:B------:R-:W-:Y:S02]  /*4ac0*/  @!P1 LEA R6, P0, R7.reuse, R228, 0x6 ;  /* 0x000000e407069211 */ /* 0x040fe400078030ff */
[----:B------:R-:W-:Y:S01]  /*4ad0*/  @!PT LDS RZ, [RZ] ;  /* 0x00000000fffff984 */ /* 0x000fe20000000800 */
[----:B------:R-:W-:Y:S01]  /*4ae0*/  @!PT LDS RZ, [RZ] ;  /* 0x00000000fffff984 */ /* 0x000fe20000000800 */
[----:B------:R-:W-:Y:S01]  /*4af0*/  @!PT LDS RZ, [RZ] ;  /* 0x00000000fffff984 */ /* 0x000fe20000000800 */
[----:B------:R1:W-:Y:S02]  /*4b00*/  @!P1 LDGSTS.E.BYPASS.LTC128B.128 [R196+0x4000], [R228.64] ;  /* 0x04000000e4c49fae */ /* 0x0003e4000b901d54 */
[----:B------:R-:W-:Y:S02]  /*4b10*/  @!P1 LEA.HI.X R7, R7, R229, R5, 0x6, P0 ;  /* 0x000000e507079211 */ /* 0x000fe400000f3405 */
[----:B------:R1:W-:Y:S04]  /*4b20*/  @P1 STS.128 [R196+0x5000], RZ ;  /* 0x005000ffc4001388 */ /* 0x0003e80000000c00 */
[----:B------:R-:W-:Y:S01]  /*4b30*/  @!PT LDS RZ, [RZ] ;  /* 0x00000000fffff984 */ /* 0x000fe20000000800 */
[----:B------:R-:W-:Y:S01]  /*4b40*/  @!PT LDS RZ, [RZ] ;  /* 0x00000000fffff984 */ /* 0x000fe20000000800 */
[----:B------:R-:W-:Y:S01]  /*4b50*/  @!PT LDS RZ, [RZ] ;  /* 0x00000000fffff984 */ /* 0x000fe20000000800 */
[----:B------:R1:W-:Y:S04]  /*4b60*/  @!P1 LDGSTS.E.BYPASS.LTC128B.128 [R196+0x5000], [R6.64] ;  /* 0x0500000006c49fae */ /* 0x0003e8000b901d54 */
[----:B------:R-:W0:Y:S02]  /*4b70*/  LDGDEPBAR ;  /* 0x00000000000079af */ /* 0x000e240000000000 */
.L_x_78:
[----:B------:R-:W-:Y:S01]  /*4b80*/  LDSM.16.M88.4 R20, [R180] ;  /* 0x00000000b414783b */ /* 0x000fe20000000200 */
[--C-:B------:R-:W-:Y:S02]  /*4b90*/  IMAD.IADD R113, R112, 0x1, R183.reuse ;  /* 0x0000000170717824 */ /* 0x100fe400078e02b7 */
[----:B------:R-:W-:Y:S01]  /*4ba0*/  IMAD.IADD R115, R180, 0x1, R183 ;  /* 0x00000001b4737824 */ /* 0x000fe200078e02b7 */
[----:B------:R-:W2:Y:S01]  /*4bb0*/  LDSM.16.MT88.4 R8, [R112+0x6000] ;  /* 0x006000007008783b */ /* 0x000ea20000004200 */
[----:B------:R-:W-:Y:S03]  /*4bc0*/  IMAD.IADD R114, R183, 0x1, R0 ;  /* 0x00000001b7727824 */ /* 0x000fe600078e0200 */
[----:B------:R-:W3:Y:S04]  /*4bd0*/  LDSM.16.MT88.4 R16, [R113+0x6000] ;  /* 0x006000007110783b */ /* 0x000ee80000004200 */
[----:B------:R-:W-:Y:S04]  /*4be0*/  LDSM.16.M88.4 R24, [R0] ;  /* 0x000000000018783b */ /* 0x000fe80000000200 */
[----:B------:R-:W4:Y:S04]  /*4bf0*/  LDSM.16.MT88.4 R28, [R112+0x6800] ;  /* 0x00680000701c783b */ /* 0x000f280000004200 */
[----:B------:R-:W1:Y:S04]  /*4c00*/  LDSM.16.MT88.4 R32, [R113+0x6800] ;  /* 0x006800007120783b */ /* 0x000e680000004200 */
[----:B------:R-:W-:Y:S04]  /*4c10*/  LDSM.16.MT88.4 R104, [R112+0x7000] ;  /* 0x007000007068783b */ /* 0x000fe80000004200 */
[----:B------:R-:W1:Y:S04]  /*4c20*/  LDSM.16.M88.4 R100, [R115] ;  /* 0x000000007364783b */ /* 0x000e680000000200 */
[----:B------:R-:W-:Y:S01]  /*4c30*/  LDSM.16.MT88.4 R108, [R112+0x7800] ;  /* 0x00780000706c783b */ /* 0x000fe20000004200 */
[C---:B-12---:R-:W-:Y:S08]  /*4c40*/  HMMA.16816.F32 R4, R20.reuse, R8, RZ ;  /* 0x000000081404723c */ /* 0x046ff000000018ff */
[C---:B------:R-:W-:Y:S08]  /*4c50*/  HMMA.16816.F32 R8, R20.reuse, R10, RZ ;  /* 0x0000000a1408723c */ /* 0x040ff000000018ff */
[C---:B---3--:R-:W-:Y:S08]  /*4c60*/  HMMA.16816.F32 R12, R20.reuse, R16, RZ ;  /* 0x00000010140c723c */ /* 0x048ff000000018ff */
[----:B------:R-:W-:Y:S01]  /*4c70*/  HMMA.16816.F32 R16, R20, R18, RZ ;  /* 0x000000121410723c */ /* 0x000fe200000018ff */
[----:B------:R-:W1:Y:S07]  /*4c80*/  LDSM.16.MT88.4 R20, [R113+0x7000] ;  /* 0x007000007114783b */ /* 0x000e6e0000004200 */
[C---:B----4-:R-:W-:Y:S08]  /*4c90*/  HMMA.16816.F32 R4, R24.reuse, R28, R4 ;  /* 0x0000001c1804723c */ /* 0x050ff00000001804 */
[C---:B------:R-:W-:Y:S01]  /*4ca0*/  HMMA.16816.F32 R8, R24.reuse, R30, R8 ;  /* 0x0000001e1808723c */ /* 0x040fe20000001808 */
[----:B------:R-:W2:Y:S07]  /*4cb0*/  LDSM.16.M88.4 R28, [R114] ;  /* 0x00000000721c783b */ /* 0x000eae0000000200 */
[C---:B------:R-:W-:Y:S08]  /*4cc0*/  HMMA.16816.F32 R12, R24.reuse, R32, R12 ;  /* 0x00000020180c723c */ /* 0x040ff0000000180c */
        /* <DEDUP_REMOVED lines=160> */
[C---:B------:R-:W-:Y:S01]  /*56d0*/  LOP3.LUT R4, R219.reuse, 0x1, RZ, 0xc0, !PT ;  /* 0x00000001db047812 */ /* 0x040fe200078ec0ff */
[-C--:B------:R-:W-:Y:S03]  /*56e0*/  HMMA.16816.F32 R92, R20, R6.reuse, R92 ;  /* 0x00000006145c723c */ /* 0x080fe6000000185c */
[----:B------:R-:W-:Y:S02]  /*56f0*/  ISETP.NE.U32.AND P0, PT, R4, 0x1, PT ;  /* 0x000000010400780c */ /* 0x000fe40003f05070 */
[C---:B------:R-:W-:Y:S02]  /*5700*/  IADD3 R4, R176.reuse, -0x2000, RZ ;  /* 0xffffe000b0047810 */ /* 0x040fe40007ffe0ff */
        /* <DEDUP_REMOVED lines=125> */
.L_x_80:
        /* <DEDUP_REMOVED lines=15> */
.L_x_81:
[----:B------:R-:W-:Y:S01]  /*5fd0*/  BAR.SYNC.DEFER_BLOCKING 0x0 ;  /* 0x0000000000007b1d */ /* 0x000fe20000010000 */
[C---:B-1----:R-:W-:Y:S01]  /*5fe0*/  IMAD.SHL.U32 R37, R197.reuse, 0x80, RZ ;  /* 0x00000080c5257824 */ /* 0x042fe200078e00ff */
[----:B------:R-:W-:Y:S01]  /*5ff0*/  SHF.R.S32.HI R43, RZ, 0x1f, R192 ;  /* 0x0000001fff2b7819 */ /* 0x000fe200000114c0 */
[----:B------:R-:W-:Y:S01]  /*6000*/  IMAD R220, R197, -0x80, R220 ;  /* 0xffffff80c5dc7824 */ /* 0x000fe200078e02dc */
[----:B------:R-:W-:Y:S02]  /*6010*/  MOV R42, R192 ;  /* 0x000000c0002a7202 */ /* 0x000fe40000000f00 */
[----:B------:R-:W-:Y:S01]  /*6020*/  SHF.R.S32.HI R36, RZ, 0x1f, R37 ;  /* 0x0000001fff247819 */ /* 0x000fe20000011425 */
[----:B------:R-:W-:Y:S01]  /*6030*/  BSSY B0, `(.L_x_82) ;  /* 0x0000020000007945 */ /* 0x000fe20003800000 */
[----:B------:R-:W-:Y:S01]  /*6040*/  ISETP.GE.AND P1, PT, R192, c[0x0][0x220], PT ;  /* 0x00008800c0007a0c */ /* 0x000fe20003f26270 */
[----:B------:R-:W-:Y:S01]  /*6050*/  IMAD.WIDE.U32 R40, R37, c[0x0][0x3a0], R42 ;  /* 0x0000e80025287a25 */ /* 0x000fe200078e002a */
[----:B------:R-:W-:-:S02]  /*6060*/  SHF.R.S32.HI R39, RZ, 0x1f, R191 ;  /* 0x0000001fff277819 */ /* 0x000fc400000114bf */
[----:B------:R-:W-:Y:S01]  /*6070*/  ISETP.GE.OR P4, PT, R191, R220, P1 ;  /* 0x000000dcbf00720c */ /* 0x000fe20000f86670 */
[----:B------:R-:W-:Y:S01]  /*6080*/  IMAD R38, R36, c[0x0][0x3a0], RZ ;  /* 0x0000e80024267a24 */ /* 0x000fe200078e02ff */
[----:B------:R-:W-:-:S03]  /*6090*/  IADD3 R44, P0, R34, R40, RZ ;  /* 0x00000028222c7210 */ /* 0x000fc60007f1e0ff */
[----:B------:R-:W-:Y:S01]  /*60a0*/  IMAD R33, R37, c[0x0][0x3a4], R38 ;  /* 0x0000e90025217a24 */ /* 0x000fe200078e0226 */
[----:B------:R-:W-:-:S04]  /*60b0*/  SHF.R.S32.HI R38, RZ, 0x1f, R212 ;  /* 0x0000001fff267819 */ /* 0x000fc800000114d4 */
[----:B------:R-:W-:Y:S01]  /*60c0*/  IADD3.X R45, R32, R41, R33, P0, !PT ;  /* 0x00000029202d7210 */ /* 0x000fe200007fe421 */
[----:B------:R-:W-:Y:S01]  /*60d0*/  IMAD R41, R38, c[0x0][0x3b8], RZ ;  /* 0x0000ee0026297a24 */ /* 0x000fe200078e02ff */
[----:B------:R1:W2:Y:S03]  /*60e0*/  LDS.128 R28, [R196+0x7000] ;  /* 0x00700000c41c7984 */ /* 0x0002a60000000c00 */
[C---:B------:R-:W-:Y:S01]  /*60f0*/  IMAD R41, R212.reuse, c[0x0][0x3bc], R41 ;  /* 0x0000ef00d4297a24 */ /* 0x040fe200078e0229 */
[----:B------:R1:W3:Y:S01]  /*6100*/  LDS.128 R24, [R196+0x8000] ;  /* 0x00800000c4187984 */ /* 0x0002e20000000c00 */
[----:B------:R-:W-:-:S03]  /*6110*/  IMAD.WIDE.U32 R44, R212, c[0x0][0x3b8], R44 ;  /* 0x0000ee00d42c7a25 */ /* 0x000fc600078e002c */
[----:B------:R1:W4:Y:S01]  /*6120*/  LDS.128 R20, [R196+0x9000] ;  /* 0x00900000c4147984 */ /* 0x0003220000000c00 */
[----:B------:R-:W-:-:S03]  /*6130*/  IMAD.IADD R41, R45, 0x1, R41 ;  /* 0x000000012d297824 */ /* 0x000fc600078e0229 */
        /* <DEDUP_REMOVED lines=15> */
.L_x_83:
[----:B------:R-:W-:Y:S05]  /*6230*/  BSYNC B0 ;  /* 0x0000000000007941 */ /* 0x000fea0003800000 */
.L_x_82:
[----:B----4-:R-:W-:Y:S01]  /*6240*/  IADD3 R33, R191, 0x20, RZ ;  /* 0x00000020bf217810 */ /* 0x010fe20007ffe0ff */
[----:B------:R-:W-:Y:S03]  /*6250*/  BSSY B0, `(.L_x_84) ;  /* 0x000000d000007945 */ /* 0x000fe60003800000 */
[----:B------:R-:W-:-:S13]  /*6260*/  ISETP.GE.OR P3, PT, R33, R220, P1 ;  /* 0x000000dc2100720c */ /* 0x000fda0000f66670 */
        /* <DEDUP_REMOVED lines=11> */
.L_x_85:
[----:B------:R-:W-:Y:S05]  /*6320*/  BSYNC B0 ;  /* 0x0000000000007941 */ /* 0x000fea0003800000 */
.L_x_84:
[----:B--2---:R-:W-:Y:S01]  /*6330*/  IADD3 R29, R191, 0x40, RZ ;  /* 0x00000040bf1d7810 */ /* 0x004fe20007ffe0ff */
        /* <DEDUP_REMOVED lines=13> */
.L_x_87:
[----:B------:R-:W-:Y:S05]  /*6410*/  BSYNC B0 ;  /* 0x0000000000007941 */ /* 0x000fea0003800000 */
.L_x_86:
[----:B--23--:R-:W-:Y:S01]  /*6420*/  IADD3 R25, R191, 0x60, RZ ;  /* 0x00000060bf197810 */ /* 0x00cfe20007ffe0ff */
        /* <DEDUP_REMOVED lines=13> */
.L_x_89:
[----:B------:R-:W-:Y:S05]  /*6500*/  BSYNC B0 ;  /* 0x0000000000007941 */ /* 0x000fea0003800000 */
.L_x_88:
[C---:B------:R-:W-:Y:S01]  /*6510*/  IMAD.WIDE.U32 R42, R37.reuse, c[0x0][0x3a8], R42 ;  /* 0x0000ea00252a7a25 */ /* 0x040fe200078e002a */
        /* <DEDUP_REMOVED lines=18> */
.L_x_91:
[----:B------:R-:W-:Y:S05]  /*6640*/  BSYNC B0 ;  /* 0x0000000000007941 */ /* 0x000fea0003800000 */
.L_x_90:
        /* <DEDUP_REMOVED lines=12> */
.L_x_93:
[----:B------:R-:W-:Y:S05]  /*6710*/  BSYNC B0 ;  /* 0x0000000000007941 */ /* 0x000fea0003800000 */
.L_x_92:
        /* <DEDUP_REMOVED lines=12> */
.L_x_95:
[----:B------:R-:W-:Y:S05]  /*67e0*/  BSYNC B0 ;  /* 0x0000000000007941 */ /* 0x000fea0003800000 */
.L_x_94:
        /* <DEDUP_REMOVED lines=12> */
.L_x_52:
[----:B------:R-:W-:Y:S02]  /*68b0*/  ISETP.NE.AND P0, PT, R222, -0x1, PT ;  /* 0xffffffffde00780c */ /* 0x000fe40003f05270 */
[----:B------:R-:W-:-:S11]  /*68c0*/  SHF.R.S32.HI R5, RZ, 0x1f, R195 ;  /* 0x0000001fff057819 */ /* 0x000fd600000114c3 */
        /* <DEDUP_REMOVED lines=15> */
.L_x_97:
        /* <DEDUP_REMOVED lines=15> */
.L_x_98:
[C---:B------:R-:W-:Y:S01]  /*6ab0*/  SHF.L.U32 R7, R197.reuse, 0x7, RZ ;  /* 0x00000007c5077819 */ /* 0x040fe200000006ff */
[----:B------:R-:W-:Y:S01]  /*6ac0*/  IMAD R220, R197, -0x80, R220 ;  /* 0xffffff80c5dc7824 */ /* 0x000fe200078e02dc */
[----:B------:R-:W-:Y:S01]  /*6ad0*/  ISETP.GE.AND P1, PT, R192, c[0x0][0x220], PT ;  /* 0x00008800c0007a0c */ /* 0x000fe20003f26270 */
[----:B------:R-:W-:Y:S01]  /*6ae0*/  BSSY B0, `(.L_x_99) ;  /* 0x0000017000007945 */ /* 0x000fe20003800000 */
[----:B------:R-:W-:Y:S01]  /*6af0*/  SHF.R.S32.HI R5, RZ, 0x1f, R7 ;  /* 0x0000001fff057819 */ /* 0x000fe20000011407 */
[----:B------:R-:W-:Y:S01]  /*6b00*/  IMAD.WIDE.U32 R10, R7, c[0x0][0x3a0], R192 ;  /* 0x0000e800070a7a25 */ /* 0x000fe200078e00c0 */
[----:B------:R-:W-:-:S03]  /*6b10*/  ISETP.GE.OR P4, PT, R191, R220, P1 ;  /* 0x000000dcbf00720c */ /* 0x000fc60000f86670 */
[----:B------:R-:W-:Y:S01]  /*6b20*/  IMAD R8, R5, c[0x0][0x3a0], RZ ;  /* 0x0000e80005087a24 */ /* 0x000fe200078e02ff */
[----:B------:R-:W-:Y:S02]  /*6b30*/  IADD3 R12, P0, R4, R10, RZ ;  /* 0x0000000a040c7210 */ /* 0x000fe40007f1e0ff */
[----:B------:R-:W-:Y:S01]  /*6b40*/  SHF.R.S32.HI R4, RZ, 0x1f, R212 ;  /* 0x0000001fff047819 */ /* 0x000fe200000114d4 */
[----:B------:R-:W-:-:S05]  /*6b50*/  IMAD R9, R7, c[0x0][0x3a4], R8 ;  /* 0x0000e90007097a24 */ /* 0x000fca00078e0208 */
[----:B------:R-:W-:Y:S01]  /*6b60*/  IADD3.X R13, R6, R11, R9, P0, !PT ;  /* 0x0000000b060d7210 */ /* 0x000fe200007fe409 */
[----:B------:R-:W-:Y:S01]  /*6b70*/  IMAD R11, R4, c[0x0][0x3b8], RZ ;  /* 0x0000ee00040b7a24 */ /* 0x000fe200078e02ff */
[----:B------:R-:W-:-:S03]  /*6b80*/  SHF.R.S32.HI R6, RZ, 0x1f, R191 ;  /* 0x0000001fff067819 */ /* 0x000fc600000114bf */
[C---:B------:R-:W-:Y:S02]  /*6b90*/  IMAD R11, R212.reuse, c[0x0][0x3bc], R11 ;  /* 0x0000ef00d40b7a24 */ /* 0x040fe400078e020b */
        /* <DEDUP_REMOVED lines=11> */
.L_x_100:
[----:B------:R-:W-:Y:S05]  /*6c50*/  BSYNC B0 ;  /* 0x0000000000007941 */ /* 0x000fea0003800000 */
.L_x_99:
[----:B------:R-:W-:Y:S01]  /*6c60*/  IADD3 R9, R191, 0x20, RZ ;  /* 0x00000020bf097810 */ /* 0x000fe20007ffe0ff */
        /* <DEDUP_REMOVED lines=13> */
.L_x_102:
[----:B------:R-:W-:Y:S05]  /*6d40*/  BSYNC B0 ;  /* 0x0000000000007941 */ /* 0x000fea0003800000 */
.L_x_101:
        /* <DEDUP_REMOVED lines=14> */
.L_x_104:
[----:B------:R-:W-:Y:S05]  /*6e30*/  BSYNC B0 ;  /* 0x0000000000007941 */ /* 0x000fea0003800000 */
.L_x_103:
        /* <DEDUP_REMOVED lines=14> */
.L_x_106:
[----:B------:R-:W-:Y:S05]  /*6f20*/  BSYNC B0 ;  /* 0x0000000000007941 */ /* 0x000fea0003800000 */
.L_x_105:
[----:B------:R-:W-:Y:S01]  /*6f30*/  IMAD.WIDE.U32 R10, R7, c[0x0][0x3a8], R192 ;  /* 0x0000ea00070a7a25 */ /* 0x000fe200078e00c0 */
[----:B------:R-:W-:Y:S03]  /*6f40*/  BSSY B0, `(.L_x_107) ;  /* 0x0000013000007945 */ /* 0x000fe60003800000 */
[----:B------:R-:W-:Y:S02]  /*6f50*/  IMAD R8, R5, c[0x0][0x3a8], RZ ;  /* 0x0000ea0005087a24 */ /* 0x000fe400078e02ff */
[----:B------:R-:W-:Y:S02]  /*6f60*/  IMAD R5, R4, c[0x0][0x3c0], RZ ;  /* 0x0000f00004057a24 */ /* 0x000fe400078e02ff */
[----:B------:R-:W-:Y:S01]  /*6f70*/  IMAD R7, R7, c[0x0][0x3ac], R8 ;  /* 0x0000eb0007077a24 */ /* 0x000fe200078e0208 */
[----:B------:R-:W-:Y:S01]  /*6f80*/  IADD3 R8, P0, R2, R10, RZ ;  /* 0x0000000a02087210 */ /* 0x000fe20007f1e0ff */
[----:B------:R-:W-:-:S03]  /*6f90*/  IMAD R5, R212, c[0x0][0x3c4], R5 ;  /* 0x0000f100d4057a24 */ /* 0x000fc600078e0205 */
[----:B------:R-:W-:-:S05]  /*6fa0*/  IADD3.X R9, R0, R11, R7, P0, !PT ;  /* 0x0000000b00097210 */ /* 0x000fca00007fe407 */
[----:B------:R-:W-:-:S05]  /*6fb0*/  IMAD.WIDE.U32 R8, R212, c[0x0][0x3c0], R8 ;  /* 0x0000f000d4087a25 */ /* 0x000fca00078e0008 */
[----:B------:R-:W-:Y:S01]  /*6fc0*/  IADD3 R7, R5, R9, RZ ;  /* 0x0000000905077210 */ /* 0x000fe20007ffe0ff */
        /* <DEDUP_REMOVED lines=9> */
[----:B------:R3:W-:Y:S04]  /*7060*/  STG.E.128 [R10.64], RZ ;  /* 0x000000ff0a007986 */ /* 0x0007e8000c101d14 */
.L_x_108:
[----:B------:R-:W-:Y:S05]  /*7070*/  BSYNC B0 ;  /* 0x0000000000007941 */ /* 0x000fea0003800000 */
.L_x_107:
[----:B------:R-:W-:Y:S01]  /*7080*/  BSSY B0, `(.L_x_109) ;  /* 0x000000d000007945 */ /* 0x000fe20003800000 */
[----:B------:R-:W-:Y:S05]  /*7090*/  @P3 BRA `(.L_x_110) ;  /* 0x000000b000003947 */ /* 0x000fea0003800000 */
[----:B------:R-:W-:Y:S01]  /*70a0*/  IADD3 R5, P0, R191, 0x20, RZ ;  /* 0x00000020bf057810 */ /* 0x000fe20007f1e0ff */
[----:B---3--:R-:W-:Y:S01]  /*70b0*/  IMAD.MOV.U32 R10, RZ, RZ, R8 ;  /* 0x000000ffff0a7224 */ /* 0x008fe200078e0008 */
        /* <DEDUP_REMOVED lines=8> */
[----:B------:R3:W-:Y:S02]  /*7140*/  STG.E.128 [R4.64], RZ ;  /* 0x000000ff04007986 */ /* 0x0007e4000c101d14 */
.L_x_110:
[----:B------:R-:W-:Y:S05]  /*7150*/  BSYNC B0 ;  /* 0x0000000000007941 */ /* 0x000fea0003800000 */
.L_x_109:
[----:B------:R-:W-:Y:S01]  /*7160*/  BSSY B0, `(.L_x_111) ;  /* 0x000000d000007945 */ /* 0x000fe20003800000 */
[----:B------:R-:W-:Y:S05]  /*7170*/  @P2 BRA `(.L_x_112) ;  /* 0x000000b000002947 */ /* 0x000fea0003800000 */
[----:B---3--:R-:W-:Y:S01]  /*7180*/  IADD3 R5, P0, R191, 0x40, RZ ;  /* 0x00000040bf057810 */ /* 0x008fe20007f1e0ff */
[----:B------:R-:W-:Y:S01]  /*7190*/  IMAD.MOV.U32 R10, RZ, RZ, R8 ;  /* 0x000000ffff0a7224 */ /* 0x000fe200078e0008 */
        /* <DEDUP_REMOVED lines=9> */
.L_x_112:
[----:B------:R-:W-:Y:S05]  /*7230*/  BSYNC B0 ;  /* 0x0000000000007941 */ /* 0x000fea0003800000 */
.L_x_111:
[----:B------:R-:W-:Y:S05]  /*7240*/  @P1 BRA `(.L_x_96) ;  /* 0x000000a000001947 */ /* 0x000fea0003800000 */
[----:B------:R-:W-:-:S04]  /*7250*/  IADD3 R0, P0, R191, 0x60, RZ ;  /* 0x00000060bf007810 */ /* 0x000fc80007f1e0ff */
[----:B---3--:R-:W-:Y:S02]  /*7260*/  IADD3.X R5, RZ, R6, RZ, P0, !PT ;  /* 0x00000006ff057210 */ /* 0x008fe400007fe4ff */
[----:B------:R-:W-:-:S03]  /*7270*/  MOV R6, R8 ;  /* 0x0000000800067202 */ /* 0x000fc60000000f00 */
[----:B------:R-:W-:Y:S02]  /*7280*/  IMAD R5, R5, c[0x0][0x3a8], RZ ;  /* 0x0000ea0005057a24 */ /* 0x000fe400078e02ff */
[----:B------:R-:W-:-:S04]  /*7290*/  IMAD.WIDE.U32 R6, R0, c[0x0][0x3a8], R6 ;  /* 0x0000ea0000067a25 */ /* 0x000fc800078e0006 */
[----:B------:R-:W-:Y:S01]  /*72a0*/  IMAD R5, R0, c[0x0][0x3ac], R5 ;  /* 0x0000eb0000057a24 */ /* 0x000fe200078e0205 */
[----:B------:R-:W-:-:S04]  /*72b0*/  LEA R4, P0, R6, c[0x0][0x348], 0x1 ;  /* 0x0000d20006047a11 */ /* 0x000fc800078008ff */
[----:B------:R-:W-:-:S04]  /*72c0*/  IADD3 R5, R5, R7, RZ ;  /* 0x0000000705057210 */ /* 0x000fc80007ffe0ff */
[----:B------:R-:W-:-:S05]  /*72d0*/  LEA.HI.X R5, R6, c[0x0][0x34c], R5, 0x1, P0 ;  /* 0x0000d30006057a11 */ /* 0x000fca00000f0c05 */
[----:B------:R3:W-:Y:S02]  /*72e0*/  STG.E.128 [R4.64], RZ ;  /* 0x000000ff04007986 */ /* 0x0007e4000c101d14 */
.L_x_96:
[----:B------:R-:W-:Y:S05]  /*72f0*/  BSYNC B1 ;  /* 0x0000000000017941 */ /* 0x000fea0003800000 */
.L_x_47:
        /* <DEDUP_REMOVED lines=9> */
.L_x_113:
[----:B------:R-:W-:Y:S05]  /*7390*/  EXIT ;  /* 0x000000000000794d */ /* 0x000fea0003800000 */
.L_x_115:
        /* <DEDUP_REMOVED lines=14> */
.L_x_2452:


//--------------------- .text._ZN5flash44flash_bwd_dq_dk_dv_loop_seqk_parallel_kernelI23Flash_bwd_kernel_traitsILi64ELi64ELi128ELi8ELi2ELi4ELi4ELb1ELb0EN7cutlass6half_tE19Flash_kernel_traitsILi64ELi64ELi128ELi8ES3_EELb0ELb0ELb1ELb0ELb0ELb0ELb0EEEvNS_16Flash_bwd_paramsE --------------------------
	.section	.text._ZN5flash44flash_bwd_dq_dk_dv_loop_seqk_parallel_kernelI23Flash_bwd_kernel_traitsILi64ELi64ELi128ELi8ELi2ELi4ELi4ELb1ELb0EN7cutlass6half_tE19Flash_kernel_traitsILi64ELi64ELi128ELi8ES3_EELb0ELb0ELb1ELb0ELb0ELb0ELb0EEEvNS_16Flash_bwd_paramsE,"ax",@progbits
	.sectioninfo	@"SHI_REGISTERS=253"
	.align	128
        .global         _ZN5flash44flash_bwd_dq_dk_dv_loop_seqk_parallel_kernelI23Flash_bwd_kernel_traitsILi64ELi64ELi128ELi8ELi2ELi4ELi4ELb1ELb0EN7cutlass6half_tE19Flash_kernel_traitsILi64ELi64ELi128ELi8ES3_EELb0ELb0ELb1ELb0ELb0ELb0ELb0EEEvNS_16Flash_bwd_paramsE
        .type           _ZN5flash44flash_bwd_dq_dk_dv_loop_seqk_parallel_kernelI23Flash_bwd_kernel_traitsILi64ELi64ELi128ELi8ELi2ELi4ELi4ELb1ELb0EN7cutlass6half_tE19Flash_kernel_traitsILi64ELi64ELi128ELi8ES3_EELb0ELb0ELb1ELb0ELb0ELb0ELb0EEEvNS_16Flash_bwd_paramsE,@function
        .size           _ZN5flash44flash_bwd_dq_dk_dv_loop_seqk_parallel_kernelI23Flash_bwd_kernel_traitsILi64ELi64ELi128ELi8ELi2ELi4ELi4ELb1ELb0EN7cutlass6half_tE19Flash_kernel_traitsILi64ELi64ELi128ELi8ES3_EELb0ELb0ELb1ELb0ELb0ELb0ELb0EEEvNS_16Flash_bwd_paramsE,(.L_x_2453 - _ZN5flash44flash_bwd_dq_dk_dv_loop_seqk_parallel_kernelI23Flash_bwd_kernel_traitsILi64ELi64ELi128ELi8ELi2ELi4ELi4ELb1ELb0EN7cutlass6half_tE19Flash_kernel_traitsILi64ELi64ELi128ELi8ES3_EELb0ELb0ELb1ELb0ELb0ELb0ELb0EEEvNS_16Flash_bwd_paramsE)
        .other          _ZN5flash44flash_bwd_dq_dk_dv_loop_seqk_parallel_kernelI23Flash_bwd_kernel_traitsILi64ELi64ELi128ELi8ELi2ELi4ELi4ELb1ELb0EN7cutlass6half_tE19Flash_kernel_traitsILi64ELi64ELi128ELi8ES3_EELb0ELb0ELb1ELb0ELb0ELb0ELb0EEEvNS_16Flash_bwd_paramsE,@"STO_CUDA_ENTRY STV_DEFAULT"
_ZN5flash44flash_bwd_dq_dk_dv_loop_seqk_parallel_kernelI23Flash_bwd_kernel_traitsILi64ELi64ELi128ELi8ELi2ELi4ELi4ELb1ELb0EN7cutlass6half_tE19Flash_kernel_traitsILi64ELi64ELi128ELi8ES3_EELb0ELb0ELb1ELb0ELb0ELb0ELb0EEEvNS_16Flash_bwd_paramsE:
.text._ZN5flash44flash_bwd_dq_dk_dv_loop_seqk_parallel_kernelI23Flash_bwd_kernel_traitsILi64ELi64ELi128ELi8ELi2ELi4ELi4ELb1ELb0EN7cutlass6half_tE19Flash_kernel_traitsILi64ELi64ELi128ELi8ES3_EELb0ELb0ELb1ELb0ELb0ELb0ELb0EEEvNS_16Flash_bwd_paramsE:
        /* <DEDUP_REMOVED lines=12> */
[----:B------:R-:W-:Y:S01]  /*00c0*/  IMAD.MOV.U32 R226, RZ, RZ, -0x10 ;  /* 0xfffffff0ffe27424 */ /* 0x000fe200078e00ff */
[----:B------:R-:W2:Y:S04]  /*00d0*/  S2R R182, SR_CTAID.Y ;  /* 0x0000000000b67919 */ /* 0x000ea80000002600 */
[----:B------:R-:W3:Y:S01]  /*00e0*/  S2R R203, SR_CTAID.Z ;  /* 0x0000000000cb7919 */ /* 0x000ee20000002700 */
[----:B-1----:R-:W-:Y:S01]  /*00f0*/  SHF.R.S32.HI R188, RZ, 0x1f, R7 ;  /* 0x0000001fffbc7819 */ /* 0x002fe20000011407 */
[----:B------:R-:W-:-:S03]  /*0100*/  IMAD.SHL.U32 R175, R7, 0x2, RZ ;  /* 0x0000000207af7824 */ /* 0x000fc600078e00ff */
[CC--:B------:R-:W-:Y:S02]  /*0110*/  LEA.HI R14, R188.reuse, R7.reuse, RZ, 0x4 ;  /* 0x00000007bc0e7211 */ /* 0x0c0fe400078f20ff */
[CC--:B------:R-:W-:Y:S02]  /*0120*/  LEA.HI R5, R188.reuse, R7.reuse, RZ, 0x5 ;  /* 0x00000007bc057211 */ /* 0x0c0fe400078f28ff */
[----:B------:R-:W-:Y:S02]  /*0130*/  LEA.HI R9, R188, R7, RZ, 0x2 ;  /* 0x00000007bc097211 */ /* 0x000fe400078f10ff */
[----:B------:R-:W-:Y:S02]  /*0140*/  SHF.R.S32.HI R4, RZ, 0x4, R14 ;  /* 0x00000004ff047819 */ /* 0x000fe4000001140e */
[----:B------:R-:W-:Y:S02]  /*0150*/  SHF.R.S32.HI R8, RZ, 0x5, R5 ;  /* 0x00000005ff087819 */ /* 0x000fe40000011405 */
[----:B------:R-:W-:-:S02]  /*0160*/  SHF.R.S32.HI R0, RZ, 0x2, R9 ;  /* 0x00000002ff007819 */ /* 0x000fc40000011409 */
[----:B------:R-:W-:Y:S02]  /*0170*/  SHF.R.S32.HI R3, RZ, 0x1f, R9 ;  /* 0x0000001fff037819 */ /* 0x000fe40000011409 */
[----:B------:R-:W-:Y:S02]  /*0180*/  LEA.HI R6, R14, R4, RZ, 0x1 ;  /* 0x000000040e067211 */ /* 0x000fe400078f08ff */
[----:B------:R-:W-:Y:S02]  /*0190*/  SHF.R.S32.HI R2, RZ, 0x1f, R5 ;  /* 0x0000001fff027819 */ /* 0x000fe40000011405 */
[----:B------:R-:W-:Y:S02]  /*01a0*/  LEA.HI R172, R5, R8, RZ, 0x1 ;  /* 0x0000000805ac7211 */ /* 0x000fe400078f08ff */
[----:B------:R-:W-:Y:S02]  /*01b0*/  LEA.HI R13, R188, R7, RZ, 0x3 ;  /* 0x00000007bc0d7211 */ /* 0x000fe400078f18ff */
[----:B------:R-:W-:-:S02]  /*01c0*/  LEA.HI R3, R3, R0, RZ, 0x3 ;  /* 0x0000000003037211 */ /* 0x000fc400078f18ff */
[----:B------:R-:W-:Y:S02]  /*01d0*/  LOP3.LUT R5, R5, 0xffffffe0, RZ, 0xc0, !PT ;  /* 0xffffffe005057812 */ /* 0x000fe400078ec0ff */
[----:B------:R-:W-:Y:S02]  /*01e0*/  LOP3.LUT R6, R6, 0xfffffffe, RZ, 0xc0, !PT ;  /* 0xfffffffe06067812 */ /* 0x000fe400078ec0ff */
[----:B------:R-:W-:Y:S01]  /*01f0*/  SHF.R.S32.HI R178, RZ, 0x3, R13 ;  /* 0x00000003ffb27819 */ /* 0x000fe2000001140d */
[----:B------:R-:W-:Y:S01]  /*0200*/  IMAD.IADD R5, R7, 0x1, -R5 ;  /* 0x0000000107057824 */ /* 0x000fe200078e0a05 */
[----:B------:R-:W-:Y:S01]  /*0210*/  LOP3.LUT R3, R3, 0xfffffff8, RZ, 0xc0, !PT ;  /* 0xfffffff803037812 */ /* 0x000fe200078ec0ff */
[----:B------:R-:W-:Y:S01]  /*0220*/  IMAD.IADD R6, R4, 0x1, -R6 ;  /* 0x0000000104067824 */ /* 0x000fe200078e0a06 */
[----:B------:R-:W-:Y:S01]  /*0230*/  LOP3.LUT R10, R13, 0xfffffff8, RZ, 0xc0, !PT ;  /* 0xfffffff80d0a7812 */ /* 0x000fe200078ec0ff */
[----:B------:R-:W-:Y:S01]  /*0240*/  IMAD.SHL.U32 R4, R178, 0x40, RZ ;  /* 0x00000040b2047824 */ /* 0x000fe200078e00ff */
[----:B------:R-:W-:Y:S01]  /*0250*/  LOP3.LUT R14, R14, 0xfffffff0, RZ, 0xc0, !PT ;  /* 0xfffffff00e0e7812 */ /* 0x000fe200078ec0ff */
[----:B------:R-:W-:Y:S01]  /*0260*/  IMAD.IADD R3, R0, 0x1, -R3 ;  /* 0x0000000100037824 */ /* 0x000fe200078e0a03 */
[----:B------:R-:W-:Y:S01]  /*0270*/  SHF.R.S32.HI R0, RZ, 0x1f, R5 ;  /* 0x0000001fff007819 */ /* 0x000fe20000011405 */
[C---:B------:R-:W-:Y:S01]  /*0280*/  IMAD.IADD R10, R7.reuse, 0x1, -R10 ;  /* 0x00000001070a7824 */ /* 0x040fe200078e0a0a */
[----:B------:R-:W-:Y:S01]  /*0290*/  LEA.HI R2, R2, R8, RZ, 0x2 ;  /* 0x0000000802027211 */ /* 0x000fe200078f10ff */
[----:B------:R-:W-:Y:S01]  /*02a0*/  IMAD.IADD R14, R7, 0x1, -R14 ;  /* 0x00000001070e7824 */ /* 0x000fe200078e0a0e */
[----:B------:R-:W-:Y:S01]  /*02b0*/  LOP3.LUT R4, R4, 0x1c0, RZ, 0xc0, !PT ;  /* 0x000001c004047812 */ /* 0x000fe200078ec0ff */
[----:B------:R-:W-:Y:S01]  /*02c0*/  IMAD.SHL.U32 R180, R10, 0x8, RZ ;  /* 0x000000080ab47824 */ /* 0x000fe200078e00ff */
[----:B------:R-:W-:Y:S01]  /*02d0*/  LEA.HI R0, R0, R5, RZ, 0x2 ;  /* 0x0000000500007211 */ /* 0x000fe200078f10ff */
[C---:B------:R-:W-:Y:S01]  /*02e0*/  IMAD.SHL.U32 R11, R6.reuse, 0x200, RZ ;  /* 0x00000200060b7824 */ /* 0x040fe200078e00ff */
[----:B------:R-:W-:Y:S01]  /*02f0*/  SHF.R.S32.HI R5, RZ, 0x1f, R14 ;  /* 0x0000001fff057819 */ /* 0x000fe2000001140e */
[----:B------:R-:W-:Y:S01]  /*0300*/  IMAD.SHL.U32 R171, R6, 0x10, RZ ;  /* 0x0000001006ab7824 */ /* 0x000fe200078e00ff */
[----:B------:R-:W-:Y:S01]  /*0310*/  LOP3.LUT R172, R172, 0xfffffffe, RZ, 0xc0, !PT ;  /* 0xfffffffeacac7812 */ /* 0x000fe200078ec0ff */
[----:B------:R-:W-:Y:S01]  /*0320*/  IMAD.SHL.U32 R6, R6, 0x8, RZ ;  /* 0x0000000806067824 */ /* 0x000fe200078e00ff */
[----:B------:R-:W-:-:S02]  /*0330*/  LOP3.LUT R2, R2, 0xfffffffc, RZ, 0xc0, !PT ;  /* 0xfffffffc02027812 */ /* 0x000fc400078ec0ff */
[----:B------:R-:W-:Y:S01]  /*0340*/  SHF.R.U32.HI R177, RZ, 0x3, R4 ;  /* 0x00000003ffb17819 */ /* 0x000fe20000011604 */
[----:B------:R-:W-:Y:S01]  /*0350*/  IMAD.IADD R172, R8, 0x1, -R172 ;  /* 0x0000000108ac7824 */ /* 0x000fe200078e0aac */
[----:B------:R-:W-:Y:S01]  /*0360*/  LOP3.LUT R4, R4, 0x38, R180, 0xf8, !PT ;  /* 0x0000003804047812 */ /* 0x000fe200078ef8b4 */
[----:B------:R-:W-:Y:S01]  /*0370*/  IMAD.IADD R2, R8, 0x1, -R2 ;  /* 0x0000000108027824 */ /* 0x000fe200078e0a02 */
[----:B------:R-:W-:Y:S02]  /*0380*/  LEA.HI R5, R5, R14, RZ, 0x3 ;  /* 0x0000000e05057211 */ /* 0x000fe400078f18ff */
[----:B------:R-:W-:Y:S01]  /*0390*/  LEA.HI R8, R188, R7, RZ, 0x6 ;  /* 0x00000007bc087211 */ /* 0x000fe200078f30ff */
[----:B------:R-:W-:Y:S01]  /*03a0*/  IMAD.SHL.U32 R168, R2, 0x10, RZ ;  /* 0x0000001002a87824 */ /* 0x000fe200078e00ff */
[----:B------:R-:W-:Y:S02]  /*03b0*/  LOP3.LUT R177, R4, R177, RZ, 0x3c, !PT ;  /* 0x000000b104b17212 */ /* 0x000fe400078e3cff */
[C---:B------:R-:W-:Y:S01]  /*03c0*/  LOP3.LUT R4, R5.reuse, 0xfffffff8, RZ, 0xc0, !PT ;  /* 0xfffffff805047812 */ /* 0x040fe200078ec0ff */
[----:B------:R-:W-:Y:S01]  /*03d0*/  IMAD.SHL.U32 R5, R5, 0x40, RZ ;  /* 0x0000004005057824 */ /* 0x000fe200078e00ff */
[----:B------:R-:W-:-:S02]  /*03e0*/  LEA.HI R188, R188, R7, RZ, 0x7 ;  /* 0x00000007bcbc7211 */ /* 0x000fc400078f38ff */
[----:B------:R-:W-:Y:S01]  /*03f0*/  LOP3.LUT R9, R9, 0x7ffffffc, RZ, 0xc0, !PT ;  /* 0x7ffffffc09097812 */ /* 0x000fe200078ec0ff */
[----:B------:R-:W-:Y:S01]  /*0400*/  IMAD.IADD R4, R14, 0x1, -R4 ;  /* 0x000000010e047824 */ /* 0x000fe200078e0a04 */
[----:B------:R-:W-:Y:S02]  /*0410*/  LOP3.LUT R12, R3, 0x1, RZ, 0xc0, !PT ;  /* 0x00000001030c7812 */ /* 0x000fe400078ec0ff */
[----:B------:R-:W-:Y:S01]  /*0420*/  SHF.R.S32.HI R188, RZ, 0x7, R188 ;  /* 0x00000007ffbc7819 */ /* 0x000fe200000114bc */
[----:B------:R-:W-:Y:S01]  /*0430*/  IMAD.IADD R9, R7, 0x1, -R9 ;  /* 0x0000000107097824 */ /* 0x000fe200078e0a09 */
[C---:B------:R-:W-:Y:S01]  /*0440*/  LOP3.LUT P4, RZ, R10.reuse, 0x2, RZ, 0xc0, !PT ;  /* 0x000000020aff7812 */ /* 0x040fe2000788c0ff */
[C---:B------:R-:W-:Y:S01]  /*0450*/  IMAD.SHL.U32 R7, R3.reuse, 0x40, RZ ;  /* 0x0000004003077824 */ /* 0x040fe200078e00ff */
[C---:B------:R-:W-:Y:S01]  /*0460*/  LOP3.LUT P3, RZ, R10.reuse, 0x4, RZ, 0xc0, !PT ;  /* 0x000000040aff7812 */ /* 0x040fe2000786c0ff */
[----:B------:R-:W-:Y:S01]  /*0470*/  IMAD.SHL.U32 R10, R10, 0x40, RZ ;  /* 0x000000400a0a7824 */ /* 0x000fe200078e00ff */
[----:B------:R-:W-:Y:S01]  /*0480*/  ISETP.NE.U32.AND P0, PT, R12, 0x1, PT ;  /* 0x000000010c00780c */ /* 0x000fe20003f05070 */
[----:B------:R-:W-:Y:S01]  /*0490*/  IMAD.SHL.U32 R187, R188, 0x8, RZ ;  /* 0x00000008bcbb7824 */ /* 0x000fe200078e00ff */
[----:B------:R-:W-:Y:S01]  /*04a0*/  SHF.R.S32.HI R8, RZ, 0x6, R8 ;  /* 0x00000006ff087819 */ /* 0x000fe20000011408 */
[----:B------:R-:W-:Y:S01]  /*04b0*/  IMAD.SHL.U32 R4, R4, 0x40, RZ ;  /* 0x0000004004047824 */ /* 0x000fe200078e00ff */
[----:B------:R-:W-:Y:S01]  /*04c0*/  R2P PR, R3, 0x6 ;  /* 0x0000000603007804 */ /* 0x000fe20000000000 */
[----:B------:R-:W-:Y:S01]  /*04d0*/  IMAD.SHL.U32 R3, R9, 0x2, RZ ;  /* 0x0000000209037824 */ /* 0x000fe200078e00ff */
[----:B------:R-:W-:Y:S01]  /*04e0*/  LOP3.LUT R9, R7, 0x1c0, RZ, 0xc0, !PT ;  /* 0x000001c007097812 */ /* 0x000fe200078ec0ff */
[----:B------:R-:W-:Y:S01]  /*04f0*/  IMAD R12, R8, 0x800, R11 ;  /* 0x00000800080c7824 */ /* 0x000fe200078e020b */
[----:B------:R-:W-:Y:S01]  /*0500*/  LOP3.LUT R10, R10, 0x1c0, RZ, 0xc0, !PT ;  /* 0x000001c00a0a7812 */ /* 0x000fe200078ec0ff */
[C---:B------:R-:W-:Y:S01]  /*0510*/  IMAD R177, R8.reuse, 0x200, R177 ;  /* 0x0000020008b17824 */ /* 0x040fe200078e02b1 */
[----:B------:R-:W-:Y:S01]  /*0520*/  LOP3.LUT R187, R187, 0x8, RZ, 0xc0, !PT ;  /* 0x00000008bbbb7812 */ /* 0x000fe200078ec0ff */
[----:B------:R-:W-:Y:S01]  /*0530*/  IMAD.SHL.U32 R8, R8, 0x20, RZ ;  /* 0x0000002008087824 */ /* 0x000fe200078e00ff */
[----:B------:R-:W-:Y:S01]  /*0540*/  LOP3.LUT R4, R4, 0x1c0, RZ, 0xc0, !PT ;  /* 0x000001c004047812 */ /* 0x000fe200078ec0ff */
[----:B------:R-:W-:Y:S01]  /*0550*/  IMAD R188, R188, 0x1000, R3 ;  /* 0x00001000bcbc7824 */ /* 0x000fe200078e0203 */
[----:B------:R-:W-:Y:S01]  /*0560*/  SHF.R.U32.HI R7, RZ, 0x3, R9 ;  /* 0x00000003ff077819 */ /* 0x000fe20000011609 */
[----:B------:R-:W-:Y:S01]  /*0570*/  IMAD R3, R2, 0x400, R3 ;  /* 0x0000040002037824 */ /* 0x000fe200078e0203 */
[----:B------:R-:W-:Y:S01]  /*0580*/  LOP3.LUT R170, R10, 0x8, R13, 0xf8, !PT ;  /* 0x000000080aaa7812 */ /* 0x000fe200078ef80d */
[----:B------:R-:W-:Y:S01]  /*0590*/  IMAD R188, R172, 0x400, R188 ;  /* 0x00000400acbc7824 */ /* 0x000fe200078e02bc */
[----:B------:R-:W-:Y:S01]  /*05a0*/  LOP3.LUT R168, R10, 0x30, R168, 0xf8, !PT ;  /* 0x000000300aa87812 */ /* 0x000fe200078ef8a8 */
[----:B------:R-:W-:Y:S01]  /*05b0*/  IMAD.SHL.U32 R183, R177, 0x2, RZ ;  /* 0x00000002b1b77824 */ /* 0x000fe200078e00ff */
[----:B------:R-:W-:-:S02]  /*05c0*/  LOP3.LUT R175, R8, 0x6, R175, 0xf8, !PT ;  /* 0x0000000608af7812 */ /* 0x000fc400078ef8af */
[----:B------:R-:W-:Y:S02]  /*05d0*/  LOP3.LUT R171, R187, 0x10, R171, 0xf8, !PT ;  /* 0x00000010bbab7812 */ /* 0x000fe400078ef8ab */
[----:B------:R-:W-:Y:S02]  /*05e0*/  SHF.R.U32.HI R169, RZ, 0x3, R4 ;  /* 0x00000003ffa97819 */ /* 0x000fe40000011604 */
[----:B------:R-:W-:Y:S02]  /*05f0*/  SHF.R.S32.HI R176, RZ, 0x2, R0 ;  /* 0x00000002ffb07819 */ /* 0x000fe40000011400 */
[----:B------:R-:W-:Y:S02]  /*0600*/  SHF.R.U32.HI R10, RZ, 0x3, R10 ;  /* 0x00000003ff0a7819 */ /* 0x000fe4000001160a */
[----:B------:R-:W-:Y:S01]  /*0610*/  LOP3.LUT R8, R9, 0x20, R8, 0xf8, !PT ;  /* 0x0000002009087812 */ /* 0x000fe200078ef808 */
[----:B------:R-:W-:Y:S01]  /*0620*/  IMAD R176, R172, 0x10, R176 ;  /* 0x00000010acb07824 */ /* 0x000fe200078e02b0 */
[----:B------:R-:W-:-:S02]  /*0630*/  LOP3.LUT R6, R4, 0x8, R6, 0xf8, !PT ;  /* 0x0000000804067812 */ /* 0x000fc400078ef806 */
[----:B------:R-:W-:Y:S02]  /*0640*/  LOP3.LUT R0, R5, 0xfffffe00, RZ, 0xc0, !PT ;  /* 0xfffffe0005007812 */ /* 0x000fe400078ec0ff */
[----:B------:R-:W-:Y:S02]  /*0650*/  LOP3.LUT R187, R7, R9, R187, 0x1e, !PT ;  /* 0x0000000907bb7212 */ /* 0x000fe400078e1ebb */
[----:B------:R-:W-:Y:S01]  /*0660*/  LOP3.LUT R171, R169, R171, R4, 0x1e, !PT ;  /* 0x000000aba9ab7212 */ /* 0x000fe200078e1e04 */
[--C-:B------:R-:W-:Y:S01]  /*0670*/  IMAD R172, R172, 0x400, R0.reuse ;  /* 0x00000400acac7824 */ /* 0x100fe200078e0200 */
[----:B------:R-:W-:Y:S01]  /*0680*/  LOP3.LUT R170, R170, R10, RZ, 0x3c, !PT ;  /* 0x0000000aaaaa7212 */ /* 0x000fe200078e3cff */
[----:B------:R-:W-:Y:S01]  /*0690*/  IMAD R2, R2, 0x400, R0 ;  /* 0x0000040002027824 */ /* 0x000fe200078e0200 */
[----:B------:R-:W-:Y:S01]  /*06a0*/  LOP3.LUT R8, R8, R7, RZ, 0x3c, !PT ;  /* 0x0000000708087212 */ /* 0x000fe200078e3cff */
[----:B------:R-:W-:Y:S01]  /*06b0*/  IMAD.IADD R187, R3, 0x1, R187 ;  /* 0x0000000103bb7824 */ /* 0x000fe200078e02bb */
[----:B------:R-:W-:Y:S01]  /*06c0*/  LOP3.LUT R169, R6, R169, RZ, 0x3c, !PT ;  /* 0x000000a906a97212 */ /* 0x000fe200078e3cff */
[----:B------:R-:W-:Y:S01]  /*06d0*/  IMAD.MOV.U32 R3, RZ, RZ, 0x40 ;  /* 0x00000040ff037424 */ /* 0x000fe200078e00ff */
[----:B------:R-:W-:Y:S01]  /*06e0*/  LOP3.LUT R168, R168, 0x8, R13, 0xf8, !PT ;  /* 0x00000008a8a87812 */ /* 0x000fe200078ef80d */
[----:B------:R-:W-:Y:S01]  /*06f0*/  IMAD.IADD R170, R12, 0x1, R170 ;  /* 0x000000010caa7824 */ /* 0x000fe200078e02aa */
[----:B------:R-:W-:Y:S01]  /*0700*/  LEA R187, R187, 0x6000, 0x1 ;  /* 0x00006000bbbb7811 */ /* 0x000fe200078e08ff */
[----:B------:R-:W-:Y:S01]  /*0710*/  IMAD.IADD R188, R8, 0x1, R188 ;  /* 0x0000000108bc7824 */ /* 0x000fe200078e02bc */
[----:B------:R-:W-:Y:S01]  /*0720*/  SEL R3, R3, 0xffffffc0, !P3 ;  /* 0xffffffc003037807 */ /* 0x000fe20005800000 */
[----:B------:R-:W-:Y:S01]  /*0730*/  IMAD.IADD R172, R172, 0x1, R169 ;  /* 0x00000001acac7824 */ /* 0x000fe200078e02a9 */
[----:B------:R-:W-:Y:S01]  /*0740*/  IADD3 R186, R176, -0x40, RZ ;  /* 0xffffffc0b0ba7810 */ /* 0x000fe20007ffe0ff */
[----:B------:R-:W-:Y:S01]  /*0750*/  IMAD.IADD R169, R169, 0x1, R2 ;  /* 0x00000001a9a97824 */ /* 0x000fe200078e0202 */
[C---:B------:R-:W-:Y:S01]  /*0760*/  SEL R2, R197.reuse, 0xffffffe0, !P4 ;  /* 0xffffffe0c5027807 */ /* 0x040fe20006000000 */
[----:B------:R-:W-:Y:S01]  /*0770*/  IMAD.SHL.U32 R170, R170, 0x2, RZ ;  /* 0x00000002aaaa7824 */ /* 0x000fe200078e00ff */
[----:B------:R-:W-:Y:S01]  /*0780*/  SEL R197, R197, 0xffffffe0, !P1 ;  /* 0xffffffe0c5c57807 */ /* 0x000fe20004800000 */
[----:B------:R-:W-:Y:S01]  /*0790*/  IMAD.SHL.U32 R188, R188, 0x2, RZ ;  /* 0x00000002bcbc7824 */ /* 0x000fe200078e00ff */
[----:B------:R-:W-:Y:S01]  /*07a0*/  SEL R226, R226, 0x10, !P0 ;  /* 0x00000010e2e27807 */ /* 0x000fe20004000000 */
[----:B------:R-:W-:Y:S01]  /*07b0*/  IMAD.IADD R3, R170, 0x1, R3 ;  /* 0x00000001aa037824 */ /* 0x000fe200078e0203 */
[----:B------:R-:W-:Y:S01]  /*07c0*/  IADD3 R189, R187, 0x40, RZ ;  /* 0x00000040bbbd7810 */ /* 0x000fe20007ffe0ff */
[----:B------:R-:W-:Y:S01]  /*07d0*/  IMAD.IADD R192, R188, 0x1, R197 ;  /* 0x00000001bcc07824 */ /* 0x000fe200078e02c5 */
[----:B------:R-:W-:Y:S01]  /*07e0*/  LOP3.LUT R168, R11, R168, R10, 0xf6, !PT ;  /* 0x000000a80ba87212 */ /* 0x000fe200078ef60a */
[----:B------:R-:W-:Y:S01]  /*07f0*/  IMAD.IADD R164, R170, 0x1, R2 ;  /* 0x00000001aaa47824 */ /* 0x000fe200078e0202 */
[----:B------:R-:W-:Y:S01]  /*0800*/  SHF.R.S32.HI R185, RZ, 0x1f, R186 ;  /* 0x0000001fffb97819 */ /* 0x000fe200000114ba */
[----:B------:R-:W-:Y:S01]  /*0810*/  IMAD.IADD R193, R188, 0x1, R226 ;  /* 0x00000001bcc17824 */ /* 0x000fe200078e02e2 */
[----:B------:R-:W-:Y:S01]  /*0820*/  @P2 IADD3 R189, R187, -0x40, RZ ;  /* 0xffffffc0bbbd2810 */ /* 0x000fe20007ffe0ff */
[----:B------:R-:W-:Y:S01]  /*0830*/  IMAD.IADD R191, R197, 0x1, R187 ;  /* 0x00000001c5bf7824 */ /* 0x000fe200078e02bb */
[C---:B------:R-:W-:Y:S01]  /*0840*/  SHF.L.U64.HI R185, R186.reuse, 0x2, R185 ;  /* 0x00000002bab97819 */ /* 0x040fe200000102b9 */
[----:B------:R-:W-:Y:S01]  /*0850*/  IMAD.SHL.U32 R186, R186, 0x4, RZ ;  /* 0x00000004baba7824 */ /* 0x000fe200078e00ff */
[----:B------:R-:W-:Y:S01]  /*0860*/  IADD3 R190, R187, 0x420, RZ ;  /* 0x00000420bbbe7810 */ /* 0x000fe20007ffe0ff */
[----:B------:R-:W-:Y:S01]  /*0870*/  IMAD.SHL.U32 R168, R168, 0x2, RZ ;  /* 0x00000002a8a87824 */ /* 0x000fe200078e00ff */
[----:B------:R-:W-:Y:S01]  /*0880*/  LOP3.LUT R171, R171, R0, RZ, 0xfc, !PT ;  /* 0x00000000abab7212 */ /* 0x000fe200078efcff */
[----:B------:R-:W-:Y:S01]  /*0890*/  IMAD.IADD R2, R2, 0x1, R3 ;  /* 0x0000000102027824 */ /* 0x000fe200078e0203 */
[----:B------:R-:W-:Y:S01]  /*08a0*/  SHF.R.S32.HI R179, RZ, 0x1f, R176 ;  /* 0x0000001fffb37819 */ /* 0x000fe200000114b0 */
[----:B------:R-:W-:Y:S01]  /*08b0*/  IMAD.IADD R226, R226, 0x1, R192 ;  /* 0x00000001e2e27824 */ /* 0x000fe200078e02c0 */
[----:B------:R-:W-:Y:S01]  /*08c0*/  LEA R169, R169, 0xa000, 0x1 ;  /* 0x0000a000a9a97811 */ /* 0x000fe200078e08ff */
[----:B------:R-:W-:Y:S01]  /*08d0*/  IMAD.IADD R197, R197, 0x1, R189 ;  /* 0x00000001c5c57824 */ /* 0x000fe200078e02bd */
[----:B--23--:R-:W-:-:S02]  /*08e0*/  @P1 IADD3 R190, R187, 0x3e0, RZ ;  /* 0x000003e0bbbe1810 */ /* 0x00cfc40007ffe0ff */
.L_x_186:
[----:B-1--4-:R-:W1:Y:S01]  /*08f0*/  LDC.U8 R4, c[0x0][0x312] ;  /* 0x0000c480ff047b82 */ /* 0x012e620000000000 */
[----:B------:R-:W-:Y:S01]  /*0900*/  ISETP.NE.U32.AND P3, PT, RZ, c[0x0][0x250], PT ;  /* 0x00009400ff007a0c */ /* 0x000fe20003f65070 */
[----:B------:R-:W-:Y:S01]  /*0910*/  IMAD.SHL.U32 R5, R182, 0x4, RZ ;  /* 0x00000004b6057824 */ /* 0x000fe200078e00ff */
[----:B------:R-:W-:Y:S01]  /*0920*/  ISETP.NE.U32.AND P2, PT, RZ, c[0x0][0x240], PT ;  /* 0x00009000ff007a0c */ /* 0x000fe20003f45070 */
[----:B------:R-:W-:Y:S01]  /*0930*/  IMAD.MOV.U32 R16, RZ, RZ, -0x1 ;  /* 0xffffffffff107424 */ /* 0x000fe200078e00ff */
[----:B------:R-:W-:-:S02]  /*0940*/  ISETP.NE.AND.EX P3, PT, RZ, c[0x0][0x254], PT, P3 ;  /* 0x00009500ff007a0c */ /* 0x000fc40003f65330 */
[----:B---3--:R-:W-:Y:S02]  /*0950*/  SHF.R.S32.HI R11, RZ, 0x1f, R182 ;  /* 0x0000001fff0b7819 */ /* 0x008fe400000114b6 */
[----:B------:R-:W-:Y:S02]  /*0960*/  ISETP.NE.AND.EX P2, PT, RZ, c[0x0][0x244], PT, P2 ;  /* 0x00009100ff007a0c */ /* 0x000fe40003f45320 */
[----:B------:R-:W-:Y:S02]  /*0970*/  SHF.L.U64.HI R0, R182, 0x2, R11 ;  /* 0x00000002b6007819 */ /* 0x000fe4000001020b */
[----:B------:R-:W-:Y:S02]  /*0980*/  IADD3 R224, P0, R5, c[0x0][0x240], RZ ;  /* 0x0000900005e07a10 */ /* 0x000fe40007f1e0ff */
[----:B------:R-:W-:Y:S02]  /*0990*/  ISETP.EQ.U32.AND P5, PT, RZ, c[0x0][0x248], PT ;  /* 0x00009200ff007a0c */ /* 0x000fe40003fa2070 */
[----:B------:R-:W-:-:S02]  /*09a0*/  IADD3.X R225, R0, c[0x0][0x244], RZ, P0, !PT ;  /* 0x0000910000e17a10 */ /* 0x000fc400007fe4ff */
[C---:B------:R-:W-:Y:S02]  /*09b0*/  @P3 IADD3 R8, P0, R5.reuse, c[0x0][0x250], RZ ;  /* 0x0000940005083a10 */ /* 0x040fe40007f1e0ff */
[----:B-1----:R-:W-:Y:S01]  /*09c0*/  ISETP.NE.AND P4, PT, R4, RZ, PT ;  /* 0x000000ff0400720c */ /* 0x002fe20003f85270 */
[----:B--2---:R1:W2:Y:S03]  /*09d0*/  @P2 LDG.E R16, [R224.64] ;  /* 0x00000006e0102981 */ /* 0x0042a6000c1e1900 */
[----:B------:R-:W-:Y:S02]  /*09e0*/  ISETP.EQ.OR.EX P5, PT, RZ, c[0x0][0x24c], !P4, P5 ;  /* 0x00009300ff007a0c */ /* 0x000fe400067a2750 */
[----:B------:R-:W-:Y:S01]  /*09f0*/  IADD3 R6, P1, R5, c[0x0][0x248], RZ ;  /* 0x0000920005067a10 */ /* 0x000fe20007f3e0ff */
[----:B------:R-:W-:Y:S01]  /*0a00*/  IMAD.MOV.U32 R223, RZ, RZ, RZ ;  /* 0x000000ffffdf7224 */ /* 0x000fe200078e00ff */
[----:B------:R-:W-:-:S02]  /*0a10*/  @P3 IADD3.X R9, R0, c[0x0][0x254], RZ, P0, !PT ;  /* 0x0000950000093a10 */ /* 0x000fc400007fe4ff */
[----:B------:R-:W-:-:S03]  /*0a20*/  IADD3.X R7, R0, c[0x0][0x24c], RZ, P1, !PT ;  /* 0x0000930000077a10 */ /* 0x000fc60000ffe4ff */
[----:B-----5:R3:W5:Y:S04]  /*0a30*/  @P3 LDG.E R223, [R8.64] ;  /* 0x0000000608df3981 */ /* 0x020768000c1e1900 */
[----:B-1----:R1:W2:Y:S02]  /*0a40*/  @P2 LDG.E R224, [R224.64+0x4] ;  /* 0x00000406e0e02981 */ /* 0x0022a4000c1e1900 */
[----:B-1----:R-:W-:-:S06]  /*0a50*/  IMAD.MOV.U32 R225, RZ, RZ, -0x1 ;  /* 0xffffffffffe17424 */ /* 0x002fcc00078e00ff */
[----:B------:R3:W5:Y:S01]  /*0a60*/  @!P5 LDG.E R225, [R6.64] ;  /* 0x0000000606e1d981 */ /* 0x000762000c1e1900 */
[----:B------:R-:W-:-:S04]  /*0a70*/  ISETP.NE.U32.AND P0, PT, RZ, c[0x0][0x248], PT ;  /* 0x00009200ff007a0c */ /* 0x000fc80003f05070 */
[----:B------:R-:W-:Y:S01]  /*0a80*/  ISETP.NE.AND.EX P0, PT, RZ, c[0x0][0x24c], PT, P0 ;  /* 0x00009300ff007a0c */ /* 0x000fe20003f05300 */
[----:B------:R-:W-:Y:S02]  /*0a90*/  IMAD.MOV.U32 R4, RZ, RZ, c[0x0][0x218] ;  /* 0x00008600ff047624 */ /* 0x000fe400078e00ff */
[----:B--2---:R-:W-:Y:S02]  /*0aa0*/  @P2 IMAD.IADD R224, R224, 0x1, -R16 ;  /* 0x00000001e0e02824 */ /* 0x004fe400078e0a10 */
[----:B------:R-:W-:-:S08]  /*0ab0*/  @!P2 IMAD.MOV.U32 R224, RZ, RZ, c[0x0][0x214] ;  /* 0x00008500ffe0a624 */ /* 0x000fd000078e00ff */
[----:B------:R-:W-:Y:S05]  /*0ac0*/  @!P0 BRA `(.L_x_116) ;  /* 0x0000003000008947 */ /* 0x000fea0003800000 */
[----:B---3--:R-:W2:Y:S02]  /*0ad0*/  @P4 LDG.E R4, [R6.64+0x4] ;  /* 0x0000040606044981 */ /* 0x008ea4000c1e1900 */
[----:B--2--5:R-:W-:-:S06]  /*0ae0*/  @P4 IADD3 R4, R4, -R225, RZ ;  /* 0x800000e104044210 */ /* 0x024fcc0007ffe0ff */
[----:B------:R1:W5:Y:S02]  /*0af0*/  @!P4 LDG.E R4, [R6.64] ;  /* 0x000000060604c981 */ /* 0x000364000c1e1900 */
.L_x_116:
[----:B---3--:R-:W-:-:S04]  /*0b00*/  ISETP.NE.U32.AND P1, PT, RZ, c[0x0][0x258], PT ;  /* 0x00009600ff007a0c */ /* 0x008fc80003f25070 */
[----:B------:R-:W-:-:S13]  /*0b10*/  ISETP.NE.AND.EX P1, PT, RZ, c[0x0][0x25c], PT, P1 ;  /* 0x00009700ff007a0c */ /* 0x000fda0003f25310 */
[----:B-1----:R-:W-:-:S04]  /*0b20*/  @P1 IADD3 R6, P0, R5, c[0x0][0x258], RZ ;  /* 0x0000960005061a10 */ /* 0x002fc80007f1e0ff */
        /* <DEDUP_REMOVED lines=10> */
[C---:B------:R-:W-:Y:S01]  /*0bd0*/  IADD3 R4, R224.reuse, 0x80, R196 ;  /* 0x00000080e0047810 */ /* 0x040fe20007ffe0c4 */
[----:B------:R-:W-:Y:S01]  /*0be0*/  IMAD R20, R11, c[0x0][0x178], RZ ;  /* 0x00005e000b147a24 */ /* 0x000fe200078e02ff */
[----:B------:R-:W-:Y:S01]  /*0bf0*/  IADD3 R5, R224, 0x3f, RZ ;  /* 0x0000003fe0057810 */ /* 0x000fe20007ffe0ff */
[----:B------:R-:W-:Y:S01]  /*0c00*/  IMAD.WIDE.U32 R12, R182, c[0x0][0x178], RZ ;  /* 0x00005e00b60c7a25 */ /* 0x000fe200078e00ff */
[----:B------:R-:W-:Y:S02]  /*0c10*/  IADD3 R4, R4, c[0x0][0x2e4], -R222 ;  /* 0x0000b90004047a10 */ /* 0x000fe40007ffe8de */
[----:B------:R-:W-:Y:S01]  /*0c20*/  ISETP.NE.AND P0, PT, R225, -0x1, PT ;  /* 0xffffffffe100780c */ /* 0x000fe20003f05270 */
[----:B------:R-:W-:Y:S01]  /*0c30*/  IMAD R20, R182, c[0x0][0x17c], R20 ;  /* 0x00005f00b6147a24 */ /* 0x000fe200078e0214 */
[----:B------:R-:W-:Y:S01]  /*0c40*/  IADD3 R4, R4, 0x3f, RZ ;  /* 0x0000003f04047810 */ /* 0x000fe20007ffe0ff */
[----:B------:R-:W-:Y:S01]  /*0c50*/  IMAD.WIDE.U32 R6, R16, c[0x0][0x190], RZ ;  /* 0x0000640010067a25 */ /* 0x000fe200078e00ff */
[----:B------:R-:W-:-:S02]  /*0c60*/  SHF.R.S32.HI R0, RZ, 0x1f, R5 ;  /* 0x0000001fff007819 */ /* 0x000fc40000011405 */
[----:B------:R-:W-:Y:S01]  /*0c70*/  SHF.R.S32.HI R221, RZ, 0x1f, R4 ;  /* 0x0000001fffdd7819 */ /* 0x000fe20000011404 */
[----:B------:R-:W-:Y:S01]  /*0c80*/  IMAD.IADD R20, R13, 0x1, R20 ;  /* 0x000000010d147824 */ /* 0x000fe200078e0214 */
[----:B------:R-:W-:Y:S02]  /*0c90*/  LEA.HI R0, R0, R5, RZ, 0x6 ;  /* 0x0000000500007211 */ /* 0x000fe400078f30ff */
[----:B------:R-:W-:Y:S02]  /*0ca0*/  LEA.HI R221, R221, R4, RZ, 0x6 ;  /* 0x00000004dddd7211 */ /* 0x000fe400078f30ff */
[----:B------:R-:W-:Y:S01]  /*0cb0*/  ISETP.NE.AND P1, PT, R16, -0x1, PT ;  /* 0xffffffff1000780c */ /* 0x000fe20003f25270 */
[----:B------:R-:W-:Y:S01]  /*0cc0*/  @P0 IMAD.IADD R9, R223, 0x1, R225 ;  /* 0x00000001df090824 */ /* 0x000fe200078e02e1 */
[----:B------:R-:W-:Y:S02]  /*0cd0*/  SHF.R.S32.HI R0, RZ, 0x6, R0 ;  /* 0x00000006ff007819 */ /* 0x000fe40000011400 */
[----:B------:R-:W-:Y:S01]  /*0ce0*/  SHF.R.S32.HI R221, RZ, 0x6, R221 ;  /* 0x00000006ffdd7819 */ /* 0x000fe200000114dd */
[----:B------:R-:W-:Y:S01]  /*0cf0*/  @P0 IMAD.WIDE.U32 R4, R9, c[0x0][0x198], RZ ;  /* 0x0000660009040a25 */ /* 0x000fe200078e00ff */
[----:B------:R-:W-:-:S02]  /*0d00*/  SEL R21, R12, R6, !P1 ;  /* 0x000000060c157207 */ /* 0x000fc40004800000 */
[----:B------:R-:W-:Y:S01]  /*0d10*/  IMNMX R221, R0, R221, PT ;  /* 0x000000dd00dd7217 */ /* 0x000fe20003800200 */
[----:B------:R-:W-:Y:S02]  /*0d20*/  IMAD R0, R16, c[0x0][0x194], RZ ;  /* 0x0000650010007a24 */ /* 0x000fe400078e02ff */
[----:B------:R-:W-:Y:S01]  /*0d30*/  @P0 IMAD R9, R9, c[0x0][0x19c], R5 ;  /* 0x0000670009090a24 */ /* 0x000fe200078e0205 */
[----:B------:R-:W-:Y:S01]  /*0d40*/  LEA R25, R221, 0xffffffc0, 0x6 ;  /* 0xffffffc0dd197811 */ /* 0x000fe200078e30ff */
[----:B------:R-:W-:Y:S02]  /*0d50*/  @P1 IMAD.IADD R20, R7, 0x1, R0 ;  /* 0x0000000107141824 */ /* 0x000fe400078e0200 */
[----:B------:R-:W-:Y:S01]  /*0d60*/  @P0 IMAD.MOV.U32 R10, RZ, RZ, R4 ;  /* 0x000000ffff0a0224 */ /* 0x000fe200078e0004 */
[----:B------:R-:W-:Y:S01]  /*0d70*/  SHF.R.S32.HI R19, RZ, 0x1f, R25 ;  /* 0x0000001fff137819 */ /* 0x000fe20000011419 */
[----:B------:R-:W-:Y:S05]  /*0d80*/  @P0 BRA `(.L_x_118) ;  /* 0x000000b000000947 */ /* 0x000fea0003800000 */
[----:B------:R-:W-:Y:S01]  /*0d90*/  SHF.R.S32.HI R4, RZ, 0x1f, R223 ;  /* 0x0000001fff047819 */ /* 0x000fe200000114df */
[----:B------:R-:W-:-:S04]  /*0da0*/  IMAD.WIDE.U32 R6, R223, c[0x0][0x198], RZ ;  /* 0x00006600df067a25 */ /* 0x000fc800078e00ff */
[----:B------:R-:W-:Y:S02]  /*0db0*/  IMAD R4, R4, c[0x0][0x198], RZ ;  /* 0x0000660004047a24 */ /* 0x000fe400078e02ff */
[----:B------:R-:W-:Y:S02]  /*0dc0*/  IMAD R0, R11, c[0x0][0x180], RZ ;  /* 0x000060000b007a24 */ /* 0x000fe400078e02ff */
[----:B------:R-:W-:Y:S02]  /*0dd0*/  IMAD R4, R223, c[0x0][0x19c], R4 ;  /* 0x00006700df047a24 */ /* 0x000fe400078e0204 */
[----:B------:R-:W-:-:S03]  /*0de0*/  IMAD R0, R182, c[0x0][0x184], R0 ;  /* 0x00006100b6007a24 */ /* 0x000fc600078e0200 */
[----:B------:R-:W-:Y:S02]  /*0df0*/  IADD3 R5, R7, R4, RZ ;  /* 0x0000000407057210 */ /* 0x000fe40007ffe0ff */
[----:B------:R-:W-:-:S05]  /*0e00*/  MOV R4, R6 ;  /* 0x0000000600047202 */ /* 0x000fca0000000f00 */
[----:B------:R-:W-:-:S05]  /*0e10*/  IMAD.WIDE.U32 R4, R182, c[0x0][0x180], R4 ;  /* 0x00006000b6047a25 */ /* 0x000fca00078e0004 */
[----:B------:R-:W-:Y:S02]  /*0e20*/  IADD3 R9, R5, R0, RZ ;  /* 0x0000000005097210 */ /* 0x000fe40007ffe0ff */
[----:B------:R-:W-:Y:S02]  /*0e30*/  MOV R10, R4 ;  /* 0x00000004000a7202 */ /* 0x000fe40000000f00 */
.L_x_118:
        /* <DEDUP_REMOVED lines=16> */
.L_x_119:
[----:B------:R-:W-:Y:S01]  /*0f40*/  IABS R6, c[0x0][0x1c8] ;  /* 0x0000720000067a13 */ /* 0x000fe20000000000 */
[----:B------:R-:W1:Y:S01]  /*0f50*/  LDC.U8 R14, c[0x0][0x328] ;  /* 0x0000ca00ff0e7b82 */ /* 0x000e620000000000 */
[----:B------:R-:W-:Y:S01]  /*0f60*/  IABS R17, R203 ;  /* 0x000000cb00117213 */ /* 0x000fe20000000000 */
[----:B------:R-:W-:Y:S01]  /*0f70*/  @!P1 IMAD R7, R11, c[0x0][0x368], RZ ;  /* 0x0000da000b079a24 */ /* 0x000fe200078e02ff */
[----:B------:R-:W2:Y:S01]  /*0f80*/  I2F.RP R4, R6 ;  /* 0x0000000600047306 */ /* 0x000ea20000209400 */
[----:B------:R-:W-:Y:S01]  /*0f90*/  MOV R15, c[0x0][0x224] ;  /* 0x00008900000f7a02 */ /* 0x000fe20000000f00 */
[----:B------:R-:W-:Y:S01]  /*0fa0*/  @P1 IMAD.WIDE.U32 R30, R16, c[0x0][0x370], RZ ;  /* 0x0000dc00101e1a25 */ /* 0x000fe200078e00ff */
[----:B------:R-:W-:Y:S02]  /*0fb0*/  LOP3.LUT R22, R203, c[0x0][0x1c8], RZ, 0x3c, !PT ;  /* 0x00007200cb167a12 */ /* 0x000fe400078e3cff */
[----:B------:R-:W-:Y:S01]  /*0fc0*/  SHF.R.S32.HI R15, RZ, 0x1f, R15 ;  /* 0x0000001fff0f7819 */ /* 0x000fe2000001140f */
[C---:B------:R-:W-:Y:S01]  /*0fd0*/  @!P1 IMAD R7, R182.reuse, c[0x0][0x36c], R7 ;  /* 0x0000db00b6079a24 */ /* 0x040fe200078e0207 */
[----:B------:R-:W-:Y:S01]  /*0fe0*/  MOV R207, c[0x0][0x22c] ;  /* 0x00008b0000cf7a02 */ /* 0x000fe20000000f00 */
[C---:B------:R-:W-:Y:S01]  /*0ff0*/  IMAD.WIDE.U32 R28, R182.reuse, c[0x0][0x224], RZ ;  /* 0x00008900b61c7a25 */ /* 0x040fe200078e00ff */
[----:B------:R-:W-:-:S02]  /*1000*/  SHF.L.U32 R34, R182, 0x7, RZ ;  /* 0x00000007b6227819 */ /* 0x000fc400000006ff */
[----:B------:R-:W-:Y:S01]  /*1010*/  ISETP.GE.AND P4, PT, R22, RZ, PT ;  /* 0x000000ff1600720c */ /* 0x000fe20003f86270 */
[----:B------:R-:W-:Y:S01]  /*1020*/  IMAD R15, R15, R182, RZ ;  /* 0x000000b60f0f7224 */ /* 0x000fe200078e02ff */
[----:B------:R-:W-:Y:S01]  /*1030*/  SEL R34, R34, RZ, P2 ;  /* 0x000000ff22227207 */ /* 0x000fe20001000000 */
[----:B------:R-:W-:Y:S01]  /*1040*/  IMAD.WIDE R22, R207, c[0x0][0x1c0], RZ ;  /* 0x00007000cf167a25 */ /* 0x000fe200078e02ff */
[----:B--2---:R-:W2:Y:S03]  /*1050*/  MUFU.RCP R4, R4 ;  /* 0x0000000400047308 */ /* 0x004ea60000001000 */
[----:B------:R-:W-:Y:S02]  /*1060*/  IMAD R15, R11, c[0x0][0x224], R15 ;  /* 0x000089000b0f7a24 */ /* 0x000fe400078e020f */
[----:B------:R-:W-:Y:S01]  /*1070*/  IMAD R27, R203, c[0x0][0x22c], RZ ;  /* 0x00008b00cb1b7a24 */ /* 0x000fe200078e02ff */
[----:B-1----:R-:W-:Y:S01]  /*1080*/  ISETP.NE.AND P3, PT, R14, RZ, PT ;  /* 0x000000ff0e00720c */ /* 0x002fe20003f65270 */
[----:B------:R-:W-:Y:S01]  /*1090*/  IMAD.IADD R15, R29, 0x1, R15 ;  /* 0x000000011d0f7824 */ /* 0x000fe200078e020f */
[----:B--2---:R-:W-:-:S11]  /*10a0*/  IADD3 R4, R4, 0xffffffe, RZ ;  /* 0x0ffffffe04047810 */ /* 0x004fd60007ffe0ff */
[----:B------:R-:W-:Y:S01]  /*10b0*/  @P3 IMAD R32, R182, c[0x0][0x214], RZ ;  /* 0x00008500b6203a24 */ /* 0x000fe200078e02ff */
[----:B------:R-:W1:Y:S04]  /*10c0*/  F2I.FTZ.U32.TRUNC.NTZ R5, R4 ;  /* 0x0000000400057305 */ /* 0x000e68000021f000 */
[----:B------:R-:W-:-:S05]  /*10d0*/  @P3 SEL R32, R32, R16, !P1 ;  /* 0x0000001020203207 */ /* 0x000fca0004800000 */
[----:B------:R-:W-:Y:S01]  /*10e0*/  @P3 IMAD R32, R203, c[0x0][0x234], R32 ;  /* 0x00008d00cb203a24 */ /* 0x000fe200078e0220 */
[----:B-1----:R-:W-:Y:S01]  /*10f0*/  IADD3 R0, RZ, -R5, RZ ;  /* 0x80000005ff007210 */ /* 0x002fe20007ffe0ff */
[----:B------:R-:W-:-:S04]  /*1100*/  IMAD.MOV.U32 R4, RZ, RZ, RZ ;  /* 0x000000ffff047224 */ /* 0x000fc800078e00ff */
[----:B------:R-:W-:Y:S02]  /*1110*/  IMAD R8, R0, R6, RZ ;  /* 0x0000000600087224 */ /* 0x000fe400078e02ff */
[----:B------:R-:W-:Y:S02]  /*1120*/  @P1 IMAD R0, R16, c[0x0][0x374], R31 ;  /* 0x0000dd0010001a24 */ /* 0x000fe400078e021f */
[----:B------:R-:W-:-:S04]  /*1130*/  IMAD.HI.U32 R8, R5, R8, R4 ;  /* 0x0000000805087227 */ /* 0x000fc800078e0004 */
[----:B------:R-:W-:-:S04]  /*1140*/  @!P1 IMAD.WIDE.U32 R4, R182, c[0x0][0x368], RZ ;  /* 0x0000da00b6049a25 */ /* 0x000fc800078e00ff */
[----:B------:R-:W-:Y:S01]  /*1150*/  IMAD.HI.U32 R8, R8, R17, RZ ;  /* 0x0000001108087227 */ /* 0x000fe200078e00ff */
[----:B------:R-:W-:Y:S02]  /*1160*/  @!P1 MOV R30, R4 ;  /* 0x00000004001e9202 */ /* 0x000fe40000000f00 */
[----:B------:R-:W1:Y:S01]  /*1170*/  S2R R4, SR_CTAID.X ;  /* 0x0000000000047919 */ /* 0x000e620000002500 */
[----:B------:R-:W-:Y:S02]  /*1180*/  IMAD.MOV R18, RZ, RZ, -R8 ;  /* 0x000000ffff127224 */ /* 0x000fe400078e0a08 */
[----:B------:R-:W-:Y:S01]  /*1190*/  @!P1 IMAD.IADD R0, R5, 0x1, R7 ;  /* 0x0000000105009824 */ /* 0x000fe200078e0207 */
[----:B------:R-:W-:Y:S01]  /*11a0*/  SHF.L.U64.HI R7, R182, 0x7, R11 ;  /* 0x00000007b6077819 */ /* 0x000fe2000001020b */
[----:B------:R-:W-:Y:S01]  /*11b0*/  IMAD R18, R6, R18, R17 ;  /* 0x0000001206127224 */ /* 0x000fe200078e0211 */
[----:B------:R-:W2:Y:S01]  /*11c0*/  LDC.U8 R5, c[0x0][0x3d0] ;  /* 0x0000f400ff057b82 */ /* 0x000ea20000000000 */
[-C--:B------:R-:W-:Y:S01]  /*11d0*/  IMAD R17, R23, R28.reuse, RZ ;  /* 0x0000001c17117224 */ /* 0x080fe200078e02ff */
[----:B------:R-:W-:Y:S01]  /*11e0*/  SEL R7, R7, RZ, P2 ;  /* 0x000000ff07077207 */ /* 0x000fe20001000000 */
[----:B------:R-:W-:Y:S01]  /*11f0*/  IMAD.WIDE.U32 R28, R22, R28, RZ ;  /* 0x0000001c161c7225 */ /* 0x000fe200078e00ff */
[----:B------:R-:W-:-:S02]  /*1200*/  ISETP.GT.U32.AND P5, PT, R6, R18, PT ;  /* 0x000000120600720c */ /* 0x000fc40003fa4070 */
[----:B------:R-:W-:Y:S01]  /*1210*/  IADD3 R34, P2, R25, R34, RZ ;  /* 0x0000002219227210 */ /* 0x000fe20007f5e0ff */
[C---:B------:R-:W-:Y:S02]  /*1220*/  IMAD R17, R22.reuse, R15, R17 ;  /* 0x0000000f16117224 */ /* 0x040fe400078e0211 */
[C---:B------:R-:W-:Y:S01]  /*1230*/  IMAD.WIDE.U32 R14, R22.reuse, R16, RZ ;  /* 0x00000010160e7225 */ /* 0x040fe200078e00ff */
[----:B------:R-:W-:Y:S02]  /*1240*/  IADD3.X R7, R19, R7, RZ, P2, !PT ;  /* 0x0000000713077210 */ /* 0x000fe400017fe4ff */
[----:B------:R-:W-:Y:S01]  /*1250*/  IADD3 R17, R29, R17, RZ ;  /* 0x000000111d117210 */ /* 0x000fe20007ffe0ff */
[-C--:B------:R-:W-:Y:S02]  /*1260*/  IMAD R26, R23, R34.reuse, RZ ;  /* 0x00000022171a7224 */ /* 0x080fe400078e02ff */
[----:B------:R-:W-:Y:S02]  /*1270*/  IMAD.WIDE.U32 R34, R22, R34, RZ ;  /* 0x0000002216227225 */ /* 0x000fe400078e00ff */
[----:B------:R-:W-:-:S02]  /*1280*/  @!P5 IADD3 R8, R8, 0x1, RZ ;  /* 0x000000010808d810 */ /* 0x000fc40007ffe0ff */
[----:B------:R-:W-:Y:S01]  /*1290*/  @!P5 IMAD.IADD R18, R18, 0x1, -R6 ;  /* 0x000000011212d824 */ /* 0x000fe200078e0a06 */
[----:B------:R-:W-:Y:S01]  /*12a0*/  ISETP.NE.AND P5, PT, RZ, c[0x0][0x1c8], PT ;  /* 0x00007200ff007a0c */ /* 0x000fe20003fa5270 */
[----:B------:R-:W-:-:S03]  /*12b0*/  IMAD R26, R22, R7, R26 ;  /* 0x00000007161a7224 */ /* 0x000fc600078e021a */
[----:B------:R-:W-:Y:S01]  /*12c0*/  ISETP.GE.U32.AND P6, PT, R18, R6, PT ;  /* 0x000000061200720c */ /* 0x000fe20003fc6070 */
[----:B------:R-:W-:Y:S01]  /*12d0*/  IMAD R6, R23, R16, RZ ;  /* 0x0000001017067224 */ /* 0x000fe200078e02ff */
[----:B--2---:R-:W-:Y:S02]  /*12e0*/  ISETP.NE.AND P2, PT, R5, RZ, PT ;  /* 0x000000ff0500720c */ /* 0x004fe40003f45270 */
[----:B------:R-:W-:Y:S01]  /*12f0*/  SEL R18, R28, R14, !P1 ;  /* 0x0000000e1c127207 */ /* 0x000fe20004800000 */
[----:B------:R-:W-:Y:S01]  /*1300*/  @P1 IMAD.IADD R17, R15, 0x1, R6 ;  /* 0x000000010f111824 */ /* 0x000fe200078e0206 */
[----:B------:R-:W-:Y:S01]  /*1310*/  SHF.R.S32.HI R14, RZ, 0x1f, R203 ;  /* 0x0000001fff0e7819 */ /* 0x000fe200000114cb */
[C---:B-1----:R-:W-:Y:S01]  /*1320*/  IMAD.WIDE.U32 R6, R4.reuse, c[0x0][0x3d8], RZ ;  /* 0x0000f60004067a25 */ /* 0x042fe200078e00ff */
[----:B------:R-:W-:Y:S02]  /*1330*/  SHF.R.S32.HI R15, RZ, 0x1f, R27 ;  /* 0x0000001fff0f7819 */ /* 0x000fe4000001141b */
[----:B------:R-:W-:Y:S01]  /*1340*/  IADD3 R26, R35, R26, RZ ;  /* 0x0000001a231a7210 */ /* 0x000fe20007ffe0ff */
[----:B------:R-:W-:Y:S01]  /*1350*/  IMAD R23, R4, c[0x0][0x3dc], R7 ;  /* 0x0000f70004177a24 */ /* 0x000fe200078e0207 */
[----:B------:R-:W-:Y:S01]  /*1360*/  SEL R24, R6, RZ, P2 ;  /* 0x000000ff06187207 */ /* 0x000fe20001000000 */
[----:B------:R-:W-:Y:S01]  /*1370*/  @!P3 IMAD R4, R182, c[0x0][0x1c0], R203 ;  /* 0x00007000b604ba24 */ /* 0x000fe200078e02cb */
[----:B------:R-:W-:-:S02]  /*1380*/  @P6 IADD3 R8, R8, 0x1, RZ ;  /* 0x0000000108086810 */ /* 0x000fc40007ffe0ff */
[----:B------:R-:W-:Y:S01]  /*1390*/  SHF.R.S32.HI R6, RZ, 0x1f, R196 ;  /* 0x0000001fff067819 */ /* 0x000fe200000114c4 */
[----:B------:R-:W-:Y:S01]  /*13a0*/  @!P3 IMAD R32, R4, c[0x0][0x214], RZ ;  /* 0x000085000420ba24 */ /* 0x000fe200078e02ff */
[----:B------:R-:W-:Y:S02]  /*13b0*/  @!P4 IADD3 R8, -R8, RZ, RZ ;  /* 0x000000ff0808c210 */ /* 0x000fe40007ffe1ff */
[----:B------:R-:W-:Y:S02]  /*13c0*/  @!P5 LOP3.LUT R8, RZ, c[0x0][0x1c8], RZ, 0x33, !PT ;  /* 0x00007200ff08da12 */ /* 0x000fe400078e33ff */
[----:B------:R-:W-:Y:S02]  /*13d0*/  SEL R23, R23, RZ, P2 ;  /* 0x000000ff17177207 */ /* 0x000fe40001000000 */
        /* <DEDUP_REMOVED lines=9> */
.L_x_120:
[----:B------:R-:W-:-:S04]  /*1470*/  IMAD R28, R182, c[0x0][0x1c0], R203 ;  /* 0x00007000b61c7a24 */ /* 0x000fc800078e02cb */
[----:B------:R-:W-:Y:S02]  /*1480*/  IMAD R28, R28, c[0x0][0x224], RZ ;  /* 0x000089001c1c7a24 */ /* 0x000fe400078e02ff */
.L_x_121:
[----:B------:R-:W1:Y:S01]  /*1490*/  S2R R4, SR_TID.X ;  /* 0x0000000000047919 */ /* 0x000e620000002100 */
[----:B------:R-:W-:Y:S01]  /*14a0*/  IMAD R207, R207, c[0x0][0x1c0], RZ ;  /* 0x00007000cfcf7a24 */ /* 0x000fe200078e02ff */
[----:B------:R-:W-:Y:S01]  /*14b0*/  IADD3 R30, P4, R180, R30, RZ ;  /* 0x0000001eb41e7210 */ /* 0x000fe20007f9e0ff */
[----:B------:R-:W-:Y:S01]  /*14c0*/  IMAD R29, R19, c[0x0][0x370], RZ ;  /* 0x0000dc00131d7a24 */ /* 0x000fe200078e02ff */
[----:B------:R-:W-:Y:S01]  /*14d0*/  SHF.R.S32.HI R181, RZ, 0x1f, R180 ;  /* 0x0000001fffb57819 */ /* 0x000fe200000114b4 */
[----:B------:R-:W-:Y:S01]  /*14e0*/  IMAD.SHL.U32 R198, R207, 0x40, RZ ;  /* 0x00000040cfc67824 */ /* 0x000fe200078e00ff */
[----:B------:R-:W-:Y:S01]  /*14f0*/  BSSY B1, `(.L_x_117) ;  /* 0x0000643000017945 */ /* 0x000fe20003800000 */
[----:B------:R-:W-:Y:S02]  /*1500*/  IMAD.IADD R32, R25, 0x1, R32 ;  /* 0x0000000119207824 */ /* 0x000fe400078e0220 */
[----:B------:R-:W-:Y:S01]  /*1510*/  IMAD.X R31, R181, 0x1, R0, P4 ;  /* 0x00000001b51f7824 */ /* 0x000fe200020e0600 */
[----:B------:R-:W-:Y:S01]  /*1520*/  IADD3 R27, P3, P1, R34, R198, R27 ;  /* 0x000000c6221b7210 */ /* 0x000fe2000797e01b */
[C---:B------:R-:W-:Y:S01]  /*1530*/  IMAD R29, R25.reuse, c[0x0][0x374], R29 ;  /* 0x0000dd00191d7a24 */ /* 0x040fe200078e021d */
[----:B------:R-:W-:Y:S01]  /*1540*/  SHF.R.S32.HI R5, RZ, 0x1f, R198 ;  /* 0x0000001fff057819 */ /* 0x000fe200000114c6 */
[----:B------:R-:W-:-:S03]  /*1550*/  IMAD.WIDE.U32 R30, R25, c[0x0][0x370], R30 ;  /* 0x0000dc00191e7a25 */ /* 0x000fc600078e001e */
[----:B------:R-:W-:Y:S01]  /*1560*/  IADD3.X R26, R26, R5, R15, P3, P1 ;  /* 0x000000051a1a7210 */ /* 0x000fe20001fe240f */
[----:B------:R-:W-:Y:S01]  /*1570*/  IMAD.IADD R28, R25, 0x1, R28 ;  /* 0x00000001191c7824 */ /* 0x000fe200078e021c */
[----:B------:R-:W-:Y:S01]  /*1580*/  IADD3 R25, P1, R178, R25, RZ ;  /* 0x00000019b2197210 */ /* 0x000fe20007f3e0ff */
[----:B------:R-:W-:Y:S01]  /*1590*/  IMAD.MOV.U32 R22, RZ, RZ, 0x4 ;  /* 0x00000004ff167424 */ /* 0x000fe200078e00ff */
[----:B------:R-:W-:Y:S01]  /*15a0*/  SHF.R.S32.HI R5, RZ, 0x1f, R178 ;  /* 0x0000001fff057819 */ /* 0x000fe200000114b2 */
[----:B------:R-:W-:Y:S02]  /*15b0*/  IMAD.IADD R31, R31, 0x1, R29 ;  /* 0x000000011f1f7824 */ /* 0x000fe400078e021d */
[----:B------:R-:W-:Y:S01]  /*15c0*/  IMAD.WIDE R32, R32, R22, c[0x0][0x200] ;  /* 0x0000800020207625 */ /* 0x000fe200078e0216 */
[----:B------:R-:W-:Y:S02]  /*15d0*/  IADD3.X R19, R5, R19, RZ, P1, !PT ;  /* 0x0000001305137210 */ /* 0x000fe40000ffe4ff */
[----:B-1----:R-:W-:Y:S01]  /*15e0*/  SHF.R.S32.HI R0, RZ, 0x1f, R4 ;  /* 0x0000001fff007819 */ /* 0x002fe20000011404 */
[----:B------:R-:W-:Y:S01]  /*15f0*/  IMAD.MOV.U32 R200, RZ, RZ, R32 ;  /* 0x000000ffffc87224 */ /* 0x000fe200078e0020 */
[----:B------:R-:W-:Y:S01]  /*1600*/  IADD3 R18, P3, P1, R24, R27, R18 ;  /* 0x0000001b18127210 */ /* 0x000fe2000797e012 */
[----:B------:R-:W-:Y:S01]  /*1610*/  IMAD R19, R19, c[0x0][0x190], RZ ;  /* 0x0000640013137a24 */ /* 0x000fe200078e02ff */
[----:B------:R-:W-:Y:S01]  /*1620*/  IADD3 R24, -R222, R224, R196 ;  /* 0x000000e0de187210 */ /* 0x000fe20007ffe1c4 */
[----:B------:R-:W-:Y:S01]  /*1630*/  IMAD.WIDE.U32 R30, R203, c[0x0][0x378], R30 ;  /* 0x0000de00cb1e7a25 */ /* 0x000fe200078e001e */
[----:B------:R-:W-:-:S02]  /*1640*/  LEA.HI R16, R0, R4, RZ, 0x5 ;  /* 0x0000000400107211 */ /* 0x000fc400078f28ff */
[----:B------:R-:W-:Y:S01]  /*1650*/  IADD3 R24, R24, -c[0x0][0x2e8], RZ ;  /* 0x8000ba0018187a10 */ /* 0x000fe20007ffe0ff */
[----:B------:R-:W-:Y:S01]  /*1660*/  IMAD R19, R25, c[0x0][0x194], R19 ;  /* 0x0000650019137a24 */ /* 0x000fe200078e0213 */
[----:B------:R-:W-:Y:S01]  /*1670*/  LOP3.LUT R15, R16, 0xffffffe0, RZ, 0xc0, !PT ;  /* 0xffffffe0100f7812 */ /* 0x000fe200078ec0ff */
[----:B------:R-:W-:Y:S01]  /*1680*/  IMAD.WIDE R28, R28, R22, c[0x0][0x3c8] ;  /* 0x0000f2001c1c7625 */ /* 0x000fe200078e0216 */
[----:B------:R-:W-:Y:S02]  /*1690*/  IADD3.X R17, R23, R26, R17, P3, P1 ;  /* 0x0000001a17117210 */ /* 0x000fe40001fe2411 */
[----:B------:R-:W-:Y:S01]  /*16a0*/  SHF.R.S32.HI R23, RZ, 0x1f, R24 ;  /* 0x0000001fff177819 */ /* 0x000fe20000011418 */
[----:B------:R-:W-:Y:S01]  /*16b0*/  IMAD.IADD R15, R4, 0x1, -R15 ;  /* 0x00000001040f7824 */ /* 0x000fe200078e0a0f */
[----:B------:R-:W-:Y:S01]  /*16c0*/  SHF.R.S32.HI R16, RZ, 0x5, R16 ;  /* 0x00000005ff107819 */ /* 0x000fe20000011410 */
[----:B------:R-:W-:Y:S01]  /*16d0*/  IMAD.MOV.U32 R201, RZ, RZ, R29 ;  /* 0x000000ffffc97224 */ /* 0x000fe200078e001d */
[----:B------:R-:W-:-:S02]  /*16e0*/  LEA.HI R23, R23, R24, RZ, 0x6 ;  /* 0x0000001817177211 */ /* 0x000fc400078f30ff */
[----:B------:R-:W-:Y:S01]  /*16f0*/  MOV R199, R33 ;  /* 0x0000002100c77202 */ /* 0x000fe20000000f00 */
[----:B------:R-:W-:Y:S01]  /*1700*/  IMAD R15, R16, R207, R15 ;  /* 0x000000cf100f7224 */ /* 0x000fe200078e020f */
[----:B------:R-:W-:Y:S01]  /*1710*/  SHF.R.S32.HI R23, RZ, 0x6, R23 ;  /* 0x00000006ff177819 */ /* 0x000fe20000011417 */
[----:B------:R-:W-:Y:S01]  /*1720*/  IMAD.WIDE.U32 R32, R25, c[0x0][0x190], R180 ;  /* 0x0000640019207a25 */ /* 0x000fe200078e00b4 */
[----:B------:R-:W-:Y:S02]  /*1730*/  MOV R202, R28 ;  /* 0x0000001c00ca7202 */ /* 0x000fe40000000f00 */
[----:B------:R-:W-:Y:S01]  /*1740*/  IMNMX R195, RZ, R23, !PT ;  /* 0x00000017ffc37217 */ /* 0x000fe20007800200 */
[----:B------:R-:W-:Y:S01]  /*1750*/  IMAD R16, R14, c[0x0][0x378], RZ ;  /* 0x0000de000e107a24 */ /* 0x000fe200078e02ff */
[----:B------:R-:W-:Y:S02]  /*1760*/  IADD3 R26, P3, R21, R32, RZ ;  /* 0x00000020151a7210 */ /* 0x000fe40007f7e0ff */
[----:B------:R-:W-:Y:S01]  /*1770*/  IADD3 R18, P1, R15, R18, RZ ;  /* 0x000000120f127210 */ /* 0x000fe20007f3e0ff */
[----:B------:R-:W-:Y:S01]  /*1780*/  IMAD R16, R203, c[0x0][0x37c], R16 ;  /* 0x0000df00cb107a24 */ /* 0x000fe200078e0210 */
[----:B------:R-:W-:-:S02]  /*1790*/  ISETP.GT.AND P5, PT, R221, R195, PT ;  /* 0x000000c3dd00720c */ /* 0x000fc40003fa4270 */
[----:B------:R-:W-:Y:S01]  /*17a0*/  IADD3.X R27, R20, R33, R19, P3, !PT ;  /* 0x00000021141b7210 */ /* 0x000fe20001ffe413 */
[----:B------:R-:W-:Y:S01]  /*17b0*/  IMAD.IADD R31, R31, 0x1, R16 ;  /* 0x000000011f1f7824 */ /* 0x000fe200078e0210 */
[----:B------:R-:W-:Y:S01]  /*17c0*/  LEA.HI.X.SX32 R17, R15, R17, 0x1, P1 ;  /* 0x000000110f117211 */ /* 0x000fe200008f0eff */
[----:B------:R-:W-:Y:S01]  /*17d0*/  IMAD R16, R14, c[0x0][0x1a8], RZ ;  /* 0x00006a000e107a24 */ /* 0x000fe200078e02ff */
[C---:B------:R-:W-:Y:S01]  /*17e0*/  LEA R236, P1, R18.reuse, c[0x0][0x350], 0x2 ;  /* 0x0000d40012ec7a11 */ /* 0x040fe200078210ff */
[----:B------:R-:W-:Y:S01]  /*17f0*/  IMAD R15, R5, c[0x0][0x370], RZ ;  /* 0x0000dc00050f7a24 */ /* 0x000fe200078e02ff */
[----:B------:R-:W-:Y:S01]  /*1800*/  IADD3 R221, R221, -0x1, RZ ;  /* 0xffffffffdddd7810 */ /* 0x000fe20007ffe0ff */
[C---:B------:R-:W-:Y:S01]  /*1810*/  IMAD R16, R203.reuse, c[0x0][0x1ac], R16 ;  /* 0x00006b00cb107a24 */ /* 0x040fe200078e0210 */
[----:B------:R-:W-:Y:S01]  /*1820*/  LEA.HI.X R237, R18, c[0x0][0x354], R17, 0x2, P1 ;  /* 0x0000d50012ed7a11 */ /* 0x000fe200008f1411 */
[----:B------:R-:W-:-:S04]  /*1830*/  IMAD.WIDE.U32 R26, R203, c[0x0][0x1a8], R26 ;  /* 0x00006a00cb1a7a25 */ /* 0x000fc800078e001a */
[----:B------:R-:W-:Y:S01]  /*1840*/  IMAD R15, R178, c[0x0][0x374], R15 ;  /* 0x0000dd00b20f7a24 */ /* 0x000fe200078e020f */
[----:B------:R-:W-:Y:S01]  /*1850*/  LEA R234, P4, R26, c[0x0][0x160], 0x1 ;  /* 0x000058001aea7a11 */ /* 0x000fe200078808ff */
[----:B------:R-:W-:-:S04]  /*1860*/  IMAD.WIDE.U32 R30, R178, c[0x0][0x370], R30 ;  /* 0x0000dc00b21e7a25 */ /* 0x000fc800078e001e */
[----:B------:R-:W-:Y:S01]  /*1870*/  IMAD.IADD R16, R27, 0x1, R16 ;  /* 0x000000011b107824 */ /* 0x000fe200078e0210 */
[----:B------:R-:W-:Y:S01]  /*1880*/  LEA R232, P3, R30, c[0x0][0x330], 0x1 ;  /* 0x0000cc001ee87a11 */ /* 0x000fe200078608ff */
[----:B------:R-:W-:-:S03]  /*1890*/  IMAD.IADD R15, R31, 0x1, R15 ;  /* 0x000000011f0f7824 */ /* 0x000fc600078e020f */
[----:B------:R-:W-:Y:S02]  /*18a0*/  LEA.HI.X R235, R26, c[0x0][0x164], R16, 0x1, P4 ;  /* 0x000059001aeb7a11 */ /* 0x000fe400020f0c10 */
[----:B------:R-:W-:Y:S01]  /*18b0*/  LEA.HI.X R233, R30, c[0x0][0x334], R15, 0x1, P3 ;  /* 0x0000cd001ee97a11 */ /* 0x000fe200018f0c0f */
[----:B------:R-:W-:Y:S05]  /*18c0*/  @P5 BRA `(.L_x_122) ;  /* 0x00000a1000005947 */ /* 0x000fea0003800000 */
        /* <DEDUP_REMOVED lines=13> */
.L_x_123:
        /* <DEDUP_REMOVED lines=15> */
.L_x_124:
[----:B------:R-:W-:Y:S01]  /*1a90*/  IMAD R222, R184, -0x80, R222 ;  /* 0xffffff80b8de7824 */ /* 0x000fe200078e02de */
[----:B------:R-:W-:Y:S01]  /*1aa0*/  ISETP.GE.AND P4, PT, R180, c[0x0][0x220], PT ;  /* 0x00008800b4007a0c */ /* 0x000fe20003f86270 */
[----:B------:R-:W-:Y:S01]  /*1ab0*/  IMAD R9, R6, c[0x0][0x3a0], RZ ;  /* 0x0000e80006097a24 */ /* 0x000fe200078e02ff */
[----:B------:R-:W-:Y:S01]  /*1ac0*/  BSSY B0, `(.L_x_125) ;  /* 0x0000014000007945 */ /* 0x000fe20003800000 */
[----:B------:R-:W-:Y:S01]  /*1ad0*/  IMAD.WIDE.U32 R10, R196, c[0x0][0x3a0], R180 ;  /* 0x0000e800c40a7a25 */ /* 0x000fe200078e00b4 */
[----:B------:R-:W-:-:S03]  /*1ae0*/  ISETP.GE.OR P3, PT, R178, R222, P4 ;  /* 0x000000deb200720c */ /* 0x000fc60002766670 */
[----:B------:R-:W-:Y:S01]  /*1af0*/  IMAD R9, R196, c[0x0][0x3a4], R9 ;  /* 0x0000e900c4097a24 */ /* 0x000fe200078e0209 */
[----:B------:R-:W-:-:S04]  /*1b00*/  IADD3 R10, P0, R8, R10, RZ ;  /* 0x0000000a080a7210 */ /* 0x000fc80007f1e0ff */
[----:B------:R-:W-:Y:S01]  /*1b10*/  IADD3.X R11, R7, R11, R9, P0, !PT ;  /* 0x0000000b070b7210 */ /* 0x000fe200007fe409 */
[----:B------:R-:W-:-:S04]  /*1b20*/  IMAD R7, R14, c[0x0][0x3b8], RZ ;  /* 0x0000ee000e077a24 */ /* 0x000fc800078e02ff */
[C---:B------:R-:W-:Y:S02]  /*1b30*/  IMAD R7, R203.reuse, c[0x0][0x3bc], R7 ;  /* 0x0000ef00cb077a24 */ /* 0x040fe400078e0207 */
        /* <DEDUP_REMOVED lines=12> */
.L_x_126:
[----:B------:R-:W-:Y:S05]  /*1c00*/  BSYNC B0 ;  /* 0x0000000000007941 */ /* 0x000fea0003800000 */
.L_x_125:
[----:B------:R-:W-:Y:S01]  /*1c10*/  IADD3 R8, R178, 0x20, RZ ;  /* 0x00000020b2087810 */ /* 0x000fe20007ffe0ff */
[----:B------:R-:W-:Y:S03]  /*1c20*/  BSSY B0, `(.L_x_127) ;  /* 0x000000e000007945 */ /* 0x000fe60003800000 */
[----:B------:R-:W-:-:S13]  /*1c30*/  ISETP.GE.OR P2, PT, R8, R222, P4 ;  /* 0x000000de0800720c */ /* 0x000fda0002746670 */
[----:B------:R-:W-:Y:S05]  /*1c40*/  @P2 BRA `(.L_x_128) ;  /* 0x000000b000002947 */ /* 0x000fea0003800000 */
[----:B------:R-:W-:Y:S01]  /*1c50*/  IADD3 R9, P0, R178, 0x20, RZ ;  /* 0x00000020b2097810 */ /* 0x000fe20007f1e0ff */
[----:B------:R-:W-:Y:S01]  /*1c60*/  IMAD.MOV.U32 R12, RZ, RZ, R10 ;  /* 0x000000ffff0c7224 */ /* 0x000fe200078e000a */
[----:B------:R-:W-:-:S03]  /*1c70*/  MOV R13, R7 ;  /* 0x00000007000d7202 */ /* 0x000fc60000000f00 */
[----:B------:R-:W-:Y:S02]  /*1c80*/  IMAD.X R8, RZ, RZ, R5, P0 ;  /* 0x000000ffff087224 */ /* 0x000fe400000e0605 */
[----:B------:R-:W-:-:S04]  /*1c90*/  IMAD.WIDE.U32 R12, R9, c[0x0][0x3a0], R12 ;  /* 0x0000e800090c7a25 */ /* 0x000fc800078e000c */
[----:B------:R-:W-:Y:S01]  /*1ca0*/  IMAD R8, R8, c[0x0][0x3a0], RZ ;  /* 0x0000e80008087a24 */ /* 0x000fe200078e02ff */
[----:B-1----:R-:W-:-:S03]  /*1cb0*/  LEA R16, P0, R12, c[0x0][0x340], 0x1 ;  /* 0x0000d0000c107a11 */ /* 0x002fc600078008ff */
[----:B------:R-:W-:-:S05]  /*1cc0*/  IMAD R8, R9, c[0x0][0x3a4], R8 ;  /* 0x0000e90009087a24 */ /* 0x000fca00078e0208 */
[----:B------:R-:W-:-:S04]  /*1cd0*/  IADD3 R8, R13, R8, RZ ;  /* 0x000000080d087210 */ /* 0x000fc80007ffe0ff */
[----:B------:R-:W-:-:S05]  /*1ce0*/  LEA.HI.X R17, R12, c[0x0][0x344], R8, 0x1, P0 ;  /* 0x0000d1000c117a11 */ /* 0x000fca00000f0c08 */
[----:B------:R1:W-:Y:S02]  /*1cf0*/  STG.E.128 [R16.64], RZ ;  /* 0x000000ff10007986 */ /* 0x0003e4000c101d06 */
.L_x_128:
[----:B------:R-:W-:Y:S05]  /*1d00*/  BSYNC B0 ;  /* 0x0000000000007941 */ /* 0x000fea0003800000 */
.L_x_127:
        /* <DEDUP_REMOVED lines=15> */
.L_x_130:
[----:B------:R-:W-:Y:S05]  /*1e00*/  BSYNC B0 ;  /* 0x0000000000007941 */ /* 0x000fea0003800000 */
.L_x_129:
        /* <DEDUP_REMOVED lines=14> */
.L_x_132:
[----:B------:R-:W-:Y:S05]  /*1ef0*/  BSYNC B0 ;  /* 0x0000000000007941 */ /* 0x000fea0003800000 */
.L_x_131:
[----:B------:R-:W-:Y:S01]  /*1f00*/  IMAD.WIDE.U32 R8, R196, c[0x0][0x3a8], R180 ;  /* 0x0000ea00c4087a25 */ /* 0x000fe200078e00b4 */
[----:B------:R-:W-:Y:S03]  /*1f10*/  BSSY B0, `(.L_x_133) ;  /* 0x0000013000007945 */ /* 0x000fe60003800000 */
[----:B------:R-:W-:Y:S01]  /*1f20*/  IMAD R6, R6, c[0x0][0x3a8], RZ ;  /* 0x0000ea0006067a24 */ /* 0x000fe200078e02ff */
[----:B------:R-:W-:Y:S01]  /*1f30*/  IADD3 R8, P4, R4, R8, RZ ;  /* 0x0000000804087210 */ /* 0x000fe20007f9e0ff */
        /* <DEDUP_REMOVED lines=16> */
.L_x_134:
[----:B------:R-:W-:Y:S05]  /*2040*/  BSYNC B0 ;  /* 0x0000000000007941 */ /* 0x000fea0003800000 */
.L_x_133:
        /* <DEDUP_REMOVED lines=8> */
[----:B--2---:R-:W-:-:S03]  /*20d0*/  LEA R12, P2, R10, c[0x0][0x348], 0x1 ;  /* 0x0000d2000a0c7a11 */ /* 0x004fc600078408ff */
[----:B------:R-:W-:-:S05]  /*20e0*/  IMAD R6, R0, c[0x0][0x3ac], R6 ;  /* 0x0000eb0000067a24 */ /* 0x000fca00078e0206 */
[----:B------:R-:W-:-:S04]  /*20f0*/  IADD3 R6, R11, R6, RZ ;  /* 0x000000060b067210 */ /* 0x000fc80007ffe0ff */
[----:B------:R-:W-:-:S05]  /*2100*/  LEA.HI.X R13, R10, c[0x0][0x34c], R6, 0x1, P2 ;  /* 0x0000d3000a0d7a11 */ /* 0x000fca00010f0c06 */
[----:B------:R2:W-:Y:S02]  /*2110*/  STG.E.128 [R12.64], RZ ;  /* 0x000000ff0c007986 */ /* 0x0005e4000c101d06 */
.L_x_136:
[----:B------:R-:W-:Y:S05]  /*2120*/  BSYNC B0 ;  /* 0x0000000000007941 */ /* 0x000fea0003800000 */
.L_x_135:
        /* <DEDUP_REMOVED lines=13> */
.L_x_138:
[----:B------:R-:W-:Y:S05]  /*2200*/  BSYNC B0 ;  /* 0x0000000000007941 */ /* 0x000fea0003800000 */
.L_x_137:
[----:B------:R-:W-:Y:S05]  /*2210*/  @P0 BRA `(.L_x_139) ;  /* 0x0000570000000947 */ /* 0x000fea0003800000 */
[----:B------:R-:W-:Y:S01]  /*2220*/  IADD3 R0, P0, R178, 0x60, RZ ;  /* 0x00000060b2007810 */ /* 0x000fe20007f1e0ff */
        /* <DEDUP_REMOVED lines=9> */
[----:B------:R4:W-:Y:S01]  /*22c0*/  STG.E.128 [R4.64], RZ ;  /* 0x000000ff04007986 */ /* 0x0009e2000c101d06 */
[----:B------:R-:W-:Y:S05]  /*22d0*/  BRA `(.L_x_139) ;  /* 0x0000564000007947 */ /* 0x000fea0003800000 */
.L_x_122:
        /* <DEDUP_REMOVED lines=11> */
[----:B------:R-:W-:Y:S02]  /*2390*/  IADD3.X R19, R12, R19, R15, P0, !PT ;  /* 0x000000130c137210 */ /* 0x000fe400007fe40f */
[----:B------:R-:W-:Y:S01]  /*23a0*/  IADD3 R12, R221, -R16, RZ ;  /* 0x80000010dd0c7210 */ /* 0x000fe20007ffe0ff */
[----:B------:R-:W-:Y:S02]  /*23b0*/  IMAD R16, R7, c[0x0][0x1b8], RZ ;  /* 0x00006e0007107a24 */ /* 0x000fe400078e02ff */
        /* <DEDUP_REMOVED lines=21> */
.L_x_141:
[----:B------:R-:W-:Y:S05]  /*2510*/  BSYNC B0 ;  /* 0x0000000000007941 */ /* 0x000fea0003800000 */
.L_x_140:
        /* <DEDUP_REMOVED lines=22> */
.L_x_143:
[----:B------:R-:W-:Y:S05]  /*2680*/  BSYNC B0 ;  /* 0x0000000000007941 */ /* 0x000fea0003800000 */
.L_x_142:
        /* <DEDUP_REMOVED lines=22> */
.L_x_145:
[----:B------:R-:W-:Y:S05]  /*27f0*/  BSYNC B0 ;  /* 0x0000000000007941 */ /* 0x000fea0003800000 */
.L_x_144:
        /* <DEDUP_REMOVED lines=22> */
.L_x_147:
[----:B------:R-:W-:Y:S05]  /*2960*/  BSYNC B0 ;  /* 0x0000000000007941 */ /* 0x000fea0003800000 */
.L_x_146:
        /* <DEDUP_REMOVED lines=13> */
.L_x_149:
[----:B------:R-:W-:Y:S05]  /*2a40*/  BSYNC B0 ;  /* 0x0000000000007941 */ /* 0x000fea0003800000 */
.L_x_148:
        /* <DEDUP_REMOVED lines=15> */
.L_x_151:
[----:B------:R-:W-:Y:S05]  /*2b40*/  BSYNC B0 ;  /* 0x0000000000007941 */ /* 0x000fea0003800000 */
.L_x_150:
        /* <DEDUP_REMOVED lines=19> */
.L_x_153:
[----:B------:R-:W-:Y:S05]  /*2c80*/  BSYNC B0 ;  /* 0x0000000000007941 */ /* 0x000fea0003800000 */
.L_x_152:
        /* <DEDUP_REMOVED lines=12> */
[----:B------:R-:W-:Y:S02]  /*2d50*/  IMAD.MOV.U32 R14, RZ, RZ, c[0x0][0x190] ;  /* 0x00006400ff0e7624 */ /* 0x000fe400078e00ff */
[----:B------:R-:W-:-:S03]  /*2d60*/  IMAD.MOV.U32 R13, RZ, RZ, c[0x0][0x194] ;  /* 0x00006500ff0d7624 */ /* 0x000fc600078e00ff */
[----:B-1----:R-:W-:-:S04]  /*2d70*/  LEA R16, P0, R14, R234, 0x6 ;  /* 0x000000ea0e107211 */ /* 0x002fc800078030ff */
[----:B------:R-:W-:-:S05]  /*2d80*/  LEA.HI.X R17, R14, R235, R13, 0x6, P0 ;  /* 0x000000eb0e117211 */ /* 0x000fca00000f340d */
[----:B------:R-:W-:Y:S01]  /*2d90*/  @!PT LDS RZ, [RZ] ;  /* 0x00000000fffff984 */ /* 0x000fe20000000800 */
[----:B------:R-:W-:Y:S01]  /*2da0*/  @!PT LDS RZ, [RZ] ;  /* 0x00000000fffff984 */ /* 0x000fe20000000800 */
[----:B------:R-:W-:Y:S01]  /*2db0*/  @!PT LDS RZ, [RZ] ;  /* 0x00000000fffff984 */ /* 0x000fe20000000800 */
[----:B------:R1:W-:Y:S04]  /*2dc0*/  LDGSTS.E.BYPASS.LTC128B.128 [R220+0x1000], [R16.64] ;  /* 0x0100000010dc7fae */ /* 0x0003e8000b901d46 */
.L_x_155:
[----:B------:R-:W-:Y:S05]  /*2dd0*/  BSYNC B0 ;  /* 0x0000000000007941 */ /* 0x000fea0003800000 */
.L_x_154:
[C---:B------:R-:W-:Y:S01]  /*2de0*/  IADD3 R14, R176.reuse, 0x28, RZ ;  /* 0x00000028b00e7810 */ /* 0x040fe20007ffe0ff */
[----:B------:R-:W-:Y:S01]  /*2df0*/  IMAD.SHL.U32 R15, R176, 0x4, RZ ;  /* 0x00000004b00f7824 */ /* 0x000fe200078e00ff */
[----:B------:R-:W-:Y:S01]  /*2e00*/  ISETP.NE.AND P3, PT, R11, RZ, PT ;  /* 0x000000ff0b00720c */ /* 0x000fe20003f65270 */
[----:B------:R-:W-:Y:S01]  /*2e10*/  IMAD.MOV.U32 R218, RZ, RZ, 0x7f800000 ;  /* 0x7f800000ffda7424 */ /* 0x000fe200078e00ff */
[----:B------:R-:W-:Y:S02]  /*2e20*/  ISETP.GE.AND P2, PT, R14, R12, PT ;  /* 0x0000000c0e00720c */ /* 0x000fe40003f46270 */
[----:B------:R-:W-:Y:S01]  /*2e30*/  SHF.R.S32.HI R13, RZ, 0x1f, R14 ;  /* 0x0000001fff0d7819 */ /* 0x000fe2000001140e */
[----:B------:R-:W-:Y:S01]  /*2e40*/  IMAD.MOV.U32 R217, RZ, RZ, 0x7f800000 ;  /* 0x7f800000ffd97424 */ /* 0x000fe200078e00ff */
[----:B------:R-:W-:-:S09]  /*2e50*/  SHF.L.U64.HI R11, R176, 0x2, R179 ;  /* 0x00000002b00b7819 */ /* 0x000fd200000102b3 */
[----:B-1----:R-:W-:-:S04]  /*2e60*/  @!P2 LEA R16, P0, R14, R200, 0x2 ;  /* 0x000000c80e10a211 */ /* 0x002fc800078010ff */
[----:B------:R-:W-:Y:S02]  /*2e70*/  @!P2 LEA.HI.X R17, R14, R199, R13, 0x2, P0 ;  /* 0x000000c70e11a211 */ /* 0x000fe400000f140d */
[----:B------:R-:W-:-:S03]  /*2e80*/  IADD3 R14, P0, R15, R200, RZ ;  /* 0x000000c80f0e7210 */ /* 0x000fc60007f1e0ff */
[----:B------:R1:W5:Y:S02]  /*2e90*/  @!P2 LDG.E R217, [R16.64] ;  /* 0x0000000610d9a981 */ /* 0x000364000c1e1900 */
[----:B------:R-:W-:Y:S01]  /*2ea0*/  IMAD.X R15, R11, 0x1, R199, P0 ;  /* 0x000000010b0f7824 */ /* 0x000fe200000e06c7 */
[C---:B------:R-:W-:Y:S02]  /*2eb0*/  ISETP.GE.AND P0, PT, R176.reuse, R12, PT ;  /* 0x0000000cb000720c */ /* 0x040fe40003f06270 */
[----:B------:R-:W-:Y:S01]  /*2ec0*/  IADD3 R11, R176, 0x8, RZ ;  /* 0x00000008b00b7810 */ /* 0x000fe20007ffe0ff */
[----:B------:R-:W-:-:S10]  /*2ed0*/  IMAD.MOV.U32 R219, RZ, RZ, 0x7f800000 ;  /* 0x7f800000ffdb7424 */ /* 0x000fd400078e00ff */
        /* <DEDUP_REMOVED lines=11> */
[----:B------:R-:W-:-:S04]  /*2f90*/  IADD3 R10, P0, R10, R12, RZ ;  /* 0x0000000c0a0a7210 */ /* 0x000fc80007f1e0ff */
[----:B------:R-:W-:Y:S01]  /*2fa0*/  IADD3.X R11, R9, R13, R6, P0, !PT ;  /* 0x0000000d090b7210 */ /* 0x000fe200007fe406 */
[----:B------:R-:W-:Y:S01]  /*2fb0*/  IMAD R6, R7, c[0x0][0x1b0], RZ ;  /* 0x00006c0007067a24 */ /* 0x000fe200078e02ff */
[----:B------:R-:W-:Y:S03]  /*2fc0*/  BSSY B0, `(.L_x_156) ;  /* 0x0000014000007945 */ /* 0x000fe60003800000 */
[C---:B------:R-:W-:Y:S02]  /*2fd0*/  IMAD R6, R8.reuse, c[0x0][0x1b4], R6 ;  /* 0x00006d0008067a24 */ /* 0x040fe400078e0206 */
[----:B------:R-:W-:-:S04]  /*2fe0*/  IMAD.WIDE.U32 R10, R8, c[0x0][0x1b0], R10 ;  /* 0x00006c00080a7a25 */ /* 0x000fc800078e000a */
[----:B------:R-:W-:Y:S01]  /*2ff0*/  IMAD.IADD R8, R11, 0x1, R6 ;  /* 0x000000010b087824 */ /* 0x000fe200078e0206 */
        /* <DEDUP_REMOVED lines=10> */
[----:B-1----:R-:W-:-:S04]  /*30a0*/  LEA R14, P0, R12, c[0x0][0x168], 0x1 ;  /* 0x00005a000c0e7a11 */ /* 0x002fc800078008ff */
[----:B------:R-:W-:-:S05]  /*30b0*/  LEA.HI.X R15, R12, c[0x0][0x16c], R6, 0x1, P0 ;  /* 0x00005b000c0f7a11 */ /* 0x000fca00000f0c06 */
[----:B------:R-:W-:Y:S01]  /*30c0*/  @!PT LDS RZ, [RZ] ;  /* 0x00000000fffff984 */ /* 0x000fe20000000800 */
[----:B------:R-:W-:Y:S01]  /*30d0*/  @!PT LDS RZ, [RZ] ;  /* 0x00000000fffff984 */ /* 0x000fe20000000800 */
[----:B------:R-:W-:Y:S01]  /*30e0*/  @!PT LDS RZ, [RZ] ;  /* 0x00000000fffff984 */ /* 0x000fe20000000800 */
[----:B------:R1:W-:Y:S04]  /*30f0*/  LDGSTS.E.BYPASS.LTC128B.128 [R183+0x6000], [R14.64] ;  /* 0x060000000eb77fae */ /* 0x0003e8000b901d46 */
.L_x_157:
[----:B------:R-:W-:Y:S05]  /*3100*/  BSYNC B0 ;  /* 0x0000000000007941 */ /* 0x000fea0003800000 */
.L_x_156:
[----:B------:R1:W-:Y:S01]  /*3110*/  @P6 STS.128 [R183+0x7000], RZ ;  /* 0x007000ffb7006388 */ /* 0x0003e20000000c00 */
[----:B------:R-:W-:Y:S01]  /*3120*/  BSSY B0, `(.L_x_158) ;  /* 0x0000013000007945 */ /* 0x000fe20003800000 */
        /* <DEDUP_REMOVED lines=14> */
[----:B------:R-:W-:Y:S01]  /*3210*/  @!PT LDS RZ, [RZ] ;  /* 0x00000000fffff984 */ /* 0x000fe20000000800 */
[----:B------:R-:W-:Y:S01]  /*3220*/  @!PT LDS RZ, [RZ] ;  /* 0x00000000fffff984 */ /* 0x000fe20000000800 */
[----:B------:R-:W-:Y:S01]  /*3230*/  @!PT LDS RZ, [RZ] ;  /* 0x00000000fffff984 */ /* 0x000fe20000000800 */
[----:B------:R1:W-:Y:S02]  /*3240*/  LDGSTS.E.BYPASS.LTC128B.128 [R183+0x7000], [R14.64] ;  /* 0x070000000eb77fae */ /* 0x0003e4000b901d46 */
.L_x_159:
[----:B------:R-:W-:Y:S05]  /*3250*/  BSYNC B0 ;  /* 0x0000000000007941 */ /* 0x000fea0003800000 */
.L_x_158:
        /* <DEDUP_REMOVED lines=20> */
.L_x_161:
[----:B------:R-:W-:Y:S05]  /*33a0*/  BSYNC B0 ;  /* 0x0000000000007941 */ /* 0x000fea0003800000 */
.L_x_160:
        /* <DEDUP_REMOVED lines=11> */
[----:B------:R-:W-:-:S04]  /*3460*/  IMAD R5, R5, c[0x0][0x198], RZ ;  /* 0x0000660005057a24 */ /* 0x000fc800078e02ff */
[----:B------:R-:W-:Y:S01]  /*3470*/  IMAD R5, R6, c[0x0][0x19c], R5 ;  /* 0x0000670006057a24 */ /* 0x000fe200078e0205 */
[----:B------:R-:W-:-:S04]  /*3480*/  LEA R6, P0, R8, c[0x0][0x168], 0x1 ;  /* 0x00005a0008067a11 */ /* 0x000fc800078008ff */
[----:B------:R-:W-:-:S04]  /*3490*/  IADD3 R5, R9, R5, RZ ;  /* 0x0000000509057210 */ /* 0x000fc80007ffe0ff */
[----:B------:R-:W-:-:S05]  /*34a0*/  LEA.HI.X R7, R8, c[0x0][0x16c], R5, 0x1, P0 ;  /* 0x00005b0008077a11 */ /* 0x000fca00000f0c05 */
[----:B------:R-:W-:Y:S01]  /*34b0*/  @!PT LDS RZ, [RZ] ;  /* 0x00000000fffff984 */ /* 0x000fe20000000800 */
[----:B------:R-:W-:Y:S01]  /*34c0*/  @!PT LDS RZ, [RZ] ;  /* 0x00000000fffff984 */ /* 0x000fe20000000800 */
[----:B------:R-:W-:Y:S01]  /*34d0*/  @!PT LDS RZ, [RZ] ;  /* 0x00000000fffff984 */ /* 0x000fe20000000800 */
[----:B------:R1:W-:Y:S02]  /*34e0*/  LDGSTS.E.BYPASS.LTC128B.128 [R183+0x9000], [R6.64] ;  /* 0x0900000006b77fae */ /* 0x0003e4000b901d46 */
.L_x_163:
[----:B------:R-:W-:Y:S05]  /*34f0*/  BSYNC B0 ;  /* 0x0000000000007941 */ /* 0x000fea0003800000 */
.L_x_162:
[----:B------:R-:W0:Y:S01]  /*3500*/  LDGDEPBAR ;  /* 0x00000000000079af */ /* 0x000e220000000000 */
[----:B------:R-:W-:Y:S01]  /*3510*/  LEA.HI R0, R0, R4, RZ, 0x4 ;  /* 0x0000000400007211 */ /* 0x000fe200078f20ff */
[C---:B------:R-:W-:Y:S01]  /*3520*/  IMAD.SHL.U32 R213, R207.reuse, 0x8, RZ ;  /* 0x00000008cfd57824 */ /* 0x040fe200078e00ff */
[C---:B------:R-:W-:Y:S01]  /*3530*/  SHF.L.U32 R212, R207.reuse, 0x4, RZ ;  /* 0x00000004cfd47819 */ /* 0x040fe200000006ff */
[----:B------:R-:W-:Y:S01]  /*3540*/  IMAD.IADD R194, R196, 0x1, R224 ;  /* 0x00000001c4c27824 */ /* 0x000fe200078e02e0 */
[----:B------:R-:W-:Y:S01]  /*3550*/  LOP3.LUT R0, R0, 0xfffffff0, RZ, 0xc0, !PT ;  /* 0xfffffff000007812 */ /* 0x000fe200078ec0ff */
[----:B------:R-:W-:Y:S01]  /*3560*/  IMAD.MOV.U32 R165, RZ, RZ, 0x20 ;  /* 0x00000020ffa57424 */ /* 0x000fe200078e00ff */
[----:B------:R-:W-:Y:S01]  /*3570*/  IADD3 R206, R212, 0x20, RZ ;  /* 0x00000020d4ce7810 */ /* 0x000fe20007ffe0ff */
[----:B------:R-:W-:Y:S01]  /*3580*/  IMAD R211, R207, 0x18, RZ ;  /* 0x00000018cfd37824 */ /* 0x000fe200078e02ff */
[----:B------:R-:W-:Y:S01]  /*3590*/  IADD3 R166, R171, 0x1000, RZ ;  /* 0x00001000aba67810 */ /* 0x000fe20007ffe0ff */
[----:B------:R-:W-:Y:S01]  /*35a0*/  IMAD.IADD R4, R4, 0x1, -R0 ;  /* 0x0000000104047824 */ /* 0x000fe200078e0a00 */
[----:B------:R-:W-:Y:S01]  /*35b0*/  IADD3 R167, R172, 0x1000, RZ ;  /* 0x00001000aca77810 */ /* 0x000fe20007ffe0ff */
[----:B------:R-:W-:Y:S01]  /*35c0*/  IMAD.IADD R205, R213, 0x1, R206 ;  /* 0x00000001d5cd7824 */ /* 0x000fe200078e02ce */
[----:B------:R-:W-:Y:S01]  /*35d0*/  SEL R166, R166, R171, !P1 ;  /* 0x000000aba6a67207 */ /* 0x000fe20004800000 */
[----:B------:R-:W-:Y:S01]  /*35e0*/  IMAD.SHL.U32 R210, R207, 0x20, RZ ;  /* 0x00000020cfd27824 */ /* 0x000fe200078e00ff */
[----:B------:R-:W-:Y:S01]  /*35f0*/  SHF.R.S32.HI R0, RZ, 0x1f, R4 ;  /* 0x0000001fff007819 */ /* 0x000fe20000011404 */
[----:B------:R-:W-:Y:S01]  /*3600*/  IMAD.IADD R204, R213, 0x1, R205 ;  /* 0x00000001d5cc7824 */ /* 0x000fe200078e02cd */
[----:B------:R-:W-:Y:S01]  /*3610*/  MOV R173, 0x40 ;  /* 0x0000004000ad7802 */ /* 0x000fe20000000f00 */
[C---:B------:R-:W-:Y:S01]  /*3620*/  IMAD R209, R207.reuse, 0x28, RZ ;  /* 0x00000028cfd17824 */ /* 0x040fe200078e02ff */
[----:B------:R-:W-:Y:S01]  /*3630*/  LEA.HI R0, R0, R4, RZ, 0x3 ;  /* 0x0000000400007211 */ /* 0x000fe200078f18ff */
[----:B------:R-:W-:Y:S01]  /*3640*/  IMAD R208, R207, 0x30, RZ ;  /* 0x00000030cfd07824 */ /* 0x000fe200078e02ff */
[----:B------:R-:W-:Y:S01]  /*3650*/  IADD3 R229, R213, R204, RZ ;  /* 0x000000ccd5e57210 */ /* 0x000fe20007ffe0ff */
[----:B------:R-:W-:Y:S01]  /*3660*/  IMAD.MOV R198, RZ, RZ, -R198 ;  /* 0x000000ffffc67224 */ /* 0x000fe200078e0ac6 */
[----:B------:R-:W-:Y:S01]  /*3670*/  LOP3.LUT R0, R0, 0xfffffff8, RZ, 0xc0, !PT ;  /* 0xfffffff800007812 */ /* 0x000fe200078ec0ff */
[----:B------:R-:W-:-:S04]  /*3680*/  DEPBAR.LE SB0, 0x1 ;  /* 0x000080400000791a */ /* 0x000fc80000000000 */
[----:B------:R-:W-:Y:S01]  /*3690*/  BAR.SYNC.DEFER_BLOCKING 0x0 ;  /* 0x0000000000007b1d */ /* 0x000fe20000010000 */
[----:B------:R-:W-:Y:S01]  /*36a0*/  IMAD.IADD R0, R4, 0x1, -R0 ;  /* 0x0000000104007824 */ /* 0x000fe200078e0a00 */
[----:B------:R-:W-:Y:S01]  /*36b0*/  SEL R167, R167, R172, !P1 ;  /* 0x000000aca7a77207 */ /* 0x000fe20004800000 */
[----:B------:R-:W-:Y:S01]  /*36c0*/  IMAD.IADD R228, R213, 0x1, R229 ;  /* 0x00000001d5e47824 */ /* 0x000fe200078e02e5 */
[----:B------:R-:W-:Y:S01]  /*36d0*/  IADD3 R194, -R222, 0x80, R194 ;  /* 0x00000080dec27810 */ /* 0x000fe20007ffe1c2 */
[----:B------:R-:W-:Y:S01]  /*36e0*/  IMAD R207, R207, 0x38, RZ ;  /* 0x00000038cfcf7824 */ /* 0x000fe200078e02ff */
[C---:B------:R-:W-:Y:S01]  /*36f0*/  LOP3.LUT P0, RZ, R0.reuse, 0x2, RZ, 0xc0, !PT ;  /* 0x0000000200ff7812 */ /* 0x040fe2000780c0ff */
[----:B------:R-:W-:Y:S01]  /*3700*/  IMAD.MOV.U32 R215, RZ, RZ, c[0x0][0x2e4] ;  /* 0x0000b900ffd77624 */ /* 0x000fe200078e00ff */
[----:B------:R-:W-:Y:S01]  /*3710*/  LOP3.LUT P2, RZ, R0, 0x4, RZ, 0xc0, !PT ;  /* 0x0000000400ff7812 */ /* 0x000fe2000784c0ff */
[----:B------:R-:W-:Y:S01]  /*3720*/  IMAD.MOV.U32 R214, RZ, RZ, R220 ;  /* 0x000000ffffd67224 */ /* 0x000fe200078e00dc */
[----:B------:R-:W-:Y:S01]  /*3730*/  SEL R165, R165, 0xffffffe0, !P0 ;  /* 0xffffffe0a5a57807 */ /* 0x000fe20004000000 */
        /* <DEDUP_REMOVED lines=13> */
[----:B------:R1:W2:Y:S01]  /*3810*/  LDSM.16.M88.4 R132, [R170+0xa000] ;  /* 0x00a00000aa84783b */ /* 0x0002a20000000200 */
[----:B------:R-:W-:Y:S01]  /*3820*/  CS2R R72, SRZ ;  /* 0x0000000000487805 */ /* 0x000fe2000001ff00 */
[----:B------:R-:W-:Y:S01]  /*3830*/  CS2R R70, SRZ ;  /* 0x0000000000467805 */ /* 0x000fe2000001ff00 */
[----:B------:R-:W-:Y:S01]  /*3840*/  CS2R R68, SRZ ;  /* 0x0000000000447805 */ /* 0x000fe2000001ff00 */
[----:B------:R1:W3:Y:S01]  /*3850*/  LDSM.16.M88.4 R136, [R170+0xa800] ;  /* 0x00a80000aa88783b */ /* 0x0002e20000000200 */
[----:B------:R-:W-:Y:S01]  /*3860*/  CS2R R62, SRZ ;  /* 0x00000000003e7805 */ /* 0x000fe2000001ff00 */
[----:B------:R-:W-:Y:S01]  /*3870*/  CS2R R60, SRZ ;  /* 0x00000000003c7805 */ /* 0x000fe2000001ff00 */
[----:B------:R-:W-:Y:S01]  /*3880*/  CS2R R66, SRZ ;  /* 0x0000000000427805 */ /* 0x000fe2000001ff00 */
[----:B------:R1:W4:Y:S01]  /*3890*/  LDSM.16.M88.4 R140, [R164+0xa000] ;  /* 0x00a00000a48c783b */ /* 0x0003220000000200 */
[----:B------:R-:W-:Y:S01]  /*38a0*/  CS2R R64, SRZ ;  /* 0x0000000000407805 */ /* 0x000fe2000001ff00 */
[----:B------:R-:W-:Y:S01]  /*38b0*/  CS2R R58, SRZ ;  /* 0x00000000003a7805 */ /* 0x000fe2000001ff00 */
[----:B------:R-:W-:Y:S01]  /*38c0*/  CS2R R56, SRZ ;  /* 0x0000000000387805 */ /* 0x000fe2000001ff00 */
[----:B------:R1:W1:Y:S01]  /*38d0*/  LDSM.16.M88.4 R144, [R164+0xa800] ;  /* 0x00a80000a490783b */ /* 0x0002620000000200 */
        /* <DEDUP_REMOVED lines=13> */
[----:B------:R-:W-:Y:S01]  /*39b0*/  SHF.L.U32 R167, R167, 0x1, RZ ;  /* 0x00000001a7a77819 */ /* 0x000fe200000006ff */
[----:B------:R-:W-:Y:S01]  /*39c0*/  IMAD.SHL.U32 R166, R166, 0x2, RZ ;  /* 0x00000002a6a67824 */ /* 0x000fe200078e00ff */
[----:B------:R1:W1:Y:S01]  /*39d0*/  LDSM.16.M88.4 R160, [R2+0xa800] ;  /* 0x00a8000002a0783b */ /* 0x0002620000000200 */
[----:B------:R-:W-:Y:S01]  /*39e0*/  IADD3 R194, R194, -c[0x0][0x2e8], RZ ;  /* 0x8000ba00c2c27a10 */ /* 0x000fe20007ffe0ff */
[C---:B------:R-:W-:Y:S01]  /*39f0*/  IMAD.SHL.U32 R230, R176.reuse, 0x4, RZ ;  /* 0x00000004b0e67824 */ /* 0x040fe200078e00ff */
[----:B------:R-:W-:Y:S01]  /*3a00*/  SEL R173, R173, 0xffffffc0, !P2 ;  /* 0xffffffc0adad7807 */ /* 0x000fe20005000000 */
[----:B------:R-:W-:Y:S01]  /*3a10*/  IMAD.IADD R227, R213, 0x1, R228 ;  /* 0x00000001d5e37824 */ /* 0x000fe200078e02e4 */
[----:B------:R-:W-:-:S02]  /*3a20*/  SHF.L.U64.HI R231, R176, 0x2, R179 ;  /* 0x00000002b0e77819 */ /* 0x000fc400000102b3 */
[----:B------:R-:W-:Y:S02]  /*3a30*/  IADD3 R0, R169, R165, RZ ;  /* 0x000000a5a9007210 */ /* 0x000fe40007ffe0ff */
.L_x_168:
[----:B------:R-:W0:Y:S01]  /*3a40*/  LDGDEPBAR ;  /* 0x00000000000079af */ /* 0x000e220000000000 */
[----:B------:R-:W-:Y:S01]  /*3a50*/  IADD3 R4, P0, R230, R202, RZ ;  /* 0x000000cae6047210 */ /* 0x000fe20007f1e0ff */
[C---:B------:R-:W-:Y:S01]  /*3a60*/  IMAD.IADD R174, R167.reuse, 0x1, R165 ;  /* 0x00000001a7ae7824 */ /* 0x040fe200078e02a5 */
[----:B------:R-:W-:Y:S03]  /*3a70*/  IADD3 R124, R167, R173, RZ ;  /* 0x000000ada77c7210 */ /* 0x000fe60007ffe0ff */
[----:B------:R-:W-:Y:S01]  /*3a80*/  IMAD.X R5, R231, 0x1, R201, P0 ;  /* 0x00000001e7057824 */ /* 0x000fe200000e06c9 */
[----:B------:R-:W-:Y:S04]  /*3a90*/  DEPBAR.LE SB0, 0x0 ;  /* 0x000080000000791a */ /* 0x000fe80000000000 */
[----:B------:R-:W-:Y:S06]  /*3aa0*/  BAR.SYNC.DEFER_BLOCKING 0x0 ;  /* 0x0000000000007b1d */ /* 0x000fec0000010000 */
[----:B------:R-:W-:Y:S05]  /*3ab0*/  LDSM.16.M88.4 R32, [R167] ;  /* 0x00000000a720783b */ /* 0x000fea0000000200 */
[----:B-1----:R-:W1:Y:S05]  /*3ac0*/  LDSM.16.M88.4 R16, [R170+0x6000] ;  /* 0x00600000aa10783b */ /* 0x002e6a0000000200 */
[----:B------:R-:W4:Y:S05]  /*3ad0*/  LDSM.16.M88.4 R28, [R167+0x1000] ;  /* 0x00100000a71c783b */ /* 0x000f2a0000000200 */
[----:B-----5:R1:W5:Y:S05]  /*3ae0*/  LDG.E R241, [R4.64] ;  /* 0x0000000604f17981 */ /* 0x02036a000c1e1900 */
[----:B------:R1:W5:Y:S05]  /*3af0*/  LDG.E R240, [R4.64+0x20] ;  /* 0x0000200604f07981 */ /* 0x00036a000c1e1900 */
[----:B------:R1:W5:Y:S05]  /*3b00*/  LDG.E R239, [R4.64+0x80] ;  /* 0x0000800604ef7981 */ /* 0x00036a000c1e1900 */
[----:B------:R1:W5:Y:S05]  /*3b10*/  LDG.E R238, [R4.64+0xa0] ;  /* 0x0000a00604ee7981 */ /* 0x00036a000c1e1900 */
[----:B------:R-:W3:Y:S05]  /*3b20*/  LDSM.16.M88.4 R100, [R170+0x6800] ;  /* 0x00680000aa64783b */ /* 0x000eea0000000200 */
[----:B------:R-:W-:Y:S05]  /*3b30*/  LDSM.16.M88.4 R104, [R174] ;  /* 0x00000000ae68783b */ /* 0x000fea0000000200 */
[----:B------:R-:W2:Y:S05]  /*3b40*/  LDSM.16.M88.4 R108, [R164+0x6000] ;  /* 0x00600000a46c783b */ /* 0x000eaa0000000200 */
[----:B------:R-:W2:Y:S01]  /*3b50*/  LDSM.16.M88.4 R112, [R174+0x1000] ;  /* 0x00100000ae70783b */ /* 0x000ea20000000200 */
[-C--:B-1----:R-:W-:Y:S04]  /*3b60*/  HMMA.16816.F32 R4, R32, R16.reuse, RZ ;  /* 0x000000102004723c */ /* 0x082fe800000018ff */
[----:B------:R-:W1:Y:S05]  /*3b70*/  LDSM.16.M88.4 R116, [R164+0x6800] ;  /* 0x00680000a474783b */ /* 0x000e6a0000000200 */
[----:B------:R-:W-:Y:S01]  /*3b80*/  LDSM.16.M88.4 R120, [R3+0x6000] ;  /* 0x006000000378783b */ /* 0x000fe20000000200 */
[C---:B----4-:R-:W-:Y:S04]  /*3b90*/  HMMA.16816.F32 R8, R28.reuse, R16, RZ ;  /* 0x000000101c08723c */ /* 0x050fe800000018ff */
[----:B------:R-:W-:Y:S04]  /*3ba0*/  LDSM.16.M88.4 R128, [R3+0x6800] ;  /* 0x006800000380783b */ /* 0x000fe80000000200 */
[-C--:B------:R-:W-:Y:S08]  /*3bb0*/  HMMA.16816.F32 R12, R28, R18.reuse, RZ ;  /* 0x000000121c0c723c */ /* 0x080ff000000018ff */
[C---:B------:R-:W-:Y:S08]  /*3bc0*/  HMMA.16816.F32 R16, R32.reuse, R18, RZ ;  /* 0x000000122010723c */ /* 0x040ff000000018ff */
[-C--:B---3--:R-:W-:Y:S08]  /*3bd0*/  HMMA.16816.F32 R20, R32, R100.reuse, RZ ;  /* 0x000000642014723c */ /* 0x088ff000000018ff */
[C---:B------:R-:W-:Y:S08]  /*3be0*/  HMMA.16816.F32 R24, R28.reuse, R100, RZ ;  /* 0x000000641c18723c */ /* 0x040ff000000018ff */
[-C--:B------:R-:W-:Y:S08]  /*3bf0*/  HMMA.16816.F32 R28, R28, R102.reuse, RZ ;  /* 0x000000661c1c723c */ /* 0x080ff000000018ff */
[----:B------:R-:W-:Y:S01]  /*3c00*/  HMMA.16816.F32 R32, R32, R102, RZ ;  /* 0x000000662020723c */ /* 0x000fe200000018ff */
[----:B------:R-:W3:Y:S05]  /*3c10*/  LDSM.16.M88.4 R100, [R124] ;  /* 0x000000007c64783b */ /* 0x000eea0000000200 */
[----:B------:R-:W4:Y:S02]  /*3c20*/  LDSM.16.M88.4 R124, [R124+0x1000] ;  /* 0x001000007c7c783b */ /* 0x000f240000000200 */
[-C--:B--2---:R-:W-:Y:S08]  /*3c30*/  HMMA.16816.F32 R4, R104, R108.reuse, R4 ;  /* 0x0000006c6804723c */ /* 0x084ff00000001804 */
[C---:B------:R-:W-:Y:S08]  /*3c40*/  HMMA.16816.F32 R8, R112.reuse, R108, R8 ;  /* 0x0000006c7008723c */ /* 0x040ff00000001808 */
[-C--:B------:R-:W-:Y:S08]  /*3c50*/  HMMA.16816.F32 R12, R112, R110.reuse, R12 ;  /* 0x0000006e700c723c */ /* 0x080ff0000000180c */
[C---:B------:R-:W-:Y:S01]  /*3c60*/  HMMA.16816.F32 R16, R104.reuse, R110, R16 ;  /* 0x0000006e6810723c */ /* 0x040fe20000001810 */
[----:B------:R-:W-:Y:S07]  /*3c70*/  LDSM.16.M88.4 R108, [R2+0x6000] ;  /* 0x00600000026c783b */ /* 0x000fee0000000200 */
[-C--:B-1----:R-:W-:Y:S08]  /*3c80*/  HMMA.16816.F32 R20, R104, R116.reuse, R20 ;  /* 0x000000746814723c */ /* 0x082ff00000001814 */
[C---:B------:R-:W-:Y:S08]  /*3c90*/  HMMA.16816.F32 R24, R112.reuse, R116, R24 ;  /* 0x000000747018723c */ /* 0x040ff00000001818 */
[-C--:B------:R-:W-:Y:S07]  /*3ca0*/  HMMA.16816.F32 R28, R112, R118.reuse, R28 ;  /* 0x00000076701c723c */ /* 0x080fee000000181c */
[----:B------:R-:W-:Y:S01]  /*3cb0*/  IMAD.IADD R112, R174, 0x1, R173 ;  /* 0x00000001ae707824 */ /* 0x000fe200078e02ad */
[----:B------:R-:W-:Y:S01]  /*3cc0*/  HMMA.16816.F32 R32, R104, R118, R32 ;  /* 0x000000766820723c */ /* 0x000fe20000001820 */
[----:B------:R-:W-:Y:S05]  /*3cd0*/  LDSM.16.M88.4 R116, [R2+0x6800] ;  /* 0x006800000274783b */ /* 0x000fea0000000200 */
[----:B------:R-:W1:Y:S02]  /*3ce0*/  LDSM.16.M88.4 R104, [R112] ;  /* 0x000000007068783b */ /* 0x000e640000000200 */
[-C--:B---3--:R-:W-:Y:S03]  /*3cf0*/  HMMA.16816.F32 R4, R100, R120.reuse, R4 ;  /* 0x000000786404723c */ /* 0x088fe60000001804 */
[----:B------:R-:W2:Y:S05]  /*3d00*/  LDSM.16.M88.4 R112, [R112+0x1000] ;  /* 0x001000007070783b */ /* 0x000eaa0000000200 */
[C---:B----4-:R-:W-:Y:S07]  /*3d10*/  HMMA.16816.F32 R8, R124.reuse, R120, R8 ;  /* 0x000000787c08723c */ /* 0x050fee0000001808 */
[----:B------:R-:W-:Y:S01]  /*3d20*/  MOV R120, R236 ;  /* 0x000000ec00787202 */ /* 0x000fe20000000f00 */
[-C--:B------:R-:W-:Y:S04]  /*3d30*/  HMMA.16816.F32 R12, R124, R122.reuse, R12 ;  /* 0x0000007a7c0c723c */ /* 0x080fe8000000180c */
[----:B------:R-:W-:Y:S04]  /*3d40*/  IMAD.MOV.U32 R121, RZ, RZ, R237 ;  /* 0x000000ffff797224 */ /* 0x000fe800078e00ed */
[C---:B------:R-:W-:Y:S08]  /*3d50*/  HMMA.16816.F32 R16, R100.reuse, R122, R16 ;  /* 0x0000007a6410723c */ /* 0x040ff00000001810 */
[-C--:B------:R-:W-:Y:S08]  /*3d60*/  HMMA.16816.F32 R20, R100, R128.reuse, R20 ;  /* 0x000000806414723c */ /* 0x080ff00000001814 */
[C---:B------:R-:W-:Y:S08]  /*3d70*/  HMMA.16816.F32 R24, R124.reuse, R128, R24 ;  /* 0x000000807c18723c */ /* 0x040ff00000001818 */
[-C--:B------:R-:W-:Y:S08]  /*3d80*/  HMMA.16816.F32 R28, R124, R130.reuse, R28 ;  /* 0x000000827c1c723c */ /* 0x080ff0000000181c */
[----:B------:R-:W-:Y:S07]  /*3d90*/  HMMA.16816.F32 R32, R100, R130, R32 ;  /* 0x000000826420723c */ /* 0x000fee0000001820 */
[----:B------:R-:W-:Y:S01]  /*3da0*/  IMAD.MOV.U32 R100, RZ, RZ, c[0x0][0x2e4] ;  /* 0x0000b900ff647624 */ /* 0x000fe200078e00ff */
[-C--:B-1----:R-:W-:Y:S08]  /*3db0*/  HMMA.16816.F32 R4, R104, R108.reuse, R4 ;  /* 0x0000006c6804723c */ /* 0x082ff00000001804 */
[C---:B--2---:R-:W-:Y:S08]  /*3dc0*/  HMMA.16816.F32 R8, R112.reuse, R108, R8 ;  /* 0x0000006c7008723c */ /* 0x044ff00000001808 */
[-C--:B------:R-:W-:Y:S08]  /*3dd0*/  HMMA.16816.F32 R12, R112, R110.reuse, R12 ;  /* 0x0000006e700c723c */ /* 0x080ff0000000180c */
[C---:B------:R-:W-:Y:S08]  /*3de0*/  HMMA.16816.F32 R16, R104.reuse, R110, R16 ;  /* 0x0000006e6810723c */ /* 0x040ff00000001810 */
[-C--:B------:R-:W-:Y:S08]  /*3df0*/  HMMA.16816.F32 R20, R104, R116.reuse, R20 ;  /* 0x000000746814723c */ /* 0x080ff00000001814 */
[C---:B------:R-:W-:Y:S08]  /*3e00*/  HMMA.16816.F32 R24, R112.reuse, R116, R24 ;  /* 0x000000747018723c */ /* 0x040ff00000001818 */
[-C--:B------:R-:W-:Y:S07]  /*3e10*/  HMMA.16816.F32 R28, R112, R118.reuse, R28 ;  /* 0x00000076701c723c */ /* 0x080fee000000181c */
[----:B------:R-:W-:Y:S01]  /*3e20*/  SHF.L.U32 R115, R221, 0x6, RZ ;  /* 0x00000006dd737819 */ /* 0x000fe200000006ff */
[----:B------:R-:W-:Y:S04]  /*3e30*/  HMMA.16816.F32 R32, R104, R118, R32 ;  /* 0x000000766820723c */ /* 0x000fe80000001820 */
[----:B------:R-:W-:Y:S11]  /*3e40*/  ISETP.GE.AND P0, PT, R115, R194, PT ;  /* 0x000000c27300720c */ /* 0x000ff60003f06270 */
[----:B------:R-:W-:Y:S02]  /*3e50*/  @!UPT UIADD3 URZ, URZ, URZ, URZ ;  /* 0x0000003f3f3ff290 */ /* 0x000fe4000fffe03f */
[----:B------:R-:W-:-:S05]  /*3e60*/  @!P0 BRA `(.L_x_164) ;  /* 0x0000009000008947 */ /* 0x000fca0003800000 */
[C---:B------:R-:W-:Y:S01]  /*3e70*/  IADD3 R102, R196.reuse, 0x80, RZ ;  /* 0x00000080c4667810 */ /* 0x040fe20007ffe0ff */
[----:B------:R-:W-:Y:S01]  /*3e80*/  IMAD.IADD R100, R196, 0x1, R224 ;  /* 0x00000001c4647824 */ /* 0x000fe200078e02e0 */
[----:B------:R-:W-:Y:S02]  /*3e90*/  IADD3 R101, R115, 0x40, RZ ;  /* 0x0000004073657810 */ /* 0x000fe40007ffe0ff */
[----:B------:R-:W-:Y:S02]  /*3ea0*/  ISETP.LT.AND P0, PT, R102, R222, PT ;  /* 0x000000de6600720c */ /* 0x000fe40003f01270 */
[----:B------:R-:W-:Y:S04]  /*3eb0*/  IADD3 R100, R215, R100, -R222 ;  /* 0x00000064d7647210 */ /* 0x000fe80007ffe8de */
[----:B------:R-:W-:Y:S01]  /*3ec0*/  ISETP.GE.AND P1, PT, R101, R100, PT ;  /* 0x000000646500720c */ /* 0x000fe20003f26270 */
[----:B------:R-:W-:Y:S11]  /*3ed0*/  IMAD.MOV.U32 R100, RZ, RZ, R215 ;  /* 0x000000ffff647224 */ /* 0x000ff600078e00d7 */
[----:B------:R-:W-:Y:S01]  /*3ee0*/  @!UPT UIADD3 URZ, URZ, URZ, URZ ;  /* 0x0000003f3f3ff290 */ /* 0x000fe2000fffe03f */
[----:B------:R-:W-:-:S05]  /*3ef0*/  @!P1 BRA P0, `(.L_x_165) ;  /* 0x0000080000009947 */ /* 0x000fca0000000000 */
.L_x_164:
[--C-:B------:R-:W-:Y:S01]  /*3f00*/  IADD3 R107, R222, 0x1, -R224.reuse ;  /* 0x00000001de6b7810 */ /* 0x100fe20007ffe8e0 */
[----:B------:R-:W-:Y:S01]  /*3f10*/  IMAD.IADD R115, R176, 0x1, R115 ;  /* 0x00000001b0737824 */ /* 0x000fe200078e0273 */
[----:B------:R-:W-:Y:S01]  /*3f20*/  IADD3 R102, -R100, R222, -R224 ;  /* 0x000000de64667210 */ /* 0x000fe20007ffe9e0 */
[----:B------:R-:W-:Y:S01]  /*3f30*/  IMAD R114, R184, 0x80, R175 ;  /* 0x00000080b8727824 */ /* 0x000fe200078e02af */
[----:B------:R-:W-:Y:S01]  /*3f40*/  IADD3 R107, R107, c[0x0][0x2e8], RZ ;  /* 0x0000ba006b6b7a10 */ /* 0x000fe20007ffe0ff */
[----:B------:R-:W-:Y:S01]  /*3f50*/  IMAD.MOV.U32 R215, RZ, RZ, R100 ;  /* 0x000000ffffd77224 */ /* 0x000fe200078e0064 */
[C---:B------:R-:W-:Y:S01]  /*3f60*/  IADD3 R105, R115.reuse, 0x8, RZ ;  /* 0x0000000873697810 */ /* 0x040fe20007ffe0ff */
[C---:B------:R-:W-:Y:S01]  /*3f70*/  IMAD.IADD R116, R115.reuse, 0x1, R102 ;  /* 0x0000000173747824 */ /* 0x040fe200078e0266 */
[C---:B------:R-:W-:Y:S02]  /*3f80*/  IADD3 R103, R115.reuse, 0x20, RZ ;  /* 0x0000002073677810 */ /* 0x040fe40007ffe0ff */
[C---:B------:R-:W-:Y:S01]  /*3f90*/  IADD3 R101, R115.reuse, 0x28, RZ ;  /* 0x0000002873657810 */ /* 0x040fe20007ffe0ff */
[----:B------:R-:W-:Y:S01]  /*3fa0*/  IMAD.IADD R115, R115, 0x1, R107 ;  /* 0x0000000173737824 */ /* 0x000fe200078e026b */
[----:B------:R-:W-:Y:S01]  /*3fb0*/  IADD3 R113, R114, 0x1, RZ ;  /* 0x0000000172717810 */ /* 0x000fe20007ffe0ff */
[C-C-:B------:R-:W-:Y:S01]  /*3fc0*/  IMAD.IADD R106, R102.reuse, 0x1, R105.reuse ;  /* 0x00000001666a7824 */ /* 0x140fe200078e0269 */
[----:B------:R-:W-:Y:S01]  /*3fd0*/  IMNMX R116, RZ, R116, !PT ;  /* 0x00000074ff747217 */ /* 0x000fe20007800200 */
[----:B------:R-:W-:Y:S01]  /*3fe0*/  IMAD.IADD R105, R107, 0x1, R105 ;  /* 0x000000016b697824 */ /* 0x000fe200078e0269 */
[----:B------:R-:W-:Y:S01]  /*3ff0*/  IMNMX R115, R115, R222, PT ;  /* 0x000000de73737217 */ /* 0x000fe20003800200 */
[--C-:B------:R-:W-:Y:S01]  /*4000*/  IMAD.IADD R104, R102, 0x1, R103.reuse ;  /* 0x0000000166687824 */ /* 0x100fe200078e0267 */
[-C--:B------:R-:W-:Y:S01]  /*4010*/  ISETP.GE.AND P1, PT, R114, R116.reuse, PT ;  /* 0x000000747200720c */ /* 0x080fe20003f26270 */
[----:B------:R-:W-:Y:S01]  /*4020*/  IMAD.IADD R103, R107, 0x1, R103 ;  /* 0x000000016b677824 */ /* 0x000fe200078e0267 */
[-C--:B------:R-:W-:Y:S01]  /*4030*/  ISETP.GE.AND P0, PT, R113, R116.reuse, PT ;  /* 0x000000747100720c */ /* 0x080fe20003f06270 */
[--C-:B------:R-:W-:Y:S01]  /*4040*/  IMAD.IADD R102, R102, 0x1, R101.reuse ;  /* 0x0000000166667824 */ /* 0x100fe200078e0265 */
[C---:B------:R-:W-:Y:S01]  /*4050*/  IADD3 R112, R114.reuse, 0x8, RZ ;  /* 0x0000000872707810 */ /* 0x040fe20007ffe0ff */
[----:B------:R-:W-:Y:S01]  /*4060*/  IMAD.IADD R101, R107, 0x1, R101 ;  /* 0x000000016b657824 */ /* 0x000fe200078e0265 */
[C---:B------:R-:W-:Y:S02]  /*4070*/  IADD3 R111, R114.reuse, 0x9, RZ ;  /* 0x00000009726f7810 */ /* 0x040fe40007ffe0ff */
[C---:B------:R-:W-:Y:S02]  /*4080*/  IADD3 R110, R114.reuse, 0x10, RZ ;  /* 0x00000010726e7810 */ /* 0x040fe40007ffe0ff */
[C---:B------:R-:W-:Y:S02]  /*4090*/  IADD3 R109, R114.reuse, 0x11, RZ ;  /* 0x00000011726d7810 */ /* 0x040fe40007ffe0ff */
[C---:B------:R-:W-:Y:S02]  /*40a0*/  IADD3 R108, R114.reuse, 0x18, RZ ;  /* 0x00000018726c7810 */ /* 0x040fe40007ffe0ff */
[C---:B------:R-:W-:Y:S02]  /*40b0*/  IADD3 R107, R114.reuse, 0x19, RZ ;  /* 0x00000019726b7810 */ /* 0x040fe40007ffe0ff */
[-C--:B------:R-:W-:Y:S02]  /*40c0*/  ISETP.GE.OR P1, PT, R114, R115.reuse, !P1 ;  /* 0x000000737200720c */ /* 0x080fe40004f26670 */
[-C--:B------:R-:W-:Y:S02]  /*40d0*/  ISETP.GE.OR P0, PT, R113, R115.reuse, !P0 ;  /* 0x000000737100720c */ /* 0x080fe40004706670 */
[-C--:B------:R-:W-:Y:S02]  /*40e0*/  ISETP.GE.AND P6, PT, R112, R116.reuse, PT ;  /* 0x000000747000720c */ /* 0x080fe40003fc6270 */
[-C--:B------:R-:W-:Y:S02]  /*40f0*/  ISETP.GE.AND P5, PT, R111, R116.reuse, PT ;  /* 0x000000746f00720c */ /* 0x080fe40003fa6270 */
[-C--:B------:R-:W-:Y:S02]  /*4100*/  ISETP.GE.AND P4, PT, R110, R116.reuse, PT ;  /* 0x000000746e00720c */ /* 0x080fe40003f86270 */
[-C--:B------:R-:W-:Y:S02]  /*4110*/  ISETP.GE.AND P3, PT, R109, R116.reuse, PT ;  /* 0x000000746d00720c */ /* 0x080fe40003f66270 */
[----:B------:R-:W-:Y:S02]  /*4120*/  FSEL R4, R4, -INF , !P1 ;  /* 0xff80000004047808 */ /* 0x000fe40004800000 */
[-C--:B------:R-:W-:Y:S02]  /*4130*/  ISETP.GE.AND P1, PT, R108, R116.reuse, PT ;  /* 0x000000746c00720c */ /* 0x080fe40003f26270 */
[----:B------:R-:W-:Y:S02]  /*4140*/  FSEL R5, R5, -INF , !P0 ;  /* 0xff80000005057808 */ /* 0x000fe40004000000 */
[----:B------:R-:W-:Y:S02]  /*4150*/  ISETP.GE.AND P0, PT, R107, R116, PT ;  /* 0x000000746b00720c */ /* 0x000fe40003f06270 */
[----:B------:R-:W-:Y:S02]  /*4160*/  IMNMX R106, RZ, R106, !PT ;  /* 0x0000006aff6a7217 */ /* 0x000fe40007800200 */
[-C--:B------:R-:W-:Y:S02]  /*4170*/  ISETP.GE.OR P6, PT, R112, R115.reuse, !P6 ;  /* 0x000000737000720c */ /* 0x080fe400077c6670 */
[-C--:B------:R-:W-:Y:S02]  /*4180*/  ISETP.GE.OR P5, PT, R111, R115.reuse, !P5 ;  /* 0x000000736f00720c */ /* 0x080fe40006fa6670 */
[-C--:B------:R-:W-:Y:S02]  /*4190*/  ISETP.GE.OR P4, PT, R110, R115.reuse, !P4 ;  /* 0x000000736e00720c */ /* 0x080fe40006786670 */
[-C--:B------:R-:W-:Y:S02]  /*41a0*/  ISETP.GE.OR P3, PT, R109, R115.reuse, !P3 ;  /* 0x000000736d00720c */ /* 0x080fe40005f66670 */
[-C--:B------:R-:W-:Y:S02]  /*41b0*/  ISETP.GE.OR P1, PT, R108, R115.reuse, !P1 ;  /* 0x000000736c00720c */ /* 0x080fe40004f26670 */
[----:B------:R-:W-:Y:S02]  /*41c0*/  ISETP.GE.OR P0, PT, R107, R115, !P0 ;  /* 0x000000736b00720c */ /* 0x000fe40004706670 */
[----:B------:R-:W-:Y:S02]  /*41d0*/  IMNMX R105, R105, R222, PT ;  /* 0x000000de69697217 */ /* 0x000fe40003800200 */
[----:B------:R-:W-:Y:S02]  /*41e0*/  FSEL R16, R16, -INF , !P6 ;  /* 0xff80000010107808 */ /* 0x000fe40007000000 */
[-C--:B------:R-:W-:Y:S02]  /*41f0*/  ISETP.GE.AND P6, PT, R114, R106.reuse, PT ;  /* 0x0000006a7200720c */ /* 0x080fe40003fc6270 */
        /* <DEDUP_REMOVED lines=9> */
[----:B------:R-:W-:Y:S02]  /*4290*/  ISETP.GE.AND P0, PT, R109, R106, PT ;  /* 0x0000006a6d00720c */ /* 0x000fe40003f06270 */
[-C--:B------:R-:W-:Y:S02]  /*42a0*/  ISETP.GE.OR P6, PT, R114, R105.reuse, !P6 ;  /* 0x000000697200720c */ /* 0x080fe400077c6670 */
[-C--:B------:R-:W-:Y:S02]  /*42b0*/  ISETP.GE.OR P5, PT, R113, R105.reuse, !P5 ;  /* 0x000000697100720c */ /* 0x080fe40006fa6670 */
[----:B------:R-:W-:Y:S02]  /*42c0*/  IMNMX R104, RZ, R104, !PT ;  /* 0x00000068ff687217 */ /* 0x000fe40007800200 */
[-C--:B------:R-:W-:Y:S02]  /*42d0*/  ISETP.GE.OR P4, PT, R112, R105.reuse, !P4 ;  /* 0x000000697000720c */ /* 0x080fe40006786670 */
[-C--:B------:R-:W-:Y:S02]  /*42e0*/  ISETP.GE.OR P3, PT, R111, R105.reuse, !P3 ;  /* 0x000000696f00720c */ /* 0x080fe40005f66670 */
[-C--:B------:R-:W-:Y:S02]  /*42f0*/  ISETP.GE.OR P1, PT, R110, R105.reuse, !P1 ;  /* 0x000000696e00720c */ /* 0x080fe40004f26670 */
[-C--:B------:R-:W-:Y:S02]  /*4300*/  ISETP.GE.OR P0, PT, R109, R105.reuse, !P0 ;  /* 0x000000696d00720c */ /* 0x080fe40004706670 */
[----:B------:R-:W-:Y:S02]  /*4310*/  FSEL R6, R6, -INF , !P6 ;  /* 0xff80000006067808 */ /* 0x000fe40007000000 */
[-C--:B------:R-:W-:Y:S02]  /*4320*/  ISETP.GE.AND P6, PT, R108, R106.reuse, PT ;  /* 0x0000006a6c00720c */ /* 0x080fe40003fc6270 */
[----:B------:R-:W-:Y:S02]  /*4330*/  FSEL R7, R7, -INF , !P5 ;  /* 0xff80000007077808 */ /* 0x000fe40006800000 */
[----:B------:R-:W-:Y:S02]  /*4340*/  ISETP.GE.AND P5, PT, R107, R106, PT ;  /* 0x0000006a6b00720c */ /* 0x000fe40003fa6270 */
        /* <DEDUP_REMOVED lines=10> */
[----:B------:R-:W-:Y:S02]  /*43f0*/  ISETP.GE.OR P5, PT, R107, R105, !P5 ;  /* 0x000000696b00720c */ /* 0x000fe40006fa6670 */
[-C--:B------:R-:W-:Y:S02]  /*4400*/  ISETP.GE.OR P4, PT, R114, R103.reuse, !P4 ;  /* 0x000000677200720c */ /* 0x080fe40006786670 */
[-C--:B------:R-:W-:Y:S02]  /*4410*/  ISETP.GE.OR P3, PT, R113, R103.reuse, !P3 ;  /* 0x000000677100720c */ /* 0x080fe40005f66670 */
[-C--:B------:R-:W-:Y:S02]  /*4420*/  ISETP.GE.OR P1, PT, R112, R103.reuse, !P1 ;  /* 0x000000677000720c */ /* 0x080fe40004f26670 */
[----:B------:R-:W-:Y:S02]  /*4430*/  IMNMX R102, RZ, R102, !PT ;  /* 0x00000066ff667217 */ /* 0x000fe40007800200 */
[-C--:B------:R-:W-:Y:S02]  /*4440*/  ISETP.GE.OR P0, PT, R111, R103.reuse, !P0 ;  /* 0x000000676f00720c */ /* 0x080fe40004706670 */
        /* <DEDUP_REMOVED lines=13> */
[-C--:B------:R-:W-:Y:S02]  /*4520*/  ISETP.GE.OR P6, PT, R110, R103.reuse, !P6 ;  /* 0x000000676e00720c */ /* 0x080fe400077c6670 */
[-C--:B------:R-:W-:Y:S02]  /*4530*/  ISETP.GE.OR P5, PT, R109, R103.reuse, !P5 ;  /* 0x000000676d00720c */ /* 0x080fe40006fa6670 */
[-C--:B------:R-:W-:Y:S02]  /*4540*/  ISETP.GE.OR P4, PT, R108, R103.reuse, !P4 ;  /* 0x000000676c00720c */ /* 0x080fe40006786670 */
[----:B------:R-:W-:Y:S02]  /*4550*/  ISETP.GE.OR P3, PT, R107, R103, !P3 ;  /* 0x000000676b00720c */ /* 0x000fe40005f66670 */
[-C--:B------:R-:W-:Y:S02]  /*4560*/  ISETP.GE.OR P1, PT, R114, R101.reuse, !P1 ;  /* 0x000000657200720c */ /* 0x080fe40004f26670 */
        /* <DEDUP_REMOVED lines=15> */
[-C--:B------:R-:W-:Y:S02]  /*4660*/  ISETP.GE.OR P4, PT, R110, R101.reuse, !P4 ;  /* 0x000000656e00720c */ /* 0x080fe40006786670 */
[-C--:B------:R-:W-:Y:S02]  /*4670*/  ISETP.GE.OR P3, PT, R109, R101.reuse, !P3 ;  /* 0x000000656d00720c */ /* 0x080fe40005f66670 */
[-C--:B------:R-:W-:Y:S02]  /*4680*/  ISETP.GE.OR P1, PT, R108, R101.reuse, !P1 ;  /* 0x000000656c00720c */ /* 0x080fe40004f26670 */
[----:B------:R-:W-:Y:S02]  /*4690*/  ISETP.GE.OR P0, PT, R107, R101, !P0 ;  /* 0x000000656b00720c */ /* 0x000fe40004706670 */
[----:B------:R-:W-:Y:S02]  /*46a0*/  FSEL R14, R14, -INF , !P6 ;  /* 0xff8000000e0e7808 */ /* 0x000fe40007000000 */
[----:B------:R-:W-:Y:S02]  /*46b0*/  FSEL R15, R15, -INF , !P5 ;  /* 0xff8000000f0f7808 */ /* 0x000fe40006800000 */
[----:B------:R-:W-:Y:S02]  /*46c0*/  FSEL R26, R26, -INF , !P4 ;  /* 0xff8000001a1a7808 */ /* 0x000fe40006000000 */
[----:B------:R-:W-:Y:S02]  /*46d0*/  FSEL R27, R27, -INF , !P3 ;  /* 0xff8000001b1b7808 */ /* 0x000fe40005800000 */
[----:B------:R-:W-:Y:S02]  /*46e0*/  FSEL R30, R30, -INF , !P1 ;  /* 0xff8000001e1e7808 */ /* 0x000fe40004800000 */
[----:B------:R-:W-:Y:S02]  /*46f0*/  FSEL R31, R31, -INF , !P0 ;  /* 0xff8000001f1f7808 */ /* 0x000fe40004000000 */
.L_x_165:
[C---:B------:R-:W-:Y:S01]  /*4700*/  FMUL.FTZ R101, R218.reuse, 1.4426950216293334961 ;  /* 0x3fb8aa3bda657820 */ /* 0x040fe20000410000 */
[----:B------:R-:W-:Y:S01]  /*4710*/  FSETP.NEU.FTZ.AND P0, PT, R218, -INF , PT ;  /* 0xff800000da00780b */ /* 0x000fe20003f1d000 */
[----:B------:R-:W-:Y:S01]  /*4720*/  FMUL.FTZ R100, R219, 1.4426950216293334961 ;  /* 0x3fb8aa3bdb647820 */ /* 0x000fe20000410000 */
[----:B------:R-:W-:Y:S02]  /*4730*/  SHF.L.U32 R109, R172, 0x1, RZ ;  /* 0x00000001ac6d7819 */ /* 0x000fe400000006ff */
[----:B------:R-:W-:Y:S02]  /*4740*/  FSEL R101, R101, RZ, P0 ;  /* 0x000000ff65657208 */ /* 0x000fe40000000000 */
[----:B------:R-:W-:Y:S02]  /*4750*/  FSETP.NEU.FTZ.AND P0, PT, R219, -INF , PT ;  /* 0xff800000db00780b */ /* 0x000fe40003f1d000 */
[----:B------:R-:W-:Y:S01]  /*4760*/  IADD3 R108, R165, R109, RZ ;  /* 0x0000006da56c7210 */ /* 0x000fe20007ffe0ff */
[--C-:B------:R-:W-:Y:S01]  /*4770*/  FFMA.FTZ R117, R5, c[0x0][0x23c], -R101.reuse ;  /* 0x00008f0005757a23 */ /* 0x100fe20000010865 */
[----:B------:R-:W-:Y:S01]  /*4780*/  FSEL R100, R100, RZ, P0 ;  /* 0x000000ff64647208 */ /* 0x000fe20000000000 */
[C---:B------:R-:W-:Y:S01]  /*4790*/  FMUL.FTZ R5, R216.reuse, 1.4426950216293334961 ;  /* 0x3fb8aa3bd8057820 */ /* 0x040fe20000410000 */
[----:B------:R-:W-:Y:S01]  /*47a0*/  FSETP.NEU.FTZ.AND P0, PT, R216, -INF , PT ;  /* 0xff800000d800780b */ /* 0x000fe20003f1d000 */
[----:B------:R-:W-:Y:S01]  /*47b0*/  FFMA.FTZ R115, R4, c[0x0][0x23c], -R101 ;  /* 0x00008f0004737a23 */ /* 0x000fe20000010865 */
[----:B------:R-:W-:Y:S01]  /*47c0*/  MOV R173, 0x40 ;  /* 0x0000004000ad7802 */ /* 0x000fe20000000f00 */
[----:B------:R-:W-:Y:S01]  /*47d0*/  MUFU.EX2 R117, R117 ;  /* 0x0000007500757308 */ /* 0x000fe20000000800 */
[----:B------:R-:W-:Y:S01]  /*47e0*/  FSEL R5, R5, RZ, P0 ;  /* 0x000000ff05057208 */ /* 0x000fe20000000000 */
[--C-:B------:R-:W-:Y:S01]  /*47f0*/  FFMA.FTZ R122, R6, c[0x0][0x23c], -R100.reuse ;  /* 0x00008f00067a7a23 */ /* 0x100fe20000010864 */
[----:B------:R-:W-:Y:S01]  /*4800*/  SEL R173, R173, 0xffffffc0, !P2 ;  /* 0xffffffc0adad7807 */ /* 0x000fe20005000000 */
[--C-:B------:R-:W-:Y:S01]  /*4810*/  FFMA.FTZ R126, R7, c[0x0][0x23c], -R100.reuse ;  /* 0x00008f00077e7a23 */ /* 0x100fe20000010864 */
[----:B------:R-:W-:Y:S01]  /*4820*/  FSETP.NEU.FTZ.AND P0, PT, R217, -INF , PT ;  /* 0xff800000d900780b */ /* 0x000fe20003f1d000 */
[--C-:B------:R-:W-:Y:S01]  /*4830*/  FFMA.FTZ R247, R28, c[0x0][0x23c], -R5.reuse ;  /* 0x00008f001cf77a23 */ /* 0x100fe20000010805 */
[----:B------:R-:W-:Y:S01]  /*4840*/  ISETP.GT.AND P6, PT, R221, R195, PT ;  /* 0x000000c3dd00720c */ /* 0x000fe20003fc4270 */
[--C-:B------:R-:W-:Y:S02]  /*4850*/  FFMA.FTZ R128, R8, c[0x0][0x23c], -R5.reuse ;  /* 0x00008f0008807a23 */ /* 0x100fe40000010805 */
[----:B------:R-:W1:Y:S01]  /*4860*/  MUFU.EX2 R115, R115 ;  /* 0x0000007300737308 */ /* 0x000e620000000800 */
[--C-:B------:R-:W-:Y:S02]  /*4870*/  FFMA.FTZ R131, R9, c[0x0][0x23c], -R5.reuse ;  /* 0x00008f0009837a23 */ /* 0x100fe40000010805 */
[--C-:B------:R-:W-:Y:S02]  /*4880*/  FFMA.FTZ R127, R12, c[0x0][0x23c], -R5.reuse ;  /* 0x00008f000c7f7a23 */ /* 0x100fe40000010805 */
[--C-:B------:R-:W-:Y:S02]  /*4890*/  FFMA.FTZ R130, R13, c[0x0][0x23c], -R5.reuse ;  /* 0x00008f000d827a23 */ /* 0x100fe40000010805 */
[--C-:B------:R-:W-:Y:S02]  /*48a0*/  FFMA.FTZ R243, R24, c[0x0][0x23c], -R5.reuse ;  /* 0x00008f0018f37a23 */ /* 0x100fe40000010805 */
[--C-:B------:R-:W-:Y:S01]  /*48b0*/  FFMA.FTZ R244, R25, c[0x0][0x23c], -R5.reuse ;  /* 0x00008f0019f47a23 */ /* 0x100fe20000010805 */
[----:B------:R-:W-:Y:S01]  /*48c0*/  MUFU.EX2 R122, R122 ;  /* 0x0000007a007a7308 */ /* 0x000fe20000000800 */
[----:B------:R-:W-:Y:S02]  /*48d0*/  FFMA.FTZ R5, R29, c[0x0][0x23c], -R5 ;  /* 0x00008f001d057a23 */ /* 0x000fe40000010805 */
[--C-:B------:R-:W-:Y:S02]  /*48e0*/  FFMA.FTZ R129, R32, c[0x0][0x23c], -R101.reuse ;  /* 0x00008f0020817a23 */ /* 0x100fe40000010865 */
[--C-:B------:R-:W-:Y:S02]  /*48f0*/  FFMA.FTZ R237, R34, c[0x0][0x23c], -R100.reuse ;  /* 0x00008f0022ed7a23 */ /* 0x100fe40000010864 */
[--C-:B------:R-:W-:Y:S02]  /*4900*/  FFMA.FTZ R113, R16, c[0x0][0x23c], -R101.reuse ;  /* 0x00008f0010717a23 */ /* 0x100fe40000010865 */
[--C-:B------:R-:W-:Y:S01]  /*4910*/  FFMA.FTZ R110, R17, c[0x0][0x23c], -R101.reuse ;  /* 0x00008f00116e7a23 */ /* 0x100fe20000010865 */
[----:B------:R-:W2:Y:S01]  /*4920*/  MUFU.EX2 R126, R126 ;  /* 0x0000007e007e7308 */ /* 0x000ea20000000800 */
[--C-:B------:R-:W-:Y:S02]  /*4930*/  FFMA.FTZ R111, R18, c[0x0][0x23c], -R100.reuse ;  /* 0x00008f00126f7a23 */ /* 0x100fe40000010864 */
[--C-:B------:R-:W-:Y:S02]  /*4940*/  FFMA.FTZ R112, R19, c[0x0][0x23c], -R100.reuse ;  /* 0x00008f0013707a23 */ /* 0x100fe40000010864 */
[--C-:B------:R-:W-:Y:S02]  /*4950*/  FFMA.FTZ R114, R20, c[0x0][0x23c], -R101.reuse ;  /* 0x00008f0014727a23 */ /* 0x100fe40000010865 */
[--C-:B------:R-:W-:Y:S02]  /*4960*/  FFMA.FTZ R116, R21, c[0x0][0x23c], -R101.reuse ;  /* 0x00008f0015747a23 */ /* 0x100fe40000010865 */
[----:B------:R-:W-:Y:S01]  /*4970*/  FFMA.FTZ R101, R33, c[0x0][0x23c], -R101 ;  /* 0x00008f0021657a23 */ /* 0x000fe20000010865 */
[----:B------:R2:W-:Y:S01]  /*4980*/  MUFU.EX2 R248, R5 ;  /* 0x0000000500f87308 */ /* 0x0005e20000000800 */
[----:B------:R-:W-:Y:S02]  /*4990*/  FMUL.FTZ R4, R217, 1.4426950216293334961 ;  /* 0x3fb8aa3bd9047820 */ /* 0x000fe40000410000 */
[--C-:B------:R-:W-:Y:S02]  /*49a0*/  FFMA.FTZ R119, R22, c[0x0][0x23c], -R100.reuse ;  /* 0x00008f0016777a23 */ /* 0x100fe40000010864 */
[--C-:B------:R-:W-:Y:S01]  /*49b0*/  FFMA.FTZ R125, R23, c[0x0][0x23c], -R100.reuse ;  /* 0x00008f00177d7a23 */ /* 0x100fe20000010864 */
[----:B------:R-:W-:Y:S01]  /*49c0*/  FSEL R4, R4, RZ, P0 ;  /* 0x000000ff04047208 */ /* 0x000fe20000000000 */
[----:B------:R-:W-:Y:S03]  /*49d0*/  FFMA.FTZ R100, R35, c[0x0][0x23c], -R100 ;  /* 0x00008f0023647a23 */ /* 0x000fe60000010864 */
[----:B------:R-:W-:Y:S01]  /*49e0*/  MUFU.EX2 R113, R113 ;  /* 0x0000007100717308 */ /* 0x000fe20000000800 */
[--C-:B------:R-:W-:Y:S02]  /*49f0*/  FFMA.FTZ R249, R30, c[0x0][0x23c], -R4.reuse ;  /* 0x00008f001ef97a23 */ /* 0x100fe40000010804 */
[--C-:B------:R-:W-:Y:S02]  /*4a00*/  FFMA.FTZ R236, R10, c[0x0][0x23c], -R4.reuse ;  /* 0x00008f000aec7a23 */ /* 0x100fe40000010804 */
[--C-:B------:R-:W-:Y:S02]  /*4a10*/  FFMA.FTZ R124, R11, c[0x0][0x23c], -R4.reuse ;  /* 0x00008f000b7c7a23 */ /* 0x100fe40000010804 */
[--C-:B------:R-:W-:Y:S02]  /*4a20*/  FFMA.FTZ R118, R14, c[0x0][0x23c], -R4.reuse ;  /* 0x00008f000e767a23 */ /* 0x100fe40000010804 */
[--C-:B------:R-:W-:Y:S01]  /*4a30*/  FFMA.FTZ R123, R15, c[0x0][0x23c], -R4.reuse ;  /* 0x00008f000f7b7a23 */ /* 0x100fe20000010804 */
[----:B------:R-:W-:Y:S01]  /*4a40*/  MUFU.EX2 R110, R110 ;  /* 0x0000006e006e7308 */ /* 0x000fe20000000800 */
[--C-:B------:R-:W-:Y:S02]  /*4a50*/  FFMA.FTZ R245, R26, c[0x0][0x23c], -R4.reuse ;  /* 0x00008f001af57a23 */ /* 0x100fe40000010804 */
[--C-:B------:R-:W-:Y:S02]  /*4a60*/  FFMA.FTZ R246, R27, c[0x0][0x23c], -R4.reuse ;  /* 0x00008f001bf67a23 */ /* 0x100fe40000010804 */
[----:B------:R-:W-:Y:S05]  /*4a70*/  FFMA.FTZ R4, R31, c[0x0][0x23c], -R4 ;  /* 0x00008f001f047a23 */ /* 0x000fea0000010804 */
[----:B------:R-:W-:Y:S10]  /*4a80*/  MUFU.EX2 R111, R111 ;  /* 0x0000006f006f7308 */ /* 0x000ff40000000800 */
[----:B------:R-:W-:Y:S10]  /*4a90*/  MUFU.EX2 R112, R112 ;  /* 0x0000007000707308 */ /* 0x000ff40000000800 */
[----:B------:R-:W-:Y:S10]  /*4aa0*/  MUFU.EX2 R128, R128 ;  /* 0x0000008000807308 */ /* 0x000ff40000000800 */
[----:B------:R-:W3:Y:S10]  /*4ab0*/  MUFU.EX2 R131, R131 ;  /* 0x0000008300837308 */ /* 0x000ef40000000800 */
[----:B------:R-:W-:Y:S10]  /*4ac0*/  MUFU.EX2 R236, R236 ;  /* 0x000000ec00ec7308 */ /* 0x000ff40000000800 */
[----:B------:R-:W4:Y:S10]  /*4ad0*/  MUFU.EX2 R124, R124 ;  /* 0x0000007c007c7308 */ /* 0x000f340000000800 */
[----:B------:R-:W-:Y:S10]  /*4ae0*/  MUFU.EX2 R127, R127 ;  /* 0x0000007f007f7308 */ /* 0x000ff40000000800 */
[----:B------:R-:W1:Y:S10]  /*4af0*/  MUFU.EX2 R130, R130 ;  /* 0x0000008200827308 */ /* 0x000e740000000800 */
[----:B------:R1:W-:Y:S10]  /*4b00*/  MUFU.EX2 R250, R4 ;  /* 0x0000000400fa7308 */ /* 0x0003f40000000800 */
[----:B------:R-:W-:Y:S10]  /*4b10*/  MUFU.EX2 R118, R118 ;  /* 0x0000007600767308 */ /* 0x000ff40000000800 */
[----:B------:R-:W-:Y:S10]  /*4b20*/  MUFU.EX2 R123, R123 ;  /* 0x0000007b007b7308 */ /* 0x000ff40000000800 */
[----:B------:R-:W-:Y:S10]  /*4b30*/  MUFU.EX2 R114, R114 ;  /* 0x0000007200727308 */ /* 0x000ff40000000800 */
[----:B------:R-:W-:Y:S10]  /*4b40*/  MUFU.EX2 R116, R116 ;  /* 0x0000007400747308 */ /* 0x000ff40000000800 */
[----:B------:R-:W-:Y:S10]  /*4b50*/  MUFU.EX2 R119, R119 ;  /* 0x0000007700777308 */ /* 0x000ff40000000800 */
[----:B------:R-:W1:Y:S10]  /*4b60*/  MUFU.EX2 R125, R125 ;  /* 0x0000007d007d7308 */ /* 0x000e740000000800 */
[----:B------:R-:W-:Y:S10]  /*4b70*/  MUFU.EX2 R174, R101 ;  /* 0x0000006500ae7308 */ /* 0x000ff40000000800 */
[----:B------:R-:W-:Y:S10]  /*4b80*/  MUFU.EX2 R242, R100 ;  /* 0x0000006400f27308 */ /* 0x000ff40000000800 */
[----:B------:R-:W1:Y:S10]  /*4b90*/  MUFU.EX2 R129, R129 ;  /* 0x0000008100817308 */ /* 0x000e740000000800 */
[----:B------:R-:W1:Y:S10]  /*4ba0*/  MUFU.EX2 R237, R237 ;  /* 0x000000ed00ed7308 */ /* 0x000e740000000800 */
[----:B------:R-:W-:Y:S10]  /*4bb0*/  MUFU.EX2 R243, R243 ;  /* 0x000000f300f37308 */ /* 0x000ff40000000800 */
[----:B------:R-:W1:Y:S10]  /*4bc0*/  MUFU.EX2 R244, R244 ;  /* 0x000000f400f47308 */ /* 0x000e740000000800 */
[----:B------:R-:W-:Y:S10]  /*4bd0*/  MUFU.EX2 R245, R245 ;  /* 0x000000f500f57308 */ /* 0x000ff40000000800 */
[----:B------:R-:W3:Y:S10]  /*4be0*/  MUFU.EX2 R246, R246 ;  /* 0x000000f600f67308 */ /* 0x000ef40000000800 */
[----:B------:R-:W4:Y:S10]  /*4bf0*/  MUFU.EX2 R247, R247 ;  /* 0x000000f700f77308 */ /* 0x000f340000000800 */
[----:B------:R-:W4:Y:S01]  /*4c00*/  MUFU.EX2 R249, R249 ;  /* 0x000000f900f97308 */ /* 0x000f220000000800 */
[----:B-1----:R-:W-:Y:S02]  /*4c10*/  F2FP.PACK_AB R6, R117, R115 ;  /* 0x000000737506723e */ /* 0x002fe400000000ff */
[----:B--2---:R-:W-:Y:S02]  /*4c20*/  F2FP.PACK_AB R5, R126, R122 ;  /* 0x0000007a7e05723e */ /* 0x004fe400000000ff */
[----:B---3--:R-:W-:Y:S01]  /*4c30*/  F2FP.PACK_AB R8, R131, R128 ;  /* 0x000000808308723e */ /* 0x008fe200000000ff */
[----:B------:R1:W-:Y:S01]  /*4c40*/  STS [R188+0xe000], R6 ;  /* 0x00e00006bc007388 */ /* 0x0003e20000000800 */
[----:B----4-:R-:W-:Y:S02]  /*4c50*/  F2FP.PACK_AB R7, R124, R236 ;  /* 0x000000ec7c07723e */ /* 0x010fe400000000ff */
[----:B------:R-:W-:Y:S01]  /*4c60*/  F2FP.PACK_AB R4, R130, R127 ;  /* 0x0000007f8204723e */ /* 0x000fe200000000ff */
[----:B------:R2:W-:Y:S01]  /*4c70*/  STS [R188+0xe400], R5 ;  /* 0x00e40005bc007388 */ /* 0x0005e20000000800 */
[----:B-1----:R-:W-:Y:S02]  /*4c80*/  F2FP.PACK_AB R6, R110, R113 ;  /* 0x000000716e06723e */ /* 0x002fe400000000ff */
[----:B--2---:R-:W-:Y:S03]  /*4c90*/  F2FP.PACK_AB R5, R112, R111 ;  /* 0x0000006f7005723e */ /* 0x004fe600000000ff */
[----:B------:R1:W-:Y:S04]  /*4ca0*/  STS [R193+0xe000], R6 ;  /* 0x00e00006c1007388 */ /* 0x0003e80000000800 */
[----:B------:R2:W-:Y:S04]  /*4cb0*/  STS [R193+0xe400], R5 ;  /* 0x00e40005c1007388 */ /* 0x0005e80000000800 */
[----:B------:R3:W-:Y:S04]  /*4cc0*/  STS [R188+0xf000], R8 ;  /* 0x00f00008bc007388 */ /* 0x0007e80000000800 */
[----:B------:R4:W-:Y:S04]  /*4cd0*/  STS [R188+0xf400], R7 ;  /* 0x00f40007bc007388 */ /* 0x0009e80000000800 */
[----:B------:R4:W-:Y:S01]  /*4ce0*/  STS [R193+0xf000], R4 ;  /* 0x00f00004c1007388 */ /* 0x0009e20000000800 */
[----:B-1----:R-:W-:Y:S02]  /*4cf0*/  F2FP.PACK_AB R6, R125, R119 ;  /* 0x000000777d06723e */ /* 0x002fe400000000ff */
[----:B--2---:R-:W-:Y:S02]  /*4d00*/  F2FP.PACK_AB R5, R174, R129 ;  /* 0x00000081ae05723e */ /* 0x004fe400000000ff */
[----:B---3--:R-:W-:Y:S02]  /*4d10*/  F2FP.PACK_AB R8, R123, R118 ;  /* 0x000000767b08723e */ /* 0x008fe400000000ff */
[----:B----4-:R-:W-:Y:S03]  /*4d20*/  F2FP.PACK_AB R7, R116, R114 ;  /* 0x000000727407723e */ /* 0x010fe600000000ff */
[----:B------:R-:W-:Y:S01]  /*4d30*/  STS [R193+0xf400], R8 ;  /* 0x00f40008c1007388 */ /* 0x000fe20000000800 */
[----:B------:R-:W-:Y:S03]  /*4d40*/  F2FP.PACK_AB R4, R242, R237 ;  /* 0x000000edf204723e */ /* 0x000fe600000000ff */
[----:B------:R1:W-:Y:S04]  /*4d50*/  STS [R192+0xe000], R7 ;  /* 0x00e00007c0007388 */ /* 0x0003e80000000800 */
[----:B------:R2:W-:Y:S04]  /*4d60*/  STS [R192+0xe400], R6 ;  /* 0x00e40006c0007388 */ /* 0x0005e80000000800 */
[----:B------:R3:W-:Y:S04]  /*4d70*/  STS [R226+0xe000], R5 ;  /* 0x00e00005e2007388 */ /* 0x0007e80000000800 */
[----:B------:R4:W-:Y:S01]  /*4d80*/  STS [R226+0xe400], R4 ;  /* 0x00e40004e2007388 */ /* 0x0009e20000000800 */
[----:B-1----:R-:W-:Y:S02]  /*4d90*/  F2FP.PACK_AB R7, R244, R243 ;  /* 0x000000f3f407723e */ /* 0x002fe400000000ff */
[----:B--2---:R-:W-:Y:S03]  /*4da0*/  F2FP.PACK_AB R6, R246, R245 ;  /* 0x000000f5f606723e */ /* 0x004fe600000000ff */
[----:B------:R-:W-:Y:S01]  /*4db0*/  STS [R192+0xf000], R7 ;  /* 0x00f00007c0007388 */ /* 0x000fe20000000800 */
[----:B---3--:R-:W-:Y:S03]  /*4dc0*/  F2FP.PACK_AB R5, R248, R247 ;  /* 0x000000f7f805723e */ /* 0x008fe600000000ff */
[----:B------:R-:W-:Y:S01]  /*4dd0*/  STS [R192+0xf400], R6 ;  /* 0x00f40006c0007388 */ /* 0x000fe20000000800 */
[----:B----4-:R-:W-:Y:S03]  /*4de0*/  F2FP.PACK_AB R4, R250, R249 ;  /* 0x000000f9fa04723e */ /* 0x010fe600000000ff */
[----:B------:R-:W-:Y:S04]  /*4df0*/  STS [R226+0xf000], R5 ;  /* 0x00f00005e2007388 */ /* 0x000fe80000000800 */
[----:B------:R-:W-:Y:S04]  /*4e00*/  STS [R226+0xf400], R4 ;  /* 0x00f40004e2007388 */ /* 0x000fe80000000800 */
[----:B------:R-:W1:Y:S08]  /*4e10*/  LDSM.16.M88.4 R32, [R109+0x4000] ;  /* 0x004000006d20783b */ /* 0x000e700000000200 */
[----:B------:R2:W3:Y:S08]  /*4e20*/  LDSM.16.M88.4 R28, [R109+0x5000] ;  /* 0x005000006d1c783b */ /* 0x0004f00000000200 */
[----:B------:R-:W4:Y:S08]  /*4e30*/  LDSM.16.M88.4 R100, [R108+0x4000] ;  /* 0x004000006c64783b */ /* 0x000f300000000200 */
[----:B------:R3:W4:Y:S01]  /*4e40*/  LDSM.16.M88.4 R104, [R108+0x5000] ;  /* 0x005000006c68783b */ /* 0x0007220000000200 */
[C---:B--2---:R-:W-:Y:S01]  /*4e50*/  IADD3 R109, R173.reuse, R109, RZ ;  /* 0x0000006dad6d7210 */ /* 0x044fe20007ffe0ff */
[-C--:B-1----:R-:W-:Y:S03]  /*4e60*/  HMMA.16816.F32 R4, R32, R132.reuse, RZ ;  /* 0x000000842004723c */ /* 0x082fe600000018ff */
[----:B---3--:R-:W-:Y:S05]  /*4e70*/  IADD3 R108, R173, R108, RZ ;  /* 0x0000006cad6c7210 */ /* 0x008fea0007ffe0ff */
[C---:B------:R-:W-:Y:S08]  /*4e80*/  HMMA.16816.F32 R8, R28.reuse, R132, RZ ;  /* 0x000000841c08723c */ /* 0x040ff000000018ff */
[-C--:B------:R-:W-:Y:S08]  /*4e90*/  HMMA.16816.F32 R12, R28, R134.reuse, RZ ;  /* 0x000000861c0c723c */ /* 0x080ff000000018ff */
[C---:B------:R-:W-:Y:S08]  /*4ea0*/  HMMA.16816.F32 R16, R32.reuse, R134, RZ ;  /* 0x000000862010723c */ /* 0x040ff000000018ff */
[-C--:B------:R-:W-:Y:S08]  /*4eb0*/  HMMA.16816.F32 R20, R32, R136.reuse, RZ ;  /* 0x000000882014723c */ /* 0x080ff000000018ff */
[C---:B------:R-:W-:Y:S08]  /*4ec0*/  HMMA.16816.F32 R24, R28.reuse, R136, RZ ;  /* 0x000000881c18723c */ /* 0x040ff000000018ff */
[-C--:B------:R-:W-:Y:S08]  /*4ed0*/  HMMA.16816.F32 R28, R28, R138.reuse, RZ ;  /* 0x0000008a1c1c723c */ /* 0x080ff000000018ff */
[----:B------:R-:W-:Y:S08]  /*4ee0*/  HMMA.16816.F32 R32, R32, R138, RZ ;  /* 0x0000008a2020723c */ /* 0x000ff000000018ff */
[-C--:B----4-:R-:W-:Y:S08]  /*4ef0*/  HMMA.16816.F32 R4, R100, R140.reuse, R4 ;  /* 0x0000008c6404723c */ /* 0x090ff00000001804 */
[C---:B------:R-:W-:Y:S08]  /*4f00*/  HMMA.16816.F32 R8, R104.reuse, R140, R8 ;  /* 0x0000008c6808723c */ /* 0x040ff00000001808 */
[-C--:B------:R-:W-:Y:S08]  /*4f10*/  HMMA.16816.F32 R12, R104, R142.reuse, R12 ;  /* 0x0000008e680c723c */ /* 0x080ff0000000180c */
[C---:B------:R-:W-:Y:S08]  /*4f20*/  HMMA.16816.F32 R16, R100.reuse, R142, R16 ;  /* 0x0000008e6410723c */ /* 0x040ff00000001810 */
[-C--:B------:R-:W-:Y:S08]  /*4f30*/  HMMA.16816.F32 R20, R100, R144.reuse, R20 ;  /* 0x000000906414723c */ /* 0x080ff00000001814 */
[C---:B------:R-:W-:Y:S08]  /*4f40*/  HMMA.16816.F32 R24, R104.reuse, R144, R24 ;  /* 0x000000906818723c */ /* 0x040ff00000001818 */
[-C--:B------:R-:W-:Y:S01]  /*4f50*/  HMMA.16816.F32 R28, R104, R146.reuse, R28 ;  /* 0x00000092681c723c */ /* 0x080fe2000000181c */
[----:B------:R-:W1:Y:S07]  /*4f60*/  LDSM.16.M88.4 R104, [R109+0x4000] ;  /* 0x004000006d68783b */ /* 0x000e6e0000000200 */
[----:B------:R-:W-:Y:S01]  /*4f70*/  HMMA.16816.F32 R32, R100, R146, R32 ;  /* 0x000000926420723c */ /* 0x000fe20000001820 */
[----:B------:R-:W2:Y:S07]  /*4f80*/  LDSM.16.M88.4 R100, [R109+0x5000] ;  /* 0x005000006d64783b */ /* 0x000eae0000000200 */
[-C--:B-1----:R-:W-:Y:S08]  /*4f90*/  HMMA.16816.F32 R4, R104, R148.reuse, R4 ;  /* 0x000000946804723c */ /* 0x082ff00000001804 */
[C---:B--2---:R-:W-:Y:S08]  /*4fa0*/  HMMA.16816.F32 R8, R100.reuse, R148, R8 ;  /* 0x000000946408723c */ /* 0x044ff00000001808 */
        /* <DEDUP_REMOVED lines=11> */
[C---:B-----5:R-:W-:Y:S01]  /*5060*/  FADD.FTZ R4, -R241.reuse, R4 ;  /* 0x00000004f1047221 */ /* 0x060fe20000010100 */
[C---:B------:R-:W-:Y:S04]  /*5070*/  HMMA.16816.F32 R16, R100.reuse, R158, R16 ;  /* 0x0000009e6410723c */ /* 0x040fe80000001810 */
[----:B------:R-:W-:Y:S02]  /*5080*/  FADD.FTZ R5, -R241, R5 ;  /* 0x00000005f1057221 */ /* 0x000fe40000010100 */
[C---:B------:R-:W-:Y:S02]  /*5090*/  FADD.FTZ R6, -R240.reuse, R6 ;  /* 0x00000006f0067221 */ /* 0x040fe40000010100 */
[----:B------:R-:W-:Y:S01]  /*50a0*/  FADD.FTZ R7, -R240, R7 ;  /* 0x00000007f0077221 */ /* 0x000fe20000010100 */
[-C--:B------:R-:W-:Y:S03]  /*50b0*/  HMMA.16816.F32 R20, R100, R160.reuse, R20 ;  /* 0x000000a06414723c */ /* 0x080fe60000001814 */
[C---:B------:R-:W-:Y:S02]  /*50c0*/  FADD.FTZ R8, -R239.reuse, R8 ;  /* 0x00000008ef087221 */ /* 0x040fe40000010100 */
[C---:B------:R-:W-:Y:S02]  /*50d0*/  FADD.FTZ R9, -R239.reuse, R9 ;  /* 0x00000009ef097221 */ /* 0x040fe40000010100 */
[C---:B------:R-:W-:Y:S01]  /*50e0*/  FADD.FTZ R10, -R238.reuse, R10 ;  /* 0x0000000aee0a7221 */ /* 0x040fe20000010100 */
[C---:B------:R-:W-:Y:S04]  /*50f0*/  HMMA.16816.F32 R24, R104.reuse, R160, R24 ;  /* 0x000000a06818723c */ /* 0x040fe80000001818 */
[C---:B------:R-:W-:Y:S02]  /*5100*/  FADD.FTZ R11, -R238.reuse, R11 ;  /* 0x0000000bee0b7221 */ /* 0x040fe40000010100 */
[C---:B------:R-:W-:Y:S02]  /*5110*/  FADD.FTZ R12, -R239.reuse, R12 ;  /* 0x0000000cef0c7221 */ /* 0x040fe40000010100 */
[----:B------:R-:W-:Y:S01]  /*5120*/  FADD.FTZ R13, -R239, R13 ;  /* 0x0000000def0d7221 */ /* 0x000fe20000010100 */
[-C--:B------:R-:W-:Y:S03]  /*5130*/  HMMA.16816.F32 R28, R104, R162.reuse, R28 ;  /* 0x000000a2681c723c */ /* 0x080fe6000000181c */
[C---:B------:R-:W-:Y:S02]  /*5140*/  FADD.FTZ R14, -R238.reuse, R14 ;  /* 0x0000000eee0e7221 */ /* 0x040fe40000010100 */
[----:B------:R-:W-:Y:S02]  /*5150*/  FADD.FTZ R15, -R238, R15 ;  /* 0x0000000fee0f7221 */ /* 0x000fe40000010100 */
[C---:B------:R-:W-:Y:S01]  /*5160*/  FADD.FTZ R16, -R241.reuse, R16 ;  /* 0x00000010f1107221 */ /* 0x040fe20000010100 */
[----:B------:R-:W-:Y:S04]  /*5170*/  HMMA.16816.F32 R32, R100, R162, R32 ;  /* 0x000000a26420723c */ /* 0x000fe80000001820 */
[C---:B------:R-:W-:Y:S02]  /*5180*/  FADD.FTZ R17, -R241.reuse, R17 ;  /* 0x00000011f1117221 */ /* 0x040fe40000010100 */
[C---:B------:R-:W-:Y:S02]  /*5190*/  FADD.FTZ R18, -R240.reuse, R18 ;  /* 0x00000012f0127221 */ /* 0x040fe40000010100 */
[C---:B------:R-:W-:Y:S04]  /*51a0*/  FADD.FTZ R19, -R240.reuse, R19 ;  /* 0x00000013f0137221 */ /* 0x040fe80000010100 */
[C---:B------:R-:W-:Y:S02]  /*51b0*/  FADD.FTZ R20, -R241.reuse, R20 ;  /* 0x00000014f1147221 */ /* 0x040fe40000010100 */
[----:B------:R-:W-:Y:S02]  /*51c0*/  FADD.FTZ R21, -R241, R21 ;  /* 0x00000015f1157221 */ /* 0x000fe40000010100 */
[C---:B------:R-:W-:Y:S02]  /*51d0*/  FADD.FTZ R22, -R240.reuse, R22 ;  /* 0x00000016f0167221 */ /* 0x040fe40000010100 */
[----:B------:R-:W-:Y:S02]  /*51e0*/  FADD.FTZ R23, -R240, R23 ;  /* 0x00000017f0177221 */ /* 0x000fe40000010100 */
[C---:B------:R-:W-:Y:S02]  /*51f0*/  FADD.FTZ R24, -R239.reuse, R24 ;  /* 0x00000018ef187221 */ /* 0x040fe40000010100 */
[C---:B------:R-:W-:Y:S02]  /*5200*/  FADD.FTZ R25, -R239.reuse, R25 ;  /* 0x00000019ef197221 */ /* 0x040fe40000010100 */
[C---:B------:R-:W-:Y:S02]  /*5210*/  FADD.FTZ R26, -R238.reuse, R26 ;  /* 0x0000001aee1a7221 */ /* 0x040fe40000010100 */
[C---:B------:R-:W-:Y:S02]  /*5220*/  FADD.FTZ R27, -R238.reuse, R27 ;  /* 0x0000001bee1b7221 */ /* 0x040fe40000010100 */
[C---:B------:R-:W-:Y:S02]  /*5230*/  FADD.FTZ R28, -R239.reuse, R28 ;  /* 0x0000001cef1c7221 */ /* 0x040fe40000010100 */
[----:B------:R-:W-:Y:S02]  /*5240*/  FADD.FTZ R29, -R239, R29 ;  /* 0x0000001def1d7221 */ /* 0x000fe40000010100 */
[C---:B------:R-:W-:Y:S02]  /*5250*/  FADD.FTZ R30, -R238.reuse, R30 ;  /* 0x0000001eee1e7221 */ /* 0x040fe40000010100 */
[----:B------:R-:W-:Y:S02]  /*5260*/  FADD.FTZ R31, -R238, R31 ;  /* 0x0000001fee1f7221 */ /* 0x000fe40000010100 */
[C---:B------:R-:W-:Y:S02]  /*5270*/  FADD.FTZ R32, -R241.reuse, R32 ;  /* 0x00000020f1207221 */ /* 0x040fe40000010100 */
[----:B------:R-:W-:Y:S02]  /*5280*/  FADD.FTZ R33, -R241, R33 ;  /* 0x00000021f1217221 */ /* 0x000fe40000010100 */
        /* <DEDUP_REMOVED lines=40> */
[C---:B------:R-:W-:Y:S01]  /*5510*/  IMAD.U32 R4, R5.reuse, -0x40, RZ ;  /* 0xffffffc005047824 */ /* 0x040fe200078e00ff */
[----:B------:R-:W-:Y:S04]  /*5520*/  SEL R6, R6, 0x2000, !P3 ;  /* 0x0000200006067807 */ /* 0x000fe80005800000 */
[----:B------:R-:W-:Y:S01]  /*5530*/  LEA R234, P0, R4, R234, 0x1 ;  /* 0x000000ea04ea7211 */ /* 0x000fe200078008ff */
[--C-:B------:R-:W-:Y:S02]  /*5540*/  IMAD.IADD R220, R220, 0x1, R6.reuse ;  /* 0x00000001dcdc7824 */ /* 0x100fe400078e0206 */
[--C-:B------:R-:W-:Y:S01]  /*5550*/  IMAD.IADD R214, R214, 0x1, R6.reuse ;  /* 0x00000001d6d67824 */ /* 0x100fe200078e0206 */
[----:B------:R-:W-:Y:S01]  /*5560*/  LEA.HI.X.SX32 R235, R4, R235, 0x1, P0 ;  /* 0x000000eb04eb7211 */ /* 0x000fe200000f0eff */
[----:B------:R-:W-:Y:S01]  /*5570*/  @!P1 IMAD.MOV.U32 R4, RZ, RZ, c[0x0][0x194] ;  /* 0x00006500ff049624 */ /* 0x000fe200078e00ff */
[----:B------:R1:W-:Y:S01]  /*5580*/  @P1 STS [R220], RZ ;  /* 0x000000ffdc001388 */ /* 0x0003e20000000800 */
[----:B------:R-:W-:Y:S01]  /*5590*/  @!P1 LEA R8, P0, R5, R234, 0x6 ;  /* 0x000000ea05089211 */ /* 0x000fe200078030ff */
        /* <DEDUP_REMOVED lines=18> */
.L_x_166:
        /* <DEDUP_REMOVED lines=38> */
[----:B-1----:R-:W1:Y:S04]  /*5920*/  LDSM.16.MT88.4 R8, [R116+0x4000] ;  /* 0x004000007408783b */ /* 0x002e680000004200 */
        /* <DEDUP_REMOVED lines=50> */
[C---:B------:R-:W-:Y:S05]  /*5c50*/  IMAD.U32 R4, R5.reuse, -0x40, RZ ;  /* 0xffffffc005047824 */ /* 0x040fea00078e00ff */
        /* <DEDUP_REMOVED lines=16> */
.L_x_167:
[----:B------:R-:W-:Y:S01]  /*5d60*/  LDSM.16.M88.4 R16, [R169] ;  /* 0x00000000a910783b */ /* 0x000fe20000000200 */
[--C-:B------:R-:W-:Y:S01]  /*5d70*/  IMAD.IADD R117, R116, 0x1, R173.reuse ;  /* 0x0000000174757824 */ /* 0x100fe200078e02ad */
[C---:B------:R-:W-:Y:S01]  /*5d80*/  LEA R236, P0, R198.reuse, R120, 0x2 ;  /* 0x00000078c6ec7211 */ /* 0x040fe200078010ff */
[----:B------:R-:W-:Y:S01]  /*5d90*/  IMAD.IADD R119, R169, 0x1, R173 ;  /* 0x00000001a9777824 */ /* 0x000fe200078e02ad */
[----:B------:R-:W2:Y:S01]  /*5da0*/  LDSM.16.MT88.4 R8, [R116+0x6000] ;  /* 0x006000007408783b */ /* 0x000ea20000004200 */
[C---:B------:R-:W-:Y:S01]  /*5db0*/  IMAD.IADD R118, R173.reuse, 0x1, R0 ;  /* 0x00000001ad767824 */ /* 0x040fe200078e0200 */
[----:B------:R-:W-:Y:S02]  /*5dc0*/  LEA.HI.X.SX32 R237, R198, R121, 0x2, P0 ;  /* 0x00000079c6ed7211 */ /* 0x000fe400000f16ff */
[----:B------:R-:W3:Y:S04]  /*5dd0*/  LDSM.16.MT88.4 R20, [R117+0x6000] ;  /* 0x006000007514783b */ /* 0x000ee80000004200 */
[----:B------:R-:W-:Y:S04]  /*5de0*/  LDSM.16.M88.4 R24, [R0] ;  /* 0x000000000018783b */ /* 0x000fe80000000200 */
[----:B------:R-:W4:Y:S04]  /*5df0*/  LDSM.16.MT88.4 R28, [R116+0x6800] ;  /* 0x00680000741c783b */ /* 0x000f280000004200 */
[----:B------:R-:W1:Y:S04]  /*5e00*/  LDSM.16.MT88.4 R32, [R117+0x6800] ;  /* 0x006800007520783b */ /* 0x000e680000004200 */
[----:B------:R-:W-:Y:S04]  /*5e10*/  LDSM.16.MT88.4 R104, [R116+0x7000] ;  /* 0x007000007468783b */ /* 0x000fe80000004200 */
[----:B------:R-:W1:Y:S04]  /*5e20*/  LDSM.16.M88.4 R100, [R119] ;  /* 0x000000007764783b */ /* 0x000e680000000200 */
[----:B------:R-:W-:Y:S04]  /*5e30*/  LDSM.16.MT88.4 R112, [R116+0x7800] ;  /* 0x007800007470783b */ /* 0x000fe80000004200 */
[----:B------:R-:W-:Y:S01]  /*5e40*/  LDSM.16.M88.4 R108, [R118] ;  /* 0x00000000766c783b */ /* 0x000fe20000000200 */
[C---:B-12---:R-:W-:Y:S08]  /*5e50*/  HMMA.16816.F32 R4, R16.reuse, R8, RZ ;  /* 0x000000081004723c */ /* 0x046ff000000018ff */
[C---:B------:R-:W-:Y:S08]  /*5e60*/  HMMA.16816.F32 R8, R16.reuse, R10, RZ ;  /* 0x0000000a1008723c */ /* 0x040ff000000018ff */
[C---:B---3--:R-:W-:Y:S08]  /*5e70*/  HMMA.16816.F32 R12, R16.reuse, R20, RZ ;  /* 0x00000014100c723c */ /* 0x048ff000000018ff */
[----:B------:R-:W-:Y:S01]  /*5e80*/  HMMA.16816.F32 R16, R16, R22, RZ ;  /* 0x000000161010723c */ /* 0x000fe200000018ff */
[----:B------:R-:W1:Y:S07]  /*5e90*/  LDSM.16.MT88.4 R20, [R117+0x7000] ;  /* 0x007000007514783b */ /* 0x000e6e0000004200 */
[C---:B----4-:R-:W-:Y:S08]  /*5ea0*/  HMMA.16816.F32 R4, R24.reuse, R28, R4 ;  /* 0x0000001c1804723c */ /* 0x050ff00000001804 */
[C---:B------:R-:W-:Y:S01]  /*5eb0*/  HMMA.16816.F32 R8, R24.reuse, R30, R8 ;  /* 0x0000001e1808723c */ /* 0x040fe20000001808 */
[----:B------:R-:W-:Y:S07]  /*5ec0*/  LDSM.16.M88.4 R28, [R169+0x2000] ;  /* 0x00200000a91c783b */ /* 0x000fee0000000200 */
[C---:B------:R-:W-:Y:S08]  /*5ed0*/  HMMA.16816.F32 R12, R24.reuse, R32, R12 ;  /* 0x00000020180c723c */ /* 0x040ff0000000180c */
[----:B------:R-:W-:Y:S01]  /*5ee0*/  HMMA.16816.F32 R16, R24, R34, R16 ;  /* 0x000000221810723c */ /* 0x000fe20000001810 */
[----:B------:R-:W2:Y:S04]  /*5ef0*/  LDSM.16.MT88.4 R24, [R117+0x7800] ;  /* 0x007800007518783b */ /* 0x000ea80000004200 */
[----:B------:R-:W3:Y:S03]  /*5f00*/  LDSM.16.MT88.4 R32, [R116+0x8000] ;  /* 0x008000007420783b */ /* 0x000ee60000004200 */
[C---:B------:R-:W-:Y:S08]  /*5f10*/  HMMA.16816.F32 R4, R100.reuse, R104, R4 ;  /* 0x000000686404723c */ /* 0x040ff00000001804 */
[C---:B------:R-:W-:Y:S01]  /*5f20*/  HMMA.16816.F32 R8, R100.reuse, R106, R8 ;  /* 0x0000006a6408723c */ /* 0x040fe20000001808 */
[----:B------:R-:W-:Y:S07]  /*5f30*/  LDSM.16.MT88.4 R104, [R116+0x8800] ;  /* 0x008800007468783b */ /* 0x000fee0000004200 */
[C---:B-1----:R-:W-:Y:S08]  /*5f40*/  HMMA.16816.F32 R12, R100.reuse, R20, R12 ;  /* 0x00000014640c723c */ /* 0x042ff0000000180c */
[----:B------:R-:W-:Y:S01]  /*5f50*/  HMMA.16816.F32 R16, R100, R22, R16 ;  /* 0x000000166410723c */ /* 0x000fe20000001810 */
[----:B------:R-:W1:Y:S04]  /*5f60*/  LDSM.16.MT88.4 R20, [R117+0x8000] ;  /* 0x008000007514783b */ /* 0x000e680000004200 */
[----:B------:R-:W4:Y:S03]  /*5f70*/  LDSM.16.M88.4 R100, [R0+0x2000] ;  /* 0x002000000064783b */ /* 0x000f260000000200 */
[C---:B------:R-:W-:Y:S08]  /*5f80*/  HMMA.16816.F32 R4, R108.reuse, R112, R4 ;  /* 0x000000706c04723c */ /* 0x040ff00000001804 */
[C---:B------:R-:W-:Y:S01]  /*5f90*/  HMMA.16816.F32 R8, R108.reuse, R114, R8 ;  /* 0x000000726c08723c */ /* 0x040fe20000001808 */
[----:B------:R-:W-:Y:S07]  /*5fa0*/  LDSM.16.MT88.4 R112, [R116+0x9000] ;  /* 0x009000007470783b */ /* 0x000fee0000004200 */
[C---:B--2---:R-:W-:Y:S08]  /*5fb0*/  HMMA.16816.F32 R12, R108.reuse, R24, R12 ;  /* 0x000000186c0c723c */ /* 0x044ff0000000180c */
[----:B------:R-:W-:Y:S01]  /*5fc0*/  HMMA.16816.F32 R16, R108, R26, R16 ;  /* 0x0000001a6c10723c */ /* 0x000fe20000001810 */
[----:B------:R-:W2:Y:S04]  /*5fd0*/  LDSM.16.MT88.4 R24, [R117+0x8800] ;  /* 0x008800007518783b */ /* 0x000ea80000004200 */
[----:B------:R-:W2:Y:S03]  /*5fe0*/  LDSM.16.M88.4 R108, [R119+0x2000] ;  /* 0x00200000776c783b */ /* 0x000ea60000000200 */
[C---:B---3--:R-:W-:Y:S08]  /*5ff0*/  HMMA.16816.F32 R4, R28.reuse, R32, R4 ;  /* 0x000000201c04723c */ /* 0x048ff00000001804 */
[C---:B------:R-:W-:Y:S01]  /*6000*/  HMMA.16816.F32 R8, R28.reuse, R34, R8 ;  /* 0x000000221c08723c */ /* 0x040fe20000001808 */
[----:B------:R-:W-:Y:S07]  /*6010*/  LDSM.16.MT88.4 R32, [R116+0x9800] ;  /* 0x009800007420783b */ /* 0x000fee0000004200 */
[C---:B-1----:R-:W-:Y:S08]  /*6020*/  HMMA.16816.F32 R12, R28.reuse, R20, R12 ;  /* 0x000000141c0c723c */ /* 0x042ff0000000180c */
[----:B------:R-:W-:Y:S01]  /*6030*/  HMMA.16816.F32 R16, R28, R22, R16 ;  /* 0x000000161c10723c */ /* 0x000fe20000001810 */
[----:B------:R-:W1:Y:S04]  /*6040*/  LDSM.16.MT88.4 R20, [R117+0x9000] ;  /* 0x009000007514783b */ /* 0x000e680000004200 */
[----:B------:R-:W3:Y:S03]  /*6050*/  LDSM.16.M88.4 R28, [R118+0x2000] ;  /* 0x00200000761c783b */ /* 0x000ee60000000200 */
[C---:B----4-:R-:W-:Y:S07]  /*6060*/  HMMA.16816.F32 R4, R100.reuse, R104, R4 ;  /* 0x000000686404723c */ /* 0x050fee0000001804 */
[----:B------:R-:W-:Y:S01]  /*6070*/  IMAD.IADD R104, R173, 0x1, R166 ;  /* 0x00000001ad687824 */ /* 0x000fe200078e02a6 */
[C---:B------:R-:W-:Y:S08]  /*6080*/  HMMA.16816.F32 R8, R100.reuse, R106, R8 ;  /* 0x0000006a6408723c */ /* 0x040ff00000001808 */
[C---:B--2---:R-:W-:Y:S08]  /*6090*/  HMMA.16816.F32 R12, R100.reuse, R24, R12 ;  /* 0x00000018640c723c */ /* 0x044ff0000000180c */
[----:B------:R-:W-:Y:S01]  /*60a0*/  HMMA.16816.F32 R16, R100, R26, R16 ;  /* 0x0000001a6410723c */ /* 0x000fe20000001810 */
[----:B------:R-:W2:Y:S04]  /*60b0*/  LDSM.16.MT88.4 R24, [R117+0x9800] ;  /* 0x009800007518783b */ /* 0x000ea80000004200 */
[----:B------:R-:W-:Y:S03]  /*60c0*/  LDSM.16.MT88.4 R100, [R168+0xd000] ;  /* 0x00d00000a864783b */ /* 0x000fe60000004200 */
[C---:B------:R-:W-:Y:S08]  /*60d0*/  HMMA.16816.F32 R4, R108.reuse, R112, R4 ;  /* 0x000000706c04723c */ /* 0x040ff00000001804 */
[C---:B------:R-:W-:Y:S08]  /*60e0*/  HMMA.16816.F32 R8, R108.reuse, R114, R8 ;  /* 0x000000726c08723c */ /* 0x040ff00000001808 */
[C---:B-1----:R-:W-:Y:S07]  /*60f0*/  HMMA.16816.F32 R12, R108.reuse, R20, R12 ;  /* 0x000000146c0c723c */ /* 0x042fee000000180c */
[----:B------:R-:W-:Y:S01]  /*6100*/  @P6 IADD3 R20, P1, R200, R186, RZ ;  /* 0x000000bac8146210 */ /* 0x000fe20007f3e0ff */
[----:B------:R-:W-:Y:S04]  /*6110*/  HMMA.16816.F32 R16, R108, R22, R16 ;  /* 0x000000166c10723c */ /* 0x000fe80000001810 */
[----:B------:R-:W-:Y:S03]  /*6120*/  @P6 IMAD.X R21, R199, 0x1, R185, P1 ;  /* 0x00000001c7156824 */ /* 0x000fe600008e06b9 */
[CC--:B------:R-:W-:Y:S01]  /*6130*/  LEA R22, P1, R213.reuse, R236.reuse, 0x2 ;  /* 0x000000ecd5167211 */ /* 0x0c0fe200078210ff */
[C---:B---3--:R-:W-:Y:S01]  /*6140*/  HMMA.16816.F32 R4, R28.reuse, R32, R4 ;  /* 0x000000201c04723c */ /* 0x048fe20000001804 */
[----:B------:R1:W5:Y:S04]  /*6150*/  @P6 LDG.E R218, [R20.64] ;  /* 0x0000000614da6981 */ /* 0x000368000c1e1900 */
[----:B------:R1:W5:Y:S01]  /*6160*/  @P6 LDG.E R219, [R20.64+0x20] ;  /* 0x0000200614db6981 */ /* 0x000362000c1e1900 */
[-C--:B------:R-:W-:Y:S02]  /*6170*/  LEA.HI.X.SX32 R23, R213, R237.reuse, 0x2, P1 ;  /* 0x000000edd5177211 */ /* 0x080fe400008f16ff */
[C---:B------:R-:W-:Y:S01]  /*6180*/  HMMA.16816.F32 R8, R28.reuse, R34, R8 ;  /* 0x000000221c08723c */ /* 0x040fe20000001808 */
[----:B------:R1:W5:Y:S04]  /*6190*/  @P6 LDG.E R216, [R20.64+0x80] ;  /* 0x0000800614d86981 */ /* 0x000368000c1e1900 */
[----:B------:R1:W5:Y:S03]  /*61a0*/  @P6 LDG.E R217, [R20.64+0xa0] ;  /* 0x0000a00614d96981 */ /* 0x000366000c1e1900 */
[C---:B--2---:R-:W-:Y:S01]  /*61b0*/  HMMA.16816.F32 R12, R28.reuse, R24, R12 ;  /* 0x000000181c0c723c */ /* 0x044fe2000000180c */
[----:B------:R-:W-:Y:S06]  /*61c0*/  LDSM.16.MT88.4 R32, [R168+0xc800] ;  /* 0x00c80000a820783b */ /* 0x000fec0000004200 */
[----:B------:R2:W-:Y:S01]  /*61d0*/  RED.E.ADD.F32.FTZ.RN.STRONG.GPU [R236.64], R4 ;  /* 0x00000004ec00798e */ /* 0x0005e2000c10e786 */
[----:B------:R-:W-:Y:S03]  /*61e0*/  HMMA.16816.F32 R16, R28, R26, R16 ;  /* 0x0000001a1c10723c */ /* 0x000fe60000001810 */
[----:B------:R3:W-:Y:S04]  /*61f0*/  RED.E.ADD.F32.FTZ.RN.STRONG.GPU [R22.64], R5 ;  /* 0x000000051600798e */ /* 0x0007e8000c10e786 */
[----:B------:R-:W-:Y:S01]  /*6200*/  LDSM.16.MT88.4 R28, [R168+0xa800] ;  /* 0x00a80000a81c783b */ /* 0x000fe20000004200 */
[CC--:B-1----:R-:W-:Y:S04]  /*6210*/  LEA R20, P0, R212.reuse, R236.reuse, 0x2 ;  /* 0x000000ecd4147211 */ /* 0x0c2fe800078010ff */
[-C--:B------:R-:W-:Y:S02]  /*6220*/  LEA.HI.X.SX32 R21, R212, R237.reuse, 0x2, P0 ;  /* 0x000000edd4157211 */ /* 0x080fe400000f16ff */
[CC--:B------:R-:W-:Y:S03]  /*6230*/  LEA R24, P0, R210.reuse, R236.reuse, 0x2 ;  /* 0x000000ecd2187211 */ /* 0x0c0fe600078010ff */
[----:B------:R1:W-:Y:S01]  /*6240*/  RED.E.ADD.F32.FTZ.RN.STRONG.GPU [R20.64], R6 ;  /* 0x000000061400798e */ /* 0x0003e2000c10e786 */
[-C--:B------:R-:W-:Y:S02]  /*6250*/  LEA.HI.X.SX32 R25, R210, R237.reuse, 0x2, P0 ;  /* 0x000000edd2197211 */ /* 0x080fe400000f16ff */
[CC--:B--2---:R-:W-:Y:S04]  /*6260*/  LEA R4, P1, R211.reuse, R236.reuse, 0x2 ;  /* 0x000000ecd3047211 */ /* 0x0c4fe800078210ff */
[-C--:B---3--:R-:W-:Y:S05]  /*6270*/  LEA.HI.X.SX32 R5, R211, R237.reuse, 0x2, P1 ;  /* 0x000000edd3057211 */ /* 0x088fea00008f16ff */
[----:B------:R2:W-:Y:S04]  /*6280*/  RED.E.ADD.F32.FTZ.RN.STRONG.GPU [R4.64], R7 ;  /* 0x000000070400798e */ /* 0x0005e8000c10e786 */
[----:B------:R3:W-:Y:S01]  /*6290*/  RED.E.ADD.F32.FTZ.RN.STRONG.GPU [R24.64], R8 ;  /* 0x000000081800798e */ /* 0x0007e2000c10e786 */
[CC--:B-1----:R-:W-:Y:S02]  /*62a0*/  LEA R20, P3, R209.reuse, R236.reuse, 0x2 ;  /* 0x000000ecd1147211 */ /* 0x0c2fe400078610ff */
[CC--:B------:R-:W-:Y:S02]  /*62b0*/  LEA R6, P1, R208.reuse, R236.reuse, 0x2 ;  /* 0x000000ecd0067211 */ /* 0x0c0fe400078210ff */
[-C--:B------:R-:W-:Y:S05]  /*62c0*/  LEA.HI.X.SX32 R21, R209, R237.reuse, 0x2, P3 ;  /* 0x000000edd1157211 */ /* 0x080fea00018f16ff */
[----:B------:R1:W-:Y:S01]  /*62d0*/  RED.E.ADD.F32.FTZ.RN.STRONG.GPU [R20.64], R9 ;  /* 0x000000091400798e */ /* 0x0003e2000c10e786 */
[-C--:B--2---:R-:W-:Y:S02]  /*62e0*/  LEA.HI.X.SX32 R7, R208, R237.reuse, 0x2, P1 ;  /* 0x000000edd0077211 */ /* 0x084fe400008f16ff */
[-C--:B------:R-:W-:Y:S02]  /*62f0*/  LEA R4, P0, R207, R236.reuse, 0x2 ;  /* 0x000000eccf047211 */ /* 0x080fe400078010ff */
[-C--:B---3--:R-:W-:Y:S01]  /*6300*/  LEA R24, P5, R205, R236.reuse, 0x2 ;  /* 0x000000eccd187211 */ /* 0x088fe200078a10ff */
[----:B------:R2:W-:Y:S01]  /*6310*/  RED.E.ADD.F32.FTZ.RN.STRONG.GPU [R6.64], R10 ;  /* 0x0000000a0600798e */ /* 0x0005e2000c10e786 */
[-C--:B------:R-:W-:Y:S02]  /*6320*/  LEA.HI.X.SX32 R5, R207, R237.reuse, 0x2, P0 ;  /* 0x000000edcf057211 */ /* 0x080fe400000f16ff */
[-C--:B------:R-:W-:Y:S02]  /*6330*/  LEA.HI.X.SX32 R25, R205, R237.reuse, 0x2, P5 ;  /* 0x000000edcd197211 */ /* 0x080fe400028f16ff */
[-C--:B------:R-:W-:Y:S01]  /*6340*/  LEA R8, P1, R228, R236.reuse, 0x2 ;  /* 0x000000ece4087211 */ /* 0x080fe200078210ff */
[----:B------:R3:W-:Y:S04]  /*6350*/  RED.E.ADD.F32.FTZ.RN.STRONG.GPU [R4.64], R11 ;  /* 0x0000000b0400798e */ /* 0x0007e8000c10e786 */
[----:B------:R-:W-:Y:S04]  /*6360*/  RED.E.ADD.F32.FTZ.RN.STRONG.GPU [R236.64+0x80], R12 ;  /* 0x0000800cec00798e */ /* 0x000fe8000c10e786 */
[----:B------:R-:W-:Y:S01]  /*6370*/  RED.E.ADD.F32.FTZ.RN.STRONG.GPU [R22.64+0x80], R13 ;  /* 0x0000800d1600798e */ /* 0x000fe2000c10e786 */
[-C--:B-1----:R-:W-:Y:S02]  /*6380*/  LEA R20, P4, R204, R236.reuse, 0x2 ;  /* 0x000000eccc147211 */ /* 0x082fe400078810ff */
[-C--:B------:R-:W-:Y:S02]  /*6390*/  LEA.HI.X.SX32 R9, R228, R237.reuse, 0x2, P1 ;  /* 0x000000ede4097211 */ /* 0x080fe400008f16ff */
[----:B------:R-:W-:Y:S02]  /*63a0*/  LEA.HI.X.SX32 R21, R204, R237, 0x2, P4 ;  /* 0x000000edcc157211 */ /* 0x000fe400020f16ff */
[----:B------:R-:W-:Y:S02]  /*63b0*/  ISETP.GT.AND P4, PT, R221, R195, PT ;  /* 0x000000c3dd00720c */ /* 0x000fe40003f84270 */
[CC--:B--2---:R-:W-:Y:S02]  /*63c0*/  LEA R6, P0, R206.reuse, R236.reuse, 0x2 ;  /* 0x000000ecce067211 */ /* 0x0c4fe400078010ff */
[CC--:B------:R-:W-:Y:S02]  /*63d0*/  LEA R10, P3, R229.reuse, R236.reuse, 0x2 ;  /* 0x000000ece50a7211 */ /* 0x0c0fe400078610ff */
[-C--:B------:R-:W-:Y:S02]  /*63e0*/  LEA.HI.X.SX32 R7, R206, R237.reuse, 0x2, P0 ;  /* 0x000000edce077211 */ /* 0x080fe400000f16ff */
[-C--:B---3--:R-:W-:Y:S02]  /*63f0*/  LEA.HI.X.SX32 R11, R229, R237.reuse, 0x2, P3 ;  /* 0x000000ede50b7211 */ /* 0x088fe400018f16ff */
[C---:B------:R-:W-:Y:S01]  /*6400*/  LEA R4, P0, R227.reuse, R236, 0x2 ;  /* 0x000000ece3047211 */ /* 0x040fe200078010ff */
[----:B------:R-:W-:Y:S01]  /*6410*/  RED.E.ADD.F32.FTZ.RN.STRONG.GPU [R6.64], R14 ;  /* 0x0000000e0600798e */ /* 0x000fe2000c10e786 */
[----:B------:R-:W-:Y:S02]  /*6420*/  @P6 IADD3 R202, P1, R202, -0x100, RZ ;  /* 0xffffff00caca6810 */ /* 0x000fe40007f3e0ff */
[----:B------:R-:W-:Y:S01]  /*6430*/  LEA.HI.X.SX32 R5, R227, R237, 0x2, P0 ;  /* 0x000000ede3057211 */ /* 0x000fe200000f16ff */
[----:B------:R-:W-:Y:S01]  /*6440*/  RED.E.ADD.F32.FTZ.RN.STRONG.GPU [R24.64], R15 ;  /* 0x0000000f1800798e */ /* 0x000fe2000c10e786 */
[----:B------:R-:W-:Y:S02]  /*6450*/  @P6 IADD3 R200, P3, R200, -0x100, RZ ;  /* 0xffffff00c8c86810 */ /* 0x000fe40007f7e0ff */
[----:B------:R-:W-:Y:S01]  /*6460*/  @P6 IADD3.X R201, R201, -0x1, RZ, P1, !PT ;  /* 0xffffffffc9c96810 */ /* 0x000fe20000ffe4ff */
[----:B------:R-:W-:Y:S01]  /*6470*/  RED.E.ADD.F32.FTZ.RN.STRONG.GPU [R20.64], R16 ;  /* 0x000000101400798e */ /* 0x000fe2000c10e786 */
[----:B------:R-:W-:Y:S03]  /*6480*/  @P6 IADD3.X R199, R199, -0x1, RZ, P3, !PT ;  /* 0xffffffffc7c76810 */ /* 0x000fe60001ffe4ff */
[----:B------:R-:W-:Y:S04]  /*6490*/  RED.E.ADD.F32.FTZ.RN.STRONG.GPU [R10.64], R17 ;  /* 0x000000110a00798e */ /* 0x000fe8000c10e786 */
[----:B------:R-:W-:Y:S04]  /*64a0*/  RED.E.ADD.F32.FTZ.RN.STRONG.GPU [R8.64], R18 ;  /* 0x000000120800798e */ /* 0x000fe8000c10e786 */
[----:B------:R-:W-:Y:S04]  /*64b0*/  LDSM.16.MT88.4 R8, [R166] ;  /* 0x00000000a608783b */ /* 0x000fe80000004200 */
[----:B------:R-:W-:Y:S04]  /*64c0*/  RED.E.ADD.F32.FTZ.RN.STRONG.GPU [R4.64], R19 ;  /* 0x000000130400798e */ /* 0x000fe8000c10e786 */
[----:B------:R-:W1:Y:S04]  /*64d0*/  LDSM.16.MT88.4 R4, [R168+0xa000] ;  /* 0x00a00000a804783b */ /* 0x000e680000004200 */
[----:B------:R-:W2:Y:S04]  /*64e0*/  LDSM.16.MT88.4 R20, [R168+0xc000] ;  /* 0x00c00000a814783b */ /* 0x000ea80000004200 */
[----:B------:R-:W3:Y:S04]  /*64f0*/  LDSM.16.MT88.4 R24, [R104] ;  /* 0x000000006818783b */ /* 0x000ee80000004200 */
[----:B------:R-:W4:Y:S04]  /*6500*/  LDSM.16.MT88.4 R12, [R166+0x800] ;  /* 0x00080000a60c783b */ /* 0x000f280000004200 */
        /* <DEDUP_REMOVED lines=9> */
[----:B------:R-:W1:Y:S07]  /*65a0*/  LDSM.16.MT88.4 R20, [R166+0x1000] ;  /* 0x00100000a614783b */ /* 0x000e6e0000004200 */
[----:B------:R-:W-:Y:S01]  /*65b0*/  HMMA.16816.F32 R96, R4, R26, R96 ;  /* 0x0000001a0460723c */ /* 0x000fe20000001860 */
[----:B------:R-:W2:Y:S04]  /*65c0*/  LDSM.16.MT88.4 R4, [R104+0x1000] ;  /* 0x001000006804783b */ /* 0x000ea80000004200 */
[----:B------:R-:W-:Y:S03]  /*65d0*/  LDSM.16.MT88.4 R24, [R166+0x1800] ;  /* 0x00180000a618783b */ /* 0x000fe60000004200 */
[-C--:B----4-:R-:W-:Y:S08]  /*65e0*/  HMMA.16816.F32 R68, R28, R12.reuse, R68 ;  /* 0x0000000c1c44723c */ /* 0x090ff00000001844 */
[C---:B------:R-:W-:Y:S08]  /*65f0*/  HMMA.16816.F32 R72, R32.reuse, R12, R72 ;  /* 0x0000000c2048723c */ /* 0x040ff00000001848 */
        /* <DEDUP_REMOVED lines=10> */
[C---:B------:R-:W-:Y:S08]  /*66a0*/  HMMA.16816.F32 R72, R100.reuse, R20, R72 ;  /* 0x000000146448723c */ /* 0x040ff00000001848 */
[-C--:B------:R-:W-:Y:S08]  /*66b0*/  HMMA.16816.F32 R76, R100, R22.reuse, R76 ;  /* 0x00000016644c723c */ /* 0x080ff0000000184c */
[C---:B------:R-:W-:Y:S08]  /*66c0*/  HMMA.16816.F32 R80, R8.reuse, R22, R80 ;  /* 0x000000160850723c */ /* 0x040ff00000001850 */
[-C--:B--2---:R-:W-:Y:S08]  /*66d0*/  HMMA.16816.F32 R84, R8, R4.reuse, R84 ;  /* 0x000000040854723c */ /* 0x084ff00000001854 */
        /* <DEDUP_REMOVED lines=99> */
[----:B------:R-:W-:-:S03]  /*6d10*/  ISETP.NE.AND P0, PT, R225, -0x1, PT ;  /* 0xffffffffe100780c */ /* 0x000fc60003f05270 */
        /* <DEDUP_REMOVED lines=8> */
[----:B------:R1:W-:Y:S01]  /*6da0*/  STS [R187+0x6400], R42 ;  /* 0x0064002abb007388 */ /* 0x0003e20000000800 */
[----:B------:R-:W-:Y:S02]  /*6db0*/  @P0 MOV R33, R4 ;  /* 0x0000000400210202 */ /* 0x000fe40000000f00 */
[----:B------:R-:W-:Y:S01]  /*6dc0*/  SHF.R.S32.HI R4, RZ, 0x1f, R182 ;  /* 0x0000001fff047819 */ /* 0x000fe200000114b6 */
        /* <DEDUP_REMOVED lines=21> */
.L_x_169:
[----:B------:R-:W-:-:S05]  /*6f20*/  @P0 IADD3 R0, R223, R225, RZ ;  /* 0x000000e1df000210 */ /* 0x000fca0007ffe0ff */
[----:B-1----:R-:W-:-:S04]  /*6f30*/  @P0 IMAD.WIDE.U32 R36, R0, c[0x0][0x3a8], RZ ;  /* 0x0000ea0000240a25 */ /* 0x002fc800078e00ff */
        /* <DEDUP_REMOVED lines=11> */
.L_x_170:
[----:B------:R-:W-:Y:S01]  /*6ff0*/  BAR.SYNC.DEFER_BLOCKING 0x0 ;  /* 0x0000000000007b1d */ /* 0x000fe20000010000 */
[----:B------:R-:W-:Y:S01]  /*7000*/  SHF.R.S32.HI R38, RZ, 0x1f, R196 ;  /* 0x0000001fff267819 */ /* 0x000fe200000114c4 */
[--C-:B------:R-:W-:Y:S01]  /*7010*/  IMAD.MOV.U32 R42, RZ, RZ, R180.reuse ;  /* 0x000000ffff2a7224 */ /* 0x100fe200078e00b4 */
[----:B------:R-:W-:Y:S01]  /*7020*/  SHF.R.S32.HI R43, RZ, 0x1f, R180 ;  /* 0x0000001fff2b7819 */ /* 0x000fe200000114b4 */
[----:B------:R-:W-:Y:S01]  /*7030*/  IMAD R222, R184, -0x80, R222 ;  /* 0xffffff80b8de7824 */ /* 0x000fe200078e02de */
[----:B------:R-:W-:Y:S01]  /*7040*/  ISETP.GE.AND P1, PT, R180, c[0x0][0x220], PT ;  /* 0x00008800b4007a0c */ /* 0x000fe20003f26270 */
[----:B------:R-:W-:Y:S01]  /*7050*/  IMAD R34, R38, c[0x0][0x3a0], RZ ;  /* 0x0000e80026227a24 */ /* 0x000fe200078e02ff */
[----:B------:R-:W-:Y:S01]  /*7060*/  SHF.R.S32.HI R37, RZ, 0x1f, R203 ;  /* 0x0000001fff257819 */ /* 0x000fe200000114cb */
[----:B------:R-:W-:Y:S01]  /*7070*/  IMAD.WIDE.U32 R40, R196, c[0x0][0x3a0], R42 ;  /* 0x0000e800c4287a25 */ /* 0x000fe200078e002a */
[----:B------:R-:W-:Y:S01]  /*7080*/  ISETP.GE.OR P4, PT, R178, R222, P1 ;  /* 0x000000deb200720c */ /* 0x000fe20000f86670 */
[----:B------:R-:W-:Y:S01]  /*7090*/  BSSY B0, `(.L_x_171) ;  /* 0x000001b000007945 */ /* 0x000fe20003800000 */
[----:B------:R-:W-:Y:S01]  /*70a0*/  SHF.R.S32.HI R39, RZ, 0x1f, R178 ;  /* 0x0000001fff277819 */ /* 0x000fe200000114b2 */
[----:B------:R-:W-:Y:S01]  /*70b0*/  IMAD R34, R196, c[0x0][0x3a4], R34 ;  /* 0x0000e900c4227a24 */ /* 0x000fe200078e0222 */
[----:B------:R-:W-:-:S04]  /*70c0*/  IADD3 R44, P0, R33, R40, RZ ;  /* 0x00000028212c7210 */ /* 0x000fc80007f1e0ff */
[----:B------:R-:W-:Y:S01]  /*70d0*/  IADD3.X R45, R32, R41, R34, P0, !PT ;  /* 0x00000029202d7210 */ /* 0x000fe200007fe422 */
[----:B------:R-:W-:-:S04]  /*70e0*/  IMAD R41, R37, c[0x0][0x3b8], RZ ;  /* 0x0000ee0025297a24 */ /* 0x000fc800078e02ff */
[C---:B------:R-:W-:Y:S01]  /*70f0*/  IMAD R41, R203.reuse, c[0x0][0x3bc], R41 ;  /* 0x0000ef00cb297a24 */ /* 0x040fe200078e0229 */
[----:B------:R1:W2:Y:S01]  /*7100*/  LDS.128 R28, [R183+0x7000] ;  /* 0x00700000b71c7984 */ /* 0x0002a20000000c00 */
[----:B------:R-:W-:-:S03]  /*7110*/  IMAD.WIDE.U32 R44, R203, c[0x0][0x3b8], R44 ;  /* 0x0000ee00cb2c7a25 */ /* 0x000fc600078e002c */
[----:B------:R1:W3:Y:S02]  /*7120*/  LDS.128 R24, [R183+0x8000] ;  /* 0x00800000b7187984 */ /* 0x0002e40000000c00 */
[----:B------:R-:W-:Y:S02]  /*7130*/  IADD3 R41, R41, R45, RZ ;  /* 0x0000002d29297210 */ /* 0x000fe40007ffe0ff */
[----:B------:R1:W4:Y:S04]  /*7140*/  LDS.128 R20, [R183+0x9000] ;  /* 0x00900000b7147984 */ /* 0x0003280000000c00 */
        /* <DEDUP_REMOVED lines=15> */
.L_x_172:
[----:B------:R-:W-:Y:S05]  /*7240*/  BSYNC B0 ;  /* 0x0000000000007941 */ /* 0x000fea0003800000 */
.L_x_171:
[----:B----4-:R-:W-:Y:S01]  /*7250*/  IADD3 R32, R178, 0x20, RZ ;  /* 0x00000020b2207810 */ /* 0x010fe20007ffe0ff */
        /* <DEDUP_REMOVED lines=13> */
[----:B--2---:R2:W-:Y:S02]  /*7330*/  STG.E.128 [R46.64], R28 ;  /* 0x0000001c2e007986 */ /* 0x0045e4000c101d06 */
.L_x_174:
[----:B------:R-:W-:Y:S05]  /*7340*/  BSYNC B0 ;  /* 0x0000000000007941 */ /* 0x000fea0003800000 */
.L_x_173:
[----:B--2---:R-:W-:Y:S01]  /*7350*/  IADD3 R28, R178, 0x40, RZ ;  /* 0x00000040b21c7810 */ /* 0x004fe20007ffe0ff */
        /* <DEDUP_REMOVED lines=13> */
[----:B---3--:R2:W-:Y:S02]  /*7430*/  STG.E.128 [R32.64], R24 ;  /* 0x0000001820007986 */ /* 0x0085e4000c101d06 */
.L_x_176:
[----:B------:R-:W-:Y:S05]  /*7440*/  BSYNC B0 ;  /* 0x0000000000007941 */ /* 0x000fea0003800000 */
.L_x_175:
[----:B--23--:R-:W-:Y:S01]  /*7450*/  IADD3 R24, R178, 0x60, RZ ;  /* 0x00000060b2187810 */ /* 0x00cfe20007ffe0ff */
        /* <DEDUP_REMOVED lines=13> */
[----:B------:R2:W-:Y:S02]  /*7530*/  STG.E.128 [R28.64], R20 ;  /* 0x000000141c007986 */ /* 0x0005e4000c101d06 */
.L_x_178:
[----:B------:R-:W-:Y:S05]  /*7540*/  BSYNC B0 ;  /* 0x0000000000007941 */ /* 0x000fea0003800000 */
.L_x_177:
        /* <DEDUP_REMOVED lines=19> */
[----:B-1----:R1:W-:Y:S04]  /*7680*/  STG.E.128 [R26.64], R16 ;  /* 0x000000101a007986 */ /* 0x0023e8000c101d06 */
.L_x_180:
[----:B------:R-:W-:Y:S05]  /*7690*/  BSYNC B0 ;  /* 0x0000000000007941 */ /* 0x000fea0003800000 */
.L_x_179:
[----:B------:R-:W-:Y:S01]  /*76a0*/  BSSY B0, `(.L_x_181) ;  /* 0x000000d000007945 */ /* 0x000fe20003800000 */
[----:B------:R-:W-:Y:S05]  /*76b0*/  @P3 BRA `(.L_x_182) ;  /* 0x000000b000003947 */ /* 0x000fea0003800000 */
[----:B-1----:R-:W-:Y:S01]  /*76c0*/  IADD3 R16, P0, R178, 0x20, RZ ;  /* 0x00000020b2107810 */ /* 0x002fe20007f1e0ff */
        /* <DEDUP_REMOVED lines=9> */
[----:B------:R1:W-:Y:S02]  /*7760*/  STG.E.128 [R16.64], R12 ;  /* 0x0000000c10007986 */ /* 0x0003e4000c101d06 */
.L_x_182:
[----:B------:R-:W-:Y:S05]  /*7770*/  BSYNC B0 ;  /* 0x0000000000007941 */ /* 0x000fea0003800000 */
.L_x_181:
        /* <DEDUP_REMOVED lines=13> */
.L_x_184:
[----:B------:R-:W-:Y:S05]  /*7850*/  BSYNC B0 ;  /* 0x0000000000007941 */ /* 0x000fea0003800000 */
.L_x_183:
        /* <DEDUP_REMOVED lines=12> */
.L_x_139:
[----:B------:R-:W-:Y:S05]  /*7920*/  BSYNC B1 ;  /* 0x0000000000017941 */ /* 0x000fea0003800000 */
.L_x_117:
        /* <DEDUP_REMOVED lines=9> */
.L_x_185:
[----:B------:R-:W-:Y:S05]  /*79c0*/  EXIT ;  /* 0x000000000000794d */ /* 0x000fea0003800000 */
.L_x_187:
        /* <DEDUP_REMOVED lines=11> */
.L_x_2453:


//--------------------- .text._ZN5flash44flash_bwd_dq_dk_dv_loop_seqk_parallel_kernelI23Flash_bwd_kernel_traitsILi64ELi64ELi128ELi8ELi2ELi4ELi4ELb1ELb0EN7cutlass6half_tE19Flash_kernel_traitsILi64ELi64ELi128ELi8ES3_EELb0ELb0ELb0ELb0ELb1ELb1ELb0EEEvNS_16Flash_bwd_paramsE --------------------------
	.section	.text._ZN5flash44flash_bwd_dq_dk_dv_loop_seqk_parallel_kernelI23Flash_bwd_kernel_traitsILi64ELi64ELi128ELi8ELi2ELi4ELi4ELb1ELb0EN7cutlass6half_tE19Flash_kernel_traitsILi64ELi64ELi128ELi8ES3_EELb0ELb0ELb0ELb0ELb1ELb1ELb0EEEvNS_16Flash_bwd_paramsE,"ax",@progbits
	.sectioninfo	@"SHI_REGISTERS=255"
	.align	128
        .global         _ZN5flash44flash_bwd_dq_dk_dv_loop_seqk_parallel_kernelI23Flash_bwd_kernel_traitsILi64ELi64ELi128ELi8ELi2ELi4ELi4ELb1ELb0EN7cutlass6half_tE19Flash_kernel_traitsILi64ELi64ELi128ELi8ES3_EELb0ELb0ELb0ELb0ELb1ELb1ELb0EEEvNS_16Flash_bwd_paramsE
        .type           _ZN5flash44flash_bwd_dq_dk_dv_loop_seqk_parallel_kernelI23Flash_bwd_kernel_traitsILi64ELi64ELi128ELi8ELi2ELi4ELi4ELb1ELb0EN7cutlass6half_tE19Flash_kernel_traitsILi64ELi64ELi128ELi8ES3_EELb0ELb0ELb0ELb0ELb1ELb1ELb0EEEvNS_16Flash_bwd_paramsE,@function
        .size           _ZN5flash44flash_bwd_dq_dk_dv_loop_seqk_parallel_kernelI23Flash_bwd_kernel_traitsILi64ELi64ELi128ELi8ELi2ELi4ELi4ELb1ELb0EN7cutlass6half_tE19Flash_kernel_traitsILi64ELi64ELi128ELi8ES3_EELb0ELb0ELb0ELb0ELb1ELb1ELb0EEEvNS_16Flash_bwd_paramsE,(.L_x_2454 - _ZN5flash44flash_bwd_dq_dk_dv_loop_seqk_parallel_kernelI23Flash_bwd_kernel_traitsILi64ELi64ELi128ELi8ELi2ELi4ELi4ELb1ELb0EN7cutlass6half_tE19Flash_kernel_traitsILi64ELi64ELi128ELi8ES3_EELb0ELb0ELb0ELb0ELb1ELb1ELb0EEEvNS_16Flash_bwd_paramsE)
        .other          _ZN5flash44flash_bwd_dq_dk_dv_loop_seqk_parallel_kernelI23Flash_bwd_kernel_traitsILi64ELi64ELi128ELi8ELi2ELi4ELi4ELb1ELb0EN7cutlass6half_tE19Flash_kernel_traitsILi64ELi64ELi128ELi8ES3_EELb0ELb0ELb0ELb0ELb1ELb1ELb0EEEvNS_16Flash_bwd_paramsE,@"STO_CUDA_ENTRY STV_DEFAULT"
_ZN5flash44flash_bwd_dq_dk_dv_loop_seqk_parallel_kernelI23Flash_bwd_kernel_traitsILi64ELi64ELi128ELi8ELi2ELi4ELi4ELb1ELb0EN7cutlass6half_tE19Flash_kernel_traitsILi64ELi64ELi128ELi8ES3_EELb0ELb0ELb0ELb0ELb1ELb1ELb0EEEvNS_16Flash_bwd_paramsE:
.text._ZN5flash44flash_bwd_dq_dk_dv_loop_seqk_parallel_kernelI23Flash_bwd_kernel_traitsILi64ELi64ELi128ELi8ELi2ELi4ELi4ELb1ELb0EN7cutlass6half_tE19Flash_kernel_traitsILi64ELi64ELi128ELi8ES3_EELb0ELb0ELb0ELb0ELb1ELb1ELb0EEEvNS_16Flash_bwd_paramsE:
[----:B------:R-:W-:Y:S02]  /*0000*/  MOV R1, c[0x0][0x28] ;  /* 0x00000a0000017a02 */ /* 0x000fe40000000f00 */
[----:B------:R-:W1:Y:S01]  /*0010*/  S2UR UR22, SR_CTAID.X ;  /* 0x00000000001679c3 */ /* 0x000e620000002500 */
[----:B------:R-:W-:Y:S02]  /*0020*/  ULDC UR5, c[0x0][0x218] ;  /* 0x0000860000057ab9 */ /* 0x000fe40000000800 */
[----:B------:R-:W-:-:S04]  /*0030*/  UIADD3 UR5, UR5, 0x7f, URZ ;  /* 0x0000007f05057890 */ /* 0x000fc8000fffe03f */
[----:B------:R-:W-:-:S04]  /*0040*/  USHF.R.S32.HI UR4, URZ, 0x1f, UR5 ;  /* 0x0000001f3f047899 */ /* 0x000fc80008011405 */
[----:B------:R-:W-:-:S04]  /*0050*/  ULEA.HI UR4, UR4, UR5, URZ, 0x7 ;  /* 0x0000000504047291 */ /* 0x000fc8000f8f383f */
[----:B------:R-:W-:-:S04]  /*0060*/  USHF.R.S32.HI UR4, URZ, 0x7, UR4 ;  /* 0x000000073f047899 */ /* 0x000fc80008011404 */
[----:B-1----:R-:W-:-:S06]  /*0070*/  UISETP.GE.AND UP0, UPT, UR22, UR4, UPT ;  /* 0x000000041600728c */ /* 0x002fcc000bf06270 */
[----:B------:R-:W-:-:S13]  /*0080*/  PLOP3.LUT P0, PT, PT, PT, UP0, 0x80, 0x0 ;  /* 0x000000000000781c */ /* 0x000fda0003f0f008 */
[----:B------:R-:W-:Y:S05]  /*0090*/  @P0 EXIT ;  /* 0x000000000000094d */ /* 0x000fea0003800000 */
[----:B------:R-:W1:Y:S01]  /*00a0*/  S2R R5, SR_TID.X ;  /* 0x0000000000057919 */ /* 0x000e620000002100 */
[----:B------:R-:W-:Y:S01]  /*00b0*/  IMAD.MOV.U32 R203, RZ, RZ, 0x20 ;  /* 0x00000020ffcb7424 */ /* 0x000fe200078e00ff */
[----:B------:R-:W-:Y:S02]  /*00c0*/  UMOV UR4, 0x80 ;  /* 0x0000008000047882 */ /* 0x000fe40000000000 */
[----:B------:R-:W-:Y:S02]  /*00d0*/  ULDC UR7, c[0x0][0x210] ;  /* 0x0000840000077ab9 */ /* 0x000fe40000000800 */
[----:B------:R-:W-:Y:S02]  /*00e0*/  ULDC UR21, c[0x0][0x234] ;  /* 0x00008d0000157ab9 */ /* 0x000fe40000000800 */
[----:B------:R-:W-:Y:S02]  /*00f0*/  ULDC UR20, c[0x0][0x224] ;  /* 0x0000890000147ab9 */ /* 0x000fe40000000800 */
[----:B------:R-:W-:-:S02]  /*0100*/  ULDC UR6, c[0x0][0x1c0] ;  /* 0x0000700000067ab9 */ /* 0x000fc40000000800 */
[----:B------:R-:W-:Y:S02]  /*0110*/  UIMAD UR21, UR4, UR7, UR21 ;  /* 0x00000007041572a4 */ /* 0x000fe4000f8e0215 */
[----:B------:R-:W-:Y:S02]  /*0120*/  UIADD3 UR20, UR4, UR20, URZ ;  /* 0x0000001404147290 */ /* 0x000fe4000fffe03f */
[----:B------:R-:W-:Y:S02]  /*0130*/  ULDC.64 UR24, c[0x0][0x118] ;  /* 0x0000460000187ab9 */ /* 0x000fe40000000a00 */
[----:B------:R-:W-:Y:S02]  /*0140*/  ULDC.U8 UR5, c[0x0][0x3d0] ;  /* 0x0000f40000057ab9 */ /* 0x000fe40000000000 */
[----:B------:R-:W-:Y:S02]  /*0150*/  USHF.R.S32.HI UR6, URZ, 0x1f, UR6 ;  /* 0x0000001f3f067899 */ /* 0x000fe40008011406 */
[----:B------:R-:W-:Y:S01]  /*0160*/  UMOV UR4, 0x6 ;  /* 0x0000000600047882 */ /* 0x000fe20000000000 */
[----:B-1----:R-:W-:-:S04]  /*0170*/  SHF.R.S32.HI R6, RZ, 0x1f, R5 ;  /* 0x0000001fff067819 */ /* 0x002fc80000011405 */
[CC--:B------:R-:W-:Y:S02]  /*0180*/  LEA.HI R13, R6.reuse, R5.reuse, RZ, 0x3 ;  /* 0x00000005060d7211 */ /* 0x0c0fe400078f18ff */
[CC--:B------:R-:W-:Y:S02]  /*0190*/  LEA.HI R8, R6.reuse, R5.reuse, RZ, 0x5 ;  /* 0x0000000506087211 */ /* 0x0c0fe400078f28ff */
[CC--:B------:R-:W-:Y:S02]  /*01a0*/  LEA.HI R0, R6.reuse, R5.reuse, RZ, 0x2 ;  /* 0x0000000506007211 */ /* 0x0c0fe400078f10ff */
[----:B------:R-:W-:Y:S02]  /*01b0*/  LEA.HI R3, R6, R5, RZ, 0x4 ;  /* 0x0000000506037211 */ /* 0x000fe400078f20ff */
[--C-:B------:R-:W-:Y:S02]  /*01c0*/  SHF.R.S32.HI R11, RZ, 0x2, R0.reuse ;  /* 0x00000002ff0b7819 */ /* 0x100fe40000011400 */
[----:B------:R-:W-:-:S02]  /*01d0*/  SHF.R.S32.HI R2, RZ, 0x1f, R0 ;  /* 0x0000001fff027819 */ /* 0x000fc40000011400 */
[----:B------:R-:W-:Y:S02]  /*01e0*/  LOP3.LUT R10, R13, 0xfffffff8, RZ, 0xc0, !PT ;  /* 0xfffffff80d0a7812 */ /* 0x000fe400078ec0ff */
[----:B------:R-:W-:Y:S02]  /*01f0*/  LOP3.LUT R186, R8, 0xffffffe0, RZ, 0xc0, !PT ;  /* 0xffffffe008ba7812 */ /* 0x000fe400078ec0ff */
[----:B------:R-:W-:Y:S01]  /*0200*/  LOP3.LUT R14, R3, 0xfffffff0, RZ, 0xc0, !PT ;  /* 0xfffffff0030e7812 */ /* 0x000fe200078ec0ff */
[C---:B------:R-:W-:Y:S01]  /*0210*/  IMAD.IADD R10, R5.reuse, 0x1, -R10 ;  /* 0x00000001050a7824 */ /* 0x040fe200078e0a0a */
[----:B------:R-:W-:Y:S01]  /*0220*/  LOP3.LUT R0, R0, 0x7ffffffc, RZ, 0xc0, !PT ;  /* 0x7ffffffc00007812 */ /* 0x000fe200078ec0ff */
[C---:B------:R-:W-:Y:S01]  /*0230*/  IMAD.IADD R186, R5.reuse, 0x1, -R186 ;  /* 0x0000000105ba7824 */ /* 0x040fe200078e0aba */
[-C--:B------:R-:W-:Y:S01]  /*0240*/  LEA.HI R7, R6, R5.reuse, RZ, 0x6 ;  /* 0x0000000506077211 */ /* 0x080fe200078f30ff */
[C---:B------:R-:W-:Y:S01]  /*0250*/  IMAD.IADD R14, R5.reuse, 0x1, -R14 ;  /* 0x00000001050e7824 */ /* 0x040fe200078e0a0e */
[----:B------:R-:W-:Y:S01]  /*0260*/  SHF.R.S32.HI R189, RZ, 0x3, R13 ;  /* 0x00000003ffbd7819 */ /* 0x000fe2000001140d */
[----:B------:R-:W-:Y:S01]  /*0270*/  IMAD.SHL.U32 R190, R10, 0x8, RZ ;  /* 0x000000080abe7824 */ /* 0x000fe200078e00ff */
[----:B------:R-:W-:Y:S01]  /*0280*/  LEA.HI R6, R6, R5, RZ, 0x7 ;  /* 0x0000000506067211 */ /* 0x000fe200078f38ff */
[----:B------:R-:W-:Y:S01]  /*0290*/  IMAD.IADD R5, R5, 0x1, -R0 ;  /* 0x0000000105057824 */ /* 0x000fe200078e0a00 */
[--C-:B------:R-:W-:Y:S01]  /*02a0*/  SHF.R.S32.HI R187, RZ, 0x5, R8.reuse ;  /* 0x00000005ffbb7819 */ /* 0x100fe20000011408 */
[----:B------:R-:W-:Y:S01]  /*02b0*/  IMAD.SHL.U32 R9, R189, 0x40, RZ ;  /* 0x00000040bd097824 */ /* 0x000fe200078e00ff */
[----:B------:R-:W-:Y:S01]  /*02c0*/  SHF.R.S32.HI R0, RZ, 0x1f, R8 ;  /* 0x0000001fff007819 */ /* 0x000fe20000011408 */
[----:B------:R-:W-:Y:S01]  /*02d0*/  IMAD.SHL.U32 R5, R5, 0x2, RZ ;  /* 0x0000000205057824 */ /* 0x000fe200078e00ff */
[----:B------:R-:W-:-:S02]  /*02e0*/  SHF.R.S32.HI R4, RZ, 0x4, R3 ;  /* 0x00000004ff047819 */ /* 0x000fc40000011403 */
[----:B------:R-:W-:Y:S02]  /*02f0*/  LEA.HI R0, R0, R187, RZ, 0x2 ;  /* 0x000000bb00007211 */ /* 0x000fe400078f10ff */
[----:B------:R-:W-:Y:S02]  /*0300*/  LEA.HI R2, R2, R11, RZ, 0x3 ;  /* 0x0000000b02027211 */ /* 0x000fe400078f18ff */
[----:B------:R-:W-:Y:S02]  /*0310*/  LOP3.LUT R9, R9, 0x1c0, RZ, 0xc0, !PT ;  /* 0x000001c009097812 */ /* 0x000fe400078ec0ff */
[----:B------:R-:W-:Y:S02]  /*0320*/  LEA.HI R3, R3, R4, RZ, 0x1 ;  /* 0x0000000403037211 */ /* 0x000fe400078f08ff */
[----:B------:R-:W-:Y:S02]  /*0330*/  LOP3.LUT R0, R0, 0xfffffffc, RZ, 0xc0, !PT ;  /* 0xfffffffc00007812 */ /* 0x000fe400078ec0ff */
[----:B------:R-:W-:-:S02]  /*0340*/  LOP3.LUT R2, R2, 0xfffffff8, RZ, 0xc0, !PT ;  /* 0xfffffff802027812 */ /* 0x000fc400078ec0ff */
[C---:B------:R-:W-:Y:S01]  /*0350*/  LOP3.LUT P4, RZ, R10.reuse, 0x2, RZ, 0xc0, !PT ;  /* 0x000000020aff7812 */ /* 0x040fe2000788c0ff */
[----:B------:R-:W-:Y:S01]  /*0360*/  IMAD.IADD R0, R187, 0x1, -R0 ;  /* 0x00000001bb007824 */ /* 0x000fe200078e0a00 */
[C---:B------:R-:W-:Y:S01]  /*0370*/  LOP3.LUT P3, RZ, R10.reuse, 0x4, RZ, 0xc0, !PT ;  /* 0x000000040aff7812 */ /* 0x040fe2000786c0ff */
[----:B------:R-:W-:Y:S01]  /*0380*/  IMAD.SHL.U32 R10, R10, 0x40, RZ ;  /* 0x000000400a0a7824 */ /* 0x000fe200078e00ff */
[----:B------:R-:W-:Y:S01]  /*0390*/  SHF.R.U32.HI R188, RZ, 0x3, R9 ;  /* 0x00000003ffbc7819 */ /* 0x000fe20000011609 */
[----:B------:R-:W-:Y:S01]  /*03a0*/  IMAD.IADD R2, R11, 0x1, -R2 ;  /* 0x000000010b027824 */ /* 0x000fe200078e0a02 */
[----:B------:R-:W-:Y:S02]  /*03b0*/  LOP3.LUT R3, R3, 0xfffffffe, RZ, 0xc0, !PT ;  /* 0xfffffffe03037812 */ /* 0x000fe400078ec0ff */
[----:B------:R-:W-:Y:S02]  /*03c0*/  LOP3.LUT R9, R9, 0x38, R190, 0xf8, !PT ;  /* 0x0000003809097812 */ /* 0x000fe400078ef8be */
[----:B------:R-:W-:Y:S01]  /*03d0*/  SHF.R.S32.HI R11, RZ, 0x1f, R14 ;  /* 0x0000001fff0b7819 */ /* 0x000fe2000001140e */
[----:B------:R-:W-:Y:S01]  /*03e0*/  IMAD.IADD R3, R4, 0x1, -R3 ;  /* 0x0000000104037824 */ /* 0x000fe200078e0a03 */
[----:B------:R-:W-:Y:S01]  /*03f0*/  LOP3.LUT R188, R9, R188, RZ, 0x3c, !PT ;  /* 0x000000bc09bc7212 */ /* 0x000fe200078e3cff */
[----:B------:R-:W-:Y:S01]  /*0400*/  IMAD.SHL.U32 R9, R0, 0x10, RZ ;  /* 0x0000001000097824 */ /* 0x000fe200078e00ff */
[----:B------:R-:W-:Y:S01]  /*0410*/  LOP3.LUT R10, R10, 0x1c0, RZ, 0xc0, !PT ;  /* 0x000001c00a0a7812 */ /* 0x000fe200078ec0ff */
[----:B------:R-:W-:Y:S01]  /*0420*/  IMAD.SHL.U32 R12, R3, 0x200, RZ ;  /* 0x00000200030c7824 */ /* 0x000fe200078e00ff */
[----:B------:R-:W-:-:S02]  /*0430*/  LEA.HI R4, R11, R14, RZ, 0x3 ;  /* 0x0000000e0b047211 */ /* 0x000fc400078f18ff */
[----:B------:R-:W-:Y:S02]  /*0440*/  SHF.R.S32.HI R7, RZ, 0x6, R7 ;  /* 0x00000006ff077819 */ /* 0x000fe40000011407 */
[C---:B------:R-:W-:Y:S02]  /*0450*/  LOP3.LUT R178, R10.reuse, 0x8, R13, 0xf8, !PT ;  /* 0x000000080ab27812 */ /* 0x040fe400078ef80d */
[----:B------:R-:W-:Y:S01]  /*0460*/  SHF.R.U32.HI R11, RZ, 0x3, R10 ;  /* 0x00000003ff0b7819 */ /* 0x000fe2000001160a */
[C---:B------:R-:W-:Y:S01]  /*0470*/  IMAD R188, R7.reuse, 0x200, R188 ;  /* 0x0000020007bc7824 */ /* 0x040fe200078e02bc */
[----:B------:R-:W-:Y:S01]  /*0480*/  LOP3.LUT R176, R10, 0x30, R9, 0xf8, !PT ;  /* 0x000000300ab07812 */ /* 0x000fe200078ef809 */
[----:B------:R-:W-:Y:S01]  /*0490*/  IMAD R9, R7, 0x800, R12 ;  /* 0x0000080007097824 */ /* 0x000fe200078e020c */
[----:B------:R-:W-:Y:S02]  /*04a0*/  LOP3.LUT R10, R2, 0x1, RZ, 0xc0, !PT ;  /* 0x00000001020a7812 */ /* 0x000fe400078ec0ff */
[----:B------:R-:W-:-:S02]  /*04b0*/  LOP3.LUT R178, R178, R11, RZ, 0x3c, !PT ;  /* 0x0000000bb2b27212 */ /* 0x000fc400078e3cff */
[----:B------:R-:W-:Y:S02]  /*04c0*/  SHF.R.S32.HI R6, RZ, 0x7, R6 ;  /* 0x00000007ff067819 */ /* 0x000fe40000011406 */
[----:B------:R-:W-:Y:S01]  /*04d0*/  ISETP.NE.U32.AND P0, PT, R10, 0x1, PT ;  /* 0x000000010a00780c */ /* 0x000fe20003f05070 */
[----:B------:R-:W-:Y:S01]  /*04e0*/  IMAD.SHL.U32 R10, R2, 0x40, RZ ;  /* 0x00000040020a7824 */ /* 0x000fe200078e00ff */
[----:B------:R-:W-:Y:S01]  /*04f0*/  LEA.HI R8, R8, R187, RZ, 0x1 ;  /* 0x000000bb08087211 */ /* 0x000fe200078f08ff */
[----:B------:R-:W-:Y:S01]  /*0500*/  IMAD.IADD R178, R9, 0x1, R178 ;  /* 0x0000000109b27824 */ /* 0x000fe200078e02b2 */
[----:B------:R-:W-:Y:S01]  /*0510*/  LOP3.LUT R185, R4, 0xfffffff8, RZ, 0xc0, !PT ;  /* 0xfffffff804b97812 */ /* 0x000fe200078ec0ff */
[----:B------:R-:W-:Y:S01]  /*0520*/  IMAD.SHL.U32 R9, R7, 0x20, RZ ;  /* 0x0000002007097824 */ /* 0x000fe200078e00ff */
[----:B------:R-:W-:Y:S01]  /*0530*/  LOP3.LUT R10, R10, 0x1c0, RZ, 0xc0, !PT ;  /* 0x000001c00a0a7812 */ /* 0x000fe200078ec0ff */
[----:B------:R-:W-:Y:S01]  /*0540*/  IMAD.SHL.U32 R7, R6, 0x8, RZ ;  /* 0x0000000806077824 */ /* 0x000fe200078e00ff */
[----:B------:R-:W-:Y:S01]  /*0550*/  R2P PR, R2, 0x6 ;  /* 0x0000000602007804 */ /* 0x000fe20000000000 */
[----:B------:R-:W-:Y:S01]  /*0560*/  IMAD R195, R6, 0x1000, R5 ;  /* 0x0000100006c37824 */ /* 0x000fe200078e0205 */
[----:B------:R-:W-:Y:S01]  /*0570*/  LOP3.LUT R2, R8, 0xfffffffe, RZ, 0xc0, !PT ;  /* 0xfffffffe08027812 */ /* 0x000fe200078ec0ff */
[----:B------:R-:W-:Y:S01]  /*0580*/  IMAD.IADD R185, R14, 0x1, -R185 ;  /* 0x000000010eb97824 */ /* 0x000fe200078e0ab9 */
[----:B------:R-:W-:Y:S01]  /*0590*/  LOP3.LUT R6, R7, 0x8, RZ, 0xc0, !PT ;  /* 0x0000000807067812 */ /* 0x000fe200078ec0ff */
[----:B------:R-:W-:Y:S01]  /*05a0*/  IMAD.SHL.U32 R7, R3, 0x10, RZ ;  /* 0x0000001003077824 */ /* 0x000fe200078e00ff */
[----:B------:R-:W-:Y:S01]  /*05b0*/  LOP3.LUT R8, R10, 0x20, R9, 0xf8, !PT ;  /* 0x000000200a087812 */ /* 0x000fe200078ef809 */
[----:B------:R-:W-:Y:S01]  /*05c0*/  IMAD.IADD R2, R187, 0x1, -R2 ;  /* 0x00000001bb027824 */ /* 0x000fe200078e0a02 */
[----:B------:R-:W-:Y:S01]  /*05d0*/  SHF.R.U32.HI R9, RZ, 0x3, R10 ;  /* 0x00000003ff097819 */ /* 0x000fe2000001160a */
[----:B------:R-:W-:Y:S01]  /*05e0*/  IMAD R5, R0, 0x400, R5 ;  /* 0x0000040000057824 */ /* 0x000fe200078e0205 */
[----:B------:R-:W-:Y:S01]  /*05f0*/  LOP3.LUT R7, R6, 0x10, R7, 0xf8, !PT ;  /* 0x0000001006077812 */ /* 0x000fe200078ef807 */
[----:B------:R-:W-:Y:S01]  /*0600*/  IMAD R195, R2, 0x400, R195 ;  /* 0x0000040002c37824 */ /* 0x000fe200078e02c3 */
[----:B------:R-:W-:Y:S01]  /*0610*/  LOP3.LUT R194, R9, R10, R6, 0x1e, !PT ;  /* 0x0000000a09c27212 */ /* 0x000fe200078e1e06 */
[----:B------:R-:W-:Y:S01]  /*0620*/  IMAD.SHL.U32 R6, R185, 0x40, RZ ;  /* 0x00000040b9067824 */ /* 0x000fe200078e00ff */
[----:B------:R-:W-:Y:S01]  /*0630*/  LOP3.LUT R8, R8, R9, RZ, 0x3c, !PT ;  /* 0x0000000908087212 */ /* 0x000fe200078e3cff */
[----:B------:R-:W-:Y:S01]  /*0640*/  IMAD.SHL.U32 R9, R3, 0x8, RZ ;  /* 0x0000000803097824 */ /* 0x000fe200078e00ff */
[----:B------:R-:W-:Y:S01]  /*0650*/  SEL R167, R203, 0xffffffe0, !P4 ;  /* 0xffffffe0cba77807 */ /* 0x000fe20006000000 */
[----:B------:R-:W-:Y:S01]  /*0660*/  IMAD.SHL.U32 R4, R4, 0x40, RZ ;  /* 0x0000004004047824 */ /* 0x000fe200078e00ff */
[----:B------:R-:W-:Y:S01]  /*0670*/  LOP3.LUT R6, R6, 0x1c0, RZ, 0xc0, !PT ;  /* 0x000001c006067812 */ /* 0x000fe200078ec0ff */
[----:B------:R-:W-:Y:S01]  /*0680*/  IMAD.IADD R194, R5, 0x1, R194 ;  /* 0x0000000105c27824 */ /* 0x000fe200078e02c2 */
[----:B------:R-:W-:Y:S01]  /*0690*/  SHF.R.S32.HI R5, RZ, 0x1f, R186 ;  /* 0x0000001fff057819 */ /* 0x000fe200000114ba */
[----:B------:R-:W-:Y:S01]  /*06a0*/  IMAD.IADD R195, R8, 0x1, R195 ;  /* 0x0000000108c37824 */ /* 0x000fe200078e02c3 */
[----:B------:R-:W-:Y:S01]  /*06b0*/  SHF.R.U32.HI R3, RZ, 0x3, R6 ;  /* 0x00000003ff037819 */ /* 0x000fe20000011606 */
[----:B------:R-:W-:Y:S01]  /*06c0*/  IMAD.SHL.U32 R178, R178, 0x2, RZ ;  /* 0x00000002b2b27824 */ /* 0x000fe200078e00ff */
[----:B------:R-:W-:Y:S01]  /*06d0*/  LOP3.LUT R8, R6, 0x8, R9, 0xf8, !PT ;  /* 0x0000000806087812 */ /* 0x000fe200078ef809 */
[----:B------:R-:W-:Y:S01]  /*06e0*/  IMAD.SHL.U32 R195, R195, 0x2, RZ ;  /* 0x00000002c3c37824 */ /* 0x000fe200078e00ff */
[----:B------:R-:W-:Y:S01]  /*06f0*/  LOP3.LUT R179, R4, 0xfffffe00, RZ, 0xc0, !PT ;  /* 0xfffffe0004b37812 */ /* 0x000fe200078ec0ff */
[----:B------:R-:W-:Y:S01]  /*0700*/  IMAD.IADD R169, R178, 0x1, R167 ;  /* 0x00000001b2a97824 */ /* 0x000fe200078e02a7 */
[----:B------:R-:W-:-:S02]  /*0710*/  LEA.HI R5, R5, R186, RZ, 0x2 ;  /* 0x000000ba05057211 */ /* 0x000fc400078f10ff */
[----:B------:R-:W-:Y:S01]  /*0720*/  LOP3.LUT R7, R3, R7, R6, 0x1e, !PT ;  /* 0x0000000703077212 */ /* 0x000fe200078e1e06 */
[--C-:B------:R-:W-:Y:S01]  /*0730*/  IMAD R177, R0, 0x400, R179.reuse ;  /* 0x0000040000b17824 */ /* 0x100fe200078e02b3 */
[----:B------:R-:W-:Y:S01]  /*0740*/  LOP3.LUT R8, R8, R3, RZ, 0x3c, !PT ;  /* 0x0000000308087212 */ /* 0x000fe200078e3cff */
[----:B------:R-:W-:Y:S01]  /*0750*/  IMAD R3, R2, 0x400, R179 ;  /* 0x0000040002037824 */ /* 0x000fe200078e02b3 */
[----:B------:R-:W-:Y:S01]  /*0760*/  SHF.R.S32.HI R5, RZ, 0x2, R5 ;  /* 0x00000002ff057819 */ /* 0x000fe20000011405 */
[----:B------:R-:W-:Y:S01]  /*0770*/  IMAD.MOV.U32 R0, RZ, RZ, -0x10 ;  /* 0xfffffff0ff007424 */ /* 0x000fe200078e00ff */
[----:B------:R-:W-:Y:S01]  /*0780*/  LEA R194, R194, 0x6000, 0x1 ;  /* 0x00006000c2c27811 */ /* 0x000fe200078e08ff */
[----:B------:R-:W-:Y:S01]  /*0790*/  IMAD.IADD R180, R3, 0x1, R8 ;  /* 0x0000000103b47824 */ /* 0x000fe200078e0208 */
[----:B------:R-:W-:Y:S01]  /*07a0*/  LOP3.LUT R176, R176, 0x8, R13, 0xf8, !PT ;  /* 0x00000008b0b07812 */ /* 0x000fe200078ef80d */
[----:B------:R-:W-:Y:S01]  /*07b0*/  IMAD R184, R2, 0x10, R5 ;  /* 0x0000001002b87824 */ /* 0x000fe200078e0205 */
[----:B------:R-:W-:Y:S01]  /*07c0*/  SEL R203, R203, 0xffffffe0, !P1 ;  /* 0xffffffe0cbcb7807 */ /* 0x000fe20004800000 */
[----:B------:R-:W-:Y:S01]  /*07d0*/  IMAD.MOV.U32 R3, RZ, RZ, 0x40 ;  /* 0x00000040ff037424 */ /* 0x000fe200078e00ff */
[----:B------:R-:W-:Y:S01]  /*07e0*/  IADD3 R196, R194, 0x40, RZ ;  /* 0x00000040c2c47810 */ /* 0x000fe20007ffe0ff */
[----:B------:R-:W-:Y:S01]  /*07f0*/  IMAD.IADD R177, R8, 0x1, R177 ;  /* 0x0000000108b17824 */ /* 0x000fe200078e02b1 */
[----:B------:R-:W-:Y:S01]  /*0800*/  IADD3 R193, R184, -0x40, RZ ;  /* 0xffffffc0b8c17810 */ /* 0x000fe20007ffe0ff */
[----:B------:R-:W-:Y:S01]  /*0810*/  IMAD.IADD R199, R195, 0x1, R203 ;  /* 0x00000001c3c77824 */ /* 0x000fe200078e02cb */
[----:B------:R-:W-:Y:S01]  /*0820*/  SEL R3, R3, 0xffffffc0, !P3 ;  /* 0xffffffc003037807 */ /* 0x000fe20005800000 */
[----:B------:R-:W-:Y:S01]  /*0830*/  IMAD.IADD R198, R203, 0x1, R194 ;  /* 0x00000001cbc67824 */ /* 0x000fe200078e02c2 */
[----:B------:R-:W-:-:S02]  /*0840*/  LOP3.LUT R176, R12, R176, R11, 0xf6, !PT ;  /* 0x000000b00cb07212 */ /* 0x000fc400078ef60b */
[----:B------:R-:W-:Y:S01]  /*0850*/  LOP3.LUT R179, R7, R179, RZ, 0xfc, !PT ;  /* 0x000000b307b37212 */ /* 0x000fe200078efcff */
[----:B------:R-:W-:Y:S01]  /*0860*/  IMAD.IADD R168, R178, 0x1, R3 ;  /* 0x00000001b2a87824 */ /* 0x000fe200078e0203 */
[----:B------:R-:W-:Y:S01]  /*0870*/  SHF.R.S32.HI R192, RZ, 0x1f, R193 ;  /* 0x0000001fffc07819 */ /* 0x000fe200000114c1 */
[----:B------:R-:W-:Y:S01]  /*0880*/  IMAD.SHL.U32 R176, R176, 0x2, RZ ;  /* 0x00000002b0b07824 */ /* 0x000fe200078e00ff */
[----:B------:R-:W-:Y:S01]  /*0890*/  SEL R0, R0, 0x10, !P0 ;  /* 0x0000001000007807 */ /* 0x000fe20004000000 */
[----:B------:R-:W-:Y:S01]  /*08a0*/  IMAD.IADD R167, R167, 0x1, R168 ;  /* 0x00000001a7a77824 */ /* 0x000fe200078e02a8 */
[C---:B------:R-:W-:Y:S01]  /*08b0*/  @P2 IADD3 R196, R194.reuse, -0x40, RZ ;  /* 0xffffffc0c2c42810 */ /* 0x040fe20007ffe0ff */
[----:B------:R-:W-:Y:S01]  /*08c0*/  IMAD.SHL.U32 R175, R179, 0x2, RZ ;  /* 0x00000002b3af7824 */ /* 0x000fe200078e00ff */
[C---:B------:R-:W-:Y:S01]  /*08d0*/  SHF.L.U64.HI R192, R193.reuse, 0x2, R192 ;  /* 0x00000002c1c07819 */ /* 0x040fe200000102c0 */
[----:B------:R-:W-:Y:S01]  /*08e0*/  IMAD.SHL.U32 R193, R193, 0x4, RZ ;  /* 0x00000004c1c17824 */ /* 0x000fe200078e00ff */
[----:B------:R-:W-:Y:S01]  /*08f0*/  IADD3 R197, R194, 0x420, RZ ;  /* 0x00000420c2c57810 */ /* 0x000fe20007ffe0ff */
[----:B------:R-:W-:Y:S01]  /*0900*/  IMAD.IADD R200, R195, 0x1, R0 ;  /* 0x00000001c3c87824 */ /* 0x000fe200078e0200 */
[----:B------:R-:W-:Y:S01]  /*0910*/  SHF.R.S32.HI R183, RZ, 0x1f, R189 ;  /* 0x0000001fffb77819 */ /* 0x000fe200000114bd */
[----:B------:R-:W-:Y:S01]  /*0920*/  IMAD.IADD R217, R0, 0x1, R199 ;  /* 0x0000000100d97824 */ /* 0x000fe200078e02c7 */
[----:B------:R-:W-:Y:S01]  /*0930*/  SHF.R.S32.HI R5, RZ, 0x1f, R184 ;  /* 0x0000001fff057819 */ /* 0x000fe200000114b8 */
[----:B------:R-:W-:Y:S01]  /*0940*/  IMAD.IADD R203, R203, 0x1, R196 ;  /* 0x00000001cbcb7824 */ /* 0x000fe200078e02c4 */
[----:B------:R-:W-:-:S02]  /*0950*/  LEA R177, R177, 0xa000, 0x1 ;  /* 0x0000a000b1b17811 */ /* 0x000fc400078e08ff */
[----:B------:R-:W-:Y:S02]  /*0960*/  @P1 IADD3 R197, R194, 0x3e0, RZ ;  /* 0x000003e0c2c51810 */ /* 0x000fe40007ffe0ff */
[----:B------:R-:W-:-:S05]  /*0970*/  SHF.L.U64.HI R208, R184, 0x2, R5 ;  /* 0x00000002b8d07819 */ /* 0x000fca0000010205 */
.L_x_196:
[----:B------:R-:W-:Y:S01]  /*0980*/  ISETP.NE.U32.AND P0, PT, RZ, c[0x0][0x250], PT ;  /* 0x00009400ff007a0c */ /* 0x000fe20003f05070 */
[----:B------:R-:W-:Y:S01]  /*0990*/  IMAD.MOV.U32 R202, RZ, RZ, RZ ;  /* 0x000000ffffca7224 */ /* 0x000fe200078e00ff */
[----:B------:R-:W-:Y:S02]  /*09a0*/  ISETP.NE.U32.AND P1, PT, RZ, c[0x0][0x258], PT ;  /* 0x00009600ff007a0c */ /* 0x000fe40003f25070 */
[----:B------:R-:W-:Y:S02]  /*09b0*/  ISETP.NE.AND.EX P0, PT, RZ, c[0x0][0x254], PT, P0 ;  /* 0x00009500ff007a0c */ /* 0x000fe40003f05300 */
[----:B------:R-:W-:-:S11]  /*09c0*/  ISETP.NE.AND.EX P1, PT, RZ, c[0x0][0x25c], PT, P1 ;  /* 0x00009700ff007a0c */ /* 0x000fd60003f25310 */
[----:B--2---:R-:W1:Y:S01]  /*09d0*/  @P0 S2R R5, SR_CTAID.Y ;  /* 0x0000000000050919 */ /* 0x004e620000002600 */
[----:B------:R-:W-:Y:S02]  /*09e0*/  @P0 IMAD.MOV.U32 R2, RZ, RZ, 0x4 ;  /* 0x00000004ff020424 */ /* 0x000fe400078e00ff */
[----:B------:R-:W-:Y:S01]  /*09f0*/  @P1 IMAD.MOV.U32 R0, RZ, RZ, 0x4 ;  /* 0x00000004ff001424 */ /* 0x000fe200078e00ff */
[----:B------:R-:W2:Y:S01]  /*0a00*/  @P1 S2R R3, SR_CTAID.Y ;  /* 0x0000000000031919 */ /* 0x000ea20000002600 */
[----:B-1----:R-:W-:-:S04]  /*0a10*/  @P0 IMAD.WIDE R6, R5, R2, c[0x0][0x250] ;  /* 0x0000940005060625 */ /* 0x002fc800078e0202 */
[----:B--2---:R-:W-:Y:S01]  /*0a20*/  @P1 IMAD.WIDE R4, R3, R0, c[0x0][0x258] ;  /* 0x0000960003041625 */ /* 0x004fe200078e0200 */
[----:B------:R-:W2:Y:S05]  /*0a30*/  @P0 LDG.E R202, [R6.64] ;  /* 0x0000001806ca0981 */ /* 0x000eaa000c1e1900 */
[----:B------:R-:W2:Y:S01]  /*0a40*/  @P1 LDG.E R5, [R4.64] ;  /* 0x0000001804051981 */ /* 0x000ea2000c1e1900 */
[----:B------:R-:W-:Y:S01]  /*0a50*/  @!P1 ISETP.NE.U32.AND P0, PT, RZ, c[0x0][0x268], PT ;  /* 0x00009a00ff009a0c */ /* 0x000fe20003f05070 */
[----:B------:R-:W-:-:S03]  /*0a60*/  USHF.L.U32 UR8, UR22, 0x7, URZ ;  /* 0x0000000716087899 */ /* 0x000fc6000800063f */
[----:B------:R-:W-:-:S04]  /*0a70*/  @!P1 ISETP.NE.AND.EX P0, PT, RZ, c[0x0][0x26c], PT, P0 ;  /* 0x00009b00ff009a0c */ /* 0x000fc80003f05300 */
[----:B------:R-:W-:Y:S01]  /*0a80*/  @!P1 SEL R3, RZ, c[0x0][0x21c], !P0 ;  /* 0x00008700ff039a07 */ /* 0x000fe20004000000 */
[----:B--2---:R-:W-:-:S03]  /*0a90*/  @P1 IMAD.IADD R0, R5, 0x1, -R202 ;  /* 0x0000000105001824 */ /* 0x004fc600078e0aca */
[----:B------:R-:W-:-:S04]  /*0aa0*/  @!P1 IADD3 R0, R3, c[0x0][0x218], -R202 ;  /* 0x0000860003009a10 */ /* 0x000fc80007ffe8ca */
[----:B------:R-:W-:-:S13]  /*0ab0*/  ISETP.LE.AND P0, PT, R0, UR8, PT ;  /* 0x0000000800007c0c */ /* 0x000fda000bf03270 */
[----:B-----5:R-:W-:Y:S05]  /*0ac0*/  @P0 BRA `(.L_x_188) ;  /* 0x000042c000000947 */ /* 0x020fea0003800000 */
[----:B------:R-:W-:Y:S01]  /*0ad0*/  IABS R0, c[0x0][0x1c8] ;  /* 0x0000720000007a13 */ /* 0x000fe20000000000 */
[----:B------:R-:W1:Y:S01]  /*0ae0*/  S2R R14, SR_CTAID.Z ;  /* 0x00000000000e7919 */ /* 0x000e620000002700 */
[----:B------:R-:W-:Y:S01]  /*0af0*/  ISETP.NE.U32.AND P1, PT, RZ, c[0x0][0x240], PT ;  /* 0x00009000ff007a0c */ /* 0x000fe20003f25070 */
[----:B------:R-:W-:Y:S01]  /*0b00*/  USHF.R.S32.HI UR7, URZ, 0x1f, UR8 ;  /* 0x0000001f3f077899 */ /* 0x000fe20008011408 */
[----:B------:R-:W2:Y:S01]  /*0b10*/  I2F.RP R3, R0 ;  /* 0x0000000000037306 */ /* 0x000ea20000209400 */
[----:B------:R-:W3:Y:S01]  /*0b20*/  S2R R5, SR_CTAID.Y ;  /* 0x0000000000057919 */ /* 0x000ee20000002600 */
[----:B------:R-:W-:Y:S02]  /*0b30*/  ISETP.NE.AND.EX P1, PT, RZ, c[0x0][0x244], PT, P1 ;  /* 0x00009100ff007a0c */ /* 0x000fe40003f25310 */
[----:B------:R-:W-:-:S04]  /*0b40*/  SHF.R.S32.HI R201, RZ, 0x1f, R202 ;  /* 0x0000001fffc97819 */ /* 0x000fc800000114ca */
[----:B--2---:R-:W2:Y:S01]  /*0b50*/  MUFU.RCP R6, R3 ;  /* 0x0000000300067308 */ /* 0x004ea20000001000 */
[----:B-1----:R-:W-:Y:S01]  /*0b60*/  IABS R4, R14 ;  /* 0x0000000e00047213 */ /* 0x002fe20000000000 */
[----:B------:R-:W-:Y:S01]  /*0b70*/  IMAD R10, R14, c[0x0][0x22c], RZ ;  /* 0x00008b000e0a7a24 */ /* 0x000fe200078e02ff */
[----:B------:R-:W-:Y:S01]  /*0b80*/  SHF.R.S32.HI R15, RZ, 0x1f, R14 ;  /* 0x0000001fff0f7819 */ /* 0x000fe2000001140e */
[----:B---3--:R-:W-:Y:S01]  /*0b90*/  IMAD.WIDE R8, R5, 0x80, RZ ;  /* 0x0000008005087825 */ /* 0x008fe200078e02ff */
[----:B------:R-:W-:Y:S02]  /*0ba0*/  SHF.R.S32.HI R16, RZ, 0x1f, R5 ;  /* 0x0000001fff107819 */ /* 0x000fe40000011405 */
[----:B--2---:R-:W-:-:S04]  /*0bb0*/  IADD3 R6, R6, 0xffffffe, RZ ;  /* 0x0ffffffe06067810 */ /* 0x004fc80007ffe0ff */
[----:B------:R-:W1:Y:S02]  /*0bc0*/  F2I.FTZ.U32.TRUNC.NTZ R7, R6 ;  /* 0x0000000600077305 */ /* 0x000e64000021f000 */
[----:B-1----:R-:W-:Y:S02]  /*0bd0*/  IMAD.MOV R2, RZ, RZ, -R7 ;  /* 0x000000ffff027224 */ /* 0x002fe400078e0a07 */
[----:B------:R-:W-:Y:S02]  /*0be0*/  IMAD.MOV.U32 R6, RZ, RZ, RZ ;  /* 0x000000ffff067224 */ /* 0x000fe400078e00ff */
[----:B------:R-:W-:-:S04]  /*0bf0*/  IMAD R2, R2, R0, RZ ;  /* 0x0000000002027224 */ /* 0x000fc800078e02ff */
[----:B------:R-:W-:Y:S01]  /*0c00*/  IMAD.HI.U32 R7, R7, R2, R6 ;  /* 0x0000000207077227 */ /* 0x000fe200078e0006 */
[----:B------:R-:W-:Y:S01]  /*0c10*/  SEL R6, R8, RZ, P1 ;  /* 0x000000ff08067207 */ /* 0x000fe20000800000 */
[----:B------:R-:W1:Y:S04]  /*0c20*/  LDC.U8 R2, c[0x0][0x328] ;  /* 0x0000ca00ff027b82 */ /* 0x000e680000000000 */
[----:B------:R-:W-:Y:S02]  /*0c30*/  IMAD.HI.U32 R11, R7, R4, RZ ;  /* 0x00000004070b7227 */ /* 0x000fe400078e00ff */
[----:B------:R-:W2:Y:S02]  /*0c40*/  S2R R7, SR_CTAID.X ;  /* 0x0000000000077919 */ /* 0x000ea40000002500 */
[----:B------:R-:W-:-:S04]  /*0c50*/  IMAD.MOV R3, RZ, RZ, -R11 ;  /* 0x000000ffff037224 */ /* 0x000fc800078e0a0b */
[C---:B------:R-:W-:Y:S01]  /*0c60*/  IMAD R3, R0.reuse, R3, R4 ;  /* 0x0000000300037224 */ /* 0x040fe200078e0204 */
[----:B------:R-:W-:Y:S02]  /*0c70*/  SEL R4, R9, RZ, P1 ;  /* 0x000000ff09047207 */ /* 0x000fe40000800000 */
[----:B------:R-:W-:Y:S02]  /*0c80*/  ISETP.NE.AND P1, PT, RZ, UR5, PT ;  /* 0x00000005ff007c0c */ /* 0x000fe4000bf25270 */
[----:B------:R-:W-:Y:S02]  /*0c90*/  ISETP.GT.U32.AND P3, PT, R0, R3, PT ;  /* 0x000000030000720c */ /* 0x000fe40003f64070 */
[----:B-1----:R-:W-:Y:S01]  /*0ca0*/  ISETP.NE.AND P0, PT, R2, RZ, PT ;  /* 0x000000ff0200720c */ /* 0x002fe20003f05270 */
[----:B------:R-:W-:-:S10]  /*0cb0*/  IMAD.MOV.U32 R2, RZ, RZ, c[0x0][0x214] ;  /* 0x00008500ff027624 */ /* 0x000fd400078e00ff */
[----:B------:R-:W-:Y:S01]  /*0cc0*/  @!P3 IMAD.IADD R3, R3, 0x1, -R0 ;  /* 0x000000010303b824 */ /* 0x000fe200078e0a00 */
[----:B------:R-:W-:Y:S01]  /*0cd0*/  @!P3 IADD3 R11, R11, 0x1, RZ ;  /* 0x000000010b0bb810 */ /* 0x000fe20007ffe0ff */
[----:B--2---:R-:W-:Y:S01]  /*0ce0*/  IMAD.WIDE.U32 R8, R7, c[0x0][0x3d8], RZ ;  /* 0x0000f60007087a25 */ /* 0x004fe200078e00ff */
[----:B------:R-:W-:Y:S02]  /*0cf0*/  ISETP.NE.AND P3, PT, RZ, c[0x0][0x1c8], PT ;  /* 0x00007200ff007a0c */ /* 0x000fe40003f65270 */
[----:B------:R-:W-:Y:S01]  /*0d00*/  ISETP.GE.U32.AND P4, PT, R3, R0, PT ;  /* 0x000000000300720c */ /* 0x000fe20003f86070 */
[----:B------:R-:W-:Y:S01]  /*0d10*/  IMAD R7, R7, c[0x0][0x3dc], R9 ;  /* 0x0000f70007077a24 */ /* 0x000fe200078e0209 */
[----:B------:R-:W-:Y:S01]  /*0d20*/  LOP3.LUT R0, R14, c[0x0][0x1c8], RZ, 0x3c, !PT ;  /* 0x000072000e007a12 */ /* 0x000fe200078e3cff */
[C---:B------:R-:W-:Y:S01]  /*0d30*/  @P0 IMAD R21, R5.reuse, c[0x0][0x214], RZ ;  /* 0x0000850005150a24 */ /* 0x040fe200078e02ff */
[----:B------:R-:W-:Y:S02]  /*0d40*/  IADD3 R3, R2, 0x3f, RZ ;  /* 0x0000003f02037810 */ /* 0x000fe40007ffe0ff */
[----:B------:R-:W-:Y:S01]  /*0d50*/  ISETP.GE.AND P2, PT, R0, RZ, PT ;  /* 0x000000ff0000720c */ /* 0x000fe20003f46270 */
[----:B------:R-:W-:Y:S01]  /*0d60*/  @!P0 IMAD R0, R5, c[0x0][0x1c0], R14 ;  /* 0x0000700005008a24 */ /* 0x000fe200078e020e */
[----:B------:R-:W-:Y:S01]  /*0d70*/  SHF.R.S32.HI R216, RZ, 0x1f, R3 ;  /* 0x0000001fffd87819 */ /* 0x000fe20000011403 */
[----:B------:R-:W-:Y:S01]  /*0d80*/  @P0 IMAD R21, R14, c[0x0][0x234], R21 ;  /* 0x00008d000e150a24 */ /* 0x000fe200078e0215 */
[----:B------:R-:W-:Y:S01]  /*0d90*/  SEL R8, R8, RZ, P1 ;  /* 0x000000ff08087207 */ /* 0x000fe20000800000 */
[----:B------:R-:W-:Y:S01]  /*0da0*/  @!P0 IMAD R21, R0, c[0x0][0x214], RZ ;  /* 0x0000850000158a24 */ /* 0x000fe200078e02ff */
[----:B------:R-:W-:-:S02]  /*0db0*/  LEA.HI R216, R216, R3, RZ, 0x6 ;  /* 0x00000003d8d87211 */ /* 0x000fc400078f30ff */
[----:B------:R-:W-:Y:S02]  /*0dc0*/  @P4 IADD3 R11, R11, 0x1, RZ ;  /* 0x000000010b0b4810 */ /* 0x000fe40007ffe0ff */
[----:B------:R-:W-:Y:S02]  /*0dd0*/  LOP3.LUT R12, R216, 0xffffffc0, RZ, 0xc0, !PT ;  /* 0xffffffc0d80c7812 */ /* 0x000fe400078ec0ff */
[----:B------:R-:W-:Y:S01]  /*0de0*/  SHF.R.S32.HI R9, RZ, 0x1f, R10 ;  /* 0x0000001fff097819 */ /* 0x000fe2000001140a */
[----:B------:R-:W-:Y:S01]  /*0df0*/  @!P2 IMAD.MOV R11, RZ, RZ, -R11 ;  /* 0x000000ffff0ba224 */ /* 0x000fe200078e0a0b */
[----:B------:R-:W-:Y:S02]  /*0e00*/  IADD3 R12, R12, -0x40, RZ ;  /* 0xffffffc00c0c7810 */ /* 0x000fe40007ffe0ff */
[----:B------:R-:W-:Y:S02]  /*0e10*/  @!P3 LOP3.LUT R11, RZ, c[0x0][0x1c8], RZ, 0x33, !PT ;  /* 0x00007200ff0bba12 */ /* 0x000fe400078e33ff */
[----:B------:R-:W-:-:S02]  /*0e20*/  SHF.R.S32.HI R13, RZ, 0x1f, R12 ;  /* 0x0000001fff0d7819 */ /* 0x000fc4000001140c */
[----:B------:R-:W-:Y:S02]  /*0e30*/  SEL R7, R7, RZ, P1 ;  /* 0x000000ff07077207 */ /* 0x000fe40000800000 */
[----:B------:R-:W-:Y:S01]  /*0e40*/  SHF.R.S32.HI R17, RZ, 0x1f, R11 ;  /* 0x0000001fff117819 */ /* 0x000fe2000001140b */
[----:B------:R-:W-:Y:S05]  /*0e50*/  @!P0 BRA `(.L_x_189) ;  /* 0x0000003000008947 */ /* 0x000fea0003800000 */
[----:B------:R-:W-:-:S04]  /*0e60*/  IMAD R3, R5, UR20, RZ ;  /* 0x0000001405037c24 */ /* 0x000fc8000f8e02ff */
[----:B------:R-:W-:Y:S01]  /*0e70*/  IMAD R3, R14, UR21, R3 ;  /* 0x000000150e037c24 */ /* 0x000fe2000f8e0203 */
[----:B------:R-:W-:Y:S05]  /*0e80*/  BRA `(.L_x_190) ;  /* 0x0000002000007947 */ /* 0x000fea0003800000 */
.L_x_189:
[----:B------:R-:W-:-:S04]  /*0e90*/  IMAD R3, R5, c[0x0][0x1c0], R14 ;  /* 0x0000700005037a24 */ /* 0x000fc800078e020e */
[----:B------:R-:W-:Y:S02]  /*0ea0*/  IMAD R3, R3, c[0x0][0x224], RZ ;  /* 0x0000890003037a24 */ /* 0x000fe400078e02ff */
.L_x_190:
[C---:B------:R-:W-:Y:S01]  /*0eb0*/  IMAD R26, R183.reuse, c[0x0][0x198], RZ ;  /* 0x00006600b71a7a24 */ /* 0x040fe200078e02ff */
[----:B------:R-:W-:Y:S01]  /*0ec0*/  IADD3 R21, R12, R21, RZ ;  /* 0x000000150c157210 */ /* 0x000fe20007ffe0ff */
[----:B------:R-:W-:Y:S01]  /*0ed0*/  IMAD R28, R183, c[0x0][0x1a0], RZ ;  /* 0x00006800b71c7a24 */ /* 0x000fe200078e02ff */
[----:B------:R-:W-:Y:S01]  /*0ee0*/  SHF.R.S32.HI R191, RZ, 0x1f, R190 ;  /* 0x0000001fffbf7819 */ /* 0x000fe200000114be */
[C---:B------:R-:W-:Y:S01]  /*0ef0*/  IMAD.WIDE.U32 R18, R189.reuse, c[0x0][0x198], RZ ;  /* 0x00006600bd127a25 */ /* 0x040fe200078e00ff */
[----:B------:R-:W-:Y:S01]  /*0f00*/  LEA.HI.SX32 R216, R216, 0xffffffff, 0x1a ;  /* 0xffffffffd8d87811 */ /* 0x000fe200078fd2ff */
[----:B------:R-:W-:Y:S01]  /*0f10*/  @P1 BAR.SYNC.DEFER_BLOCKING 0x0 ;  /* 0x0000000000001b1d */ /* 0x000fe20000010000 */
[----:B------:R-:W-:Y:S01]  /*0f20*/  IADD3 R202, P2, R202, UR8, RZ ;  /* 0x00000008caca7c10 */ /* 0x000fe2000ff5e0ff */
[C---:B------:R-:W-:Y:S01]  /*0f30*/  IMAD R26, R189.reuse, c[0x0][0x19c], R26 ;  /* 0x00006700bd1a7a24 */ /* 0x040fe200078e021a */
[----:B------:R-:W-:Y:S01]  /*0f40*/  LEA.HI R24, R216, R216, RZ, 0x1 ;  /* 0x000000d8d8187211 */ /* 0x000fe200078f08ff */
[----:B------:R-:W-:Y:S01]  /*0f50*/  IMAD.WIDE.U32 R22, R189, c[0x0][0x1a0], RZ ;  /* 0x00006800bd167a25 */ /* 0x000fe200078e00ff */
[----:B------:R-:W-:Y:S01]  /*0f60*/  IADD3.X R201, R201, UR7, RZ, P2, !PT ;  /* 0x00000007c9c97c10 */ /* 0x000fe200097fe4ff */
[----:B------:R-:W-:Y:S01]  /*0f70*/  ULDC.64 UR8, c[0x0][0x1a0] ;  /* 0x0000680000087ab9 */ /* 0x000fe20000000a00 */
[----:B------:R-:W-:Y:S01]  /*0f80*/  SHF.L.U32 R215, R188, 0x1, RZ ;  /* 0x00000001bcd77819 */ /* 0x000fe200000006ff */
[----:B------:R-:W-:Y:S01]  /*0f90*/  IMAD R28, R189, c[0x0][0x1a4], R28 ;  /* 0x00006900bd1c7a24 */ /* 0x000fe200078e021c */
[----:B------:R-:W-:Y:S01]  /*0fa0*/  USHF.L.U32 UR10, UR8, 0x6, URZ ;  /* 0x00000006080a7899 */ /* 0x000fe2000800063f */
[----:B------:R-:W-:Y:S01]  /*0fb0*/  IMAD.IADD R27, R19, 0x1, R26 ;  /* 0x00000001131b7824 */ /* 0x000fe200078e021a */
[----:B------:R-:W-:Y:S01]  /*0fc0*/  IADD3 R19, P0, R189, R12, RZ ;  /* 0x0000000cbd137210 */ /* 0x000fe20007f1e0ff */
[----:B------:R-:W-:Y:S01]  /*0fd0*/  IMAD.MOV.U32 R0, RZ, RZ, 0x4 ;  /* 0x00000004ff007424 */ /* 0x000fe200078e00ff */
[----:B------:R-:W-:Y:S01]  /*0fe0*/  IADD3 R29, R23, R28, RZ ;  /* 0x0000001c171d7210 */ /* 0x000fe20007ffe0ff */
[C---:B------:R-:W-:Y:S01]  /*0ff0*/  IMAD R20, R16.reuse, c[0x0][0x188], RZ ;  /* 0x0000620010147a24 */ /* 0x040fe200078e02ff */
[----:B------:R-:W-:Y:S01]  /*1000*/  MOV R28, R22 ;  /* 0x00000016001c7202 */ /* 0x000fe20000000f00 */
[----:B------:R-:W-:Y:S01]  /*1010*/  IMAD R22, R16, c[0x0][0x368], RZ ;  /* 0x0000da0010167a24 */ /* 0x000fe200078e02ff */
[----:B------:R-:W-:Y:S01]  /*1020*/  IADD3.X R23, R183, R13, RZ, P0, !PT ;  /* 0x0000000db7177210 */ /* 0x000fe200007fe4ff */
[----:B------:R-:W-:Y:S01]  /*1030*/  IMAD.WIDE R204, R21, R0, c[0x0][0x200] ;  /* 0x0000800015cc7625 */ /* 0x000fe200078e0200 */
[----:B------:R-:W-:Y:S01]  /*1040*/  UMOV UR7, 0x6 ;  /* 0x0000000600077882 */ /* 0x000fe20000000000 */
[----:B------:R-:W-:Y:S01]  /*1050*/  SHF.L.U32 R209, R184, 0x2, RZ ;  /* 0x00000002b8d17819 */ /* 0x000fe200000006ff */
[----:B------:R-:W-:Y:S01]  /*1060*/  USHF.L.U64.HI UR9, UR8, UR7, UR9 ;  /* 0x0000000708097299 */ /* 0x000fe20008010209 */
[----:B------:R-:W-:-:S02]  /*1070*/  IMAD R21, R5, c[0x0][0x36c], R22 ;  /* 0x0000db0005157a24 */ /* 0x000fc400078e0216 */
[----:B------:R-:W-:Y:S02]  /*1080*/  IMAD R22, R23, c[0x0][0x190], RZ ;  /* 0x0000640017167a24 */ /* 0x000fe400078e02ff */
[----:B------:R-:W-:Y:S02]  /*1090*/  IMAD.MOV.U32 R26, RZ, RZ, R18 ;  /* 0x000000ffff1a7224 */ /* 0x000fe400078e0012 */
[----:B------:R-:W-:Y:S02]  /*10a0*/  IMAD R18, R16, c[0x0][0x180], RZ ;  /* 0x0000600010127a24 */ /* 0x000fe400078e02ff */
[----:B------:R-:W-:Y:S02]  /*10b0*/  IMAD R20, R5, c[0x0][0x18c], R20 ;  /* 0x0000630005147a24 */ /* 0x000fe400078e0214 */
[----:B------:R-:W-:-:S04]  /*10c0*/  IMAD.WIDE.U32 R34, R19, c[0x0][0x190], R190 ;  /* 0x0000640013227a25 */ /* 0x000fc800078e00be */
[----:B------:R-:W-:-:S04]  /*10d0*/  IMAD.WIDE.U32 R32, R5, c[0x0][0x188], R190 ;  /* 0x0000620005207a25 */ /* 0x000fc800078e00be */
[----:B------:R-:W-:Y:S01]  /*10e0*/  IMAD R22, R19, c[0x0][0x194], R22 ;  /* 0x0000650013167a24 */ /* 0x000fe200078e0216 */
[----:B------:R-:W-:Y:S01]  /*10f0*/  IADD3 R33, R33, R20, RZ ;  /* 0x0000001421217210 */ /* 0x000fe20007ffe0ff */
[C---:B------:R-:W-:Y:S02]  /*1100*/  IMAD R18, R5.reuse, c[0x0][0x184], R18 ;  /* 0x0000610005127a24 */ /* 0x040fe400078e0212 */
[----:B------:R-:W-:Y:S01]  /*1110*/  IMAD.WIDE.U32 R30, R5, c[0x0][0x180], R190 ;  /* 0x00006000051e7a25 */ /* 0x000fe200078e00be */
[----:B------:R-:W-:-:S03]  /*1120*/  IADD3 R35, R35, R22, RZ ;  /* 0x0000001623237210 */ /* 0x000fc60007ffe0ff */
[----:B------:R-:W-:-:S04]  /*1130*/  IMAD.WIDE.U32 R36, R5, c[0x0][0x368], R190 ;  /* 0x0000da0005247a25 */ /* 0x000fc800078e00be */
[----:B------:R-:W-:Y:S02]  /*1140*/  IMAD.IADD R31, R31, 0x1, R18 ;  /* 0x000000011f1f7824 */ /* 0x000fe400078e0212 */
[C---:B------:R-:W-:Y:S02]  /*1150*/  IMAD R20, R17.reuse, c[0x0][0x1b8], RZ ;  /* 0x00006e0011147a24 */ /* 0x040fe400078e02ff */
[----:B------:R-:W-:Y:S02]  /*1160*/  IMAD R22, R17, c[0x0][0x1b0], RZ ;  /* 0x00006c0011167a24 */ /* 0x000fe400078e02ff */
[----:B------:R-:W-:Y:S01]  /*1170*/  IMAD.IADD R25, R37, 0x1, R21 ;  /* 0x0000000125197824 */ /* 0x000fe200078e0215 */
[----:B------:R-:W-:Y:S01]  /*1180*/  LOP3.LUT R21, R24, 0xfffffffe, RZ, 0xc0, !PT ;  /* 0xfffffffe18157812 */ /* 0x000fe200078ec0ff */
[C---:B------:R-:W-:Y:S01]  /*1190*/  IMAD R20, R11.reuse, c[0x0][0x1bc], R20 ;  /* 0x00006f000b147a24 */ /* 0x040fe200078e0214 */
[----:B------:R-:W-:Y:S01]  /*11a0*/  MOV R24, R36 ;  /* 0x0000002400187202 */ /* 0x000fe20000000f00 */
[----:B------:R-:W-:-:S04]  /*11b0*/  IMAD.WIDE.U32 R32, R11, c[0x0][0x1b8], R32 ;  /* 0x00006e000b207a25 */ /* 0x000fc800078e0020 */
[C---:B------:R-:W-:Y:S02]  /*11c0*/  IMAD R22, R11.reuse, c[0x0][0x1b4], R22 ;  /* 0x00006d000b167a24 */ /* 0x040fe400078e0216 */
[----:B------:R-:W-:-:S04]  /*11d0*/  IMAD.WIDE.U32 R30, R11, c[0x0][0x1b0], R30 ;  /* 0x00006c000b1e7a25 */ /* 0x000fc800078e001e */
[----:B------:R-:W-:Y:S01]  /*11e0*/  IMAD R18, R23, c[0x0][0x370], RZ ;  /* 0x0000dc0017127a24 */ /* 0x000fe200078e02ff */
[----:B------:R-:W-:Y:S01]  /*11f0*/  IADD3 R22, R31, R22, RZ ;  /* 0x000000161f167210 */ /* 0x000fe20007ffe0ff */
[----:B------:R-:W-:-:S04]  /*1200*/  IMAD.WIDE.U32 R28, R202, c[0x0][0x1a0], R28 ;  /* 0x00006800ca1c7a25 */ /* 0x000fc800078e001c */
[----:B------:R-:W-:Y:S01]  /*1210*/  IMAD R11, R201, c[0x0][0x1a0], RZ ;  /* 0x00006800c90b7a24 */ /* 0x000fe200078e02ff */
[----:B------:R-:W-:Y:S01]  /*1220*/  IADD3 R17, P3, R32, R28, RZ ;  /* 0x0000001c20117210 */ /* 0x000fe20007f7e0ff */
[----:B------:R-:W-:Y:S02]  /*1230*/  IMAD R16, R16, c[0x0][0x178], RZ ;  /* 0x00005e0010107a24 */ /* 0x000fe400078e02ff */
[C---:B------:R-:W-:Y:S02]  /*1240*/  IMAD R18, R19.reuse, c[0x0][0x374], R18 ;  /* 0x0000dd0013127a24 */ /* 0x040fe400078e0212 */
[----:B------:R-:W-:-:S04]  /*1250*/  IMAD.WIDE.U32 R24, R19, c[0x0][0x370], R24 ;  /* 0x0000dc0013187a25 */ /* 0x000fc800078e0018 */
[----:B------:R-:W-:Y:S02]  /*1260*/  IMAD.IADD R20, R33, 0x1, R20 ;  /* 0x0000000121147824 */ /* 0x000fe400078e0214 */
[C---:B------:R-:W-:Y:S02]  /*1270*/  IMAD R11, R202.reuse, c[0x0][0x1a4], R11 ;  /* 0x00006900ca0b7a24 */ /* 0x040fe400078e020b */
[----:B------:R-:W-:-:S03]  /*1280*/  IMAD.WIDE.U32 R26, R202, c[0x0][0x198], R26 ;  /* 0x00006600ca1a7a25 */ /* 0x000fc600078e001a */
[----:B------:R-:W-:Y:S01]  /*1290*/  IADD3.X R20, R20, R29, R11, P3, !PT ;  /* 0x0000001d14147210 */ /* 0x000fe20001ffe40b */
[----:B------:R-:W-:Y:S01]  /*12a0*/  IMAD R19, R201, c[0x0][0x198], RZ ;  /* 0x00006600c9137a24 */ /* 0x000fe200078e02ff */
[----:B------:R-:W-:Y:S01]  /*12b0*/  IADD3 R30, P2, R30, R26, RZ ;  /* 0x0000001a1e1e7210 */ /* 0x000fe20007f5e0ff */
[C---:B------:R-:W-:Y:S02]  /*12c0*/  IMAD R16, R5.reuse, c[0x0][0x17c], R16 ;  /* 0x00005f0005107a24 */ /* 0x040fe400078e0210 */
[----:B------:R-:W-:-:S04]  /*12d0*/  IMAD.WIDE.U32 R34, R5, c[0x0][0x178], R34 ;  /* 0x00005e0005227a25 */ /* 0x000fc800078e0022 */
[----:B------:R-:W-:Y:S01]  /*12e0*/  IMAD R19, R202, c[0x0][0x19c], R19 ;  /* 0x00006700ca137a24 */ /* 0x000fe200078e0213 */
[----:B------:R-:W-:Y:S01]  /*12f0*/  IADD3 R35, R35, R16, RZ ;  /* 0x0000001023237210 */ /* 0x000fe20007ffe0ff */
[----:B------:R-:W-:Y:S01]  /*1300*/  IMAD.IADD R25, R25, 0x1, R18 ;  /* 0x0000000119197824 */ /* 0x000fe200078e0212 */
[----:B------:R-:W-:Y:S01]  /*1310*/  LEA R16, P3, R17, c[0x0][0x170], 0x1 ;  /* 0x00005c0011107a11 */ /* 0x000fe200078608ff */
[----:B------:R-:W-:Y:S01]  /*1320*/  IMAD R11, R15, c[0x0][0x378], RZ ;  /* 0x0000de000f0b7a24 */ /* 0x000fe200078e02ff */
[----:B------:R-:W-:Y:S01]  /*1330*/  IADD3.X R19, R22, R27, R19, P2, !PT ;  /* 0x0000001b16137210 */ /* 0x000fe200017fe413 */
[----:B------:R-:W-:Y:S01]  /*1340*/  IMAD.WIDE.U32 R24, R14, c[0x0][0x378], R24 ;  /* 0x0000de000e187a25 */ /* 0x000fe200078e0018 */
[----:B------:R-:W-:Y:S02]  /*1350*/  LEA R18, P2, R30, c[0x0][0x168], 0x1 ;  /* 0x00005a001e127a11 */ /* 0x000fe400078408ff */
[----:B------:R-:W-:Y:S01]  /*1360*/  LEA.HI.X R17, R17, c[0x0][0x174], R20, 0x1, P3 ;  /* 0x00005d0011117a11 */ /* 0x000fe200018f0c14 */
[----:B------:R-:W-:Y:S01]  /*1370*/  IMAD R11, R14, c[0x0][0x37c], R11 ;  /* 0x0000df000e0b7a24 */ /* 0x000fe200078e020b */
[----:B------:R-:W-:Y:S01]  /*1380*/  LEA.HI.X R19, R30, c[0x0][0x16c], R19, 0x1, P2 ;  /* 0x00005b001e137a11 */ /* 0x000fe200010f0c13 */
[----:B------:R-:W-:Y:S01]  /*1390*/  IMAD R15, R15, c[0x0][0x1a8], RZ ;  /* 0x00006a000f0f7a24 */ /* 0x000fe200078e02ff */
[----:B------:R-:W-:Y:S01]  /*13a0*/  LEA R222, P3, R24, c[0x0][0x330], 0x1 ;  /* 0x0000cc0018de7a11 */ /* 0x000fe200078608ff */
[----:B------:R-:W-:Y:S01]  /*13b0*/  IMAD.IADD R20, R25, 0x1, R11 ;  /* 0x0000000119147824 */ /* 0x000fe200078e020b */
[----:B------:R-:W-:Y:S01]  /*13c0*/  IADD3 R26, P2, R16, UR10, RZ ;  /* 0x0000000a101a7c10 */ /* 0x000fe2000ff5e0ff */
[C---:B------:R-:W-:Y:S01]  /*13d0*/  IMAD R11, R14.reuse, c[0x0][0x1ac], R15 ;  /* 0x00006b000e0b7a24 */ /* 0x040fe200078e020f */
[----:B------:R-:W-:Y:S01]  /*13e0*/  @!PT LDS RZ, [RZ] ;  /* 0x00000000fffff984 */ /* 0x000fe20000000800 */
[----:B------:R-:W-:Y:S01]  /*13f0*/  @!PT LDS RZ, [RZ] ;  /* 0x00000000fffff984 */ /* 0x000fe20000000800 */
[----:B------:R-:W-:Y:S01]  /*1400*/  @!PT LDS RZ, [RZ] ;  /* 0x00000000fffff984 */ /* 0x000fe20000000800 */
[----:B------:R1:W-:Y:S01]  /*1410*/  LDGSTS.E.BYPASS.LTC128B.128 [R215+0xa000], [R16.64] ;  /* 0x0a00000010d77fae */ /* 0x0003e2000b901d58 */
[----:B------:R-:W-:Y:S01]  /*1420*/  IMAD.WIDE.U32 R14, R14, c[0x0][0x1a8], R34 ;  /* 0x00006a000e0e7a25 */ /* 0x000fe200078e0022 */
[----:B------:R-:W-:-:S02]  /*1430*/  LEA.HI.X R223, R24, c[0x0][0x334], R20, 0x1, P3 ;  /* 0x0000cd0018df7a11 */ /* 0x000fc400018f0c14 */
[----:B------:R-:W-:Y:S01]  /*1440*/  IADD3.X R27, R17, UR9, RZ, P2, !PT ;  /* 0x00000009111b7c10 */ /* 0x000fe200097fe4ff */
[----:B------:R-:W-:Y:S01]  /*1450*/  IMAD.IADD R11, R15, 0x1, R11 ;  /* 0x000000010f0b7824 */ /* 0x000fe200078e020b */
[----:B------:R-:W-:Y:S01]  /*1460*/  IADD3 R24, P1, R26, UR10, RZ ;  /* 0x0000000a1a187c10 */ /* 0x000fe2000ff3e0ff */
[----:B------:R-:W-:Y:S01]  /*1470*/  IMAD.IADD R21, R216, 0x1, -R21 ;  /* 0x00000001d8157824 */ /* 0x000fe200078e0a15 */
[----:B------:R-:W-:Y:S01]  /*1480*/  LEA R224, P2, R14, c[0x0][0x160], 0x1 ;  /* 0x000058000ee07a11 */ /* 0x000fe200078408ff */
[----:B------:R2:W-:Y:S01]  /*1490*/  LDGSTS.E.BYPASS.LTC128B.128 [R215+0xb000], [R26.64] ;  /* 0x0b0000001ad77fae */ /* 0x0005e2000b901d58 */
[----:B------:R-:W-:Y:S02]  /*14a0*/  IADD3.X R25, R27, UR9, RZ, P1, !PT ;  /* 0x000000091b197c10 */ /* 0x000fe40008ffe4ff */
[----:B------:R-:W-:Y:S02]  /*14b0*/  IADD3 R28, P1, R24, UR10, RZ ;  /* 0x0000000a181c7c10 */ /* 0x000fe4000ff3e0ff */
[----:B------:R-:W-:Y:S01]  /*14c0*/  MOV R15, c[0x0][0x370] ;  /* 0x0000dc00000f7a02 */ /* 0x000fe20000000f00 */
[----:B------:R3:W-:Y:S01]  /*14d0*/  LDGSTS.E.BYPASS.LTC128B.128 [R215+0xc000], [R24.64] ;  /* 0x0c00000018d77fae */ /* 0x0007e2000b901d58 */
[----:B------:R-:W-:Y:S01]  /*14e0*/  IADD3.X R29, R25, UR9, RZ, P1, !PT ;  /* 0x00000009191d7c10 */ /* 0x000fe20008ffe4ff */
[----:B------:R-:W-:Y:S01]  /*14f0*/  ULDC.64 UR8, c[0x0][0x198] ;  /* 0x0000660000087ab9 */ /* 0x000fe20000000a00 */
[----:B------:R-:W-:Y:S01]  /*1500*/  LEA.HI.X R225, R14, c[0x0][0x164], R11, 0x1, P2 ;  /* 0x000059000ee17a11 */ /* 0x000fe200010f0c0b */
[----:B------:R-:W-:Y:S01]  /*1510*/  IMAD.MOV.U32 R11, RZ, RZ, c[0x0][0x374] ;  /* 0x0000dd00ff0b7624 */ /* 0x000fe200078e00ff */
[----:B------:R-:W-:Y:S01]  /*1520*/  LEA R22, P1, R15, R222, 0x6 ;  /* 0x000000de0f167211 */ /* 0x000fe200078230ff */
[----:B------:R-:W-:Y:S01]  /*1530*/  USHF.L.U64.HI UR9, UR8, UR7, UR9 ;  /* 0x0000000708097299 */ /* 0x000fe20008010209 */
[----:B------:R-:W-:Y:S01]  /*1540*/  ISETP.NE.AND P0, PT, R21, 0x1, PT ;  /* 0x000000011500780c */ /* 0x000fe20003f05270 */
[----:B------:R-:W-:Y:S01]  /*1550*/  USHF.L.U32 UR8, UR8, 0x6, URZ ;  /* 0x0000000608087899 */ /* 0x000fe2000800063f */
[----:B------:R-:W-:Y:S01]  /*1560*/  LEA.HI.X R23, R15, R223, R11, 0x6, P1 ;  /* 0x000000df0f177211 */ /* 0x000fe200008f340b */
[----:B------:R-:W-:Y:S01]  /*1570*/  IMAD.MOV.U32 R15, RZ, RZ, c[0x0][0x194] ;  /* 0x00006500ff0f7624 */ /* 0x000fe200078e00ff */
[----:B------:R-:W-:Y:S01]  /*1580*/  IADD3 R11, R188, 0x1000, RZ ;  /* 0x00001000bc0b7810 */ /* 0x000fe20007ffe0ff */
[----:B------:R4:W-:Y:S01]  /*1590*/  LDGSTS.E.BYPASS.LTC128B.128 [R215+0xd000], [R28.64] ;  /* 0x0d0000001cd77fae */ /* 0x0009e2000b901d58 */
[----:B-1----:R-:W-:-:S02]  /*15a0*/  MOV R17, c[0x0][0x190] ;  /* 0x0000640000117a02 */ /* 0x002fc40000000f00 */
[----:B------:R-:W-:Y:S01]  /*15b0*/  IADD3 R14, P1, R18, UR8, RZ ;  /* 0x00000008120e7c10 */ /* 0x000fe2000ff3e0ff */
[----:B------:R-:W0:Y:S01]  /*15c0*/  LDGDEPBAR ;  /* 0x00000000000079af */ /* 0x000e220000000000 */
[----:B------:R-:W-:Y:S02]  /*15d0*/  LEA R20, P2, R17, R224, 0x6 ;  /* 0x000000e011147211 */ /* 0x000fe400078430ff */
[----:B------:R-:W-:Y:S01]  /*15e0*/  SEL R11, R11, R188, !P0 ;  /* 0x000000bc0b0b7207 */ /* 0x000fe20004000000 */
[----:B------:R4:W-:Y:S01]  /*15f0*/  LDGSTS.E.BYPASS.LTC128B.128 [R215+0x4000], [R222.64] ;  /* 0x04000000ded77fae */ /* 0x0009e2000b901d58 */
[----:B------:R-:W-:Y:S02]  /*1600*/  LEA.HI.X R21, R17, R225, R15, 0x6, P2 ;  /* 0x000000e111157211 */ /* 0x000fe400010f340f */
[----:B------:R-:W-:Y:S01]  /*1610*/  IADD3.X R15, R19, UR9, RZ, P1, !PT ;  /* 0x00000009130f7c10 */ /* 0x000fe20008ffe4ff */
[----:B------:R-:W-:Y:S01]  /*1620*/  IMAD.SHL.U32 R214, R11, 0x2, RZ ;  /* 0x000000020bd67824 */ /* 0x000fe200078e00ff */
[----:B------:R4:W-:Y:S01]  /*1630*/  LDGSTS.E.BYPASS.LTC128B.128 [R215+0x5000], [R22.64] ;  /* 0x0500000016d77fae */ /* 0x0009e2000b901d58 */
[----:B------:R-:W-:Y:S01]  /*1640*/  ULDC UR7, c[0x0][0x22c] ;  /* 0x00008b0000077ab9 */ /* 0x000fe20000000800 */
[----:B---3--:R-:W-:-:S02]  /*1650*/  IADD3 R24, P1, R14, UR8, RZ ;  /* 0x000000080e187c10 */ /* 0x008fc4000ff3e0ff */
[----:B------:R4:W-:Y:S01]  /*1660*/  LDGSTS.E.BYPASS.LTC128B.128 [R214], [R224.64] ;  /* 0x00000000e0d67fae */ /* 0x0009e2000b901d58 */
[----:B------:R-:W-:Y:S02]  /*1670*/  IADD3 R16, P2, R209, R204, RZ ;  /* 0x000000ccd1107210 */ /* 0x000fe40007f5e0ff */
[----:B------:R-:W-:Y:S01]  /*1680*/  IADD3.X R25, R15, UR9, RZ, P1, !PT ;  /* 0x000000090f197c10 */ /* 0x000fe20008ffe4ff */
[----:B------:R4:W-:Y:S01]  /*1690*/  LDGSTS.E.BYPASS.LTC128B.128 [R214+0x1000], [R20.64] ;  /* 0x0100000014d67fae */ /* 0x0009e2000b901d58 */
[----:B--2---:R-:W-:Y:S02]  /*16a0*/  IADD3 R26, P1, R24, UR8, RZ ;  /* 0x00000008181a7c10 */ /* 0x004fe4000ff3e0ff */
[----:B------:R-:W-:Y:S01]  /*16b0*/  IADD3.X R17, R208, R205, RZ, P2, !PT ;  /* 0x000000cdd0117210 */ /* 0x000fe200017fe4ff */
[----:B------:R4:W-:Y:S01]  /*16c0*/  LDGSTS.E.BYPASS.LTC128B.128 [R215+0x6000], [R18.64] ;  /* 0x0600000012d77fae */ /* 0x0009e2000b901d58 */
[----:B------:R-:W-:-:S03]  /*16d0*/  IADD3.X R27, R25, UR9, RZ, P1, !PT ;  /* 0x00000009191b7c10 */ /* 0x000fc60008ffe4ff */
[----:B------:R1:W-:Y:S04]  /*16e0*/  LDGSTS.E.BYPASS.LTC128B.128 [R215+0x7000], [R14.64] ;  /* 0x070000000ed77fae */ /* 0x0003e8000b901d58 */
[----:B------:R4:W-:Y:S04]  /*16f0*/  LDGSTS.E.BYPASS.LTC128B.128 [R215+0x8000], [R24.64] ;  /* 0x0800000018d77fae */ /* 0x0009e8000b901d58 */
[----:B------:R4:W-:Y:S04]  /*1700*/  LDGSTS.E.BYPASS.LTC128B.128 [R215+0x9000], [R26.64] ;  /* 0x090000001ad77fae */ /* 0x0009e8000b901d58 */
[----:B------:R-:W0:Y:S01]  /*1710*/  LDGDEPBAR ;  /* 0x00000000000079af */ /* 0x000e220000000000 */
[----:B------:R-:W-:-:S02]  /*1720*/  ULDC UR8, c[0x0][0x1c0] ;  /* 0x0000700000087ab9 */ /* 0x000fc40000000800 */
[----:B------:R-:W-:Y:S01]  /*1730*/  UIMAD UR13, UR7, UR8, URZ ;  /* 0x00000008070d72a4 */ /* 0x000fe2000f8e023f */
[----:B------:R4:W5:Y:S01]  /*1740*/  LDG.E R213, [R16.64] ;  /* 0x0000001810d57981 */ /* 0x000962000c1e1900 */
[----:B------:R-:W-:Y:S02]  /*1750*/  USHF.R.S32.HI UR9, URZ, 0x1f, UR7 ;  /* 0x0000001f3f097899 */ /* 0x000fe40008011407 */
[----:B------:R-:W-:Y:S01]  /*1760*/  USHF.L.U32 UR10, UR13, 0x6, URZ ;  /* 0x000000060d0a7899 */ /* 0x000fe2000800063f */
[----:B------:R4:W5:Y:S01]  /*1770*/  LDG.E R212, [R16.64+0x20] ;  /* 0x0000201810d47981 */ /* 0x000962000c1e1900 */
[----:B------:R-:W-:Y:S01]  /*1780*/  IMAD R11, R187, UR13, R186 ;  /* 0x0000000dbb0b7c24 */ /* 0x000fe2000f8e02ba */
[----:B------:R-:W-:Y:S02]  /*1790*/  UIMAD.WIDE.U32 UR14, UR7, UR8, URZ ;  /* 0x00000008070e72a5 */ /* 0x000fe4000f8e003f */
[----:B------:R4:W5:Y:S01]  /*17a0*/  LDG.E R211, [R16.64+0x80] ;  /* 0x0000801810d37981 */ /* 0x000962000c1e1900 */
[----:B------:R-:W-:Y:S01]  /*17b0*/  UIMAD UR8, UR9, UR8, URZ ;  /* 0x00000008090872a4 */ /* 0x000fe2000f8e023f */
[----:B-1----:R-:W-:-:S02]  /*17c0*/  IMAD.WIDE R14, R5, c[0x0][0x224], R12 ;  /* 0x00008900050e7a25 */ /* 0x002fc400078e020c */
[----:B------:R4:W5:Y:S01]  /*17d0*/  LDG.E R210, [R16.64+0xa0] ;  /* 0x0000a01810d27981 */ /* 0x000962000c1e1900 */
[----:B------:R-:W-:Y:S01]  /*17e0*/  USHF.R.S32.HI UR9, URZ, 0x1f, UR10 ;  /* 0x0000001f3f097899 */ /* 0x000fe2000801140a */
[----:B------:R-:W-:Y:S01]  /*17f0*/  IADD3 R5, P2, P1, R11, UR10, R10 ;  /* 0x0000000a0b057c10 */ /* 0x000fe2000f95e00a */
[----:B------:R-:W-:Y:S01]  /*1800*/  UIMAD UR8, UR6, UR7, UR8 ;  /* 0x00000007060872a4 */ /* 0x000fe2000f8e0208 */
[----:B------:R-:W-:Y:S01]  /*1810*/  SHF.R.S32.HI R10, RZ, 0x1f, R11 ;  /* 0x0000001fff0a7819 */ /* 0x000fe2000001140b */
[----:B------:R-:W-:Y:S01]  /*1820*/  CS2R R94, SRZ ;  /* 0x00000000005e7805 */ /* 0x000fe2000001ff00 */
[----:B------:R-:W-:Y:S01]  /*1830*/  IADD3 R3, R12, R3, RZ ;  /* 0x000000030c037210 */ /* 0x000fe20007ffe0ff */
[----:B------:R-:W-:Y:S01]  /*1840*/  UIADD3 UR8, UR15, UR8, URZ ;  /* 0x000000080f087290 */ /* 0x000fe2000fffe03f */
[----:B------:R-:W-:-:S04]  /*1850*/  DEPBAR.LE SB0, 0x1 ;  /* 0x000080400000791a */ /* 0x000fc80000000000 */
[----:B------:R-:W-:Y:S01]  /*1860*/  BAR.SYNC.DEFER_BLOCKING 0x0 ;  /* 0x0000000000007b1d */ /* 0x000fe20000010000 */
[----:B------:R-:W-:Y:S01]  /*1870*/  IADD3.X R10, R10, UR9, R9, P2, P1 ;  /* 0x000000090a0a7c10 */ /* 0x000fe200097e2409 */
[----:B------:R-:W-:Y:S01]  /*1880*/  CS2R R92, SRZ ;  /* 0x00000000005c7805 */ /* 0x000fe2000001ff00 */
[----:B------:R-:W-:Y:S01]  /*1890*/  IADD3 R6, P2, R14, R6, RZ ;  /* 0x000000060e067210 */ /* 0x000fe20007f5e0ff */
[----:B------:R-:W-:Y:S01]  /*18a0*/  CS2R R98, SRZ ;  /* 0x0000000000627805 */ /* 0x000fe2000001ff00 */
[----:B------:R-:W-:Y:S01]  /*18b0*/  IADD3 R8, P1, R5, R8, RZ ;  /* 0x0000000805087210 */ /* 0x000fe20007f3e0ff */
[----:B------:R-:W-:Y:S01]  /*18c0*/  CS2R R96, SRZ ;  /* 0x0000000000607805 */ /* 0x000fe2000001ff00 */
[----:B------:R-:W-:Y:S01]  /*18d0*/  IADD3.X R4, R15, R4, RZ, P2, !PT ;  /* 0x000000040f047210 */ /* 0x000fe200017fe4ff */
[----:B------:R-:W-:Y:S01]  /*18e0*/  IMAD R5, R6, UR8, RZ ;  /* 0x0000000806057c24 */ /* 0x000fe2000f8e02ff */
[----:B------:R-:W-:Y:S01]  /*18f0*/  ISETP.GE.AND P2, PT, R2, 0x1, PT ;  /* 0x000000010200780c */ /* 0x000fe20003f46270 */
[----:B------:R-:W-:Y:S01]  /*1900*/  IMAD.X R9, R10, 0x1, R7, P1 ;  /* 0x000000010a097824 */ /* 0x000fe200008e0607 */
[----:B------:R-:W-:Y:S01]  /*1910*/  CS2R R90, SRZ ;  /* 0x00000000005a7805 */ /* 0x000fe2000001ff00 */
[----:B------:R-:W-:Y:S01]  /*1920*/  IMAD R4, R4, UR14, R5 ;  /* 0x0000000e04047c24 */ /* 0x000fe2000f8e0205 */
[----:B------:R-:W-:Y:S01]  /*1930*/  CS2R R88, SRZ ;  /* 0x0000000000587805 */ /* 0x000fe2000001ff00 */
[----:B------:R-:W-:Y:S01]  /*1940*/  IMAD.WIDE.U32 R8, R6, UR14, R8 ;  /* 0x0000000e06087c25 */ /* 0x000fe2000f8e0008 */
[----:B------:R-:W-:Y:S01]  /*1950*/  CS2R R86, SRZ ;  /* 0x0000000000567805 */ /* 0x000fe2000001ff00 */
[----:B------:R-:W-:Y:S01]  /*1960*/  CS2R R84, SRZ ;  /* 0x0000000000547805 */ /* 0x000fe2000001ff00 */
[----:B------:R-:W-:Y:S01]  /*1970*/  CS2R R78, SRZ ;  /* 0x00000000004e7805 */ /* 0x000fe2000001ff00 */
[----:B------:R-:W-:Y:S01]  /*1980*/  CS2R R76, SRZ ;  /* 0x00000000004c7805 */ /* 0x000fe2000001ff00 */
[----:B------:R-:W-:Y:S01]  /*1990*/  IADD3 R4, R9, R4, RZ ;  /* 0x0000000409047210 */ /* 0x000fe20007ffe0ff */
[----:B------:R-:W-:Y:S01]  /*19a0*/  CS2R R82, SRZ ;  /* 0x0000000000527805 */ /* 0x000fe2000001ff00 */
[C---:B------:R-:W-:Y:S01]  /*19b0*/  LEA R220, P1, R8.reuse, c[0x0][0x350], 0x2 ;  /* 0x0000d40008dc7a11 */ /* 0x040fe200078210ff */
[----:B------:R-:W-:Y:S01]  /*19c0*/  CS2R R80, SRZ ;  /* 0x0000000000507805 */ /* 0x000fe2000001ff00 */
[----:B------:R-:W-:Y:S01]  /*19d0*/  CS2R R74, SRZ ;  /* 0x00000000004a7805 */ /* 0x000fe2000001ff00 */
[----:B------:R4:W1:Y:S01]  /*19e0*/  LDSM.16.M88.4 R132, [R178+0xa000] ;  /* 0x00a00000b284783b */ /* 0x0008620000000200 */
[----:B------:R-:W-:Y:S01]  /*19f0*/  LEA.HI.X R221, R8, c[0x0][0x354], R4, 0x2, P1 ;  /* 0x0000d50008dd7a11 */ /* 0x000fe200008f1404 */
        /* <DEDUP_REMOVED lines=25> */
[----:B------:R-:W-:Y:S01]  /*1b90*/  IMAD.WIDE R206, R3, R0, c[0x0][0x3c8] ;  /* 0x0000f20003ce7625 */ /* 0x000fe200078e0200 */
[----:B------:R4:W1:Y:S01]  /*1ba0*/  LDSM.16.M88.4 R160, [R167+0xa800] ;  /* 0x00a80000a7a0783b */ /* 0x0008620000000200 */
[----:B------:R-:W-:Y:S05]  /*1bb0*/  @!P2 BRA `(.L_x_191) ;  /* 0x000026c00000a947 */ /* 0x000fea0003800000 */
[----:B------:R-:W-:Y:S01]  /*1bc0*/  USHF.L.U32 UR18, UR13, 0x4, URZ ;  /* 0x000000040d127899 */ /* 0x000fe2000800063f */
[----:B------:R-:W-:Y:S01]  /*1bd0*/  IADD3 R174, R179, 0x1000, RZ ;  /* 0x00001000b3ae7810 */ /* 0x000fe20007ffe0ff */
[----:B------:R-:W-:Y:S01]  /*1be0*/  USHF.L.U32 UR19, UR13, 0x3, URZ ;  /* 0x000000030d137899 */ /* 0x000fe2000800063f */
[----:B------:R-:W-:Y:S01]  /*1bf0*/  IADD3 R173, R180, 0x1000, RZ ;  /* 0x00001000b4ad7810 */ /* 0x000fe20007ffe0ff */
[----:B------:R-:W-:Y:S01]  /*1c00*/  UIADD3 UR12, UR18, 0x20, URZ ;  /* 0x00000020120c7890 */ /* 0x000fe2000fffe03f */
[----:B------:R-:W-:Y:S01]  /*1c10*/  SEL R174, R174, R179, !P0 ;  /* 0x000000b3aeae7207 */ /* 0x000fe20004000000 */
[----:B------:R-:W-:Y:S01]  /*1c20*/  IMAD.MOV.U32 R95, RZ, RZ, RZ ;  /* 0x000000ffff5f7224 */ /* 0x000fe200078e00ff */
[----:B------:R-:W-:Y:S01]  /*1c30*/  SEL R173, R173, R180, !P0 ;  /* 0x000000b4adad7207 */ /* 0x000fe20004000000 */
[----:B------:R-:W-:-:S02]  /*1c40*/  UIADD3 UR11, UR19, UR12, URZ ;  /* 0x0000000c130b7290 */ /* 0x000fc4000fffe03f */
[----:B------:R-:W-:Y:S01]  /*1c50*/  IMAD.SHL.U32 R174, R174, 0x2, RZ ;  /* 0x00000002aeae7824 */ /* 0x000fe200078e00ff */
[----:B------:R-:W-:Y:S01]  /*1c60*/  UIMAD UR17, UR13, 0x18, URZ ;  /* 0x000000180d1178a4 */ /* 0x000fe2000f8e023f */
[----:B------:R-:W-:Y:S01]  /*1c70*/  IMAD.SHL.U32 R173, R173, 0x2, RZ ;  /* 0x00000002adad7824 */ /* 0x000fe200078e00ff */
[----:B------:R-:W-:Y:S02]  /*1c80*/  UIADD3 UR10, UR19, UR11, URZ ;  /* 0x0000000b130a7290 */ /* 0x000fe4000fffe03f */
[----:B------:R-:W-:Y:S02]  /*1c90*/  USHF.L.U32 UR16, UR13, 0x5, URZ ;  /* 0x000000050d107899 */ /* 0x000fe4000800063f */
[----:B------:R-:W-:Y:S02]  /*1ca0*/  UIADD3 UR9, UR19, UR10, URZ ;  /* 0x0000000a13097290 */ /* 0x000fe4000fffe03f */
[----:B------:R-:W-:Y:S02]  /*1cb0*/  UIMAD UR15, UR13, 0x28, URZ ;  /* 0x000000280d0f78a4 */ /* 0x000fe4000f8e023f */
[----:B------:R-:W-:-:S02]  /*1cc0*/  UIADD3 UR8, UR19, UR9, URZ ;  /* 0x0000000913087290 */ /* 0x000fc4000fffe03f */
[----:B------:R-:W-:Y:S02]  /*1cd0*/  UIMAD UR14, UR13, 0x30, URZ ;  /* 0x000000300d0e78a4 */ /* 0x000fe4000f8e023f */
[----:B------:R-:W-:Y:S02]  /*1ce0*/  UIMAD UR13, UR13, 0x38, URZ ;  /* 0x000000380d0d78a4 */ /* 0x000fe4000f8e023f */
[----:B------:R-:W-:Y:S02]  /*1cf0*/  UIADD3 UR7, UR19, UR8, URZ ;  /* 0x0000000813077290 */ /* 0x000fe4000fffe03f */
[----:B------:R-:W-:Y:S01]  /*1d00*/  IMAD.MOV.U32 R171, RZ, RZ, 0x20 ;  /* 0x00000020ffab7424 */ /* 0x000fe200078e00ff */
[C---:B------:R-:W-:Y:S01]  /*1d10*/  LOP3.LUT P0, RZ, R185.reuse, 0x2, RZ, 0xc0, !PT ;  /* 0x00000002b9ff7812 */ /* 0x040fe2000780c0ff */
[----:B------:R-:W-:Y:S01]  /*1d20*/  IMAD.MOV.U32 R218, RZ, RZ, c[0x0][0x22c] ;  /* 0x00008b00ffda7624 */ /* 0x000fe200078e00ff */
[----:B------:R-:W-:Y:S01]  /*1d30*/  LOP3.LUT P1, RZ, R185, 0x4, RZ, 0xc0, !PT ;  /* 0x00000004b9ff7812 */ /* 0x000fe2000782c0ff */
[----:B------:R-:W-:Y:S01]  /*1d40*/  IMAD.SHL.U32 R172, R180, 0x2, RZ ;  /* 0x00000002b4ac7824 */ /* 0x000fe200078e00ff */
[----:B------:R-:W-:Y:S01]  /*1d50*/  MOV R170, 0x40 ;  /* 0x0000004000aa7802 */ /* 0x000fe20000000f00 */
[----:B------:R-:W-:Y:S01]  /*1d60*/  IMAD R218, R218, c[0x0][0x1c0], RZ ;  /* 0x00007000dada7a24 */ /* 0x000fe200078e02ff */
[----:B------:R-:W-:-:S02]  /*1d70*/  SEL R171, R171, 0xffffffe0, !P0 ;  /* 0xffffffe0abab7807 */ /* 0x000fc40004000000 */
[----:B------:R-:W-:Y:S02]  /*1d80*/  SEL R170, R170, 0xffffffc0, !P1 ;  /* 0xffffffc0aaaa7807 */ /* 0x000fe40004800000 */
[C---:B------:R-:W-:Y:S01]  /*1d90*/  IADD3 R3, R177.reuse, R171, RZ ;  /* 0x000000abb1037210 */ /* 0x040fe20007ffe0ff */
[----:B------:R-:W-:Y:S01]  /*1da0*/  IMAD.IADD R166, R172, 0x1, R171 ;  /* 0x00000001aca67824 */ /* 0x000fe200078e02ab */
[----:B------:R-:W-:Y:S01]  /*1db0*/  LEA R218, -R218, RZ, 0x6 ;  /* 0x000000ffdada7211 */ /* 0x000fe200078e31ff */
[----:B------:R-:W-:Y:S01]  /*1dc0*/  IMAD.IADD R165, R172, 0x1, R170 ;  /* 0x00000001aca57824 */ /* 0x000fe200078e02aa */
[----:B------:R-:W-:Y:S01]  /*1dd0*/  IADD3 R2, R177, R170, RZ ;  /* 0x000000aab1027210 */ /* 0x000fe20007ffe0ff */
[C---:B------:R-:W-:Y:S01]  /*1de0*/  IMAD.IADD R164, R170.reuse, 0x1, R166 ;  /* 0x00000001aaa47824 */ /* 0x040fe200078e02a6 */
[----:B------:R-:W-:Y:S02]  /*1df0*/  IADD3 R0, R170, R3, RZ ;  /* 0x00000003aa007210 */ /* 0x000fe40007ffe0ff */
.L_x_194:
[----:B------:R-:W0:Y:S01]  /*1e00*/  LDGDEPBAR ;  /* 0x00000000000079af */ /* 0x000e220000000000 */
[----:B------:R-:W-:Y:S01]  /*1e10*/  IADD3 R181, R173, R171, RZ ;  /* 0x000000abadb57210 */ /* 0x000fe20007ffe0ff */
[----:B-----5:R-:W-:Y:S01]  /*1e20*/  FMUL.FTZ R227, R213, 1.4426950216293334961 ;  /* 0x3fb8aa3bd5e37820 */ /* 0x020fe20000410000 */
[----:B------:R-:W-:Y:S01]  /*1e30*/  IADD3 R182, R173, R170, RZ ;  /* 0x000000aaadb67210 */ /* 0x000fe20007ffe0ff */
[----:B------:R-:W-:Y:S01]  /*1e40*/  FMUL.FTZ R231, R211, 1.4426950216293334961 ;  /* 0x3fb8aa3bd3e77820 */ /* 0x000fe20000410000 */
[----:B------:R-:W-:Y:S02]  /*1e50*/  FSETP.NEU.FTZ.AND P0, PT, R213, -INF , PT ;  /* 0xff800000d500780b */ /* 0x000fe40003f1d000 */
[----:B------:R-:W-:Y:S01]  /*1e60*/  ISETP.GE.AND P5, PT, R216, 0x1, PT ;  /* 0x00000001d800780c */ /* 0x000fe20003fa6270 */
[----:B------:R-:W-:Y:S04]  /*1e70*/  DEPBAR.LE SB0, 0x0 ;  /* 0x000080000000791a */ /* 0x000fe80000000000 */
[----:B------:R-:W-:Y:S08]  /*1e80*/  BAR.SYNC.DEFER_BLOCKING 0x0 ;  /* 0x0000000000007b1d */ /* 0x000ff00000010000 */
[----:B------:R-:W-:Y:S08]  /*1e90*/  LDSM.16.M88.4 R100, [R173] ;  /* 0x00000000ad64783b */ /* 0x000ff00000000200 */
[----:B------:R-:W4:Y:S08]  /*1ea0*/  LDSM.16.M88.4 R104, [R178+0x6000] ;  /* 0x00600000b268783b */ /* 0x000f300000000200 */
[----:B------:R-:W3:Y:S08]  /*1eb0*/  LDSM.16.M88.4 R108, [R173+0x1000] ;  /* 0x00100000ad6c783b */ /* 0x000ef00000000200 */
[----:B------:R-:W2:Y:S08]  /*1ec0*/  LDSM.16.M88.4 R112, [R178+0x6800] ;  /* 0x00680000b270783b */ /* 0x000eb00000000200 */
[----:B------:R-:W-:Y:S08]  /*1ed0*/  LDSM.16.M88.4 R116, [R181] ;  /* 0x00000000b574783b */ /* 0x000ff00000000200 */
[----:B------:R-:W1:Y:S01]  /*1ee0*/  LDSM.16.M88.4 R120, [R169+0x6000] ;  /* 0x00600000a978783b */ /* 0x000e620000000200 */
[-C--:B----4-:R-:W-:Y:S07]  /*1ef0*/  HMMA.16816.F32 R4, R100, R104.reuse, RZ ;  /* 0x000000686404723c */ /* 0x090fee00000018ff */
[----:B------:R-:W4:Y:S01]  /*1f00*/  LDSM.16.M88.4 R124, [R181+0x1000] ;  /* 0x00100000b57c783b */ /* 0x000f220000000200 */
[C---:B---3--:R-:W-:Y:S07]  /*1f10*/  HMMA.16816.F32 R8, R108.reuse, R104, RZ ;  /* 0x000000686c08723c */ /* 0x048fee00000018ff */
[----:B------:R-:W3:Y:S01]  /*1f20*/  LDSM.16.M88.4 R128, [R169+0x6800] ;  /* 0x00680000a980783b */ /* 0x000ee20000000200 */
[-C--:B------:R-:W-:Y:S08]  /*1f30*/  HMMA.16816.F32 R12, R108, R106.reuse, RZ ;  /* 0x0000006a6c0c723c */ /* 0x080ff000000018ff */
[C---:B------:R-:W-:Y:S01]  /*1f40*/  HMMA.16816.F32 R16, R100.reuse, R106, RZ ;  /* 0x0000006a6410723c */ /* 0x040fe200000018ff */
[----:B------:R-:W-:Y:S07]  /*1f50*/  LDSM.16.M88.4 R104, [R168+0x6000] ;  /* 0x00600000a868783b */ /* 0x000fee0000000200 */
[-C--:B--2---:R-:W-:Y:S08]  /*1f60*/  HMMA.16816.F32 R20, R100, R112.reuse, RZ ;  /* 0x000000706414723c */ /* 0x084ff000000018ff */
[C---:B------:R-:W-:Y:S08]  /*1f70*/  HMMA.16816.F32 R24, R108.reuse, R112, RZ ;  /* 0x000000706c18723c */ /* 0x040ff000000018ff */
[-C--:B------:R-:W-:Y:S01]  /*1f80*/  HMMA.16816.F32 R28, R108, R114.reuse, RZ ;  /* 0x000000726c1c723c */ /* 0x080fe200000018ff */
[----:B------:R-:W-:Y:S07]  /*1f90*/  LDSM.16.M88.4 R108, [R182+0x1000] ;  /* 0x00100000b66c783b */ /* 0x000fee0000000200 */
[----:B------:R-:W-:Y:S01]  /*1fa0*/  HMMA.16816.F32 R32, R100, R114, RZ ;  /* 0x000000726420723c */ /* 0x000fe200000018ff */
[----:B------:R-:W2:Y:S07]  /*1fb0*/  LDSM.16.M88.4 R100, [R182] ;  /* 0x00000000b664783b */ /* 0x000eae0000000200 */
[-C--:B-1----:R-:W-:Y:S01]  /*1fc0*/  HMMA.16816.F32 R4, R116, R120.reuse, R4 ;  /* 0x000000787404723c */ /* 0x082fe20000001804 */
[----:B------:R-:W1:Y:S07]  /*1fd0*/  LDSM.16.M88.4 R112, [R168+0x6800] ;  /* 0x00680000a870783b */ /* 0x000e6e0000000200 */
[C---:B----4-:R-:W-:Y:S08]  /*1fe0*/  HMMA.16816.F32 R8, R124.reuse, R120, R8 ;  /* 0x000000787c08723c */ /* 0x050ff00000001808 */
[-C--:B------:R-:W-:Y:S08]  /*1ff0*/  HMMA.16816.F32 R12, R124, R122.reuse, R12 ;  /* 0x0000007a7c0c723c */ /* 0x080ff0000000180c */
[C---:B------:R-:W-:Y:S08]  /*2000*/  HMMA.16816.F32 R16, R116.reuse, R122, R16 ;  /* 0x0000007a7410723c */ /* 0x040ff00000001810 */
[-C--:B---3--:R-:W-:Y:S08]  /*2010*/  HMMA.16816.F32 R20, R116, R128.reuse, R20 ;  /* 0x000000807414723c */ /* 0x088ff00000001814 */
[C---:B------:R-:W-:Y:S07]  /*2020*/  HMMA.16816.F32 R24, R124.reuse, R128, R24 ;  /* 0x000000807c18723c */ /* 0x040fee0000001818 */
[----:B------:R-:W-:Y:S01]  /*2030*/  IADD3 R128, R170, R181, RZ ;  /* 0x000000b5aa807210 */ /* 0x000fe20007ffe0ff */
[-C--:B------:R-:W-:Y:S01]  /*2040*/  HMMA.16816.F32 R28, R124, R130.reuse, R28 ;  /* 0x000000827c1c723c */ /* 0x080fe2000000181c */
[----:B------:R-:W-:Y:S07]  /*2050*/  LDSM.16.M88.4 R124, [R167+0x6000] ;  /* 0x00600000a77c783b */ /* 0x000fee0000000200 */
[----:B------:R-:W-:Y:S01]  /*2060*/  HMMA.16816.F32 R32, R116, R130, R32 ;  /* 0x000000827420723c */ /* 0x000fe20000001820 */
[----:B------:R-:W3:Y:S07]  /*2070*/  LDSM.16.M88.4 R120, [R128] ;  /* 0x000000008078783b */ /* 0x000eee0000000200 */
[-C--:B--2---:R-:W-:Y:S08]  /*2080*/  HMMA.16816.F32 R4, R100, R104.reuse, R4 ;  /* 0x000000686404723c */ /* 0x084ff00000001804 */
[C---:B------:R-:W-:Y:S08]  /*2090*/  HMMA.16816.F32 R8, R108.reuse, R104, R8 ;  /* 0x000000686c08723c */ /* 0x040ff00000001808 */
[-C--:B------:R-:W-:Y:S08]  /*20a0*/  HMMA.16816.F32 R12, R108, R106.reuse, R12 ;  /* 0x0000006a6c0c723c */ /* 0x080ff0000000180c */
[C---:B------:R-:W-:Y:S01]  /*20b0*/  HMMA.16816.F32 R16, R100.reuse, R106, R16 ;  /* 0x0000006a6410723c */ /* 0x040fe20000001810 */
[----:B------:R-:W-:Y:S07]  /*20c0*/  LDSM.16.M88.4 R104, [R167+0x6800] ;  /* 0x00680000a768783b */ /* 0x000fee0000000200 */
[-C--:B-1----:R-:W-:Y:S08]  /*20d0*/  HMMA.16816.F32 R20, R100, R112.reuse, R20 ;  /* 0x000000706414723c */ /* 0x082ff00000001814 */
[C---:B------:R-:W-:Y:S07]  /*20e0*/  HMMA.16816.F32 R24, R108.reuse, R112, R24 ;  /* 0x000000706c18723c */ /* 0x040fee0000001818 */
[----:B------:R-:W-:Y:S01]  /*20f0*/  FSEL R113, R227, RZ, P0 ;  /* 0x000000ffe3717208 */ /* 0x000fe20000000000 */
[-C--:B------:R-:W-:Y:S03]  /*2100*/  HMMA.16816.F32 R28, R108, R114.reuse, R28 ;  /* 0x000000726c1c723c */ /* 0x080fe6000000181c */
[C---:B------:R-:W-:Y:S01]  /*2110*/  FSETP.NEU.FTZ.AND P0, PT, R212.reuse, -INF , PT ;  /* 0xff800000d400780b */ /* 0x040fe20003f1d000 */
[----:B------:R-:W-:Y:S04]  /*2120*/  FMUL.FTZ R227, R212, 1.4426950216293334961 ;  /* 0x3fb8aa3bd4e37820 */ /* 0x000fe80000410000 */
[----:B------:R-:W-:Y:S01]  /*2130*/  HMMA.16816.F32 R32, R100, R114, R32 ;  /* 0x000000726420723c */ /* 0x000fe20000001820 */
[----:B------:R-:W1:Y:S06]  /*2140*/  LDSM.16.M88.4 R100, [R128+0x1000] ;  /* 0x001000008064783b */ /* 0x000e6c0000000200 */
[----:B------:R-:W-:Y:S01]  /*2150*/  FSEL R114, R227, RZ, P0 ;  /* 0x000000ffe3727208 */ /* 0x000fe20000000000 */
[-C--:B---3--:R-:W-:Y:S05]  /*2160*/  HMMA.16816.F32 R4, R120, R124.reuse, R4 ;  /* 0x0000007c7804723c */ /* 0x088fea0000001804 */
[----:B------:R-:W-:Y:S04]  /*2170*/  FSETP.NEU.FTZ.AND P0, PT, R211, -INF , PT ;  /* 0xff800000d300780b */ /* 0x000fe80003f1d000 */
[----:B------:R-:W-:Y:S02]  /*2180*/  FSEL R130, R231, RZ, P0 ;  /* 0x000000ffe7827208 */ /* 0x000fe40000000000 */
[C---:B------:R-:W-:Y:S01]  /*2190*/  FSETP.NEU.FTZ.AND P0, PT, R210.reuse, -INF , PT ;  /* 0xff800000d200780b */ /* 0x040fe20003f1d000 */
[----:B------:R-:W-:Y:S05]  /*21a0*/  FMUL.FTZ R231, R210, 1.4426950216293334961 ;  /* 0x3fb8aa3bd2e77820 */ /* 0x000fea0000410000 */
[----:B------:R-:W-:Y:S02]  /*21b0*/  FSEL R115, R231, RZ, P0 ;  /* 0x000000ffe7737208 */ /* 0x000fe40000000000 */
[----:B------:R-:W-:Y:S04]  /*21c0*/  IADD3 R250, P0, R209, R206, RZ ;  /* 0x000000ced1fa7210 */ /* 0x000fe80007f1e0ff */
[----:B------:R-:W-:Y:S01]  /*21d0*/  IADD3.X R251, R208, R207, RZ, P0, !PT ;  /* 0x000000cfd0fb7210 */ /* 0x000fe200007fe4ff */
[--C-:B------:R-:W-:Y:S01]  /*21e0*/  FFMA.FTZ R232, R6, c[0x0][0x23c], -R114.reuse ;  /* 0x00008f0006e87a23 */ /* 0x100fe20000010872 */
[----:B------:R-:W-:Y:S01]  /*21f0*/  LEA R220, P0, R218, R220, 0x2 ;  /* 0x000000dcdadc7211 */ /* 0x000fe200078010ff */
[--C-:B------:R-:W-:Y:S02]  /*2200*/  FFMA.FTZ R219, R4, c[0x0][0x23c], -R113.reuse ;  /* 0x00008f0004db7a23 */ /* 0x100fe40000010871 */
[----:B------:R2:W-:Y:S01]  /*2210*/  MUFU.EX2 R227, R232 ;  /* 0x000000e800e37308 */ /* 0x0005e20000000800 */
[----:B------:R3:W4:Y:S01]  /*2220*/  LDG.E R236, [R250.64] ;  /* 0x00000018faec7981 */ /* 0x000722000c1e1900 */
[----:B------:R-:W-:Y:S01]  /*2230*/  FFMA.FTZ R226, R5, c[0x0][0x23c], -R113 ;  /* 0x00008f0005e27a23 */ /* 0x000fe20000010871 */
[----:B------:R-:W-:Y:S01]  /*2240*/  LEA.HI.X.SX32 R221, R218, R221, 0x2, P0 ;  /* 0x000000dddadd7211 */ /* 0x000fe200000f16ff */
[----:B------:R-:W-:Y:S01]  /*2250*/  FFMA.FTZ R228, R7, c[0x0][0x23c], -R114 ;  /* 0x00008f0007e47a23 */ /* 0x000fe20000010872 */
[C---:B-1----:R-:W-:Y:S01]  /*2260*/  HMMA.16816.F32 R8, R100.reuse, R124, R8 ;  /* 0x0000007c6408723c */ /* 0x042fe20000001808 */
[----:B------:R3:W4:Y:S04]  /*2270*/  LDG.E R239, [R250.64+0x20] ;  /* 0x00002018faef7981 */ /* 0x000728000c1e1900 */
[----:B------:R-:W-:Y:S01]  /*2280*/  MUFU.EX2 R219, R219 ;  /* 0x000000db00db7308 */ /* 0x000fe20000000800 */
[----:B------:R3:W4:Y:S02]  /*2290*/  LDG.E R243, [R250.64+0x80] ;  /* 0x00008018faf37981 */ /* 0x000724000c1e1900 */
[-C--:B------:R-:W-:Y:S02]  /*22a0*/  HMMA.16816.F32 R12, R100, R126.reuse, R12 ;  /* 0x0000007e640c723c */ /* 0x080fe4000000180c */
[----:B------:R3:W4:Y:S05]  /*22b0*/  LDG.E R246, [R250.64+0xa0] ;  /* 0x0000a018faf67981 */ /* 0x00072a000c1e1900 */
[----:B------:R-:W-:Y:S01]  /*22c0*/  MUFU.EX2 R226, R226 ;  /* 0x000000e200e27308 */ /* 0x000fe20000000800 */
[C---:B------:R-:W-:Y:S08]  /*22d0*/  HMMA.16816.F32 R16, R120.reuse, R126, R16 ;  /* 0x0000007e7810723c */ /* 0x040ff00000001810 */
[-C--:B------:R-:W-:Y:S01]  /*22e0*/  HMMA.16816.F32 R20, R120, R104.reuse, R20 ;  /* 0x000000687814723c */ /* 0x080fe20000001814 */
[----:B------:R-:W1:Y:S03]  /*22f0*/  MUFU.EX2 R228, R228 ;  /* 0x000000e400e47308 */ /* 0x000e660000000800 */
[--C-:B------:R-:W-:Y:S02]  /*2300*/  FFMA.FTZ R235, R10, c[0x0][0x23c], -R115.reuse ;  /* 0x00008f000aeb7a23 */ /* 0x100fe40000010873 */
[----:B--2---:R-:W-:Y:S02]  /*2310*/  FFMA.FTZ R232, R11, c[0x0][0x23c], -R115 ;  /* 0x00008f000be87a23 */ /* 0x004fe40000010873 */
[C---:B------:R-:W-:Y:S03]  /*2320*/  HMMA.16816.F32 R24, R100.reuse, R104, R24 ;  /* 0x000000686418723c */ /* 0x040fe60000001818 */
[----:B------:R2:W-:Y:S01]  /*2330*/  MUFU.EX2 R231, R235 ;  /* 0x000000eb00e77308 */ /* 0x0005e20000000800 */
[--C-:B------:R-:W-:Y:S02]  /*2340*/  FFMA.FTZ R229, R8, c[0x0][0x23c], -R130.reuse ;  /* 0x00008f0008e57a23 */ /* 0x100fe40000010882 */
[----:B------:R-:W-:Y:S02]  /*2350*/  FFMA.FTZ R230, R9, c[0x0][0x23c], -R130 ;  /* 0x00008f0009e67a23 */ /* 0x000fe40000010882 */
[-C--:B------:R-:W-:Y:S04]  /*2360*/  HMMA.16816.F32 R28, R100, R106.reuse, R28 ;  /* 0x0000006a641c723c */ /* 0x080fe8000000181c */
[--C-:B------:R-:W-:Y:S01]  /*2370*/  FFMA.FTZ R237, R16, c[0x0][0x23c], -R113.reuse ;  /* 0x00008f0010ed7a23 */ /* 0x100fe20000010871 */
[----:B------:R-:W3:Y:S01]  /*2380*/  MUFU.EX2 R232, R232 ;  /* 0x000000e800e87308 */ /* 0x000ee20000000800 */
[----:B------:R-:W-:Y:S02]  /*2390*/  FFMA.FTZ R240, R17, c[0x0][0x23c], -R113 ;  /* 0x00008f0011f07a23 */ /* 0x000fe40000010871 */
[----:B------:R-:W-:Y:S04]  /*23a0*/  HMMA.16816.F32 R32, R120, R106, R32 ;  /* 0x0000006a7820723c */ /* 0x000fe80000001820 */
[--C-:B------:R-:W-:Y:S02]  /*23b0*/  FFMA.FTZ R241, R18, c[0x0][0x23c], -R114.reuse ;  /* 0x00008f0012f17a23 */ /* 0x100fe40000010872 */
[----:B------:R-:W-:Y:S01]  /*23c0*/  FFMA.FTZ R242, R19, c[0x0][0x23c], -R114 ;  /* 0x00008f0013f27a23 */ /* 0x000fe20000010872 */
[----:B------:R-:W-:Y:S01]  /*23d0*/  MUFU.EX2 R237, R237 ;  /* 0x000000ed00ed7308 */ /* 0x000fe20000000800 */
[--C-:B------:R-:W-:Y:S04]  /*23e0*/  FFMA.FTZ R233, R12, c[0x0][0x23c], -R130.reuse ;  /* 0x00008f000ce97a23 */ /* 0x100fe80000010882 */
[----:B------:R-:W-:Y:S02]  /*23f0*/  FFMA.FTZ R234, R13, c[0x0][0x23c], -R130 ;  /* 0x00008f000dea7a23 */ /* 0x000fe40000010882 */
[--C-:B--2---:R-:W-:Y:S02]  /*2400*/  FFMA.FTZ R235, R14, c[0x0][0x23c], -R115.reuse ;  /* 0x00008f000eeb7a23 */ /* 0x104fe40000010873 */
[--C-:B------:R-:W-:Y:S01]  /*2410*/  FFMA.FTZ R238, R15, c[0x0][0x23c], -R115.reuse ;  /* 0x00008f000fee7a23 */ /* 0x100fe20000010873 */
[----:B------:R-:W2:Y:S01]  /*2420*/  MUFU.EX2 R240, R240 ;  /* 0x000000f000f07308 */ /* 0x000ea20000000800 */
[--C-:B------:R-:W-:Y:S01]  /*2430*/  FFMA.FTZ R247, R22, c[0x0][0x23c], -R114.reuse ;  /* 0x00008f0016f77a23 */ /* 0x100fe20000010872 */
[----:B-1----:R-:W-:Y:S01]  /*2440*/  F2FP.PACK_AB R22, R228, R227 ;  /* 0x000000e3e416723e */ /* 0x002fe200000000ff */
[----:B---3--:R-:W-:Y:S01]  /*2450*/  FFMA.FTZ R251, R26, c[0x0][0x23c], -R115 ;  /* 0x00008f001afb7a23 */ /* 0x008fe20000010873 */
[----:B------:R-:W-:Y:S01]  /*2460*/  F2FP.PACK_AB R26, R226, R219 ;  /* 0x000000dbe21a723e */ /* 0x000fe200000000ff */
[--C-:B------:R-:W-:Y:S01]  /*2470*/  FFMA.FTZ R244, R20, c[0x0][0x23c], -R113.reuse ;  /* 0x00008f0014f47a23 */ /* 0x100fe20000010871 */
[----:B------:R-:W-:Y:S01]  /*2480*/  F2FP.PACK_AB R14, R232, R231 ;  /* 0x000000e7e80e723e */ /* 0x000fe200000000ff */
[--C-:B------:R-:W-:Y:S01]  /*2490*/  FFMA.FTZ R245, R21, c[0x0][0x23c], -R113.reuse ;  /* 0x00008f0015f57a23 */ /* 0x100fe20000010871 */
[----:B------:R-:W-:Y:S01]  /*24a0*/  STS [R195+0xe400], R22 ;  /* 0x00e40016c3007388 */ /* 0x000fe20000000800 */
[--C-:B------:R-:W-:Y:S01]  /*24b0*/  FFMA.FTZ R248, R23, c[0x0][0x23c], -R114.reuse ;  /* 0x00008f0017f87a23 */ /* 0x100fe20000010872 */
[----:B------:R-:W-:Y:S01]  /*24c0*/  MUFU.EX2 R241, R241 ;  /* 0x000000f100f17308 */ /* 0x000fe20000000800 */
[--C-:B------:R-:W-:Y:S01]  /*24d0*/  FFMA.FTZ R182, R32, c[0x0][0x23c], -R113.reuse ;  /* 0x00008f0020b67a23 */ /* 0x100fe20000010871 */
[----:B------:R-:W-:Y:S01]  /*24e0*/  STS [R195+0xe000], R26 ;  /* 0x00e0001ac3007388 */ /* 0x000fe20000000800 */
[----:B------:R-:W-:Y:S02]  /*24f0*/  FFMA.FTZ R113, R33, c[0x0][0x23c], -R113 ;  /* 0x00008f0021717a23 */ /* 0x000fe40000010871 */
[--C-:B------:R-:W-:Y:S02]  /*2500*/  FFMA.FTZ R34, R34, c[0x0][0x23c], -R114.reuse ;  /* 0x00008f0022227a23 */ /* 0x100fe40000010872 */
[----:B------:R-:W-:Y:S02]  /*2510*/  FFMA.FTZ R114, R35, c[0x0][0x23c], -R114 ;  /* 0x00008f0023727a23 */ /* 0x000fe40000010872 */
[--C-:B------:R-:W-:Y:S01]  /*2520*/  FFMA.FTZ R249, R24, c[0x0][0x23c], -R130.reuse ;  /* 0x00008f0018f97a23 */ /* 0x100fe20000010882 */
[----:B------:R-:W1:Y:S01]  /*2530*/  MUFU.EX2 R242, R242 ;  /* 0x000000f200f27308 */ /* 0x000e620000000800 */
[--C-:B------:R-:W-:Y:S02]  /*2540*/  FFMA.FTZ R250, R25, c[0x0][0x23c], -R130.reuse ;  /* 0x00008f0019fa7a23 */ /* 0x100fe40000010882 */
[--C-:B------:R-:W-:Y:S01]  /*2550*/  FFMA.FTZ R252, R27, c[0x0][0x23c], -R115.reuse ;  /* 0x00008f001bfc7a23 */ /* 0x100fe20000010873 */
[----:B--2---:R-:W-:Y:S01]  /*2560*/  F2FP.PACK_AB R23, R240, R237 ;  /* 0x000000edf017723e */ /* 0x004fe200000000ff */
[--C-:B------:R-:W-:Y:S02]  /*2570*/  FFMA.FTZ R129, R28, c[0x0][0x23c], -R130.reuse ;  /* 0x00008f001c817a23 */ /* 0x100fe40000010882 */
[----:B------:R-:W-:Y:S02]  /*2580*/  FFMA.FTZ R130, R29, c[0x0][0x23c], -R130 ;  /* 0x00008f001d827a23 */ /* 0x000fe40000010882 */
[----:B------:R-:W-:Y:S01]  /*2590*/  STS [R200+0xe000], R23 ;  /* 0x00e00017c8007388 */ /* 0x000fe20000000800 */
[----:B------:R-:W-:Y:S01]  /*25a0*/  MUFU.EX2 R229, R229 ;  /* 0x000000e500e57308 */ /* 0x000fe20000000800 */
[--C-:B------:R-:W-:Y:S02]  /*25b0*/  FFMA.FTZ R30, R30, c[0x0][0x23c], -R115.reuse ;  /* 0x00008f001e1e7a23 */ /* 0x100fe40000010873 */
[----:B------:R-:W-:Y:S07]  /*25c0*/  FFMA.FTZ R115, R31, c[0x0][0x23c], -R115 ;  /* 0x00008f001f737a23 */ /* 0x000fee0000010873 */
[----:B------:R-:W2:Y:S01]  /*25d0*/  MUFU.EX2 R230, R230 ;  /* 0x000000e600e67308 */ /* 0x000ea20000000800 */
[----:B-1----:R-:W-:Y:S05]  /*25e0*/  F2FP.PACK_AB R21, R242, R241 ;  /* 0x000000f1f215723e */ /* 0x002fea00000000ff */
[----:B------:R-:W-:Y:S04]  /*25f0*/  STS [R200+0xe400], R21 ;  /* 0x00e40015c8007388 */ /* 0x000fe80000000800 */
[----:B------:R-:W-:Y:S01]  /*2600*/  MUFU.EX2 R233, R233 ;  /* 0x000000e900e97308 */ /* 0x000fe20000000800 */
[----:B------:R1:W-:Y:S09]  /*2610*/  STS [R195+0xf400], R14 ;  /* 0x00f4000ec3007388 */ /* 0x0003f20000000800 */
[----:B------:R-:W3:Y:S01]  /*2620*/  MUFU.EX2 R234, R234 ;  /* 0x000000ea00ea7308 */ /* 0x000ee20000000800 */
[----:B--2---:R-:W-:Y:S05]  /*2630*/  F2FP.PACK_AB R18, R230, R229 ;  /* 0x000000e5e612723e */ /* 0x004fea00000000ff */
[----:B------:R2:W-:Y:S04]  /*2640*/  STS [R195+0xf000], R18 ;  /* 0x00f00012c3007388 */ /* 0x0005e80000000800 */
[----:B------:R-:W-:Y:S10]  /*2650*/  MUFU.EX2 R235, R235 ;  /* 0x000000eb00eb7308 */ /* 0x000ff40000000800 */
[----:B------:R-:W1:Y:S01]  /*2660*/  MUFU.EX2 R238, R238 ;  /* 0x000000ee00ee7308 */ /* 0x000e620000000800 */
[----:B---3--:R-:W-:Y:S05]  /*2670*/  F2FP.PACK_AB R19, R234, R233 ;  /* 0x000000e9ea13723e */ /* 0x008fea00000000ff */
[----:B------:R-:W-:Y:S04]  /*2680*/  STS [R200+0xf000], R19 ;  /* 0x00f00013c8007388 */ /* 0x000fe80000000800 */
[----:B------:R-:W-:Y:S10]  /*2690*/  MUFU.EX2 R244, R244 ;  /* 0x000000f400f47308 */ /* 0x000ff40000000800 */
[----:B------:R-:W3:Y:S01]  /*26a0*/  MUFU.EX2 R245, R245 ;  /* 0x000000f500f57308 */ /* 0x000ee20000000800 */
[----:B-1----:R-:W-:Y:S05]  /*26b0*/  F2FP.PACK_AB R17, R238, R235 ;  /* 0x000000ebee11723e */ /* 0x002fea00000000ff */
[----:B------:R-:W-:Y:S04]  /*26c0*/  STS [R200+0xf400], R17 ;  /* 0x00f40011c8007388 */ /* 0x000fe80000000800 */
[----:B------:R-:W-:Y:S10]  /*26d0*/  MUFU.EX2 R247, R247 ;  /* 0x000000f700f77308 */ /* 0x000ff40000000800 */
[----:B------:R-:W1:Y:S01]  /*26e0*/  MUFU.EX2 R248, R248 ;  /* 0x000000f800f87308 */ /* 0x000e620000000800 */
[----:B---3--:R-:W-:Y:S05]  /*26f0*/  F2FP.PACK_AB R15, R245, R244 ;  /* 0x000000f4f50f723e */ /* 0x008fea00000000ff */
[----:B------:R-:W-:Y:S04]  /*2700*/  STS [R199+0xe000], R15 ;  /* 0x00e0000fc7007388 */ /* 0x000fe80000000800 */
[----:B------:R-:W-:Y:S10]  /*2710*/  MUFU.EX2 R121, R113 ;  /* 0x0000007100797308 */ /* 0x000ff40000000800 */
[----:B------:R-:W-:Y:S01]  /*2720*/  MUFU.EX2 R123, R114 ;  /* 0x00000072007b7308 */ /* 0x000fe20000000800 */
[----:B-1----:R-:W-:Y:S05]  /*2730*/  F2FP.PACK_AB R13, R248, R247 ;  /* 0x000000f7f80d723e */ /* 0x002fea00000000ff */
[----:B------:R-:W-:Y:S04]  /*2740*/  STS [R199+0xe400], R13 ;  /* 0x00e4000dc7007388 */ /* 0x000fe80000000800 */
[----:B------:R-:W1:Y:S10]  /*2750*/  MUFU.EX2 R182, R182 ;  /* 0x000000b600b67308 */ /* 0x000e740000000800 */
[----:B------:R1:W3:Y:S10]  /*2760*/  MUFU.EX2 R122, R34 ;  /* 0x00000022007a7308 */ /* 0x0002f40000000800 */
[----:B------:R-:W-:Y:S10]  /*2770*/  MUFU.EX2 R249, R249 ;  /* 0x000000f900f97308 */ /* 0x000ff40000000800 */
[----:B------:R-:W2:Y:S01]  /*2780*/  MUFU.EX2 R250, R250 ;  /* 0x000000fa00fa7308 */ /* 0x000ea20000000800 */
[----:B-1----:R-:W-:Y:S02]  /*2790*/  F2FP.PACK_AB R34, R121, R182 ;  /* 0x000000b67922723e */ /* 0x002fe400000000ff */
[----:B---3--:R-:W-:Y:S03]  /*27a0*/  F2FP.PACK_AB R14, R123, R122 ;  /* 0x0000007a7b0e723e */ /* 0x008fe600000000ff */
[----:B------:R-:W-:Y:S04]  /*27b0*/  STS [R217+0xe000], R34 ;  /* 0x00e00022d9007388 */ /* 0x000fe80000000800 */
[----:B------:R-:W-:Y:S01]  /*27c0*/  MUFU.EX2 R251, R251 ;  /* 0x000000fb00fb7308 */ /* 0x000fe20000000800 */
[----:B------:R-:W-:Y:S09]  /*27d0*/  STS [R217+0xe400], R14 ;  /* 0x00e4000ed9007388 */ /* 0x000ff20000000800 */
[----:B------:R-:W1:Y:S01]  /*27e0*/  MUFU.EX2 R252, R252 ;  /* 0x000000fc00fc7308 */ /* 0x000e620000000800 */
[----:B--2---:R-:W-:Y:S05]  /*27f0*/  F2FP.PACK_AB R18, R250, R249 ;  /* 0x000000f9fa12723e */ /* 0x004fea00000000ff */
[----:B------:R-:W-:Y:S04]  /*2800*/  STS [R199+0xf000], R18 ;  /* 0x00f00012c7007388 */ /* 0x000fe80000000800 */
[----:B------:R-:W-:Y:S10]  /*2810*/  MUFU.EX2 R181, R115 ;  /* 0x0000007300b57308 */ /* 0x000ff40000000800 */
[----:B------:R-:W-:Y:S01]  /*2820*/  MUFU.EX2 R129, R129 ;  /* 0x0000008100817308 */ /* 0x000fe20000000800 */
[----:B-1----:R-:W-:Y:S05]  /*2830*/  F2FP.PACK_AB R22, R252, R251 ;  /* 0x000000fbfc16723e */ /* 0x002fea00000000ff */
[----:B------:R-:W-:Y:S04]  /*2840*/  STS [R199+0xf400], R22 ;  /* 0x00f40016c7007388 */ /* 0x000fe80000000800 */
[----:B------:R-:W1:Y:S10]  /*2850*/  MUFU.EX2 R130, R130 ;  /* 0x0000008200827308 */ /* 0x000e740000000800 */
[----:B------:R-:W2:Y:S01]  /*2860*/  MUFU.EX2 R131, R30 ;  /* 0x0000001e00837308 */ /* 0x000ea20000000800 */
[----:B-1----:R-:W-:Y:S05]  /*2870*/  F2FP.PACK_AB R26, R130, R129 ;  /* 0x00000081821a723e */ /* 0x002fea00000000ff */
[----:B------:R-:W-:Y:S01]  /*2880*/  STS [R217+0xf000], R26 ;  /* 0x00f0001ad9007388 */ /* 0x000fe20000000800 */
[----:B--2---:R-:W-:Y:S05]  /*2890*/  F2FP.PACK_AB R30, R181, R131 ;  /* 0x00000083b51e723e */ /* 0x004fea00000000ff */
        /* <DEDUP_REMOVED lines=40> */
[----:B------:R-:W-:Y:S01]  /*2b20*/  FMUL.FTZ R219, R219, R106 ;  /* 0x0000006adbdb7220 */ /* 0x000fe20000410000 */
[-C--:B------:R-:W-:Y:S06]  /*2b30*/  HMMA.16816.F32 R20, R100, R160.reuse, R20 ;  /* 0x000000a06414723c */ /* 0x080fec0000001814 */
[----:B------:R-:W-:Y:S02]  /*2b40*/  FADD.FTZ R13, -R243, R13 ;  /* 0x0000000df30d7221 */ /* 0x000fe40000010100 */
[----:B------:R-:W-:Y:S01]  /*2b50*/  FADD.FTZ R14, -R246, R14 ;  /* 0x0000000ef60e7221 */ /* 0x000fe20000010100 */
[C---:B------:R-:W-:Y:S04]  /*2b60*/  HMMA.16816.F32 R24, R112.reuse, R160, R24 ;  /* 0x000000a07018723c */ /* 0x040fe80000001818 */
[----:B------:R-:W-:Y:S02]  /*2b70*/  FMUL.FTZ R234, R234, R13 ;  /* 0x0000000deaea7220 */ /* 0x000fe40000410000 */
[----:B------:R-:W-:Y:S02]  /*2b80*/  FADD.FTZ R17, -R236, R17 ;  /* 0x00000011ec117221 */ /* 0x000fe40000010100 */
[----:B------:R-:W-:Y:S01]  /*2b90*/  FADD.FTZ R18, -R239, R18 ;  /* 0x00000012ef127221 */ /* 0x000fe20000010100 */
[-C--:B------:R-:W-:Y:S03]  /*2ba0*/  HMMA.16816.F32 R28, R112, R162.reuse, R28 ;  /* 0x000000a2701c723c */ /* 0x080fe6000000181c */
[----:B------:R-:W-:Y:S02]  /*2bb0*/  FMUL.FTZ R240, R240, R17 ;  /* 0x00000011f0f07220 */ /* 0x000fe40000410000 */
[----:B------:R-:W-:Y:S02]  /*2bc0*/  FMUL.FTZ R241, R241, R18 ;  /* 0x00000012f1f17220 */ /* 0x000fe40000410000 */
[C---:B------:R-:W-:Y:S01]  /*2bd0*/  FADD.FTZ R17, -R236.reuse, R20 ;  /* 0x00000014ec117221 */ /* 0x040fe20000010100 */
[----:B------:R-:W-:Y:S04]  /*2be0*/  HMMA.16816.F32 R32, R100, R162, R32 ;  /* 0x000000a26420723c */ /* 0x000fe80000001820 */
[----:B------:R-:W-:Y:S02]  /*2bf0*/  FADD.FTZ R22, -R239, R22 ;  /* 0x00000016ef167221 */ /* 0x000fe40000010100 */
[----:B------:R-:W-:Y:S02]  /*2c00*/  FADD.FTZ R18, -R243, R8 ;  /* 0x00000008f3127221 */ /* 0x000fe40000010100 */
[----:B------:R-:W-:Y:S04]  /*2c10*/  FADD.FTZ R21, -R236, R21 ;  /* 0x00000015ec157221 */ /* 0x000fe80000010100 */
[----:B------:R-:W-:Y:S02]  /*2c20*/  FMUL.FTZ R244, R244, R17 ;  /* 0x00000011f4f47220 */ /* 0x000fe40000410000 */
[C---:B------:R-:W-:Y:S02]  /*2c30*/  FADD.FTZ R17, -R239.reuse, R6 ;  /* 0x00000006ef117221 */ /* 0x040fe40000010100 */
[----:B------:R-:W-:Y:S02]  /*2c40*/  FADD.FTZ R19, -R239, R19 ;  /* 0x00000013ef137221 */ /* 0x000fe40000010100 */
[----:B------:R-:W-:Y:S02]  /*2c50*/  FMUL.FTZ R247, R247, R22 ;  /* 0x00000016f7f77220 */ /* 0x000fe40000410000 */
[----:B------:R-:W-:Y:S02]  /*2c60*/  FADD.FTZ R22, -R243, R12 ;  /* 0x0000000cf3167221 */ /* 0x000fe40000010100 */
[----:B------:R-:W-:Y:S02]  /*2c70*/  FMUL.FTZ R229, R229, R18 ;  /* 0x00000012e5e57220 */ /* 0x000fe40000410000 */
[----:B------:R-:W-:Y:S02]  /*2c80*/  FADD.FTZ R18, -R243, R24 ;  /* 0x00000018f3127221 */ /* 0x000fe40000010100 */
[C---:B------:R-:W-:Y:S02]  /*2c90*/  FADD.FTZ R114, -R236.reuse, R16 ;  /* 0x00000010ec727221 */ /* 0x040fe40000010100 */
[C---:B------:R-:W-:Y:S02]  /*2ca0*/  FADD.FTZ R107, -R236.reuse, R32 ;  /* 0x00000020ec6b7221 */ /* 0x040fe40000010100 */
[----:B------:R-:W-:Y:S02]  /*2cb0*/  FADD.FTZ R236, -R236, R33 ;  /* 0x00000021ecec7221 */ /* 0x000fe40000010100 */
[----:B------:R-:W-:Y:S02]  /*2cc0*/  FMUL.FTZ R245, R245, R21 ;  /* 0x00000015f5f57220 */ /* 0x000fe40000410000 */
[----:B------:R-:W-:Y:S02]  /*2cd0*/  FADD.FTZ R21, -R239, R7 ;  /* 0x00000007ef157221 */ /* 0x000fe40000010100 */
[----:B------:R-:W-:Y:S02]  /*2ce0*/  FMUL.FTZ R227, R227, R17 ;  /* 0x00000011e3e37220 */ /* 0x000fe40000410000 */
[----:B------:R-:W-:Y:S02]  /*2cf0*/  FMUL.FTZ R242, R242, R19 ;  /* 0x00000013f2f27220 */ /* 0x000fe40000410000 */
[C---:B------:R-:W-:Y:S02]  /*2d00*/  FADD.FTZ R23, -R239.reuse, R23 ;  /* 0x00000017ef177221 */ /* 0x040fe40000010100 */
[C---:B------:R-:W-:Y:S02]  /*2d10*/  FADD.FTZ R17, -R239.reuse, R34 ;  /* 0x00000022ef117221 */ /* 0x040fe40000010100 */
[----:B------:R-:W-:Y:S02]  /*2d20*/  FADD.FTZ R239, -R239, R35 ;  /* 0x00000023efef7221 */ /* 0x000fe40000010100 */
[----:B------:R-:W-:Y:S02]  /*2d30*/  FADD.FTZ R19, -R243, R9 ;  /* 0x00000009f3137221 */ /* 0x000fe40000010100 */
[----:B------:R-:W-:Y:S02]  /*2d40*/  FMUL.FTZ R233, R233, R22 ;  /* 0x00000016e9e97220 */ /* 0x000fe40000410000 */
[C---:B------:R-:W-:Y:S02]  /*2d50*/  FADD.FTZ R25, -R243.reuse, R25 ;  /* 0x00000019f3197221 */ /* 0x040fe40000010100 */
[C---:B------:R-:W-:Y:S02]  /*2d60*/  FADD.FTZ R22, -R243.reuse, R28 ;  /* 0x0000001cf3167221 */ /* 0x040fe40000010100 */
[----:B------:R-:W-:Y:S02]  /*2d70*/  FADD.FTZ R243, -R243, R29 ;  /* 0x0000001df3f37221 */ /* 0x000fe40000010100 */
[----:B------:R-:W-:Y:S02]  /*2d80*/  FMUL.FTZ R249, R249, R18 ;  /* 0x00000012f9f97220 */ /* 0x000fe40000410000 */
        /* <DEDUP_REMOVED lines=31> */
[----:B------:R-:W-:Y:S02]  /*2f80*/  IMAD.U32 R7, R5, -0x40, RZ ;  /* 0xffffffc005077824 */ /* 0x000fe400078e00ff */
[----:B------:R-:W-:Y:S01]  /*2f90*/  IMAD.MOV.U32 R6, RZ, RZ, c[0x0][0x194] ;  /* 0x00006500ff067624 */ /* 0x000fe200078e00ff */
[----:B------:R-:W-:Y:S02]  /*2fa0*/  SEL R4, R4, 0x2000, !P2 ;  /* 0x0000200004047807 */ /* 0x000fe40005000000 */
[C---:B------:R-:W-:Y:S03]  /*2fb0*/  LEA R224, P0, R7.reuse, R224, 0x1 ;  /* 0x000000e007e07211 */ /* 0x040fe600078008ff */
[--C-:B------:R-:W-:Y:S01]  /*2fc0*/  IMAD.IADD R214, R214, 0x1, R4.reuse ;  /* 0x00000001d6d67824 */ /* 0x100fe200078e0204 */
[----:B------:R-:W-:Y:S01]  /*2fd0*/  LEA.HI.X.SX32 R225, R7, R225, 0x1, P0 ;  /* 0x000000e107e17211 */ /* 0x000fe200000f0eff */
[----:B------:R-:W-:Y:S01]  /*2fe0*/  IMAD.IADD R173, R173, 0x1, R4 ;  /* 0x00000001adad7824 */ /* 0x000fe200078e0204 */
[C---:B------:R-:W-:Y:S03]  /*2ff0*/  LEA R8, P0, R5.reuse, R224, 0x6 ;  /* 0x000000e005087211 */ /* 0x040fe600078030ff */
[----:B------:R-:W-:Y:S01]  /*3000*/  @!PT LDS RZ, [RZ] ;  /* 0x00000000fffff984 */ /* 0x000fe20000000800 */
[----:B------:R-:W-:Y:S01]  /*3010*/  @!PT LDS RZ, [RZ] ;  /* 0x00000000fffff984 */ /* 0x000fe20000000800 */
[----:B------:R-:W-:Y:S01]  /*3020*/  @!PT LDS RZ, [RZ] ;  /* 0x00000000fffff984 */ /* 0x000fe20000000800 */
[----:B------:R1:W-:Y:S01]  /*3030*/  LDGSTS.E.BYPASS.LTC128B.128 [R214], [R224.64] ;  /* 0x00000000e0d67fae */ /* 0x0003e2000b901d58 */
[----:B------:R-:W-:Y:S05]  /*3040*/  LEA.HI.X R9, R5, R225, R6, 0x6, P0 ;  /* 0x000000e105097211 */ /* 0x000fea00000f3406 */
[----:B------:R1:W-:Y:S04]  /*3050*/  LDGSTS.E.BYPASS.LTC128B.128 [R214+0x1000], [R8.64] ;  /* 0x0100000008d67fae */ /* 0x0003e8000b901d58 */
[----:B------:R-:W0:Y:S02]  /*3060*/  LDGDEPBAR ;  /* 0x00000000000079af */ /* 0x000e240000000000 */
.L_x_192:
[----:B------:R-:W-:Y:S01]  /*3070*/  F2FP.PACK_AB R226, R226, R219 ;  /* 0x000000dbe2e2723e */ /* 0x000fe200000000ff */
[----:B------:R-:W-:Y:S01]  /*3080*/  IMAD.IADD R112, R175, 0x1, R170 ;  /* 0x00000001af707824 */ /* 0x000fe200078e02aa */
        /* <DEDUP_REMOVED lines=21> */
[----:B------:R-:W-:Y:S03]  /*31e0*/  F2FP.PACK_AB R246, R246, R30 ;  /* 0x0000001ef6f6723e */ /* 0x000fe600000000ff */
        /* <DEDUP_REMOVED lines=13> */
[----:B------:R-:W3:Y:S04]  /*32c0*/  LDSM.16.MT88.4 R16, [R112+0x4000] ;  /* 0x004000007010783b */ /* 0x000ee80000004200 */
        /* <DEDUP_REMOVED lines=59> */
.L_x_193:
[----:B------:R-:W-:Y:S04]  /*3680*/  LDSM.16.M88.4 R20, [R177] ;  /* 0x00000000b114783b */ /* 0x000fe80000000200 */
[----:B-1----:R-:W1:Y:S04]  /*3690*/  LDSM.16.MT88.4 R8, [R175+0x6000] ;  /* 0x00600000af08783b */ /* 0x002e680000004200 */
[----:B------:R-:W2:Y:S04]  /*36a0*/  LDSM.16.MT88.4 R16, [R112+0x6000] ;  /* 0x006000007010783b */ /* 0x000ea80000004200 */
[----:B------:R-:W-:Y:S04]  /*36b0*/  LDSM.16.M88.4 R24, [R3] ;  /* 0x000000000318783b */ /* 0x000fe80000000200 */
[----:B------:R-:W3:Y:S04]  /*36c0*/  LDSM.16.MT88.4 R28, [R175+0x6800] ;  /* 0x00680000af1c783b */ /* 0x000ee80000004200 */
[----:B------:R-:W4:Y:S04]  /*36d0*/  LDSM.16.MT88.4 R32, [R112+0x6800] ;  /* 0x006800007020783b */ /* 0x000f280000004200 */
[----:B------:R-:W-:Y:S04]  /*36e0*/  LDSM.16.M88.4 R100, [R2] ;  /* 0x000000000264783b */ /* 0x000fe80000000200 */
[----:B------:R-:W3:Y:S04]  /*36f0*/  LDSM.16.MT88.4 R104, [R175+0x7000] ;  /* 0x00700000af68783b */ /* 0x000ee80000004200 */
        /* <DEDUP_REMOVED lines=40> */
[----:B------:R-:W-:Y:S01]  /*3980*/  IMAD.U32 R101, RZ, RZ, UR19 ;  /* 0x00000013ff657e24 */ /* 0x000fe2000f8e00ff */
[C---:B----4-:R-:W-:Y:S08]  /*3990*/  HMMA.16816.F32 R4, R28.reuse, R104, R4 ;  /* 0x000000681c04723c */ /* 0x050ff00000001804 */
[C---:B------:R-:W-:Y:S08]  /*39a0*/  HMMA.16816.F32 R8, R28.reuse, R106, R8 ;  /* 0x0000006a1c08723c */ /* 0x040ff00000001808 */
[C---:B-1----:R-:W-:Y:S08]  /*39b0*/  HMMA.16816.F32 R12, R28.reuse, R20, R12 ;  /* 0x000000141c0c723c */ /* 0x042ff0000000180c */
[----:B------:R-:W-:Y:S07]  /*39c0*/  HMMA.16816.F32 R16, R28, R22, R16 ;  /* 0x000000161c10723c */ /* 0x000fee0000001810 */
[----:B------:R-:W-:Y:S01]  /*39d0*/  @P5 IADD3 R28, P0, R204, R193, RZ ;  /* 0x000000c1cc1c5210 */ /* 0x000fe20007f1e0ff */
[C---:B--2---:R-:W-:Y:S01]  /*39e0*/  HMMA.16816.F32 R4, R32.reuse, R108, R4 ;  /* 0x0000006c2004723c */ /* 0x044fe20000001804 */
[----:B------:R-:W-:Y:S04]  /*39f0*/  IMAD.U32 R31, RZ, RZ, UR17 ;  /* 0x00000011ff1f7e24 */ /* 0x000fe8000f8e00ff */
[----:B------:R-:W-:Y:S01]  /*3a00*/  @P5 IMAD.X R29, R205, 0x1, R192, P0 ;  /* 0x00000001cd1d5824 */ /* 0x000fe200000e06c0 */
[-C--:B------:R-:W-:Y:S02]  /*3a10*/  LEA R104, P2, R31, R220.reuse, 0x2 ;  /* 0x000000dc1f687211 */ /* 0x080fe400078410ff */
[C---:B------:R-:W-:Y:S02]  /*3a20*/  HMMA.16816.F32 R8, R32.reuse, R110, R8 ;  /* 0x0000006e2008723c */ /* 0x040fe40000001808 */
[----:B------:R1:W5:Y:S04]  /*3a30*/  @P5 LDG.E R213, [R28.64] ;  /* 0x000000181cd55981 */ /* 0x000368000c1e1900 */
[----:B------:R1:W5:Y:S02]  /*3a40*/  @P5 LDG.E R212, [R28.64+0x20] ;  /* 0x000020181cd45981 */ /* 0x000364000c1e1900 */
[C---:B---3--:R-:W-:Y:S02]  /*3a50*/  HMMA.16816.F32 R12, R32.reuse, R24, R12 ;  /* 0x00000018200c723c */ /* 0x048fe4000000180c */
[----:B------:R1:W5:Y:S04]  /*3a60*/  @P5 LDG.E R211, [R28.64+0x80] ;  /* 0x000080181cd35981 */ /* 0x000368000c1e1900 */
[----:B------:R1:W5:Y:S01]  /*3a70*/  @P5 LDG.E R210, [R28.64+0xa0] ;  /* 0x0000a0181cd25981 */ /* 0x000362000c1e1900 */
[----:B------:R-:W-:Y:S01]  /*3a80*/  IMAD.U32 R25, RZ, RZ, UR19 ;  /* 0x00000013ff197e24 */ /* 0x000fe2000f8e00ff */
[----:B------:R-:W-:Y:S02]  /*3a90*/  HMMA.16816.F32 R16, R32, R26, R16 ;  /* 0x0000001a2010723c */ /* 0x000fe40000001810 */
[----:B------:R2:W-:Y:S02]  /*3aa0*/  RED.E.ADD.F32.FTZ.RN.STRONG.GPU [R220.64], R4 ;  /* 0x00000004dc00798e */ /* 0x0005e4000c10e798 */
[-C--:B------:R-:W-:Y:S01]  /*3ab0*/  LEA R30, P0, R25, R220.reuse, 0x2 ;  /* 0x000000dc191e7211 */ /* 0x080fe200078010ff */
[----:B------:R-:W-:Y:S02]  /*3ac0*/  IMAD.U32 R25, RZ, RZ, UR17 ;  /* 0x00000011ff197e24 */ /* 0x000fe4000f8e00ff */
[----:B------:R-:W-:Y:S01]  /*3ad0*/  IMAD.U32 R35, RZ, RZ, UR18 ;  /* 0x00000012ff237e24 */ /* 0x000fe2000f8e00ff */
[-C--:B------:R-:W-:Y:S01]  /*3ae0*/  LEA.HI.X.SX32 R31, R101, R221.reuse, 0x2, P0 ;  /* 0x000000dd651f7211 */ /* 0x080fe200000f16ff */
[----:B------:R-:W-:Y:S03]  /*3af0*/  IMAD.U32 R33, RZ, RZ, UR18 ;  /* 0x00000012ff217e24 */ /* 0x000fe6000f8e00ff */
[-C--:B------:R-:W-:Y:S01]  /*3b00*/  LEA R102, P3, R35, R220.reuse, 0x2 ;  /* 0x000000dc23667211 */ /* 0x080fe200078610ff */
[----:B------:R3:W-:Y:S01]  /*3b10*/  RED.E.ADD.F32.FTZ.RN.STRONG.GPU [R30.64], R5 ;  /* 0x000000051e00798e */ /* 0x0007e2000c10e798 */
[----:B------:R-:W-:Y:S01]  /*3b20*/  IMAD.U32 R27, RZ, RZ, UR16 ;  /* 0x00000010ff1b7e24 */ /* 0x000fe2000f8e00ff */
[-C--:B------:R-:W-:Y:S01]  /*3b30*/  LEA.HI.X.SX32 R105, R25, R221.reuse, 0x2, P2 ;  /* 0x000000dd19697211 */ /* 0x080fe200010f16ff */
[----:B------:R-:W-:Y:S01]  /*3b40*/  IMAD.U32 R25, RZ, RZ, UR15 ;  /* 0x0000000fff197e24 */ /* 0x000fe2000f8e00ff */
[-C--:B------:R-:W-:Y:S01]  /*3b50*/  LEA.HI.X.SX32 R103, R33, R221.reuse, 0x2, P3 ;  /* 0x000000dd21677211 */ /* 0x080fe200018f16ff */
[----:B------:R-:W-:Y:S01]  /*3b60*/  IMAD.U32 R35, RZ, RZ, UR14 ;  /* 0x0000000eff237e24 */ /* 0x000fe2000f8e00ff */
[-C--:B------:R-:W-:Y:S01]  /*3b70*/  LEA R106, P0, R27, R220.reuse, 0x2 ;  /* 0x000000dc1b6a7211 */ /* 0x080fe200078010ff */
[----:B------:R-:W-:Y:S01]  /*3b80*/  IMAD.U32 R101, RZ, RZ, UR15 ;  /* 0x0000000fff657e24 */ /* 0x000fe2000f8e00ff */
[-C--:B------:R-:W-:Y:S01]  /*3b90*/  LEA R24, P3, R25, R220.reuse, 0x2 ;  /* 0x000000dc19187211 */ /* 0x080fe200078610ff */
[----:B------:R4:W-:Y:S01]  /*3ba0*/  RED.E.ADD.F32.FTZ.RN.STRONG.GPU [R102.64], R6 ;  /* 0x000000066600798e */ /* 0x0009e2000c10e798 */
[----:B-1----:R-:W-:Y:S01]  /*3bb0*/  IMAD.U32 R29, RZ, RZ, UR16 ;  /* 0x00000010ff1d7e24 */ /* 0x002fe2000f8e00ff */
[-C--:B------:R-:W-:Y:S01]  /*3bc0*/  LEA R28, P2, R35, R220.reuse, 0x2 ;  /* 0x000000dc231c7211 */ /* 0x080fe200078410ff */
[----:B------:R-:W-:Y:S01]  /*3bd0*/  IMAD.U32 R33, RZ, RZ, UR14 ;  /* 0x0000000eff217e24 */ /* 0x000fe2000f8e00ff */
[----:B------:R1:W-:Y:S01]  /*3be0*/  RED.E.ADD.F32.FTZ.RN.STRONG.GPU [R104.64], R7 ;  /* 0x000000076800798e */ /* 0x0003e2000c10e798 */
[-C--:B------:R-:W-:Y:S01]  /*3bf0*/  LEA.HI.X.SX32 R25, R101, R221.reuse, 0x2, P3 ;  /* 0x000000dd65197211 */ /* 0x080fe200018f16ff */
[----:B------:R-:W-:Y:S01]  /*3c00*/  IMAD.U32 R27, RZ, RZ, UR12 ;  /* 0x0000000cff1b7e24 */ /* 0x000fe2000f8e00ff */
[-C--:B------:R-:W-:Y:S01]  /*3c10*/  LEA.HI.X.SX32 R107, R29, R221.reuse, 0x2, P0 ;  /* 0x000000dd1d6b7211 */ /* 0x080fe200000f16ff */
[----:B------:R-:W-:Y:S02]  /*3c20*/  IMAD.U32 R29, RZ, RZ, UR13 ;  /* 0x0000000dff1d7e24 */ /* 0x000fe4000f8e00ff */
[----:B------:R-:W-:Y:S02]  /*3c30*/  IMAD.U32 R35, RZ, RZ, UR10 ;  /* 0x0000000aff237e24 */ /* 0x000fe4000f8e00ff */
[----:B------:R-:W-:Y:S01]  /*3c40*/  RED.E.ADD.F32.FTZ.RN.STRONG.GPU [R106.64], R8 ;  /* 0x000000086a00798e */ /* 0x000fe2000c10e798 */
[-C--:B--2---:R-:W-:Y:S01]  /*3c50*/  LEA R4, P0, R29, R220.reuse, 0x2 ;  /* 0x000000dc1d047211 */ /* 0x084fe200078010ff */
[----:B------:R-:W-:Y:S01]  /*3c60*/  IMAD.U32 R101, RZ, RZ, UR11 ;  /* 0x0000000bff657e24 */ /* 0x000fe2000f8e00ff */
[-C--:B------:R-:W-:Y:S01]  /*3c70*/  LEA.HI.X.SX32 R29, R33, R221.reuse, 0x2, P2 ;  /* 0x000000dd211d7211 */ /* 0x080fe200010f16ff */
[----:B------:R2:W-:Y:S01]  /*3c80*/  RED.E.ADD.F32.FTZ.RN.STRONG.GPU [R24.64], R9 ;  /* 0x000000091800798e */ /* 0x0005e2000c10e798 */
[----:B------:R-:W-:Y:S02]  /*3c90*/  IMAD.U32 R33, RZ, RZ, UR9 ;  /* 0x00000009ff217e24 */ /* 0x000fe4000f8e00ff */
[----:B---3--:R-:W-:Y:S01]  /*3ca0*/  IMAD.U32 R5, RZ, RZ, UR13 ;  /* 0x0000000dff057e24 */ /* 0x008fe2000f8e00ff */
[----:B------:R3:W-:Y:S02]  /*3cb0*/  RED.E.ADD.F32.FTZ.RN.STRONG.GPU [R28.64], R10 ;  /* 0x0000000a1c00798e */ /* 0x0007e4000c10e798 */
[-C--:B------:R-:W-:Y:S02]  /*3cc0*/  LEA R32, P3, R33, R220.reuse, 0x2 ;  /* 0x000000dc21207211 */ /* 0x080fe400078610ff */
[-C--:B------:R-:W-:Y:S02]  /*3cd0*/  LEA.HI.X.SX32 R5, R5, R221.reuse, 0x2, P0 ;  /* 0x000000dd05057211 */ /* 0x080fe400000f16ff */
[-C--:B----4-:R-:W-:Y:S01]  /*3ce0*/  LEA R6, P2, R27, R220.reuse, 0x2 ;  /* 0x000000dc1b067211 */ /* 0x090fe200078410ff */
[----:B------:R-:W-:Y:S02]  /*3cf0*/  IMAD.U32 R27, RZ, RZ, UR11 ;  /* 0x0000000bff1b7e24 */ /* 0x000fe4000f8e00ff */
[----:B------:R4:W-:Y:S01]  /*3d00*/  RED.E.ADD.F32.FTZ.RN.STRONG.GPU [R4.64], R11 ;  /* 0x0000000b0400798e */ /* 0x0009e2000c10e798 */
[----:B-1----:R-:W-:Y:S01]  /*3d10*/  IMAD.U32 R7, RZ, RZ, UR12 ;  /* 0x0000000cff077e24 */ /* 0x002fe2000f8e00ff */
[C---:B------:R-:W-:Y:S02]  /*3d20*/  IADD3 R104, R174.reuse, 0x40, RZ ;  /* 0x00000040ae687810 */ /* 0x040fe40007ffe0ff */
[----:B------:R-:W-:Y:S01]  /*3d30*/  RED.E.ADD.F32.FTZ.RN.STRONG.GPU [R220.64+0x80], R12 ;  /* 0x0000800cdc00798e */ /* 0x000fe2000c10e798 */
[-C--:B------:R-:W-:Y:S02]  /*3d40*/  LEA R26, P0, R27, R220.reuse, 0x2 ;  /* 0x000000dc1b1a7211 */ /* 0x080fe400078010ff */
[-C--:B------:R-:W-:Y:S01]  /*3d50*/  LEA.HI.X.SX32 R7, R7, R221.reuse, 0x2, P2 ;  /* 0x000000dd07077211 */ /* 0x080fe200010f16ff */
[----:B------:R1:W-:Y:S01]  /*3d60*/  RED.E.ADD.F32.FTZ.RN.STRONG.GPU [R30.64+0x80], R13 ;  /* 0x0000800d1e00798e */ /* 0x0003e2000c10e798 */
[-C--:B------:R-:W-:Y:S02]  /*3d70*/  LEA.HI.X.SX32 R27, R101, R221.reuse, 0x2, P0 ;  /* 0x000000dd651b7211 */ /* 0x080fe400000f16ff */
[----:B------:R-:W-:Y:S01]  /*3d80*/  @P1 IADD3 R104, R174, -0x40, RZ ;  /* 0xffffffc0ae681810 */ /* 0x000fe20007ffe0ff */
[----:B------:R-:W-:Y:S01]  /*3d90*/  RED.E.ADD.F32.FTZ.RN.STRONG.GPU [R6.64], R14 ;  /* 0x0000000e0600798e */ /* 0x000fe2000c10e798 */
[----:B--2---:R-:W-:Y:S02]  /*3da0*/  IMAD.U32 R9, RZ, RZ, UR7 ;  /* 0x00000007ff097e24 */ /* 0x004fe4000f8e00ff */
[----:B------:R-:W-:Y:S01]  /*3db0*/  IMAD.U32 R25, RZ, RZ, UR8 ;  /* 0x00000008ff197e24 */ /* 0x000fe2000f8e00ff */
[----:B------:R-:W-:Y:S01]  /*3dc0*/  RED.E.ADD.F32.FTZ.RN.STRONG.GPU [R26.64], R15 ;  /* 0x0000000f1a00798e */ /* 0x000fe2000c10e798 */
[----:B---3--:R-:W-:Y:S01]  /*3dd0*/  IMAD.U32 R29, RZ, RZ, UR10 ;  /* 0x0000000aff1d7e24 */ /* 0x008fe2000f8e00ff */
[-C--:B------:R-:W-:Y:S02]  /*3de0*/  LEA R28, P4, R35, R220.reuse, 0x2 ;  /* 0x000000dc231c7211 */ /* 0x080fe400078810ff */
[-C--:B------:R-:W-:Y:S01]  /*3df0*/  LEA R106, P0, R9, R220.reuse, 0x2 ;  /* 0x000000dc096a7211 */ /* 0x080fe200078010ff */
[----:B------:R-:W-:Y:S01]  /*3e00*/  LDSM.16.MT88.4 R20, [R104] ;  /* 0x000000006814783b */ /* 0x000fe20000004200 */
[-C--:B------:R-:W-:Y:S02]  /*3e10*/  LEA.HI.X.SX32 R29, R29, R221.reuse, 0x2, P4 ;  /* 0x000000dd1d1d7211 */ /* 0x080fe400020f16ff */
[----:B------:R-:W-:Y:S01]  /*3e20*/  LEA R100, P2, R25, R220, 0x2 ;  /* 0x000000dc19647211 */ /* 0x000fe200078410ff */
[----:B----4-:R-:W-:Y:S02]  /*3e30*/  IMAD.U32 R5, RZ, RZ, UR9 ;  /* 0x00000009ff057e24 */ /* 0x010fe4000f8e00ff */
[----:B------:R-:W-:Y:S01]  /*3e40*/  RED.E.ADD.F32.FTZ.RN.STRONG.GPU [R28.64], R16 ;  /* 0x000000101c00798e */ /* 0x000fe2000c10e798 */
[----:B------:R-:W-:Y:S01]  /*3e50*/  IMAD.U32 R11, RZ, RZ, UR7 ;  /* 0x00000007ff0b7e24 */ /* 0x000fe2000f8e00ff */
[----:B------:R-:W-:Y:S02]  /*3e60*/  ISETP.GT.AND P4, PT, R216, RZ, PT ;  /* 0x000000ffd800720c */ /* 0x000fe40003f84270 */
[-C--:B------:R-:W-:Y:S01]  /*3e70*/  LEA.HI.X.SX32 R33, R5, R221.reuse, 0x2, P3 ;  /* 0x000000dd05217211 */ /* 0x080fe200018f16ff */
[----:B------:R-:W-:Y:S01]  /*3e80*/  LDSM.16.MT88.4 R24, [R176+0xa800] ;  /* 0x00a80000b018783b */ /* 0x000fe20000004200 */
[-C--:B------:R-:W-:Y:S01]  /*3e90*/  LEA.HI.X.SX32 R107, R11, R221.reuse, 0x2, P0 ;  /* 0x000000dd0b6b7211 */ /* 0x080fe200000f16ff */
[----:B-1----:R-:W-:Y:S01]  /*3ea0*/  IMAD.U32 R13, RZ, RZ, UR8 ;  /* 0x00000008ff0d7e24 */ /* 0x002fe2000f8e00ff */
[----:B------:R-:W-:Y:S01]  /*3eb0*/  @P5 IADD3 R204, P3, R204, -0x100, RZ ;  /* 0xffffff00cccc5810 */ /* 0x000fe20007f7e0ff */
[----:B------:R-:W-:Y:S03]  /*3ec0*/  LDSM.16.MT88.4 R4, [R176+0xa000] ;  /* 0x00a00000b004783b */ /* 0x000fe60000004200 */
[----:B------:R-:W-:Y:S01]  /*3ed0*/  LEA.HI.X.SX32 R101, R13, R221, 0x2, P2 ;  /* 0x000000dd0d657211 */ /* 0x000fe200010f16ff */
[----:B------:R-:W1:Y:S01]  /*3ee0*/  LDSM.16.MT88.4 R8, [R174] ;  /* 0x00000000ae08783b */ /* 0x000e620000004200 */
[----:B------:R-:W-:Y:S02]  /*3ef0*/  @P5 IADD3 R206, P2, R206, -0x100, RZ ;  /* 0xffffff00cece5810 */ /* 0x000fe40007f5e0ff */
[----:B------:R-:W-:Y:S01]  /*3f00*/  @P5 IADD3.X R205, R205, -0x1, RZ, P3, !PT ;  /* 0xffffffffcdcd5810 */ /* 0x000fe20001ffe4ff */
[----:B------:R-:W-:Y:S01]  /*3f10*/  RED.E.ADD.F32.FTZ.RN.STRONG.GPU [R32.64], R17 ;  /* 0x000000112000798e */ /* 0x000fe2000c10e798 */
[----:B------:R-:W-:Y:S03]  /*3f20*/  @P5 IADD3.X R207, R207, -0x1, RZ, P2, !PT ;  /* 0xffffffffcfcf5810 */ /* 0x000fe600017fe4ff */
[----:B------:R-:W-:Y:S04]  /*3f30*/  RED.E.ADD.F32.FTZ.RN.STRONG.GPU [R100.64], R18 ;  /* 0x000000126400798e */ /* 0x000fe8000c10e798 */
[----:B------:R-:W2:Y:S04]  /*3f40*/  LDSM.16.MT88.4 R12, [R176+0xc000] ;  /* 0x00c00000b00c783b */ /* 0x000ea80000004200 */
[----:B------:R-:W-:Y:S04]  /*3f50*/  RED.E.ADD.F32.FTZ.RN.STRONG.GPU [R106.64], R19 ;  /* 0x000000136a00798e */ /* 0x000fe8000c10e798 */
[----:B------:R-:W3:Y:S04]  /*3f60*/  LDSM.16.MT88.4 R28, [R174+0x800] ;  /* 0x00080000ae1c783b */ /* 0x000ee80000004200 */
[----:B------:R-:W4:Y:S04]  /*3f70*/  LDSM.16.MT88.4 R32, [R176+0xc800] ;  /* 0x00c80000b020783b */ /* 0x000f280000004200 */
[----:B------:R-:W3:Y:S04]  /*3f80*/  LDSM.16.MT88.4 R100, [R104+0x800] ;  /* 0x000800006864783b */ /* 0x000ee80000004200 */
[----:B------:R-:W-:Y:S01]  /*3f90*/  LDSM.16.MT88.4 R16, [R176+0xd000] ;  /* 0x00d00000b010783b */ /* 0x000fe20000004200 */
[-C--:B-1----:R-:W-:Y:S08]  /*3fa0*/  HMMA.16816.F32 R68, R4, R8.reuse, R68 ;  /* 0x000000080444723c */ /* 0x082ff00000001844 */
[C---:B--2---:R-:W-:Y:S08]  /*3fb0*/  HMMA.16816.F32 R72, R12.reuse, R8, R72 ;  /* 0x000000080c48723c */ /* 0x044ff00000001848 */
[-C--:B------:R-:W-:Y:S08]  /*3fc0*/  HMMA.16816.F32 R76, R12, R10.reuse, R76 ;  /* 0x0000000a0c4c723c */ /* 0x080ff0000000184c */
[C---:B------:R-:W-:Y:S01]  /*3fd0*/  HMMA.16816.F32 R80, R4.reuse, R10, R80 ;  /* 0x0000000a0450723c */ /* 0x040fe20000001850 */
[----:B------:R-:W-:Y:S07]  /*3fe0*/  LDSM.16.MT88.4 R8, [R176+0xb000] ;  /* 0x00b00000b008783b */ /* 0x000fee0000004200 */
[-C--:B------:R-:W-:Y:S08]  /*3ff0*/  HMMA.16816.F32 R84, R4, R20.reuse, R84 ;  /* 0x000000140454723c */ /* 0x080ff00000001854 */
[C---:B------:R-:W-:Y:S08]  /*4000*/  HMMA.16816.F32 R88, R12.reuse, R20, R88 ;  /* 0x000000140c58723c */ /* 0x040ff00000001858 */
[-C--:B------:R-:W-:Y:S01]  /*4010*/  HMMA.16816.F32 R92, R12, R22.reuse, R92 ;  /* 0x000000160c5c723c */ /* 0x080fe2000000185c */
[----:B------:R-:W1:Y:S07]  /*4020*/  LDSM.16.MT88.4 R12, [R174+0x1000] ;  /* 0x00100000ae0c783b */ /* 0x000e6e0000004200 */
[----:B------:R-:W-:Y:S01]  /*4030*/  HMMA.16816.F32 R96, R4, R22, R96 ;  /* 0x000000160460723c */ /* 0x000fe20000001860 */
[----:B------:R-:W2:Y:S04]  /*4040*/  LDSM.16.MT88.4 R4, [R104+0x1000] ;  /* 0x001000006804783b */ /* 0x000ea80000004200 */
        /* <DEDUP_REMOVED lines=35> */
.L_x_191:
[----:B------:R-:W-:Y:S01]  /*4280*/  BAR.SYNC.DEFER_BLOCKING 0x0 ;  /* 0x0000000000007b1d */ /* 0x000fe20000010000 */
[----:B------:R-:W-:Y:S01]  /*4290*/  FMUL.FTZ R68, R68, c[0x0][0x2e0] ;  /* 0x0000b80044447a20 */ /* 0x000fe20000410000 */
[----:B------:R-:W-:Y:S01]  /*42a0*/  F2FP.PACK_AB R37, R37, R36 ;  /* 0x000000242525723e */ /* 0x000fe200000000ff */
[----:B------:R-:W-:Y:S01]  /*42b0*/  FMUL.FTZ R69, R69, c[0x0][0x2e0] ;  /* 0x0000b80045457a20 */ /* 0x000fe20000410000 */
[----:B------:R-:W-:Y:S01]  /*42c0*/  F2FP.PACK_AB R39, R39, R38 ;  /* 0x000000262727723e */ /* 0x000fe200000000ff */
[----:B------:R-:W-:Y:S01]  /*42d0*/  FMUL.FTZ R70, R70, c[0x0][0x2e0] ;  /* 0x0000b80046467a20 */ /* 0x000fe20000410000 */
[----:B------:R-:W4:Y:S01]  /*42e0*/  S2R R0, SR_CTAID.Y ;  /* 0x0000000000007919 */ /* 0x000f220000002600 */
        /* <DEDUP_REMOVED lines=19> */
[----:B------:R-:W-:Y:S01]  /*4420*/  STS [R194], R69 ;  /* 0x00000045c2007388 */ /* 0x000fe20000000800 */
[----:B------:R-:W-:Y:S01]  /*4430*/  FMUL.FTZ R77, R77, c[0x0][0x2e0] ;  /* 0x0000b8004d4d7a20 */ /* 0x000fe20000410000 */
[----:B------:R-:W-:Y:S01]  /*4440*/  F2FP.PACK_AB R75, R75, R74 ;  /* 0x0000004a4b4b723e */ /* 0x000fe200000000ff */
[----:B------:R-:W-:Y:S01]  /*4450*/  FMUL.FTZ R78, R78, c[0x0][0x2e0] ;  /* 0x0000b8004e4e7a20 */ /* 0x000fe20000410000 */
[----:B------:R-:W-:Y:S01]  /*4460*/  STS [R194+0x400], R71 ;  /* 0x00040047c2007388 */ /* 0x000fe20000000800 */
[----:B------:R-:W-:Y:S01]  /*4470*/  FMUL.FTZ R79, R79, c[0x0][0x2e0] ;  /* 0x0000b8004f4f7a20 */ /* 0x000fe20000410000 */
[----:B------:R-:W-:Y:S01]  /*4480*/  F2FP.PACK_AB R77, R77, R76 ;  /* 0x0000004c4d4d723e */ /* 0x000fe200000000ff */
[----:B------:R-:W-:Y:S01]  /*4490*/  FMUL.FTZ R84, R84, c[0x0][0x2e0] ;  /* 0x0000b80054547a20 */ /* 0x000fe20000410000 */
[----:B------:R-:W-:Y:S01]  /*44a0*/  STS [R198], R81 ;  /* 0x00000051c6007388 */ /* 0x000fe20000000800 */
        /* <DEDUP_REMOVED lines=30> */
[----:B------:R-:W-:Y:S01]  /*4690*/  IMAD R2, R183, c[0x0][0x3a0], RZ ;  /* 0x0000e800b7027a24 */ /* 0x000fe200078e02ff */
[----:B------:R-:W-:Y:S01]  /*46a0*/  STS [R203], R96 ;  /* 0x00000060cb007388 */ /* 0x000fe20000000800 */
[----:B------:R-:W-:Y:S01]  /*46b0*/  F2FP.PACK_AB R45, R45, R44 ;  /* 0x0000002c2d2d723e */ /* 0x000fe200000000ff */
[----:B------:R-:W-:Y:S01]  /*46c0*/  IMAD.WIDE.U32 R14, R189, c[0x0][0x3a0], RZ ;  /* 0x0000e800bd0e7a25 */ /* 0x000fe200078e00ff */
[----:B------:R-:W-:Y:S01]  /*46d0*/  F2FP.PACK_AB R94, R95, R94 ;  /* 0x0000005e5f5e723e */ /* 0x000fe200000000ff */
[----:B------:R-:W-:Y:S01]  /*46e0*/  STS [R203+0x400], R98 ;  /* 0x00040062cb007388 */ /* 0x000fe20000000800 */
[----:B------:R-:W-:Y:S01]  /*46f0*/  F2FP.PACK_AB R47, R47, R46 ;  /* 0x0000002e2f2f723e */ /* 0x000fe200000000ff */
[----:B------:R-:W-:Y:S01]  /*4700*/  IMAD R3, R189, c[0x0][0x3a4], R2 ;  /* 0x0000e900bd037a24 */ /* 0x000fe200078e0202 */
[----:B------:R-:W-:Y:S01]  /*4710*/  F2FP.PACK_AB R53, R53, R52 ;  /* 0x000000343535723e */ /* 0x000fe200000000ff */
[----:B------:R-:W-:Y:S01]  /*4720*/  IMAD R2, R183, c[0x0][0x3a8], RZ ;  /* 0x0000ea00b7027a24 */ /* 0x000fe200078e02ff */
[----:B------:R-:W-:Y:S01]  /*4730*/  STS [R196+0x2000], R89 ;  /* 0x00200059c4007388 */ /* 0x000fe20000000800 */
[----:B------:R-:W-:Y:S01]  /*4740*/  F2FP.PACK_AB R55, R55, R54 ;  /* 0x000000363737723e */ /* 0x000fe200000000ff */
[----:B------:R-:W-:Y:S01]  /*4750*/  IMAD.MOV.U32 R8, RZ, RZ, R190 ;  /* 0x000000ffff087224 */ /* 0x000fe200078e00be */
[----:B------:R-:W-:Y:S01]  /*4760*/  F2FP.PACK_AB R64, R65, R64 ;  /* 0x000000404140723e */ /* 0x000fe200000000ff */
[----:B------:R-:W-:Y:S01]  /*4770*/  STS [R196+0x2400], R91 ;  /* 0x0024005bc4007388 */ /* 0x000fe20000000800 */
[----:B------:R-:W-:Y:S01]  /*4780*/  IMAD R7, R189, c[0x0][0x3ac], R2 ;  /* 0x0000eb00bd077a24 */ /* 0x000fe200078e0202 */
[----:B------:R-:W-:Y:S01]  /*4790*/  F2FP.PACK_AB R66, R67, R66 ;  /* 0x000000424342723e */ /* 0x000fe200000000ff */
[----:B------:R-:W-:Y:S01]  /*47a0*/  IMAD.WIDE.U32 R12, R189, c[0x0][0x3a8], RZ ;  /* 0x0000ea00bd0c7a25 */ /* 0x000fe200078e00ff */
[----:B------:R-:W-:Y:S01]  /*47b0*/  STS [R203+0x2000], R92 ;  /* 0x0020005ccb007388 */ /* 0x000fe20000000800 */
[----:B------:R-:W-:Y:S01]  /*47c0*/  F2FP.PACK_AB R57, R57, R56 ;  /* 0x000000383939723e */ /* 0x000fe200000000ff */
[----:B------:R-:W-:Y:S01]  /*47d0*/  ULDC.64 UR8, c[0x0][0x3a0] ;  /* 0x0000e80000087ab9 */ /* 0x000fe20000000a00 */
[----:B------:R-:W-:Y:S01]  /*47e0*/  F2FP.PACK_AB R59, R59, R58 ;  /* 0x0000003a3b3b723e */ /* 0x000fe200000000ff */
[----:B------:R-:W-:Y:S01]  /*47f0*/  STS [R203+0x2400], R94 ;  /* 0x0024005ecb007388 */ /* 0x000fe20000000800 */
[----:B------:R-:W-:Y:S01]  /*4800*/  F2FP.PACK_AB R60, R61, R60 ;  /* 0x0000003c3d3c723e */ /* 0x000fe200000000ff */
[----:B------:R-:W-:Y:S01]  /*4810*/  USHF.L.U32 UR7, UR8, 0x6, URZ ;  /* 0x0000000608077899 */ /* 0x000fe2000800063f */
[----:B------:R-:W-:Y:S01]  /*4820*/  F2FP.PACK_AB R62, R63, R62 ;  /* 0x0000003e3f3e723e */ /* 0x000fe200000000ff */
[----:B------:R3:W-:Y:S01]  /*4830*/  STS [R194+0x4000], R37 ;  /* 0x00400025c2007388 */ /* 0x0007e20000000800 */
[----:B----4-:R-:W-:Y:S01]  /*4840*/  SHF.R.S32.HI R5, RZ, 0x1f, R0 ;  /* 0x0000001fff057819 */ /* 0x010fe20000011400 */
[----:B------:R-:W-:Y:S01]  /*4850*/  USHF.L.U64.HI UR10, UR8, UR4, UR9 ;  /* 0x00000004080a7299 */ /* 0x000fe20008010209 */
[----:B------:R-:W-:Y:S01]  /*4860*/  IADD3 R15, R15, R3, RZ ;  /* 0x000000030f0f7210 */ /* 0x000fe20007ffe0ff */
[----:B------:R4:W-:Y:S01]  /*4870*/  STS [R194+0x4400], R39 ;  /* 0x00440027c2007388 */ /* 0x0009e20000000800 */
[----:B------:R-:W-:Y:S01]  /*4880*/  SHF.R.S32.HI R9, RZ, 0x1f, R190 ;  /* 0x0000001fff097819 */ /* 0x000fe200000114be */
[----:B------:R-:W-:Y:S01]  /*4890*/  IMAD R3, R5, c[0x0][0x388], RZ ;  /* 0x0000e20005037a24 */ /* 0x000fe200078e02ff */
[----:B------:R-:W-:Y:S01]  /*48a0*/  IADD3 R13, R13, R7, RZ ;  /* 0x000000070d0d7210 */ /* 0x000fe20007ffe0ff */
[----:B------:R-:W2:Y:S01]  /*48b0*/  S2R R2, SR_CTAID.Z ;  /* 0x0000000000027919 */ /* 0x000ea20000002700 */
[----:B------:R-:W-:Y:S01]  /*48c0*/  IMAD R5, R5, c[0x0][0x390], RZ ;  /* 0x0000e40005057a24 */ /* 0x000fe200078e02ff */
[----:B------:R-:W-:Y:S01]  /*48d0*/  ULDC.64 UR8, c[0x0][0x3a8] ;  /* 0x0000ea0000087ab9 */ /* 0x000fe20000000a00 */
[----:B------:R-:W-:Y:S01]  /*48e0*/  IMAD.WIDE.U32 R10, R0, c[0x0][0x388], R8 ;  /* 0x0000e200000a7a25 */ /* 0x000fe200078e0008 */
[----:B------:R-:W-:Y:S01]  /*48f0*/  STS [R198+0x4000], R49 ;  /* 0x00400031c6007388 */ /* 0x000fe20000000800 */
[----:B------:R-:W-:-:S02]  /*4900*/  USHF.L.U32 UR11, UR8, 0x6, URZ ;  /* 0x00000006080b7899 */ /* 0x000fc4000800063f */
[C---:B------:R-:W-:Y:S01]  /*4910*/  IMAD R3, R0.reuse, c[0x0][0x38c], R3 ;  /* 0x0000e30000037a24 */ /* 0x040fe200078e0203 */
[----:B------:R-:W-:Y:S01]  /*4920*/  STS [R197+0x4000], R50 ;  /* 0x00400032c5007388 */ /* 0x000fe20000000800 */
[C---:B------:R-:W-:Y:S01]  /*4930*/  IMAD.WIDE.U32 R8, R0.reuse, c[0x0][0x390], R8 ;  /* 0x0000e40000087a25 */ /* 0x040fe200078e0008 */
[----:B------:R-:W-:Y:S01]  /*4940*/  MOV R18, R10 ;  /* 0x0000000a00127202 */ /* 0x000fe20000000f00 */
[----:B------:R-:W-:Y:S01]  /*4950*/  USHF.L.U64.HI UR9, UR8, UR4, UR9 ;  /* 0x0000000408097299 */ /* 0x000fe20008010209 */
[----:B------:R1:W-:Y:S01]  /*4960*/  STS [R194+0x6000], R41 ;  /* 0x00600029c2007388 */ /* 0x0003e20000000800 */
[----:B------:R-:W-:Y:S02]  /*4970*/  IMAD R0, R0, c[0x0][0x394], R5 ;  /* 0x0000e50000007a24 */ /* 0x000fe400078e0205 */
[----:B------:R-:W-:Y:S01]  /*4980*/  IMAD.IADD R19, R11, 0x1, R3 ;  /* 0x000000010b137824 */ /* 0x000fe200078e0203 */
[----:B------:R-:W-:Y:S01]  /*4990*/  STS [R194+0x6400], R43 ;  /* 0x0064002bc2007388 */ /* 0x000fe20000000800 */
[----:B------:R-:W-:-:S02]  /*49a0*/  IMAD.IADD R9, R9, 0x1, R0 ;  /* 0x0000000109097824 */ /* 0x000fc400078e0200 */
[----:B---3--:R-:W-:Y:S01]  /*49b0*/  IMAD R37, R201, c[0x0][0x3a0], RZ ;  /* 0x0000e800c9257a24 */ /* 0x008fe200078e02ff */
[----:B------:R3:W-:Y:S01]  /*49c0*/  STS [R198+0x6000], R45 ;  /* 0x0060002dc6007388 */ /* 0x0007e20000000800 */
[----:B----4-:R-:W-:-:S03]  /*49d0*/  IMAD.WIDE.U32 R38, R202, c[0x0][0x3a0], R14 ;  /* 0x0000e800ca267a25 */ /* 0x010fc600078e000e */
[----:B------:R4:W-:Y:S01]  /*49e0*/  STS [R198+0x6400], R47 ;  /* 0x0064002fc6007388 */ /* 0x0009e20000000800 */
[----:B--2---:R-:W-:Y:S01]  /*49f0*/  SHF.R.S32.HI R16, RZ, 0x1f, R2 ;  /* 0x0000001fff107819 */ /* 0x004fe20000011402 */
[----:B------:R-:W-:Y:S02]  /*4a00*/  IMAD.WIDE.U32 R8, R2, c[0x0][0x3c0], R8 ;  /* 0x0000f00002087a25 */ /* 0x000fe400078e0008 */
[----:B------:R-:W-:Y:S02]  /*4a10*/  STS [R196+0x4000], R53 ;  /* 0x00400035c4007388 */ /* 0x000fe40000000800 */
[C---:B------:R-:W-:Y:S02]  /*4a20*/  IMAD R11, R16.reuse, c[0x0][0x3b8], RZ ;  /* 0x0000ee00100b7a24 */ /* 0x040fe400078e02ff */
[----:B------:R-:W-:Y:S01]  /*4a30*/  STS [R196+0x4400], R55 ;  /* 0x00440037c4007388 */ /* 0x000fe20000000800 */
[----:B------:R-:W-:Y:S02]  /*4a40*/  IMAD R3, R16, c[0x0][0x3c0], RZ ;  /* 0x0000f00010037a24 */ /* 0x000fe400078e02ff */
[C---:B------:R-:W-:Y:S01]  /*4a50*/  IMAD R0, R2.reuse, c[0x0][0x3bc], R11 ;  /* 0x0000ef0002007a24 */ /* 0x040fe200078e020b */
[----:B------:R-:W-:Y:S01]  /*4a60*/  STS [R203+0x4000], R64 ;  /* 0x00400040cb007388 */ /* 0x000fe20000000800 */
[----:B------:R-:W-:-:S03]  /*4a70*/  IMAD.WIDE.U32 R10, R2, c[0x0][0x3b8], R18 ;  /* 0x0000ee00020a7a25 */ /* 0x000fc600078e0012 */
[----:B------:R-:W-:Y:S01]  /*4a80*/  STS [R203+0x4400], R66 ;  /* 0x00440042cb007388 */ /* 0x000fe20000000800 */
[----:B-1----:R-:W-:Y:S01]  /*4a90*/  IMAD.WIDE.U32 R40, R202, c[0x0][0x3a8], R12 ;  /* 0x0000ea00ca287a25 */ /* 0x002fe200078e000c */
[----:B------:R-:W-:Y:S02]  /*4aa0*/  IADD3 R0, R11, R0, RZ ;  /* 0x000000000b007210 */ /* 0x000fe40007ffe0ff */
[----:B------:R-:W-:Y:S01]  /*4ab0*/  STS [R196+0x6000], R57 ;  /* 0x00600039c4007388 */ /* 0x000fe20000000800 */
[----:B------:R-:W-:Y:S01]  /*4ac0*/  IMAD R3, R2, c[0x0][0x3c4], R3 ;  /* 0x0000f10002037a24 */ /* 0x000fe200078e0203 */
[----:B------:R-:W-:Y:S01]  /*4ad0*/  IADD3 R2, P1, R10, R38, RZ ;  /* 0x000000260a027210 */ /* 0x000fe20007f3e0ff */
[----:B------:R-:W-:Y:S01]  /*4ae0*/  IMAD R201, R201, c[0x0][0x3a8], RZ ;  /* 0x0000ea00c9c97a24 */ /* 0x000fe200078e02ff */
[----:B------:R-:W-:Y:S01]  /*4af0*/  STS [R196+0x6400], R59 ;  /* 0x0064003bc4007388 */ /* 0x000fe20000000800 */
[----:B------:R-:W-:Y:S01]  /*4b00*/  IADD3 R38, P0, R8, R40, RZ ;  /* 0x0000002808267210 */ /* 0x000fe20007f1e0ff */
[C---:B------:R-:W-:Y:S01]  /*4b10*/  IMAD R37, R202.reuse, c[0x0][0x3a4], R37 ;  /* 0x0000e900ca257a24 */ /* 0x040fe200078e0225 */
[----:B------:R-:W-:Y:S01]  /*4b20*/  IADD3 R3, R9, R3, RZ ;  /* 0x0000000309037210 */ /* 0x000fe20007ffe0ff */
[----:B------:R-:W-:Y:S01]  /*4b30*/  STS [R203+0x6000], R60 ;  /* 0x0060003ccb007388 */ /* 0x000fe20000000800 */
[----:B------:R-:W-:-:S02]  /*4b40*/  IMAD R36, R202, c[0x0][0x3ac], R201 ;  /* 0x0000eb00ca247a24 */ /* 0x000fc400078e02c9 */
[----:B------:R-:W-:Y:S01]  /*4b50*/  IADD3.X R37, R0, R39, R37, P1, !PT ;  /* 0x0000002700257210 */ /* 0x000fe20000ffe425 */
[----:B------:R-:W-:Y:S04]  /*4b60*/  STS [R203+0x6400], R62 ;  /* 0x0064003ecb007388 */ /* 0x000fe80000000800 */
[----:B------:R-:W-:Y:S01]  /*4b70*/  BAR.SYNC.DEFER_BLOCKING 0x0 ;  /* 0x0000000000007b1d */ /* 0x000fe20000010000 */
[----:B------:R-:W-:Y:S02]  /*4b80*/  LEA R40, P1, R2, c[0x0][0x340], 0x1 ;  /* 0x0000d00002287a11 */ /* 0x000fe400078208ff */
[----:B------:R-:W-:Y:S02]  /*4b90*/  IADD3.X R3, R3, R41, R36, P0, !PT ;  /* 0x0000002903037210 */ /* 0x000fe400007fe424 */
[----:B------:R-:W-:-:S02]  /*4ba0*/  LEA R36, P0, R38, c[0x0][0x348], 0x1 ;  /* 0x0000d20026247a11 */ /* 0x000fc400078008ff */
[----:B------:R-:W-:Y:S02]  /*4bb0*/  LEA.HI.X R41, R2, c[0x0][0x344], R37, 0x1, P1 ;  /* 0x0000d10002297a11 */ /* 0x000fe400008f0c25 */
[----:B------:R-:W-:Y:S02]  /*4bc0*/  IADD3 R2, P1, R40, UR7, RZ ;  /* 0x0000000728027c10 */ /* 0x000fe4000ff3e0ff */
[----:B------:R-:W-:Y:S02]  /*4bd0*/  LEA.HI.X R37, R38, c[0x0][0x34c], R3, 0x1, P0 ;  /* 0x0000d30026257a11 */ /* 0x000fe400000f0c03 */
[----:B------:R-:W-:Y:S02]  /*4be0*/  IADD3.X R3, R41, UR10, RZ, P1, !PT ;  /* 0x0000000a29037c10 */ /* 0x000fe40008ffe4ff */
[----:B------:R-:W-:Y:S02]  /*4bf0*/  IADD3 R38, P0, R36, UR11, RZ ;  /* 0x0000000b24267c10 */ /* 0x000fe4000ff1e0ff */
[----:B------:R-:W-:-:S02]  /*4c00*/  IADD3 R44, P1, R2, UR7, RZ ;  /* 0x00000007022c7c10 */ /* 0x000fc4000ff3e0ff */
[----:B------:R-:W-:Y:S02]  /*4c10*/  IADD3.X R39, R37, UR9, RZ, P0, !PT ;  /* 0x0000000925277c10 */ /* 0x000fe400087fe4ff */
[----:B---3--:R-:W-:Y:S02]  /*4c20*/  IADD3.X R45, R3, UR10, RZ, P1, !PT ;  /* 0x0000000a032d7c10 */ /* 0x008fe40008ffe4ff */
[----:B------:R-:W-:Y:S01]  /*4c30*/  IADD3 R46, P0, R38, UR11, RZ ;  /* 0x0000000b262e7c10 */ /* 0x000fe2000ff1e0ff */
[----:B------:R-:W1:Y:S01]  /*4c40*/  LDS.128 R4, [R215+0x6000] ;  /* 0x00600000d7047984 */ /* 0x000e620000000c00 */
[----:B------:R-:W-:Y:S02]  /*4c50*/  IADD3 R42, P1, R44, UR7, RZ ;  /* 0x000000072c2a7c10 */ /* 0x000fe4000ff3e0ff */
[----:B----4-:R-:W-:Y:S01]  /*4c60*/  IADD3.X R47, R39, UR9, RZ, P0, !PT ;  /* 0x00000009272f7c10 */ /* 0x010fe200087fe4ff */
[----:B------:R-:W2:Y:S01]  /*4c70*/  LDS.128 R28, [R215+0x7000] ;  /* 0x00700000d71c7984 */ /* 0x000ea20000000c00 */
[----:B------:R-:W-:-:S03]  /*4c80*/  IADD3.X R43, R45, UR10, RZ, P1, !PT ;  /* 0x0000000a2d2b7c10 */ /* 0x000fc60008ffe4ff */
[----:B------:R-:W3:Y:S04]  /*4c90*/  LDS.128 R24, [R215+0x8000] ;  /* 0x00800000d7187984 */ /* 0x000ee80000000c00 */
[----:B------:R-:W4:Y:S04]  /*4ca0*/  LDS.128 R20, [R215+0x9000] ;  /* 0x00900000d7147984 */ /* 0x000f280000000c00 */
[----:B------:R-:W4:Y:S04]  /*4cb0*/  LDS.128 R16, [R215+0xa000] ;  /* 0x00a00000d7107984 */ /* 0x000f280000000c00 */
[----:B------:R-:W4:Y:S04]  /*4cc0*/  LDS.128 R12, [R215+0xb000] ;  /* 0x00b00000d70c7984 */ /* 0x000f280000000c00 */
[----:B------:R-:W4:Y:S04]  /*4cd0*/  LDS.128 R8, [R215+0xc000] ;  /* 0x00c00000d7087984 */ /* 0x000f280000000c00 */
[----:B------:R-:W4:Y:S04]  /*4ce0*/  LDS.128 R32, [R215+0xd000] ;  /* 0x00d00000d7207984 */ /* 0x000f280000000c00 */
[----:B-1----:R1:W-:Y:S04]  /*4cf0*/  STG.E.128 [R40.64], R4 ;  /* 0x0000000428007986 */ /* 0x0023e8000c101d18 */
[----:B--2---:R2:W-:Y:S04]  /*4d00*/  STG.E.128 [R2.64], R28 ;  /* 0x0000001c02007986 */ /* 0x0045e8000c101d18 */
[----:B---3--:R2:W-:Y:S04]  /*4d10*/  STG.E.128 [R44.64], R24 ;  /* 0x000000182c007986 */ /* 0x0085e8000c101d18 */
[----:B----4-:R2:W-:Y:S04]  /*4d20*/  STG.E.128 [R42.64], R20 ;  /* 0x000000142a007986 */ /* 0x0105e8000c101d18 */
[----:B------:R2:W-:Y:S04]  /*4d30*/  STG.E.128 [R36.64], R16 ;  /* 0x0000001024007986 */ /* 0x0005e8000c101d18 */
[----:B------:R2:W-:Y:S04]  /*4d40*/  STG.E.128 [R38.64], R12 ;  /* 0x0000000c26007986 */ /* 0x0005e8000c101d18 */
[----:B------:R2:W-:Y:S01]  /*4d50*/  STG.E.128 [R46.64], R8 ;  /* 0x000000082e007986 */ /* 0x0005e2000c101d18 */
[----:B-1----:R-:W-:-:S04]  /*4d60*/  IADD3 R4, P0, R46, UR11, RZ ;  /* 0x0000000b2e047c10 */ /* 0x002fc8000ff1e0ff */
[----:B------:R-:W-:-:S05]  /*4d70*/  IADD3.X R5, R47, UR9, RZ, P0, !PT ;  /* 0x000000092f057c10 */ /* 0x000fca00087fe4ff */
[----:B------:R2:W-:Y:S04]  /*4d80*/  STG.E.128 [R4.64], R32 ;  /* 0x0000002004007986 */ /* 0x0005e8000c101d18 */
.L_x_188:
[----:B------:R-:W-:Y:S02]  /*4d90*/  ULDC UR7, c[0x0][0x218] ;  /* 0x0000860000077ab9 */ /* 0x000fe40000000800 */
[----:B------:R-:W-:-:S04]  /*4da0*/  UIADD3 UR7, UR7, 0x7f, URZ ;  /* 0x0000007f07077890 */ /* 0x000fc8000fffe03f */
[----:B------:R-:W-:-:S04]  /*4db0*/  USHF.R.S32.HI UR8, URZ, 0x1f, UR7 ;  /* 0x0000001f3f087899 */ /* 0x000fc80008011407 */
[----:B------:R-:W-:-:S03]  /*4dc0*/  ULEA.HI UR8, UR8, UR7, URZ, 0x7 ;  /* 0x0000000708087291 */ /* 0x000fc6000f8f383f */
[----:B------:R-:W-:Y:S02]  /*4dd0*/  ULDC UR7, c[0x0][0xc] ;  /* 0x0000030000077ab9 */ /* 0x000fe40000000800 */
[----:B------:R-:W-:Y:S02]  /*4de0*/  UIADD3 UR22, UR22, UR7, URZ ;  /* 0x0000000716167290 */ /* 0x000fe4000fffe03f */
[----:B------:R-:W-:-:S04]  /*4df0*/  USHF.R.S32.HI UR8, URZ, 0x7, UR8 ;  /* 0x000000073f087899 */ /* 0x000fc80008011408 */
[----:B------:R-:W-:-:S06]  /*4e00*/  UISETP.GE.AND UP0, UPT, UR22, UR8, UPT ;  /* 0x000000081600728c */ /* 0x000fcc000bf06270 */
[----:B------:R-:W-:-:S13]  /*4e10*/  PLOP3.LUT P0, PT, PT, PT, UP0, 0x80, 0x0 ;  /* 0x000000000000781c */ /* 0x000fda0003f0f008 */
[----:B------:R-:W-:Y:S01]  /*4e20*/  @P0 CALL.REL.NOINC `(.L_x_195) ;  /* 0x0000001000000944 */ /* 0x000fe20003c00000 */
[----:B------:R-:W-:Y:S05]  /*4e30*/  BRA `(.L_x_196) ;  /* 0xffffbb4000007947 */ /* 0x000fea000383ffff */
.L_x_195:
[----:B------:R-:W-:Y:S05]  /*4e40*/  EXIT ;  /* 0x000000000000794d */ /* 0x000fea0003800000 */
.L_x_197:
        /* <DEDUP_REMOVED lines=11> */
.L_x_2454:


//--------------------- .text._ZN5flash44flash_bwd_dq_dk_dv_loop_seqk_parallel_kernelI23Flash_bwd_kernel_traitsILi64ELi64ELi128ELi8ELi2ELi4ELi4ELb1ELb0EN7cutlass6half_tE19Flash_kernel_traitsILi64ELi64ELi128ELi8ES3_EELb0ELb0ELb0ELb1ELb0ELb0ELb0EEEvNS_16Flash_bwd_paramsE --------------------------
	.section	.text._ZN5flash44flash_bwd_dq_dk_dv_loop_seqk_parallel_kernelI23Flash_bwd_kernel_traitsILi64ELi64ELi128ELi8ELi2ELi4ELi4ELb1ELb0EN7cutlass6half_tE19Flash_kernel_traitsILi64ELi64ELi128ELi8ES3_EELb0ELb0ELb0ELb1ELb0ELb0ELb0EEEvNS_16Flash_bwd_paramsE,"ax",@progbits
	.sectioninfo	@"SHI_REGISTERS=255"
	.align	128
        .global         _ZN5flash44flash_bwd_dq_dk_dv_loop_seqk_parallel_kernelI23Flash_bwd_kernel_traitsILi64ELi64ELi128ELi8ELi2ELi4ELi4ELb1ELb0EN7cutlass6half_tE19Flash_kernel_traitsILi64ELi64ELi128ELi8ES3_EELb0ELb0ELb0ELb1ELb0ELb0ELb0EEEvNS_16Flash_bwd_paramsE
        .type           _ZN5flash44flash_bwd_dq_dk_dv_loop_seqk_parallel_kernelI23Flash_bwd_kernel_traitsILi64ELi64ELi128ELi8ELi2ELi4ELi4ELb1ELb0EN7cutlass6half_tE19Flash_kernel_traitsILi64ELi64ELi128ELi8ES3_EELb0ELb0ELb0ELb1ELb0ELb0ELb0EEEvNS_16Flash_bwd_paramsE,@function
        .size           _ZN5flash44flash_bwd_dq_dk_dv_loop_seqk_parallel_kernelI23Flash_bwd_kernel_traitsILi64ELi64ELi128ELi8ELi2ELi4ELi4ELb1ELb0EN7cutlass6half_tE19Flash_kernel_traitsILi64ELi64ELi128ELi8ES3_EELb0ELb0ELb0ELb1ELb0ELb0ELb0EEEvNS_16Flash_bwd_paramsE,(.L_x_2455 - _ZN5flash44flash_bwd_dq_dk_dv_loop_seqk_parallel_kernelI23Flash_bwd_kernel_traitsILi64ELi64ELi128ELi8ELi2ELi4ELi4ELb1ELb0EN7cutlass6half_tE19Flash_kernel_traitsILi64ELi64ELi128ELi8ES3_EELb0ELb0ELb0ELb1ELb0ELb0ELb0EEEvNS_16Flash_bwd_paramsE)
        .other          _ZN5flash44flash_bwd_dq_dk_dv_loop_seqk_parallel_kernelI23Flash_bwd_kernel_traitsILi64ELi64ELi128ELi8ELi2ELi4ELi4ELb1ELb0EN7cutlass6half_tE19Flash_kernel_traitsILi64ELi64ELi128ELi8ES3_EELb0ELb0ELb0ELb1ELb0ELb0ELb0EEEvNS_16Flash_bwd_paramsE,@"STO_CUDA_ENTRY STV_DEFAULT"
_ZN5flash44flash_bwd_dq_dk_dv_loop_seqk_parallel_kernelI23Flash_bwd_kernel_traitsILi64ELi64ELi128ELi8ELi2ELi4ELi4ELb1ELb0EN7cutlass6half_tE19Flash_kernel_traitsILi64ELi64ELi128ELi8ES3_EELb0ELb0ELb0ELb1ELb0ELb0ELb0EEEvNS_16Flash_bwd_paramsE:
.text._ZN5flash44flash_bwd_dq_dk_dv_loop_seqk_parallel_kernelI23Flash_bwd_kernel_traitsILi64ELi64ELi128ELi8ELi2ELi4ELi4ELb1ELb0EN7cutlass6half_tE19Flash_kernel_traitsILi64ELi64ELi128ELi8ES3_EELb0ELb0ELb0ELb1ELb0ELb0ELb0EEEvNS_16Flash_bwd_paramsE:
        /* <DEDUP_REMOVED lines=11> */
[----:B------:R-:W-:Y:S02]  /*00b0*/  ULDC.64 UR20, c[0x0][0x118] ;  /* 0x0000460000147ab9 */ /* 0x000fe40000000a00 */
[----:B------:R-:W2:Y:S01]  /*00c0*/  S2R R182, SR_CTAID.Y ;  /* 0x0000000000b67919 */ /* 0x000ea20000002600 */
[----:B------:R-:W-:-:S03]  /*00d0*/  ULDC UR4, c[0x0][0x1c0] ;  /* 0x0000700000047ab9 */ /* 0x000fc60000000800 */
[----:B------:R-:W3:Y:S01]  /*00e0*/  S2R R216, SR_CTAID.Z ;  /* 0x0000000000d87919 */ /* 0x000ee20000002700 */
[----:B-1----:R-:W-:Y:S01]  /*00f0*/  SHF.R.S32.HI R8, RZ, 0x1f, R7 ;  /* 0x0000001fff087819 */ /* 0x002fe20000011407 */
[----:B------:R-:W-:-:S03]  /*0100*/  IMAD.SHL.U32 R173, R7, 0x2, RZ ;  /* 0x0000000207ad7824 */ /* 0x000fc600078e00ff */
[CC--:B------:R-:W-:Y:S02]  /*0110*/  LEA.HI R4, R8.reuse, R7.reuse, RZ, 0x4 ;  /* 0x0000000708047211 */ /* 0x0c0fe400078f20ff */
[CC--:B------:R-:W-:Y:S02]  /*0120*/  LEA.HI R15, R8.reuse, R7.reuse, RZ, 0x3 ;  /* 0x00000007080f7211 */ /* 0x0c0fe400078f18ff */
[----:B------:R-:W-:Y:S02]  /*0130*/  SHF.R.S32.HI R3, RZ, 0x4, R4 ;  /* 0x00000004ff037819 */ /* 0x000fe40000011404 */
[----:B------:R-:W-:Y:S02]  /*0140*/  LEA.HI R9, R8, R7, RZ, 0x5 ;  /* 0x0000000708097211 */ /* 0x000fe400078f28ff */
[----:B------:R-:W-:Y:S02]  /*0150*/  LEA.HI R0, R4, R3, RZ, 0x1 ;  /* 0x0000000304007211 */ /* 0x000fe400078f08ff */
[----:B------:R-:W-:-:S02]  /*0160*/  LOP3.LUT R2, R15, 0xfffffff8, RZ, 0xc0, !PT ;  /* 0xfffffff80f027812 */ /* 0x000fc400078ec0ff */
[----:B------:R-:W-:Y:S02]  /*0170*/  LOP3.LUT R0, R0, 0xfffffffe, RZ, 0xc0, !PT ;  /* 0xfffffffe00007812 */ /* 0x000fe400078ec0ff */
[----:B------:R-:W-:Y:S02]  /*0180*/  SHF.R.S32.HI R178, RZ, 0x3, R15 ;  /* 0x00000003ffb27819 */ /* 0x000fe4000001140f */
[--C-:B------:R-:W-:Y:S01]  /*0190*/  SHF.R.S32.HI R176, RZ, 0x5, R9.reuse ;  /* 0x00000005ffb07819 */ /* 0x100fe20000011409 */
[----:B------:R-:W-:Y:S01]  /*01a0*/  IMAD.IADD R0, R3, 0x1, -R0 ;  /* 0x0000000103007824 */ /* 0x000fe200078e0a00 */
[----:B------:R-:W-:Y:S01]  /*01b0*/  SHF.R.S32.HI R11, RZ, 0x1f, R9 ;  /* 0x0000001fff0b7819 */ /* 0x000fe20000011409 */
[----:B------:R-:W-:Y:S01]  /*01c0*/  IMAD.IADD R3, R7, 0x1, -R2 ;  /* 0x0000000107037824 */ /* 0x000fe200078e0a02 */
[----:B------:R-:W-:Y:S01]  /*01d0*/  LEA.HI R10, R8, R7, RZ, 0x2 ;  /* 0x00000007080a7211 */ /* 0x000fe200078f10ff */
[----:B------:R-:W-:Y:S01]  /*01e0*/  IMAD.SHL.U32 R13, R178, 0x40, RZ ;  /* 0x00000040b20d7824 */ /* 0x000fe200078e00ff */
[----:B------:R-:W-:Y:S01]  /*01f0*/  LEA.HI R2, R11, R176, RZ, 0x2 ;  /* 0x000000b00b027211 */ /* 0x000fe200078f10ff */
[C---:B------:R-:W-:Y:S01]  /*0200*/  IMAD.SHL.U32 R180, R3.reuse, 0x8, RZ ;  /* 0x0000000803b47824 */ /* 0x040fe200078e00ff */
[--C-:B------:R-:W-:Y:S01]  /*0210*/  SHF.R.S32.HI R12, RZ, 0x2, R10.reuse ;  /* 0x00000002ff0c7819 */ /* 0x100fe2000001140a */
[----:B------:R-:W-:Y:S01]  /*0220*/  IMAD.SHL.U32 R166, R3, 0x40, RZ ;  /* 0x0000004003a67824 */ /* 0x000fe200078e00ff */
[----:B------:R-:W-:-:S02]  /*0230*/  SHF.R.S32.HI R5, RZ, 0x1f, R10 ;  /* 0x0000001fff057819 */ /* 0x000fc4000001140a */
[----:B------:R-:W-:Y:S02]  /*0240*/  LOP3.LUT R11, R2, 0xfffffffc, RZ, 0xc0, !PT ;  /* 0xfffffffc020b7812 */ /* 0x000fe400078ec0ff */
[----:B------:R-:W-:Y:S02]  /*0250*/  LOP3.LUT R13, R13, 0x1c0, RZ, 0xc0, !PT ;  /* 0x000001c00d0d7812 */ /* 0x000fe400078ec0ff */
[----:B------:R-:W-:Y:S02]  /*0260*/  LEA.HI R5, R5, R12, RZ, 0x3 ;  /* 0x0000000c05057211 */ /* 0x000fe400078f18ff */
[C---:B------:R-:W-:Y:S02]  /*0270*/  LOP3.LUT P4, RZ, R3.reuse, 0x2, RZ, 0xc0, !PT ;  /* 0x0000000203ff7812 */ /* 0x040fe4000788c0ff */
[----:B------:R-:W-:Y:S01]  /*0280*/  LOP3.LUT P3, RZ, R3, 0x4, RZ, 0xc0, !PT ;  /* 0x0000000403ff7812 */ /* 0x000fe2000786c0ff */
[----:B------:R-:W-:Y:S01]  /*0290*/  IMAD.IADD R3, R176, 0x1, -R11 ;  /* 0x00000001b0037824 */ /* 0x000fe200078e0a0b */
[----:B------:R-:W-:-:S02]  /*02a0*/  SHF.R.U32.HI R177, RZ, 0x3, R13 ;  /* 0x00000003ffb17819 */ /* 0x000fc4000001160d */
[----:B------:R-:W-:Y:S01]  /*02b0*/  LOP3.LUT R6, R13, 0x38, R180, 0xf8, !PT ;  /* 0x000000380d067812 */ /* 0x000fe200078ef8b4 */
[----:B------:R-:W-:Y:S01]  /*02c0*/  IMAD.SHL.U32 R11, R3, 0x10, RZ ;  /* 0x00000010030b7824 */ /* 0x000fe200078e00ff */
[----:B------:R-:W-:Y:S02]  /*02d0*/  LOP3.LUT R5, R5, 0xfffffff8, RZ, 0xc0, !PT ;  /* 0xfffffff805057812 */ /* 0x000fe400078ec0ff */
[----:B------:R-:W-:Y:S02]  /*02e0*/  LOP3.LUT R177, R6, R177, RZ, 0x3c, !PT ;  /* 0x000000b106b17212 */ /* 0x000fe400078e3cff */
[----:B------:R-:W-:Y:S01]  /*02f0*/  LOP3.LUT R166, R166, 0x1c0, RZ, 0xc0, !PT ;  /* 0x000001c0a6a67812 */ /* 0x000fe200078ec0ff */
[----:B------:R-:W-:Y:S01]  /*0300*/  IMAD.IADD R5, R12, 0x1, -R5 ;  /* 0x000000010c057824 */ /* 0x000fe200078e0a05 */
[----:B------:R-:W-:Y:S02]  /*0310*/  LEA.HI R6, R8, R7, RZ, 0x6 ;  /* 0x0000000708067211 */ /* 0x000fe400078f30ff */
[----:B------:R-:W-:-:S02]  /*0320*/  LOP3.LUT R167, R166, 0x8, R15, 0xf8, !PT ;  /* 0x00000008a6a77812 */ /* 0x000fc400078ef80f */
[----:B------:R-:W-:Y:S01]  /*0330*/  LOP3.LUT R12, R166, 0x30, R11, 0xf8, !PT ;  /* 0x00000030a60c7812 */ /* 0x000fe200078ef80b */
[----:B------:R-:W-:Y:S01]  /*0340*/  IMAD.SHL.U32 R11, R0, 0x200, RZ ;  /* 0x00000200000b7824 */ /* 0x000fe200078e00ff */
[----:B------:R-:W-:Y:S02]  /*0350*/  LOP3.LUT R4, R4, 0xfffffff0, RZ, 0xc0, !PT ;  /* 0xfffffff004047812 */ /* 0x000fe400078ec0ff */
[----:B------:R-:W-:Y:S02]  /*0360*/  SHF.R.S32.HI R6, RZ, 0x6, R6 ;  /* 0x00000006ff067819 */ /* 0x000fe40000011406 */
[----:B------:R-:W-:Y:S01]  /*0370*/  SHF.R.U32.HI R166, RZ, 0x3, R166 ;  /* 0x00000003ffa67819 */ /* 0x000fe200000116a6 */
[----:B------:R-:W-:Y:S01]  /*0380*/  IMAD.IADD R17, R7, 0x1, -R4 ;  /* 0x0000000107117824 */ /* 0x000fe200078e0a04 */
[----:B------:R-:W-:Y:S01]  /*0390*/  LOP3.LUT R10, R10, 0x7ffffffc, RZ, 0xc0, !PT ;  /* 0x7ffffffc0a0a7812 */ /* 0x000fe200078ec0ff */
[C---:B------:R-:W-:Y:S01]  /*03a0*/  IMAD R14, R6.reuse, 0x800, R11 ;  /* 0x00000800060e7824 */ /* 0x040fe200078e020b */
[----:B------:R-:W-:Y:S01]  /*03b0*/  LOP3.LUT R167, R167, R166, RZ, 0x3c, !PT ;  /* 0x000000a6a7a77212 */ /* 0x000fe200078e3cff */
[----:B------:R-:W-:Y:S01]  /*03c0*/  IMAD R177, R6, 0x200, R177 ;  /* 0x0000020006b17824 */ /* 0x000fe200078e02b1 */
[----:B------:R-:W-:Y:S01]  /*03d0*/  SHF.R.S32.HI R2, RZ, 0x1f, R17 ;  /* 0x0000001fff027819 */ /* 0x000fe20000011411 */
[----:B------:R-:W-:Y:S01]  /*03e0*/  IMAD.IADD R10, R7, 0x1, -R10 ;  /* 0x00000001070a7824 */ /* 0x000fe200078e0a0a */
[----:B------:R-:W-:Y:S01]  /*03f0*/  LOP3.LUT R12, R12, 0x8, R15, 0xf8, !PT ;  /* 0x000000080c0c7812 */ /* 0x000fe200078ef80f */
[----:B------:R-:W-:Y:S01]  /*0400*/  IMAD.IADD R167, R14, 0x1, R167 ;  /* 0x000000010ea77824 */ /* 0x000fe200078e02a7 */
[----:B------:R-:W-:Y:S01]  /*0410*/  LOP3.LUT R14, R9, 0xffffffe0, RZ, 0xc0, !PT ;  /* 0xffffffe0090e7812 */ /* 0x000fe200078ec0ff */
[----:B------:R-:W-:Y:S01]  /*0420*/  IMAD.SHL.U32 R183, R177, 0x2, RZ ;  /* 0x00000002b1b77824 */ /* 0x000fe200078e00ff */
[----:B------:R-:W-:Y:S01]  /*0430*/  LEA.HI R8, R8, R7, RZ, 0x7 ;  /* 0x0000000708087211 */ /* 0x000fe200078f38ff */
[----:B------:R-:W-:Y:S01]  /*0440*/  IMAD.SHL.U32 R167, R167, 0x2, RZ ;  /* 0x00000002a7a77824 */ /* 0x000fe200078e00ff */
[----:B------:R-:W-:Y:S01]  /*0450*/  LEA.HI R2, R2, R17, RZ, 0x3 ;  /* 0x0000001102027211 */ /* 0x000fe200078f18ff */
[----:B------:R-:W-:Y:S01]  /*0460*/  IMAD.IADD R175, R7, 0x1, -R14 ;  /* 0x0000000107af7824 */ /* 0x000fe200078e0a0e */
[----:B------:R-:W-:-:S02]  /*0470*/  LOP3.LUT R166, R11, R12, R166, 0xf6, !PT ;  /* 0x0000000c0ba67212 */ /* 0x000fc400078ef6a6 */
[----:B------:R-:W-:Y:S01]  /*0480*/  SHF.R.S32.HI R7, RZ, 0x7, R8 ;  /* 0x00000007ff077819 */ /* 0x000fe20000011408 */
[----:B------:R-:W-:Y:S01]  /*0490*/  IMAD.SHL.U32 R8, R6, 0x20, RZ ;  /* 0x0000002006087824 */ /* 0x000fe200078e00ff */
[----:B------:R-:W-:Y:S01]  /*04a0*/  LEA.HI R11, R9, R176, RZ, 0x1 ;  /* 0x000000b0090b7211 */ /* 0x000fe200078f08ff */
[----:B------:R-:W-:Y:S01]  /*04b0*/  IMAD.SHL.U32 R9, R5, 0x40, RZ ;  /* 0x0000004005097824 */ /* 0x000fe200078e00ff */
[----:B------:R-:W-:Y:S01]  /*04c0*/  LOP3.LUT R4, R2, 0xfffffff8, RZ, 0xc0, !PT ;  /* 0xfffffff802047812 */ /* 0x000fe200078ec0ff */
[----:B------:R-:W-:Y:S01]  /*04d0*/  IMAD.SHL.U32 R187, R7, 0x8, RZ ;  /* 0x0000000807bb7824 */ /* 0x000fe200078e00ff */
[----:B------:R-:W-:Y:S01]  /*04e0*/  LOP3.LUT R13, R5, 0x1, RZ, 0xc0, !PT ;  /* 0x00000001050d7812 */ /* 0x000fe200078ec0ff */
[----:B------:R-:W-:Y:S01]  /*04f0*/  IMAD.SHL.U32 R6, R10, 0x2, RZ ;  /* 0x000000020a067824 */ /* 0x000fe200078e00ff */
[----:B------:R-:W-:Y:S01]  /*0500*/  LOP3.LUT R9, R9, 0x1c0, RZ, 0xc0, !PT ;  /* 0x000001c009097812 */ /* 0x000fe200078ec0ff */
[----:B------:R-:W-:Y:S01]  /*0510*/  IMAD.IADD R4, R17, 0x1, -R4 ;  /* 0x0000000111047824 */ /* 0x000fe200078e0a04 */
[----:B------:R-:W-:Y:S01]  /*0520*/  ISETP.NE.U32.AND P0, PT, R13, 0x1, PT ;  /* 0x000000010d00780c */ /* 0x000fe20003f05070 */
[--C-:B------:R-:W-:Y:S01]  /*0530*/  IMAD R188, R7, 0x1000, R6.reuse ;  /* 0x0000100007bc7824 */ /* 0x100fe200078e0206 */
[----:B------:R-:W-:Y:S01]  /*0540*/  LOP3.LUT R11, R11, 0xfffffffe, RZ, 0xc0, !PT ;  /* 0xfffffffe0b0b7812 */ /* 0x000fe200078ec0ff */
[----:B------:R-:W-:Y:S01]  /*0550*/  IMAD.SHL.U32 R10, R0, 0x10, RZ ;  /* 0x00000010000a7824 */ /* 0x000fe200078e00ff */
[----:B------:R-:W-:Y:S01]  /*0560*/  LOP3.LUT R187, R187, 0x8, RZ, 0xc0, !PT ;  /* 0x00000008bbbb7812 */ /* 0x000fe200078ec0ff */
[----:B------:R-:W-:Y:S01]  /*0570*/  IMAD.SHL.U32 R4, R4, 0x40, RZ ;  /* 0x0000004004047824 */ /* 0x000fe200078e00ff */
[----:B------:R-:W-:Y:S01]  /*0580*/  LOP3.LUT R173, R8, 0x6, R173, 0xf8, !PT ;  /* 0x0000000608ad7812 */ /* 0x000fe200078ef8ad */
[----:B------:R-:W-:Y:S01]  /*0590*/  IMAD R6, R3, 0x400, R6 ;  /* 0x0000040003067824 */ /* 0x000fe200078e0206 */
[----:B------:R-:W-:Y:S01]  /*05a0*/  LOP3.LUT R7, R9, 0x20, R8, 0xf8, !PT ;  /* 0x0000002009077812 */ /* 0x000fe200078ef808 */
[----:B------:R-:W-:Y:S01]  /*05b0*/  IMAD.SHL.U32 R166, R166, 0x2, RZ ;  /* 0x00000002a6a67824 */ /* 0x000fe200078e00ff */
[----:B------:R-:W-:-:S02]  /*05c0*/  SHF.R.U32.HI R8, RZ, 0x3, R9 ;  /* 0x00000003ff087819 */ /* 0x000fc40000011609 */
[----:B------:R-:W-:Y:S01]  /*05d0*/  R2P PR, R5, 0x6 ;  /* 0x0000000605007804 */ /* 0x000fe20000000000 */
[----:B------:R-:W-:Y:S01]  /*05e0*/  IMAD.IADD R5, R176, 0x1, -R11 ;  /* 0x00000001b0057824 */ /* 0x000fe200078e0a0b */
[----:B------:R-:W-:Y:S02]  /*05f0*/  LOP3.LUT R169, R187, 0x10, R10, 0xf8, !PT ;  /* 0x00000010bba97812 */ /* 0x000fe400078ef80a */
[----:B------:R-:W-:Y:S01]  /*0600*/  LOP3.LUT R7, R7, R8, RZ, 0x3c, !PT ;  /* 0x0000000807077212 */ /* 0x000fe200078e3cff */
[----:B------:R-:W-:Y:S01]  /*0610*/  IMAD R188, R5, 0x400, R188 ;  /* 0x0000040005bc7824 */ /* 0x000fe200078e02bc */
[----:B------:R-:W-:Y:S01]  /*0620*/  LOP3.LUT R187, R8, R9, R187, 0x1e, !PT ;  /* 0x0000000908bb7212 */ /* 0x000fe200078e1ebb */
[----:B------:R-:W-:Y:S01]  /*0630*/  IMAD.SHL.U32 R9, R0, 0x8, RZ ;  /* 0x0000000800097824 */ /* 0x000fe200078e00ff */
[----:B------:R-:W-:Y:S01]  /*0640*/  LOP3.LUT R8, R4, 0x1c0, RZ, 0xc0, !PT ;  /* 0x000001c004087812 */ /* 0x000fe200078ec0ff */
[----:B------:R-:W-:Y:S01]  /*0650*/  IMAD.SHL.U32 R0, R2, 0x40, RZ ;  /* 0x0000004002007824 */ /* 0x000fe200078e00ff */
[----:B------:R-:W-:Y:S01]  /*0660*/  SHF.R.S32.HI R4, RZ, 0x1f, R175 ;  /* 0x0000001fff047819 */ /* 0x000fe200000114af */
[----:B------:R-:W-:Y:S01]  /*0670*/  IMAD.IADD R188, R7, 0x1, R188 ;  /* 0x0000000107bc7824 */ /* 0x000fe200078e02bc */
[----:B------:R-:W-:Y:S01]  /*0680*/  SHF.R.U32.HI R7, RZ, 0x3, R8 ;  /* 0x00000003ff077819 */ /* 0x000fe20000011608 */
[----:B------:R-:W-:Y:S01]  /*0690*/  IMAD.IADD R187, R6, 0x1, R187 ;  /* 0x0000000106bb7824 */ /* 0x000fe200078e02bb */
[----:B------:R-:W-:Y:S01]  /*06a0*/  LEA.HI R4, R4, R175, RZ, 0x2 ;  /* 0x000000af04047211 */ /* 0x000fe200078f10ff */
[----:B------:R-:W-:Y:S01]  /*06b0*/  IMAD.SHL.U32 R188, R188, 0x2, RZ ;  /* 0x00000002bcbc7824 */ /* 0x000fe200078e00ff */
[----:B------:R-:W-:-:S02]  /*06c0*/  LOP3.LUT R0, R0, 0xfffffe00, RZ, 0xc0, !PT ;  /* 0xfffffe0000007812 */ /* 0x000fc400078ec0ff */
[----:B------:R-:W-:Y:S02]  /*06d0*/  SHF.R.S32.HI R4, RZ, 0x2, R4 ;  /* 0x00000002ff047819 */ /* 0x000fe40000011404 */
[----:B------:R-:W-:Y:S01]  /*06e0*/  LOP3.LUT R2, R8, 0x8, R9, 0xf8, !PT ;  /* 0x0000000808027812 */ /* 0x000fe200078ef809 */
[----:B------:R-:W-:Y:S01]  /*06f0*/  IMAD R3, R3, 0x400, R0 ;  /* 0x0000040003037824 */ /* 0x000fe200078e0200 */
[----:B------:R-:W-:Y:S01]  /*0700*/  LOP3.LUT R169, R7, R169, R8, 0x1e, !PT ;  /* 0x000000a907a97212 */ /* 0x000fe200078e1e08 */
[C---:B------:R-:W-:Y:S01]  /*0710*/  IMAD R174, R5.reuse, 0x10, R4 ;  /* 0x0000001005ae7824 */ /* 0x040fe200078e0204 */
[----:B------:R-:W-:Y:S01]  /*0720*/  LOP3.LUT R2, R2, R7, RZ, 0x3c, !PT ;  /* 0x0000000702027212 */ /* 0x000fe200078e3cff */
[----:B------:R-:W-:Y:S01]  /*0730*/  IMAD R5, R5, 0x400, R0 ;  /* 0x0000040005057824 */ /* 0x000fe200078e0200 */
[----:B------:R-:W-:Y:S01]  /*0740*/  LOP3.LUT R169, R169, R0, RZ, 0xfc, !PT ;  /* 0x00000000a9a97212 */ /* 0x000fe200078efcff */
[----:B------:R-:W-:Y:S01]  /*0750*/  IMAD.MOV.U32 R0, RZ, RZ, 0x20 ;  /* 0x00000020ff007424 */ /* 0x000fe200078e00ff */
[----:B------:R-:W-:Y:S01]  /*0760*/  LEA R187, R187, 0x6000, 0x1 ;  /* 0x00006000bbbb7811 */ /* 0x000fe200078e08ff */
[----:B------:R-:W-:Y:S01]  /*0770*/  IMAD.IADD R170, R5, 0x1, R2 ;  /* 0x0000000105aa7824 */ /* 0x000fe200078e0202 */
[----:B------:R-:W-:Y:S01]  /*0780*/  SEL R160, R160, 0xffffffc0, !P3 ;  /* 0xffffffc0a0a07807 */ /* 0x000fe20005800000 */
[----:B------:R-:W-:Y:S01]  /*0790*/  IMAD.IADD R168, R2, 0x1, R3 ;  /* 0x0000000102a87824 */ /* 0x000fe200078e0203 */
[----:B------:R-:W-:Y:S01]  /*07a0*/  SEL R3, R0, 0xffffffe0, !P4 ;  /* 0xffffffe000037807 */ /* 0x000fe20006000000 */
[----:B------:R-:W-:Y:S01]  /*07b0*/  IMAD.MOV.U32 R5, RZ, RZ, -0x10 ;  /* 0xfffffff0ff057424 */ /* 0x000fe200078e00ff */
[----:B------:R-:W-:Y:S01]  /*07c0*/  IADD3 R186, R174, -0x40, RZ ;  /* 0xffffffc0aeba7810 */ /* 0x000fe20007ffe0ff */
[C---:B------:R-:W-:Y:S01]  /*07d0*/  IMAD.IADD R160, R167.reuse, 0x1, R160 ;  /* 0x00000001a7a07824 */ /* 0x040fe200078e02a0 */
[----:B------:R-:W-:Y:S01]  /*07e0*/  SEL R0, R0, 0xffffffe0, !P1 ;  /* 0xffffffe000007807 */ /* 0x000fe20004800000 */
[----:B------:R-:W-:Y:S01]  /*07f0*/  IMAD.IADD R161, R167, 0x1, R3 ;  /* 0x00000001a7a17824 */ /* 0x000fe200078e0203 */
[----:B------:R-:W-:Y:S01]  /*0800*/  IADD3 R189, R187, 0x40, RZ ;  /* 0x00000040bbbd7810 */ /* 0x000fe20007ffe0ff */
[----:B------:R-:W-:Y:S01]  /*0810*/  IMAD.IADD R3, R3, 0x1, R160 ;  /* 0x0000000103037824 */ /* 0x000fe200078e02a0 */
        /* <DEDUP_REMOVED lines=12> */
[----:B------:R-:W-:-:S02]  /*08e0*/  LEA R168, R168, 0xa000, 0x1 ;  /* 0x0000a000a8a87811 */ /* 0x000fc400078e08ff */
[----:B--23--:R-:W-:Y:S02]  /*08f0*/  @P1 IADD3 R190, R187, 0x3e0, RZ ;  /* 0x000003e0bbbe1810 */ /* 0x00cfe40007ffe0ff */
.L_x_266:
[----:B-1----:R-:W1:Y:S01]  /*0900*/  LDC.U8 R0, c[0x0][0x312] ;  /* 0x0000c480ff007b82 */ /* 0x002e620000000000 */
[----:B------:R-:W-:Y:S01]  /*0910*/  ISETP.NE.U32.AND P3, PT, RZ, c[0x0][0x250], PT ;  /* 0x00009400ff007a0c */ /* 0x000fe20003f65070 */
[----:B--2---:R-:W-:Y:S01]  /*0920*/  IMAD.SHL.U32 R4, R182, 0x4, RZ ;  /* 0x00000004b6047824 */ /* 0x004fe200078e00ff */
[----:B------:R-:W-:Y:S01]  /*0930*/  ISETP.NE.U32.AND P0, PT, RZ, c[0x0][0x240], PT ;  /* 0x00009000ff007a0c */ /* 0x000fe20003f05070 */
[----:B------:R-:W-:Y:S01]  /*0940*/  IMAD.MOV.U32 R29, RZ, RZ, -0x1 ;  /* 0xffffffffff1d7424 */ /* 0x000fe200078e00ff */
[----:B------:R-:W-:Y:S02]  /*0950*/  ISETP.NE.AND.EX P3, PT, RZ, c[0x0][0x254], PT, P3 ;  /* 0x00009500ff007a0c */ /* 0x000fe40003f65330 */
[----:B------:R-:W-:Y:S02]  /*0960*/  SHF.R.S32.HI R5, RZ, 0x1f, R182 ;  /* 0x0000001fff057819 */ /* 0x000fe400000114b6 */
[----:B------:R-:W-:Y:S02]  /*0970*/  ISETP.NE.AND.EX P0, PT, RZ, c[0x0][0x244], PT, P0 ;  /* 0x00009100ff007a0c */ /* 0x000fe40003f05300 */
[----:B------:R-:W-:-:S02]  /*0980*/  ISETP.EQ.U32.AND P5, PT, RZ, c[0x0][0x248], PT ;  /* 0x00009200ff007a0c */ /* 0x000fc40003fa2070 */
[----:B------:R-:W-:Y:S02]  /*0990*/  SHF.L.U64.HI R2, R182, 0x2, R5 ;  /* 0x00000002b6027819 */ /* 0x000fe40000010205 */
[----:B------:R-:W-:Y:S02]  /*09a0*/  IADD3 R10, P1, R4, c[0x0][0x240], RZ ;  /* 0x00009000040a7a10 */ /* 0x000fe40007f3e0ff */
[----:B-1----:R-:W-:Y:S02]  /*09b0*/  ISETP.NE.AND P4, PT, R0, RZ, PT ;  /* 0x000000ff0000720c */ /* 0x002fe40003f85270 */
[----:B------:R-:W-:Y:S02]  /*09c0*/  IADD3.X R11, R2, c[0x0][0x244], RZ, P1, !PT ;  /* 0x00009100020b7a10 */ /* 0x000fe40000ffe4ff */
[----:B------:R-:W-:Y:S02]  /*09d0*/  ISETP.EQ.OR.EX P5, PT, RZ, c[0x0][0x24c], !P4, P5 ;  /* 0x00009300ff007a0c */ /* 0x000fe400067a2750 */
[C---:B------:R-:W-:Y:S01]  /*09e0*/  @P3 IADD3 R8, P1, R4.reuse, c[0x0][0x250], RZ ;  /* 0x0000940004083a10 */ /* 0x040fe20007f3e0ff */
[----:B------:R-:W-:Y:S01]  /*09f0*/  IMAD.MOV.U32 R208, RZ, RZ, RZ ;  /* 0x000000ffffd07224 */ /* 0x000fe200078e00ff */
[----:B------:R-:W-:Y:S01]  /*0a00*/  IADD3 R6, P2, R4, c[0x0][0x248], RZ ;  /* 0x0000920004067a10 */ /* 0x000fe20007f5e0ff */
[----:B------:R-:W-:Y:S01]  /*0a10*/  IMAD.MOV.U32 R211, RZ, RZ, -0x1 ;  /* 0xffffffffffd37424 */ /* 0x000fe200078e00ff */
[----:B------:R-:W2:Y:S01]  /*0a20*/  @P0 LDG.E R29, [R10.64] ;  /* 0x000000140a1d0981 */ /* 0x000ea2000c1e1900 */
[----:B------:R-:W-:-:S02]  /*0a30*/  @P3 IADD3.X R9, R2, c[0x0][0x254], RZ, P1, !PT ;  /* 0x0000950002093a10 */ /* 0x000fc40000ffe4ff */
        /* <DEDUP_REMOVED lines=13> */
.L_x_198:
        /* <DEDUP_REMOVED lines=21> */
[----:B------:R-:W-:-:S03]  /*0c60*/  LEA.HI R19, R19, R0, RZ, 0x6 ;  /* 0x0000000013137211 */ /* 0x000fc600078f30ff */
[----:B------:R-:W-:Y:S01]  /*0c70*/  @P2 IMAD.IADD R7, R208, 0x1, R211 ;  /* 0x00000001d0072824 */ /* 0x000fe200078e02d3 */
[----:B------:R-:W-:Y:S01]  /*0c80*/  LOP3.LUT R17, R19, 0xffffffc0, RZ, 0xc0, !PT ;  /* 0xffffffc013117812 */ /* 0x000fe200078ec0ff */
[----:B------:R-:W-:Y:S01]  /*0c90*/  IMAD R0, R29, c[0x0][0x194], RZ ;  /* 0x000065001d007a24 */ /* 0x000fe200078e02ff */
[----:B------:R-:W-:Y:S01]  /*0ca0*/  SEL R18, R14, R12, !P1 ;  /* 0x0000000c0e127207 */ /* 0x000fe20004800000 */
[----:B------:R-:W-:Y:S01]  /*0cb0*/  @P2 IMAD.WIDE.U32 R10, R7, c[0x0][0x198], RZ ;  /* 0x00006600070a2a25 */ /* 0x000fe200078e00ff */
[----:B------:R-:W-:-:S03]  /*0cc0*/  IADD3 R17, R17, -0x40, RZ ;  /* 0xffffffc011117810 */ /* 0x000fc60007ffe0ff */
[----:B------:R-:W-:Y:S01]  /*0cd0*/  IMAD.IADD R16, R15, 0x1, R16 ;  /* 0x000000010f107824 */ /* 0x000fe200078e0210 */
[----:B------:R-:W-:Y:S01]  /*0ce0*/  @P1 IADD3 R16, R13, R0, RZ ;  /* 0x000000000d101210 */ /* 0x000fe20007ffe0ff */
[----:B------:R-:W-:Y:S01]  /*0cf0*/  @P2 IMAD R7, R7, c[0x0][0x19c], R11 ;  /* 0x0000670007072a24 */ /* 0x000fe200078e020b */
[----:B------:R-:W-:Y:S01]  /*0d00*/  SHF.R.S32.HI R15, RZ, 0x1f, R17 ;  /* 0x0000001fff0f7819 */ /* 0x000fe20000011411 */
[----:B------:R-:W-:Y:S01]  /*0d10*/  @P2 IMAD.MOV.U32 R8, RZ, RZ, R10 ;  /* 0x000000ffff082224 */ /* 0x000fe200078e000a */
[----:B------:R-:W-:Y:S05]  /*0d20*/  @P2 BRA `(.L_x_200) ;  /* 0x000000a000002947 */ /* 0x000fea0003800000 */
[----:B------:R-:W-:Y:S01]  /*0d30*/  SHF.R.S32.HI R7, RZ, 0x1f, R208 ;  /* 0x0000001fff077819 */ /* 0x000fe200000114d0 */
[----:B------:R-:W-:-:S04]  /*0d40*/  IMAD.WIDE.U32 R10, R208, c[0x0][0x198], RZ ;  /* 0x00006600d00a7a25 */ /* 0x000fc800078e00ff */
[----:B------:R-:W-:-:S04]  /*0d50*/  IMAD R7, R7, c[0x0][0x198], RZ ;  /* 0x0000660007077a24 */ /* 0x000fc800078e02ff */
[----:B------:R-:W-:Y:S02]  /*0d60*/  IMAD R0, R208, c[0x0][0x19c], R7 ;  /* 0x00006700d0007a24 */ /* 0x000fe400078e0207 */
[----:B------:R-:W-:-:S03]  /*0d70*/  IMAD R7, R5, c[0x0][0x180], RZ ;  /* 0x0000600005077a24 */ /* 0x000fc600078e02ff */
[----:B------:R-:W-:Y:S01]  /*0d80*/  IADD3 R11, R11, R0, RZ ;  /* 0x000000000b0b7210 */ /* 0x000fe20007ffe0ff */
[----:B------:R-:W-:-:S04]  /*0d90*/  IMAD R7, R182, c[0x0][0x184], R7 ;  /* 0x00006100b6077a24 */ /* 0x000fc800078e0207 */
[----:B------:R-:W-:-:S05]  /*0da0*/  IMAD.WIDE.U32 R10, R182, c[0x0][0x180], R10 ;  /* 0x00006000b60a7a25 */ /* 0x000fca00078e000a */
[----:B------:R-:W-:Y:S02]  /*0db0*/  IADD3 R7, R11, R7, RZ ;  /* 0x000000070b077210 */ /* 0x000fe40007ffe0ff */
[----:B------:R-:W-:Y:S02]  /*0dc0*/  MOV R8, R10 ;  /* 0x0000000a00087202 */ /* 0x000fe40000000f00 */
.L_x_200:
[----:B------:R-:W-:-:S05]  /*0dd0*/  @P2 IADD3 R10, R208, R211, RZ ;  /* 0x000000d3d00a2210 */ /* 0x000fca0007ffe0ff */
[----:B------:R-:W-:-:S04]  /*0de0*/  @P2 IMAD.WIDE.U32 R12, R10, c[0x0][0x1a0], RZ ;  /* 0x000068000a0c2a25 */ /* 0x000fc800078e00ff */
[----:B------:R-:W-:Y:S01]  /*0df0*/  @P2 IMAD R10, R10, c[0x0][0x1a4], R13 ;  /* 0x000069000a0a2a24 */ /* 0x000fe200078e020d */
        /* <DEDUP_REMOVED lines=10> */
.L_x_201:
[----:B------:R-:W-:Y:S01]  /*0ea0*/  IABS R2, c[0x0][0x1c8] ;  /* 0x0000720000027a13 */ /* 0x000fe20000000000 */
[----:B------:R-:W1:Y:S01]  /*0eb0*/  LDC.U8 R4, c[0x0][0x328] ;  /* 0x0000ca00ff047b82 */ /* 0x000e620000000000 */
[----:B------:R-:W-:Y:S01]  /*0ec0*/  IABS R22, R216 ;  /* 0x000000d800167213 */ /* 0x000fe20000000000 */
[----:B------:R-:W-:Y:S01]  /*0ed0*/  @P1 IMAD.WIDE.U32 R26, R29, c[0x0][0x370], RZ ;  /* 0x0000dc001d1a1a25 */ /* 0x000fe200078e00ff */
[----:B------:R-:W2:Y:S01]  /*0ee0*/  I2F.RP R6, R2 ;  /* 0x0000000200067306 */ /* 0x000ea20000209400 */
[----:B------:R-:W-:Y:S01]  /*0ef0*/  LOP3.LUT R14, R216, c[0x0][0x1c8], RZ, 0x3c, !PT ;  /* 0x00007200d80e7a12 */ /* 0x000fe200078e3cff */
[----:B------:R-:W-:Y:S01]  /*0f00*/  ULDC UR12, c[0x0][0x22c] ;  /* 0x00008b00000c7ab9 */ /* 0x000fe20000000800 */
[----:B------:R-:W-:Y:S01]  /*0f10*/  @!P1 IMAD R13, R5, c[0x0][0x368], RZ ;  /* 0x0000da00050d9a24 */ /* 0x000fe200078e02ff */
[----:B------:R-:W-:Y:S01]  /*0f20*/  SHF.L.U32 R30, R182, 0x7, RZ ;  /* 0x00000007b61e7819 */ /* 0x000fe200000006ff */
[----:B------:R-:W-:Y:S01]  /*0f30*/  ULDC UR5, c[0x0][0x1c0] ;  /* 0x0000700000057ab9 */ /* 0x000fe20000000800 */
[----:B------:R-:W-:Y:S01]  /*0f40*/  ISETP.GE.AND P3, PT, R14, RZ, PT ;  /* 0x000000ff0e00720c */ /* 0x000fe20003f66270 */
[----:B------:R-:W-:Y:S01]  /*0f50*/  @!P1 IMAD R13, R182, c[0x0][0x36c], R13 ;  /* 0x0000db00b60d9a24 */ /* 0x000fe200078e020d */
[----:B------:R-:W-:Y:S01]  /*0f60*/  SEL R30, R30, RZ, P0 ;  /* 0x000000ff1e1e7207 */ /* 0x000fe20000000000 */
[----:B------:R-:W-:Y:S01]  /*0f70*/  @P1 IMAD R27, R29, c[0x0][0x374], R27 ;  /* 0x0000dd001d1b1a24 */ /* 0x000fe200078e021b */
[----:B------:R-:W-:Y:S01]  /*0f80*/  UIMAD.WIDE UR6, UR12, UR5, URZ ;  /* 0x000000050c0672a5 */ /* 0x000fe2000f8e023f */
[----:B------:R-:W-:Y:S01]  /*0f90*/  IMAD.WIDE.U32 R24, R182, c[0x0][0x224], RZ ;  /* 0x00008900b6187a25 */ /* 0x000fe200078e00ff */
[----:B------:R-:W-:Y:S01]  /*0fa0*/  SHF.R.S32.HI R217, RZ, 0x1f, R216 ;  /* 0x0000001fffd97819 */ /* 0x000fe200000114d8 */
[----:B--2---:R-:W2:Y:S04]  /*0fb0*/  MUFU.RCP R20, R6 ;  /* 0x0000000600147308 */ /* 0x004ea80000001000 */
[----:B------:R-:W-:Y:S01]  /*0fc0*/  IMAD.WIDE.U32 R32, R24, UR6, RZ ;  /* 0x0000000618207c25 */ /* 0x000fe2000f8e00ff */
[----:B-1----:R-:W-:-:S02]  /*0fd0*/  ISETP.NE.AND P2, PT, R4, RZ, PT ;  /* 0x000000ff0400720c */ /* 0x002fc40003f45270 */
[----:B--2---:R-:W-:-:S04]  /*0fe0*/  IADD3 R20, R20, 0xffffffe, RZ ;  /* 0x0ffffffe14147810 */ /* 0x004fc80007ffe0ff */
[----:B------:R-:W1:Y:S02]  /*0ff0*/  F2I.FTZ.U32.TRUNC.NTZ R21, R20 ;  /* 0x0000001400157305 */ /* 0x000e64000021f000 */
[----:B-1----:R-:W-:Y:S01]  /*1000*/  IADD3 R0, RZ, -R21, RZ ;  /* 0x80000015ff007210 */ /* 0x002fe20007ffe0ff */
[----:B------:R-:W-:-:S04]  /*1010*/  IMAD.MOV.U32 R20, RZ, RZ, RZ ;  /* 0x000000ffff147224 */ /* 0x000fc800078e00ff */
[----:B------:R-:W-:Y:S01]  /*1020*/  IMAD R11, R0, R2, RZ ;  /* 0x00000002000b7224 */ /* 0x000fe200078e02ff */
[----:B------:R-:W-:-:S03]  /*1030*/  MOV R0, c[0x0][0x224] ;  /* 0x0000890000007a02 */ /* 0x000fc60000000f00 */
[----:B------:R-:W-:Y:S01]  /*1040*/  IMAD.HI.U32 R11, R21, R11, R20 ;  /* 0x0000000b150b7227 */ /* 0x000fe200078e0014 */
[----:B------:R-:W-:Y:S02]  /*1050*/  SHF.R.S32.HI R23, RZ, 0x1f, R0 ;  /* 0x0000001fff177819 */ /* 0x000fe40000011400 */
[----:B------:R-:W1:Y:S01]  /*1060*/  LDC.U8 R0, c[0x0][0x3d0] ;  /* 0x0000f400ff007b82 */ /* 0x000e620000000000 */
[----:B------:R-:W-:-:S04]  /*1070*/  @!P1 IMAD.WIDE.U32 R20, R182, c[0x0][0x368], RZ ;  /* 0x0000da00b6149a25 */ /* 0x000fc800078e00ff */
[----:B------:R-:W-:Y:S01]  /*1080*/  IMAD.HI.U32 R6, R11, R22, RZ ;  /* 0x000000160b067227 */ /* 0x000fe200078e00ff */
[----:B------:R-:W-:-:S03]  /*1090*/  @!P1 IADD3 R27, R21, R13, RZ ;  /* 0x0000000d151b9210 */ /* 0x000fc60007ffe0ff */
[----:B------:R-:W-:Y:S02]  /*10a0*/  IMAD.MOV R11, RZ, RZ, -R6 ;  /* 0x000000ffff0b7224 */ /* 0x000fe400078e0a06 */
[----:B------:R-:W-:Y:S02]  /*10b0*/  @!P1 IMAD.MOV.U32 R26, RZ, RZ, R20 ;  /* 0x000000ffff1a9224 */ /* 0x000fe400078e0014 */
[----:B------:R-:W-:Y:S01]  /*10c0*/  IMAD R11, R2, R11, R22 ;  /* 0x0000000b020b7224 */ /* 0x000fe200078e0216 */
[----:B------:R-:W2:Y:S01]  /*10d0*/  S2R R20, SR_CTAID.X ;  /* 0x0000000000147919 */ /* 0x000ea20000002500 */
[----:B------:R-:W-:Y:S01]  /*10e0*/  IMAD R14, R23, R182, RZ ;  /* 0x000000b6170e7224 */ /* 0x000fe200078e02ff */
[----:B------:R-:W-:Y:S02]  /*10f0*/  SHF.L.U64.HI R22, R182, 0x7, R5 ;  /* 0x00000007b6167819 */ /* 0x000fe40000010205 */
[----:B------:R-:W-:Y:S01]  /*1100*/  ISETP.GT.U32.AND P4, PT, R2, R11, PT ;  /* 0x0000000b0200720c */ /* 0x000fe20003f84070 */
[----:B------:R-:W-:Y:S01]  /*1110*/  IMAD R13, R5, c[0x0][0x224], R14 ;  /* 0x00008900050d7a24 */ /* 0x000fe200078e020e */
[----:B------:R-:W-:-:S02]  /*1120*/  SEL R22, R22, RZ, P0 ;  /* 0x000000ff16167207 */ /* 0x000fc40000000000 */
[----:B------:R-:W-:Y:S01]  /*1130*/  IADD3 R30, P0, R17, R30, RZ ;  /* 0x0000001e111e7210 */ /* 0x000fe20007f1e0ff */
[----:B------:R-:W-:Y:S02]  /*1140*/  IMAD.IADD R4, R25, 0x1, R13 ;  /* 0x0000000119047824 */ /* 0x000fe400078e020d */
[----:B------:R-:W-:Y:S02]  /*1150*/  IMAD R13, R24, UR7, RZ ;  /* 0x00000007180d7c24 */ /* 0x000fe4000f8e02ff */
[----:B------:R-:W-:Y:S01]  /*1160*/  IMAD.X R22, R15, 0x1, R22, P0 ;  /* 0x000000010f167824 */ /* 0x000fe200000e0616 */
[----:B-1----:R-:W-:Y:S01]  /*1170*/  ISETP.NE.AND P0, PT, R0, RZ, PT ;  /* 0x000000ff0000720c */ /* 0x002fe20003f05270 */
[----:B------:R-:W-:Y:S02]  /*1180*/  IMAD R13, R4, UR6, R13 ;  /* 0x00000006040d7c24 */ /* 0x000fe4000f8e020d */
[-C--:B------:R-:W-:Y:S01]  /*1190*/  @!P4 IADD3 R11, R11, -R2.reuse, RZ ;  /* 0x800000020b0bc210 */ /* 0x080fe20007ffe0ff */
[----:B------:R-:W-:Y:S01]  /*11a0*/  @P2 IMAD R4, R182, c[0x0][0x214], RZ ;  /* 0x00008500b6042a24 */ /* 0x000fe200078e02ff */
[----:B------:R-:W-:Y:S01]  /*11b0*/  @!P4 IADD3 R6, R6, 0x1, RZ ;  /* 0x000000010606c810 */ /* 0x000fe20007ffe0ff */
[----:B------:R-:W-:Y:S01]  /*11c0*/  IMAD.WIDE.U32 R24, R29, UR6, RZ ;  /* 0x000000061d187c25 */ /* 0x000fe2000f8e00ff */
[----:B------:R-:W-:-:S02]  /*11d0*/  ISETP.GE.U32.AND P5, PT, R11, R2, PT ;  /* 0x000000020b00720c */ /* 0x000fc40003fa6070 */
[----:B------:R-:W-:Y:S01]  /*11e0*/  ISETP.NE.AND P4, PT, RZ, c[0x0][0x1c8], PT ;  /* 0x00007200ff007a0c */ /* 0x000fe20003f85270 */
[----:B------:R-:W-:Y:S01]  /*11f0*/  IMAD R11, R30, UR7, RZ ;  /* 0x000000071e0b7c24 */ /* 0x000fe2000f8e02ff */
[----:B------:R-:W-:Y:S01]  /*1200*/  @P2 SEL R21, R4, R29, !P1 ;  /* 0x0000001d04152207 */ /* 0x000fe20004800000 */
[----:B------:R-:W-:Y:S01]  /*1210*/  IMAD R2, R29, UR7, RZ ;  /* 0x000000071d027c24 */ /* 0x000fe2000f8e02ff */
[----:B------:R-:W-:Y:S01]  /*1220*/  SEL R14, R32, R24, !P1 ;  /* 0x00000018200e7207 */ /* 0x000fe20004800000 */
[----:B------:R-:W-:Y:S01]  /*1230*/  IMAD R11, R22, UR6, R11 ;  /* 0x00000006160b7c24 */ /* 0x000fe2000f8e020b */
[----:B------:R-:W-:Y:S01]  /*1240*/  IADD3 R13, R33, R13, RZ ;  /* 0x0000000d210d7210 */ /* 0x000fe20007ffe0ff */
[----:B--2---:R-:W-:-:S04]  /*1250*/  IMAD.WIDE.U32 R22, R20, c[0x0][0x3d8], RZ ;  /* 0x0000f60014167a25 */ /* 0x004fc800078e00ff */
[----:B------:R-:W-:Y:S01]  /*1260*/  @P5 IADD3 R6, R6, 0x1, RZ ;  /* 0x0000000106065810 */ /* 0x000fe20007ffe0ff */
[----:B------:R-:W-:Y:S02]  /*1270*/  IMAD R20, R20, c[0x0][0x3dc], R23 ;  /* 0x0000f70014147a24 */ /* 0x000fe400078e0217 */
[----:B------:R-:W-:Y:S01]  /*1280*/  IMAD R23, R216, c[0x0][0x22c], RZ ;  /* 0x00008b00d8177a24 */ /* 0x000fe200078e02ff */
[----:B------:R-:W-:Y:S01]  /*1290*/  @!P3 IADD3 R6, -R6, RZ, RZ ;  /* 0x000000ff0606b210 */ /* 0x000fe20007ffe1ff */
[----:B------:R-:W-:Y:S01]  /*12a0*/  IMAD.WIDE.U32 R30, R30, UR6, RZ ;  /* 0x000000061e1e7c25 */ /* 0x000fe2000f8e00ff */
[----:B------:R-:W-:Y:S02]  /*12b0*/  @!P4 LOP3.LUT R6, RZ, c[0x0][0x1c8], RZ, 0x33, !PT ;  /* 0x00007200ff06ca12 */ /* 0x000fe400078e33ff */
[----:B------:R-:W-:Y:S01]  /*12c0*/  SEL R20, R20, RZ, P0 ;  /* 0x000000ff14147207 */ /* 0x000fe20000000000 */
[----:B------:R-:W-:Y:S01]  /*12d0*/  @!P2 IMAD R0, R182, c[0x0][0x1c0], R216 ;  /* 0x00007000b600aa24 */ /* 0x000fe200078e02d8 */
[----:B------:R-:W-:Y:S01]  /*12e0*/  IADD3 R11, R31, R11, RZ ;  /* 0x0000000b1f0b7210 */ /* 0x000fe20007ffe0ff */
[----:B------:R-:W-:Y:S01]  /*12f0*/  @P2 IMAD R24, R216, c[0x0][0x234], R21 ;  /* 0x00008d00d8182a24 */ /* 0x000fe200078e0215 */
[----:B------:R-:W-:Y:S01]  /*1300*/  SEL R21, R22, RZ, P0 ;  /* 0x000000ff16157207 */ /* 0x000fe20000000000 */
[----:B------:R-:W-:Y:S01]  /*1310*/  @P1 IMAD.IADD R13, R25, 0x1, R2 ;  /* 0x00000001190d1824 */ /* 0x000fe200078e0202 */
[----:B------:R-:W-:Y:S01]  /*1320*/  SHF.R.S32.HI R2, RZ, 0x1f, R9 ;  /* 0x0000001fff027819 */ /* 0x000fe20000011409 */
[----:B------:R-:W-:Y:S01]  /*1330*/  @!P2 IMAD R24, R0, c[0x0][0x214], RZ ;  /* 0x000085000018aa24 */ /* 0x000fe200078e02ff */
[----:B------:R-:W-:-:S02]  /*1340*/  SHF.R.S32.HI R22, RZ, 0x1f, R23 ;  /* 0x0000001fff167819 */ /* 0x000fc40000011417 */
        /* <DEDUP_REMOVED lines=9> */
.L_x_202:
[----:B------:R-:W-:-:S04]  /*13e0*/  IMAD R28, R182, c[0x0][0x1c0], R216 ;  /* 0x00007000b61c7a24 */ /* 0x000fc800078e02d8 */
[----:B------:R-:W-:Y:S02]  /*13f0*/  IMAD R28, R28, c[0x0][0x224], RZ ;  /* 0x000089001c1c7a24 */ /* 0x000fe400078e02ff */
.L_x_203:
[----:B------:R-:W-:Y:S01]  /*1400*/  IADD3 R32, P1, R180, R26, RZ ;  /* 0x0000001ab4207210 */ /* 0x000fe20007f3e0ff */
[----:B------:R-:W-:Y:S01]  /*1410*/  UIMAD UR12, UR12, UR4, URZ ;  /* 0x000000040c0c72a4 */ /* 0x000fe2000f8e023f */
[----:B------:R-:W-:Y:S01]  /*1420*/  SHF.R.S32.HI R181, RZ, 0x1f, R180 ;  /* 0x0000001fffb57819 */ /* 0x000fe200000114b4 */
[----:B------:R-:W-:Y:S01]  /*1430*/  IMAD R26, R15, c[0x0][0x370], RZ ;  /* 0x0000dc000f1a7a24 */ /* 0x000fe200078e02ff */
[----:B------:R-:W-:Y:S01]  /*1440*/  SHF.R.S32.HI R0, RZ, 0x1f, R178 ;  /* 0x0000001fff007819 */ /* 0x000fe200000114b2 */
[----:B------:R-:W-:Y:S01]  /*1450*/  USHF.L.U32 UR8, UR12, 0x6, URZ ;  /* 0x000000060c087899 */ /* 0x000fe2000800063f */
[----:B------:R-:W-:Y:S01]  /*1460*/  IADD3 R24, R17, R24, RZ ;  /* 0x0000001811187210 */ /* 0x000fe20007ffe0ff */
[----:B------:R-:W-:Y:S01]  /*1470*/  IMAD.X R33, R181, 0x1, R27, P1 ;  /* 0x00000001b5217824 */ /* 0x000fe200008e061b */
[----:B------:R-:W-:Y:S01]  /*1480*/  IADD3 R25, P1, R178, R17, RZ ;  /* 0x00000011b2197210 */ /* 0x000fe20007f3e0ff */
[----:B------:R-:W-:Y:S01]  /*1490*/  USHF.R.S32.HI UR5, URZ, 0x1f, UR8 ;  /* 0x0000001f3f057899 */ /* 0x000fe20008011408 */
[C---:B------:R-:W-:Y:S01]  /*14a0*/  IMAD R26, R17.reuse, c[0x0][0x374], R26 ;  /* 0x0000dd00111a7a24 */ /* 0x040fe200078e021a */
[----:B------:R-:W-:Y:S01]  /*14b0*/  IADD3 R23, P4, P3, R30, UR8, R23 ;  /* 0x000000081e177c10 */ /* 0x000fe2000fb9e017 */
[----:B------:R-:W-:Y:S01]  /*14c0*/  IMAD.WIDE.U32 R32, R17, c[0x0][0x370], R32 ;  /* 0x0000dc0011207a25 */ /* 0x000fe200078e0020 */
[----:B------:R-:W-:Y:S01]  /*14d0*/  IADD3.X R15, R0, R15, RZ, P1, !PT ;  /* 0x0000000f000f7210 */ /* 0x000fe20000ffe4ff */
[----:B------:R-:W-:Y:S01]  /*14e0*/  BSSY B1, `(.L_x_199) ;  /* 0x0000651000017945 */ /* 0x000fe20003800000 */
[----:B------:R-:W-:Y:S01]  /*14f0*/  IADD3.X R11, R11, UR5, R22, P4, P3 ;  /* 0x000000050b0b7c10 */ /* 0x000fe2000a7e6416 */
[----:B------:R-:W-:Y:S01]  /*1500*/  IMAD.IADD R33, R33, 0x1, R26 ;  /* 0x0000000121217824 */ /* 0x000fe200078e021a */
[----:B------:R-:W-:Y:S01]  /*1510*/  IADD3 R14, P2, P1, R21, R23, R14 ;  /* 0x00000017150e7210 */ /* 0x000fe2000795e00e */
        /* <DEDUP_REMOVED lines=21> */
[----:B------:R-:W-:Y:S01]  /*1670*/  IMAD R13, R178, c[0x0][0x374], R13 ;  /* 0x0000dd00b20d7a24 */ /* 0x000fe200078e020d */
        /* <DEDUP_REMOVED lines=22> */
[----:B------:R-:W-:Y:S01]  /*17e0*/  P2R R13, PR, RZ, 0x4 ;  /* 0x00000004ff0d7803 */ /* 0x000fe20000000000 */
[----:B------:R-:W-:Y:S02]  /*17f0*/  IMAD.MOV.U32 R197, RZ, RZ, R24 ;  /* 0x000000ffffc57224 */ /* 0x000fe400078e0018 */
[----:B------:R-:W-:Y:S01]  /*1800*/  IMAD.MOV.U32 R196, RZ, RZ, R25 ;  /* 0x000000ffffc47224 */ /* 0x000fe200078e0019 */
[----:B------:R-:W-:Y:S01]  /*1810*/  IADD3.X R19, R10, R19, R15, P0, !PT ;  /* 0x000000130a137210 */ /* 0x000fe200007fe40f */
[----:B------:R-:W-:Y:S01]  /*1820*/  IMAD R15, R4, c[0x0][0x1b8], RZ ;  /* 0x00006e00040f7a24 */ /* 0x000fe200078e02ff */
[----:B------:R-:W-:-:S03]  /*1830*/  IADD3 R10, R207, -R12, RZ ;  /* 0x8000000ccf0a7210 */ /* 0x000fc60007ffe0ff */
[----:B------:R-:W-:Y:S01]  /*1840*/  IMAD R15, R6, c[0x0][0x1bc], R15 ;  /* 0x00006f00060f7a24 */ /* 0x000fe200078e020f */
[----:B------:R-:W-:Y:S01]  /*1850*/  ISETP.NE.AND P1, PT, R10, 0x1, PT ;  /* 0x000000010a00780c */ /* 0x000fe20003f25270 */
[----:B------:R-:W-:Y:S01]  /*1860*/  IMAD.WIDE.U32 R18, R6, c[0x0][0x1b8], R18 ;  /* 0x00006e0006127a25 */ /* 0x000fe200078e0012 */
[----:B------:R1:W-:Y:S04]  /*1870*/  @P2 STS.128 [R183+0xa000], RZ ;  /* 0x00a000ffb7002388 */ /* 0x0003e80000000c00 */
[----:B------:R-:W-:Y:S01]  /*1880*/  IADD3 R15, R19, R15, RZ ;  /* 0x0000000f130f7210 */ /* 0x000fe20007ffe0ff */
        /* <DEDUP_REMOVED lines=15> */
.L_x_206:
[----:B------:R-:W-:Y:S05]  /*1980*/  BSYNC B0 ;  /* 0x0000000000007941 */ /* 0x000fea0003800000 */
.L_x_205:
        /* <DEDUP_REMOVED lines=8> */
[----:B---3--:R-:W-:Y:S02]  /*1a10*/  IADD3 R17, P0, R178, 0x20, RZ ;  /* 0x00000020b2117810 */ /* 0x008fe40007f1e0ff */
        /* <DEDUP_REMOVED lines=12> */
.L_x_208:
[----:B------:R-:W-:Y:S05]  /*1ae0*/  BSYNC B0 ;  /* 0x0000000000007941 */ /* 0x000fea0003800000 */
.L_x_207:
        /* <DEDUP_REMOVED lines=21> */
.L_x_210:
[----:B------:R-:W-:Y:S05]  /*1c40*/  BSYNC B0 ;  /* 0x0000000000007941 */ /* 0x000fea0003800000 */
.L_x_209:
        /* <DEDUP_REMOVED lines=21> */
.L_x_212:
[----:B------:R-:W-:Y:S05]  /*1da0*/  BSYNC B0 ;  /* 0x0000000000007941 */ /* 0x000fea0003800000 */
.L_x_211:
        /* <DEDUP_REMOVED lines=13> */
.L_x_214:
[----:B------:R-:W-:Y:S05]  /*1e80*/  BSYNC B0 ;  /* 0x0000000000007941 */ /* 0x000fea0003800000 */
.L_x_213:
[----:B------:R-:W-:Y:S01]  /*1e90*/  ISETP.GE.AND P2, PT, R10, R11, PT ;  /* 0x0000000b0a00720c */ /* 0x000fe20003f46270 */
[----:B------:R-:W-:-:S12]  /*1ea0*/  BSSY B0, `(.L_x_215) ;  /* 0x000000e000007945 */ /* 0x000fd80003800000 */
[----:B------:R1:W-:Y:S01]  /*1eb0*/  @P2 STS.128 [R183+0x5000], RZ ;  /* 0x005000ffb7002388 */ /* 0x0003e20000000c00 */
[----:B------:R-:W-:Y:S05]  /*1ec0*/  @P2 BRA `(.L_x_216) ;  /* 0x000000b000002947 */ /* 0x000fea0003800000 */
[----:B------:R-:W-:-:S13]  /*1ed0*/  ISETP.GE.AND P0, PT, R180, c[0x0][0x220], PT ;  /* 0x00008800b4007a0c */ /* 0x000fda0003f06270 */
[----:B------:R1:W-:Y:S01]  /*1ee0*/  @P0 STS.128 [R183+0x5000], RZ ;  /* 0x005000ffb7000388 */ /* 0x0003e20000000c00 */
[----:B------:R-:W-:Y:S05]  /*1ef0*/  @P0 BRA `(.L_x_216) ;  /* 0x0000008000000947 */ /* 0x000fea0003800000 */
[----:B---3--:R-:W-:Y:S02]  /*1f00*/  IMAD.MOV.U32 R17, RZ, RZ, c[0x0][0x370] ;  /* 0x0000dc00ff117624 */ /* 0x008fe400078e00ff */
[----:B------:R-:W-:-:S03]  /*1f10*/  IMAD.MOV.U32 R15, RZ, RZ, c[0x0][0x374] ;  /* 0x0000dd00ff0f7624 */ /* 0x000fc600078e00ff */
[----:B------:R-:W-:-:S04]  /*1f20*/  LEA R14, P0, R17, R218, 0x6 ;  /* 0x000000da110e7211 */ /* 0x000fc800078030ff */
[----:B------:R-:W-:-:S05]  /*1f30*/  LEA.HI.X R15, R17, R219, R15, 0x6, P0 ;  /* 0x000000db110f7211 */ /* 0x000fca00000f340f */
[----:B------:R-:W-:Y:S01]  /*1f40*/  @!PT LDS RZ, [RZ] ;  /* 0x00000000fffff984 */ /* 0x000fe20000000800 */
[----:B------:R-:W-:Y:S01]  /*1f50*/  @!PT LDS RZ, [RZ] ;  /* 0x00000000fffff984 */ /* 0x000fe20000000800 */
[----:B------:R-:W-:Y:S01]  /*1f60*/  @!PT LDS RZ, [RZ] ;  /* 0x00000000fffff984 */ /* 0x000fe20000000800 */
[----:B------:R3:W-:Y:S04]  /*1f70*/  LDGSTS.E.BYPASS.LTC128B.128 [R183+0x5000], [R14.64] ;  /* 0x050000000eb77fae */ /* 0x0007e8000b901d54 */
.L_x_216:
[----:B------:R-:W-:Y:S05]  /*1f80*/  BSYNC B0 ;  /* 0x0000000000007941 */ /* 0x000fea0003800000 */
.L_x_215:
        /* <DEDUP_REMOVED lines=19> */
.L_x_218:
[----:B------:R-:W-:Y:S05]  /*20c0*/  BSYNC B0 ;  /* 0x0000000000007941 */ /* 0x000fea0003800000 */
.L_x_217:
        /* <DEDUP_REMOVED lines=20> */
.L_x_220:
[----:B------:R-:W-:Y:S05]  /*2210*/  BSYNC B0 ;  /* 0x0000000000007941 */ /* 0x000fea0003800000 */
.L_x_219:
[C---:B------:R-:W-:Y:S01]  /*2220*/  IADD3 R10, R174.reuse, 0x28, RZ ;  /* 0x00000028ae0a7810 */ /* 0x040fe20007ffe0ff */
[----:B------:R-:W-:Y:S01]  /*2230*/  IMAD.SHL.U32 R12, R174, 0x4, RZ ;  /* 0x00000004ae0c7824 */ /* 0x000fe200078e00ff */
[----:B------:R-:W-:Y:S01]  /*2240*/  ISETP.NE.AND P3, PT, R13, RZ, PT ;  /* 0x000000ff0d00720c */ /* 0x000fe20003f65270 */
[----:B------:R-:W-:Y:S01]  /*2250*/  IMAD.MOV.U32 R204, RZ, RZ, 0x7f800000 ;  /* 0x7f800000ffcc7424 */ /* 0x000fe200078e00ff */
[----:B------:R-:W-:Y:S02]  /*2260*/  ISETP.GE.AND P2, PT, R10, R11, PT ;  /* 0x0000000b0a00720c */ /* 0x000fe40003f46270 */
[----:B------:R-:W-:Y:S01]  /*2270*/  SHF.R.S32.HI R13, RZ, 0x1f, R10 ;  /* 0x0000001fff0d7819 */ /* 0x000fe2000001140a */
[----:B------:R-:W-:Y:S01]  /*2280*/  IMAD.MOV.U32 R203, RZ, RZ, 0x7f800000 ;  /* 0x7f800000ffcb7424 */ /* 0x000fe200078e00ff */
[----:B---3--:R-:W-:-:S09]  /*2290*/  SHF.L.U64.HI R15, R174, 0x2, R179 ;  /* 0x00000002ae0f7819 */ /* 0x008fd200000102b3 */
        /* <DEDUP_REMOVED lines=32> */
[----:B---3--:R-:W-:-:S04]  /*24a0*/  IMAD.WIDE.U32 R12, R178, c[0x0][0x198], R6 ;  /* 0x00006600b20c7a25 */ /* 0x008fc800078e0006 */
        /* <DEDUP_REMOVED lines=8> */
.L_x_222:
[----:B------:R-:W-:Y:S05]  /*2530*/  BSYNC B0 ;  /* 0x0000000000007941 */ /* 0x000fea0003800000 */
.L_x_221:
        /* <DEDUP_REMOVED lines=9> */
[----:B---3--:R-:W-:-:S04]  /*25d0*/  IMAD.WIDE.U32 R12, R4, c[0x0][0x198], R6 ;  /* 0x00006600040c7a25 */ /* 0x008fc800078e0006 */
        /* <DEDUP_REMOVED lines=9> */
.L_x_224:
[----:B------:R-:W-:Y:S05]  /*2670*/  BSYNC B0 ;  /* 0x0000000000007941 */ /* 0x000fea0003800000 */
.L_x_223:
        /* <DEDUP_REMOVED lines=19> */
.L_x_226:
[----:B------:R-:W-:Y:S05]  /*27b0*/  BSYNC B0 ;  /* 0x0000000000007941 */ /* 0x000fea0003800000 */
.L_x_225:
        /* <DEDUP_REMOVED lines=10> */
[----:B---3--:R-:W-:Y:S01]  /*2860*/  IMAD R11, R0, c[0x0][0x198], RZ ;  /* 0x00006600000b7a24 */ /* 0x008fe200078e02ff */
        /* <DEDUP_REMOVED lines=8> */
.L_x_228:
[----:B------:R-:W-:Y:S05]  /*28f0*/  BSYNC B0 ;  /* 0x0000000000007941 */ /* 0x000fea0003800000 */
.L_x_227:
[----:B------:R-:W0:Y:S01]  /*2900*/  LDGDEPBAR ;  /* 0x00000000000079af */ /* 0x000e220000000000 */
[----:B------:R-:W-:-:S04]  /*2910*/  ISETP.NE.U32.AND P4, PT, RZ, c[0x0][0x318], PT ;  /* 0x0000c600ff007a0c */ /* 0x000fc80003f85070 */
[----:B------:R-:W-:-:S13]  /*2920*/  ISETP.NE.AND.EX P4, PT, RZ, c[0x0][0x31c], PT, P4 ;  /* 0x0000c700ff007a0c */ /* 0x000fda0003f85340 */
[----:B------:R-:W-:-:S04]  /*2930*/  @P4 IMAD R5, R5, c[0x0][0x320], RZ ;  /* 0x0000c80005054a24 */ /* 0x000fc800078e02ff */
[----:B------:R-:W-:Y:S01]  /*2940*/  @P4 IMAD R0, R182, c[0x0][0x324], R5 ;  /* 0x0000c900b6004a24 */ /* 0x000fe200078e0205 */
[----:B------:R-:W-:-:S04]  /*2950*/  DEPBAR.LE SB0, 0x1 ;  /* 0x000080400000791a */ /* 0x000fc80000000000 */
[----:B------:R-:W-:Y:S01]  /*2960*/  BAR.SYNC.DEFER_BLOCKING 0x0 ;  /* 0x0000000000007b1d */ /* 0x000fe20000010000 */
[----:B------:R-:W-:-:S04]  /*2970*/  @P4 IMAD.WIDE.U32 R4, R182, c[0x0][0x320], R216 ;  /* 0x0000c800b6044a25 */ /* 0x000fc800078e00d8 */
[----:B------:R-:W-:Y:S01]  /*2980*/  @P4 IMAD.IADD R0, R5, 0x1, R0 ;  /* 0x0000000105004824 */ /* 0x000fe200078e0200 */
[----:B---3--:R-:W-:-:S04]  /*2990*/  @P4 LEA R10, P0, R4, c[0x0][0x318], 0x2 ;  /* 0x0000c600040a4a11 */ /* 0x008fc800078010ff */
[----:B------:R-:W-:-:S05]  /*29a0*/  @P4 LEA.HI.X R11, R4, c[0x0][0x31c], R0, 0x2, P0 ;  /* 0x0000c700040b4a11 */ /* 0x000fca00000f1400 */
[----:B------:R-:W3:Y:S01]  /*29b0*/  @P4 LDG.E R0, [R10.64] ;  /* 0x000000140a004981 */ /* 0x000ee2000c1e1900 */
[----:B------:R-:W-:Y:S01]  /*29c0*/  USHF.L.U32 UR17, UR12, 0x4, URZ ;  /* 0x000000040c117899 */ /* 0x000fe2000800063f */
[----:B------:R-:W-:Y:S01]  /*29d0*/  IADD3 R4, R9, 0x80, RZ ;  /* 0x0000008009047810 */ /* 0x000fe20007ffe0ff */
[----:B------:R-:W-:Y:S01]  /*29e0*/  USHF.L.U32 UR18, UR12, 0x3, URZ ;  /* 0x000000030c127899 */ /* 0x000fe2000800063f */
[----:B------:R-:W1:Y:S01]  /*29f0*/  S2R R5, SR_TID.X ;  /* 0x0000000000057919 */ /* 0x000e620000002100 */
[----:B------:R-:W-:Y:S01]  /*2a00*/  UIADD3 UR11, UR17, 0x20, URZ ;  /* 0x00000020110b7890 */ /* 0x000fe2000fffe03f */
[----:B------:R-:W-:Y:S01]  /*2a10*/  IMAD.MOV.U32 R201, RZ, RZ, RZ ;  /* 0x000000ffffc97224 */ /* 0x000fe200078e00ff */
[----:B------:R-:W-:Y:S01]  /*2a20*/  ISETP.GE.AND P2, PT, R4, R209, PT ;  /* 0x000000d10400720c */ /* 0x000fe20003f46270 */
[----:B------:R2:W4:Y:S01]  /*2a30*/  LDSM.16.M88.4 R128, [R167+0xa000] ;  /* 0x00a00000a780783b */ /* 0x0005220000000200 */
[----:B------:R-:W-:Y:S01]  /*2a40*/  UIADD3 UR10, UR18, UR11, URZ ;  /* 0x0000000b120a7290 */ /* 0x000fe2000fffe03f */
[----:B------:R-:W-:Y:S01]  /*2a50*/  IMAD R9, R184, 0x80, R173 ;  /* 0x00000080b8097824 */ /* 0x000fe200078e02ad */
[----:B------:R-:W-:Y:S01]  /*2a60*/  CS2R R94, SRZ ;  /* 0x00000000005e7805 */ /* 0x000fe2000001ff00 */
[----:B------:R2:W2:Y:S01]  /*2a70*/  LDSM.16.M88.4 R132, [R167+0xa800] ;  /* 0x00a80000a784783b */ /* 0x0004a20000000200 */
[----:B------:R-:W-:Y:S01]  /*2a80*/  IMAD.MOV.U32 R163, RZ, RZ, 0x20 ;  /* 0x00000020ffa37424 */ /* 0x000fe200078e00ff */
[----:B------:R-:W-:Y:S01]  /*2a90*/  UIADD3 UR9, UR18, UR10, URZ ;  /* 0x0000000a12097290 */ /* 0x000fe2000fffe03f */
[----:B------:R-:W-:Y:S01]  /*2aa0*/  IADD3 R194, -R194, R174, -R9 ;  /* 0x000000aec2c27210 */ /* 0x000fe20007ffe909 */
[----:B------:R2:W2:Y:S01]  /*2ab0*/  LDSM.16.M88.4 R136, [R161+0xa000] ;  /* 0x00a00000a188783b */ /* 0x0004a20000000200 */
[----:B------:R-:W-:Y:S01]  /*2ac0*/  IMAD.MOV.U32 R171, RZ, RZ, 0x40 ;  /* 0x00000040ffab7424 */ /* 0x000fe200078e00ff */
[----:B------:R-:W-:Y:S01]  /*2ad0*/  UIADD3 UR7, UR18, UR9, URZ ;  /* 0x0000000912077290 */ /* 0x000fe2000fffe03f */
[----:B------:R-:W-:Y:S01]  /*2ae0*/  IMAD.SHL.U32 R162, R170, 0x2, RZ ;  /* 0x00000002aaa27824 */ /* 0x000fe200078e00ff */
[----:B------:R2:W2:Y:S01]  /*2af0*/  LDSM.16.M88.4 R140, [R161+0xa800] ;  /* 0x00a80000a18c783b */ /* 0x0004a20000000200 */
[----:B------:R-:W-:Y:S01]  /*2b00*/  IMAD.MOV.U32 R200, RZ, RZ, R206 ;  /* 0x000000ffffc87224 */ /* 0x000fe200078e00ce */
[----:B------:R-:W-:Y:S01]  /*2b10*/  UIADD3 UR6, UR18, UR7, URZ ;  /* 0x0000000712067290 */ /* 0x000fe2000fffe03f */
[----:B------:R-:W-:Y:S01]  /*2b20*/  CS2R R92, SRZ ;  /* 0x00000000005c7805 */ /* 0x000fe2000001ff00 */
[----:B------:R2:W2:Y:S01]  /*2b30*/  LDSM.16.M88.4 R144, [R160+0xa000] ;  /* 0x00a00000a090783b */ /* 0x0004a20000000200 */
[----:B------:R-:W-:Y:S01]  /*2b40*/  CS2R R98, SRZ ;  /* 0x0000000000627805 */ /* 0x000fe2000001ff00 */
[----:B------:R-:W-:Y:S01]  /*2b50*/  CS2R R96, SRZ ;  /* 0x0000000000607805 */ /* 0x000fe2000001ff00 */
[----:B------:R-:W-:Y:S01]  /*2b60*/  CS2R R90, SRZ ;  /* 0x00000000005a7805 */ /* 0x000fe2000001ff00 */
[----:B-1----:R-:W-:Y:S01]  /*2b70*/  SHF.R.S32.HI R2, RZ, 0x1f, R5 ;  /* 0x0000001fff027819 */ /* 0x002fe20000011405 */
[----:B------:R1:W1:Y:S01]  /*2b80*/  LDSM.16.M88.4 R148, [R160+0xa800] ;  /* 0x00a80000a094783b */ /* 0x0002620000000200 */
[----:B------:R-:W-:Y:S01]  /*2b90*/  CS2R R88, SRZ ;  /* 0x0000000000587805 */ /* 0x000fe2000001ff00 */
[----:B------:R-:W-:Y:S01]  /*2ba0*/  CS2R R86, SRZ ;  /* 0x0000000000567805 */ /* 0x000fe2000001ff00 */
[----:B------:R-:W-:Y:S01]  /*2bb0*/  LEA.HI R2, R2, R5, RZ, 0x4 ;  /* 0x0000000502027211 */ /* 0x000fe200078f20ff */
[----:B------:R1:W1:Y:S01]  /*2bc0*/  LDSM.16.M88.4 R152, [R3+0xa000] ;  /* 0x00a000000398783b */ /* 0x0002620000000200 */
[----:B------:R-:W-:Y:S01]  /*2bd0*/  CS2R R84, SRZ ;  /* 0x0000000000547805 */ /* 0x000fe2000001ff00 */
[----:B------:R-:W-:Y:S01]  /*2be0*/  CS2R R78, SRZ ;  /* 0x00000000004e7805 */ /* 0x000fe2000001ff00 */
[----:B------:R-:W-:Y:S01]  /*2bf0*/  LOP3.LUT R2, R2, 0xfffffff0, RZ, 0xc0, !PT ;  /* 0xfffffff002027812 */ /* 0x000fe200078ec0ff */
[----:B------:R1:W1:Y:S01]  /*2c00*/  LDSM.16.M88.4 R156, [R3+0xa800] ;  /* 0x00a80000039c783b */ /* 0x0002620000000200 */
[----:B------:R-:W-:Y:S01]  /*2c10*/  CS2R R76, SRZ ;  /* 0x00000000004c7805 */ /* 0x000fe2000001ff00 */
[----:B------:R-:W-:Y:S01]  /*2c20*/  CS2R R82, SRZ ;  /* 0x0000000000527805 */ /* 0x000fe2000001ff00 */
[----:B------:R-:W-:Y:S01]  /*2c30*/  CS2R R80, SRZ ;  /* 0x0000000000507805 */ /* 0x000fe2000001ff00 */
[----:B------:R-:W-:Y:S01]  /*2c40*/  IMAD.IADD R2, R5, 0x1, -R2 ;  /* 0x0000000105027824 */ /* 0x000fe200078e0a02 */
[----:B------:R-:W-:Y:S01]  /*2c50*/  CS2R R74, SRZ ;  /* 0x00000000004a7805 */ /* 0x000fe2000001ff00 */
[----:B------:R-:W3:Y:S01]  /*2c60*/  @P4 MUFU.RCP R5, c[0x0][0x238] ;  /* 0x00008e0000054b08 */ /* 0x000ee20000001000 */
[----:B------:R-:W-:Y:S01]  /*2c70*/  CS2R R72, SRZ ;  /* 0x0000000000487805 */ /* 0x000fe2000001ff00 */
[----:B------:R-:W-:Y:S01]  /*2c80*/  CS2R R70, SRZ ;  /* 0x0000000000467805 */ /* 0x000fe2000001ff00 */
[----:B------:R-:W-:Y:S01]  /*2c90*/  SHF.R.S32.HI R7, RZ, 0x1f, R2 ;  /* 0x0000001fff077819 */ /* 0x000fe20000011402 */
        /* <DEDUP_REMOVED lines=17> */
[C---:B------:R-:W-:Y:S01]  /*2db0*/  LOP3.LUT P0, RZ, R7.reuse, 0x2, RZ, 0xc0, !PT ;  /* 0x0000000207ff7812 */ /* 0x040fe2000780c0ff */
[----:B------:R-:W-:Y:S01]  /*2dc0*/  CS2R R40, SRZ ;  /* 0x0000000000287805 */ /* 0x000fe2000001ff00 */
[----:B------:R-:W-:Y:S01]  /*2dd0*/  LOP3.LUT P3, RZ, R7, 0x4, RZ, 0xc0, !PT ;  /* 0x0000000407ff7812 */ /* 0x000fe2000786c0ff */
[----:B------:R-:W-:Y:S01]  /*2de0*/  CS2R R38, SRZ ;  /* 0x0000000000267805 */ /* 0x000fe2000001ff00 */
[----:B------:R-:W-:Y:S01]  /*2df0*/  SEL R163, R163, 0xffffffe0, !P0 ;  /* 0xffffffe0a3a37807 */ /* 0x000fe20004000000 */
[----:B------:R-:W-:Y:S01]  /*2e00*/  CS2R R36, SRZ ;  /* 0x0000000000247805 */ /* 0x000fe2000001ff00 */
[----:B------:R-:W-:Y:S01]  /*2e10*/  IMAD.IADD R194, R194, 0x1, R209 ;  /* 0x00000001c2c27824 */ /* 0x000fe200078e02d1 */
[----:B------:R-:W-:Y:S01]  /*2e20*/  SEL R171, R171, 0xffffffc0, !P3 ;  /* 0xffffffc0abab7807 */ /* 0x000fe20005800000 */
[C---:B------:R-:W-:Y:S01]  /*2e30*/  IMAD.SHL.U32 R213, R174.reuse, 0x4, RZ ;  /* 0x00000004aed57824 */ /* 0x040fe200078e00ff */
[----:B------:R-:W-:Y:S01]  /*2e40*/  SHF.L.U64.HI R212, R174, 0x2, R179 ;  /* 0x00000002aed47819 */ /* 0x000fe200000102b3 */
[----:B------:R-:W-:Y:S01]  /*2e50*/  IMAD.MOV.U32 R214, RZ, RZ, 0x40 ;  /* 0x00000040ffd67424 */ /* 0x000fe200078e00ff */
[----:B------:R-:W-:Y:S01]  /*2e60*/  UIMAD UR16, UR12, 0x18, URZ ;  /* 0x000000180c1078a4 */ /* 0x000fe2000f8e023f */
[----:B------:R-:W-:Y:S01]  /*2e70*/  IMAD.IADD R2, R163, 0x1, R162 ;  /* 0x00000001a3027824 */ /* 0x000fe200078e02a2 */
[----:B------:R-:W-:-:S02]  /*2e80*/  USHF.L.U32 UR15, UR12, 0x5, URZ ;  /* 0x000000050c0f7899 */ /* 0x000fc4000800063f */
[----:B------:R-:W-:Y:S02]  /*2e90*/  UIMAD UR14, UR12, 0x28, URZ ;  /* 0x000000280c0e78a4 */ /* 0x000fe4000f8e023f */
[----:B------:R-:W-:Y:S02]  /*2ea0*/  UIMAD UR13, UR12, 0x30, URZ ;  /* 0x000000300c0d78a4 */ /* 0x000fe4000f8e023f */
[----:B------:R-:W-:Y:S02]  /*2eb0*/  UIADD3 UR8, -UR8, URZ, URZ ;  /* 0x0000003f08087290 */ /* 0x000fe4000fffe13f */
[----:B------:R-:W-:Y:S02]  /*2ec0*/  UIMAD UR12, UR12, 0x38, URZ ;  /* 0x000000380c0c78a4 */ /* 0x000fe4000f8e023f */
[----:B------:R-:W-:Y:S01]  /*2ed0*/  UIADD3 UR5, UR18, UR6, URZ ;  /* 0x0000000612057290 */ /* 0x000fe2000fffe03f */
[----:B---3--:R-:W-:Y:S01]  /*2ee0*/  @P4 FMUL.FTZ R201, R0, R5 ;  /* 0x0000000500c94220 */ /* 0x008fe20000410000 */
[----:B------:R-:W-:-:S02]  /*2ef0*/  IADD3 R0, R169, 0x1000, RZ ;  /* 0x00001000a9007810 */ /* 0x000fc40007ffe0ff */
[----:B------:R-:W-:Y:S02]  /*2f00*/  IADD3 R5, R170, 0x1000, RZ ;  /* 0x00001000aa057810 */ /* 0x000fe40007ffe0ff */
[----:B------:R-:W-:Y:S01]  /*2f10*/  SEL R165, R0, R169, !P1 ;  /* 0x000000a900a57207 */ /* 0x000fe20004800000 */
[----:B------:R-:W-:Y:S01]  /*2f20*/  IMAD.IADD R0, R168, 0x1, R163 ;  /* 0x00000001a8007824 */ /* 0x000fe200078e02a3 */
[----:B------:R-:W-:-:S03]  /*2f30*/  SEL R164, R5, R170, !P1 ;  /* 0x000000aa05a47207 */ /* 0x000fc60004800000 */
[----:B------:R-:W-:Y:S02]  /*2f40*/  IMAD.SHL.U32 R165, R165, 0x2, RZ ;  /* 0x00000002a5a57824 */ /* 0x000fe400078e00ff */
[----:B-12-4-:R-:W-:-:S04]  /*2f50*/  IMAD.SHL.U32 R164, R164, 0x2, RZ ;  /* 0x00000002a4a47824 */ /* 0x016fc800078e00ff */
.L_x_231:
[----:B------:R-:W0:Y:S01]  /*2f60*/  LDGDEPBAR ;  /* 0x00000000000079af */ /* 0x000e220000000000 */
[----:B------:R-:W-:Y:S02]  /*2f70*/  IADD3 R172, R164, R163, RZ ;  /* 0x000000a3a4ac7210 */ /* 0x000fe40007ffe0ff */
[C---:B------:R-:W-:Y:S02]  /*2f80*/  LEA R215, R207.reuse, R194, 0x6 ;  /* 0x000000c2cfd77211 */ /* 0x040fe400078e30ff */
[----:B------:R-:W-:Y:S02]  /*2f90*/  ISETP.GE.AND P6, PT, R207, 0x1, PT ;  /* 0x00000001cf00780c */ /* 0x000fe40003fc6270 */
[C---:B------:R-:W-:Y:S02]  /*2fa0*/  IADD3 R249, R215.reuse, 0x8, RZ ;  /* 0x00000008d7f97810 */ /* 0x040fe40007ffe0ff */
[----:B------:R-:W-:Y:S02]  /*2fb0*/  IADD3 R232, R215, 0x20, RZ ;  /* 0x00000020d7e87810 */ /* 0x000fe40007ffe0ff */
[----:B------:R-:W-:Y:S02]  /*2fc0*/  ISETP.GE.AND P1, PT, R249, RZ, PT ;  /* 0x000000fff900720c */ /* 0x000fe40003f26270 */
[C---:B------:R-:W-:Y:S02]  /*2fd0*/  IADD3 R228, R215.reuse, 0x28, RZ ;  /* 0x00000028d7e47810 */ /* 0x040fe40007ffe0ff */
[C---:B------:R-:W-:Y:S02]  /*2fe0*/  IADD3 R238, R215.reuse, -0x1, RZ ;  /* 0xffffffffd7ee7810 */ /* 0x040fe40007ffe0ff */
[----:B------:R-:W-:Y:S02]  /*2ff0*/  IABS R224, R215 ;  /* 0x000000d700e07213 */ /* 0x000fe40000000000 */
[----:B------:R-:W-:Y:S02]  /*3000*/  ISETP.GE.AND P0, PT, R238, RZ, PT ;  /* 0x000000ffee00720c */ /* 0x000fe40003f06270 */
[C---:B------:R-:W-:Y:S01]  /*3010*/  IADD3 R246, R215.reuse, 0x18, RZ ;  /* 0x00000018d7f67810 */ /* 0x040fe20007ffe0ff */
[----:B------:R1:W-:Y:S01]  /*3020*/  I2F R236, R224 ;  /* 0x000000e000ec7306 */ /* 0x0003e20000201400 */
[C---:B------:R-:W-:Y:S02]  /*3030*/  IADD3 R250, R215.reuse, 0x7, RZ ;  /* 0x00000007d7fa7810 */ /* 0x040fe40007ffe0ff */
[C---:B------:R-:W-:Y:S02]  /*3040*/  @!P1 IADD3 R249, -R215.reuse, -0x8, RZ ;  /* 0xfffffff8d7f99810 */ /* 0x040fe40007ffe1ff */
[----:B------:R-:W-:Y:S02]  /*3050*/  ISETP.GE.AND P1, PT, R232, RZ, PT ;  /* 0x000000ffe800720c */ /* 0x000fe40003f26270 */
[C---:B------:R-:W-:Y:S02]  /*3060*/  IADD3 R240, R215.reuse, -0x8, RZ ;  /* 0xfffffff8d7f07810 */ /* 0x040fe40007ffe0ff */
[C---:B------:R-:W-:Y:S01]  /*3070*/  IADD3 R234, R215.reuse, 0x1f, RZ ;  /* 0x0000001fd7ea7810 */ /* 0x040fe20007ffe0ff */
[----:B------:R-:W-:Y:S01]  /*3080*/  I2F R249, R249 ;  /* 0x000000f900f97306 */ /* 0x000fe20000201400 */
[C---:B------:R-:W-:Y:S02]  /*3090*/  @!P0 IADD3 R238, -R215.reuse, 0x1, RZ ;  /* 0x00000001d7ee8810 */ /* 0x040fe40007ffe1ff */
[----:B------:R-:W-:Y:S02]  /*30a0*/  ISETP.GE.AND P0, PT, R250, RZ, PT ;  /* 0x000000fffa00720c */ /* 0x000fe40003f06270 */
[C---:B------:R-:W-:Y:S02]  /*30b0*/  IADD3 R230, R215.reuse, 0x27, RZ ;  /* 0x00000027d7e67810 */ /* 0x040fe40007ffe0ff */
[C---:B------:R-:W-:Y:S02]  /*30c0*/  IADD3 R248, R215.reuse, 0x17, RZ ;  /* 0x00000017d7f87810 */ /* 0x040fe40007ffe0ff */
[C---:B------:R-:W-:Y:S01]  /*30d0*/  @!P1 IADD3 R232, -R215.reuse, -0x20, RZ ;  /* 0xffffffe0d7e89810 */ /* 0x040fe20007ffe1ff */
[----:B------:R-:W2:Y:S01]  /*30e0*/  I2F R238, R238 ;  /* 0x000000ee00ee7306 */ /* 0x000ea20000201400 */
[----:B------:R-:W-:Y:S02]  /*30f0*/  ISETP.GE.AND P1, PT, R228, RZ, PT ;  /* 0x000000ffe400720c */ /* 0x000fe40003f26270 */
[C---:B------:R-:W-:Y:S02]  /*3100*/  IADD3 R242, R215.reuse, -0x9, RZ ;  /* 0xfffffff7d7f27810 */ /* 0x040fe40007ffe0ff */
[C---:B-1----:R-:W-:Y:S02]  /*3110*/  IADD3 R224, R215.reuse, -0x10, RZ ;  /* 0xfffffff0d7e07810 */ /* 0x042fe40007ffe0ff */
[C---:B------:R-:W-:Y:S02]  /*3120*/  @!P0 IADD3 R250, -R215.reuse, -0x7, RZ ;  /* 0xfffffff9d7fa8810 */ /* 0x040fe40007ffe1ff */
[----:B------:R-:W-:Y:S01]  /*3130*/  ISETP.GE.AND P0, PT, R234, RZ, PT ;  /* 0x000000ffea00720c */ /* 0x000fe20003f06270 */
[----:B------:R-:W-:Y:S01]  /*3140*/  I2F R232, R232 ;  /* 0x000000e800e87306 */ /* 0x000fe20000201400 */
[C---:B------:R-:W-:Y:S02]  /*3150*/  IADD3 R252, R215.reuse, 0x10, RZ ;  /* 0x00000010d7fc7810 */ /* 0x040fe40007ffe0ff */
[C---:B------:R-:W-:Y:S02]  /*3160*/  IADD3 R225, R215.reuse, -0x11, RZ ;  /* 0xffffffefd7e17810 */ /* 0x040fe40007ffe0ff */
[C---:B------:R-:W-:Y:S02]  /*3170*/  @!P1 IADD3 R228, -R215.reuse, -0x28, RZ ;  /* 0xffffffd8d7e49810 */ /* 0x040fe40007ffe1ff */
[----:B------:R-:W-:Y:S02]  /*3180*/  ISETP.GE.AND P1, PT, R246, RZ, PT ;  /* 0x000000fff600720c */ /* 0x000fe40003f26270 */
[C---:B------:R-:W-:Y:S01]  /*3190*/  IADD3 R226, R215.reuse, -0x18, RZ ;  /* 0xffffffe8d7e27810 */ /* 0x040fe20007ffe0ff */
[----:B------:R-:W1:Y:S01]  /*31a0*/  I2F R250, R250 ;  /* 0x000000fa00fa7306 */ /* 0x000e620000201400 */
[C---:B------:R-:W-:Y:S02]  /*31b0*/  IADD3 R227, R215.reuse, 0xf, RZ ;  /* 0x0000000fd7e37810 */ /* 0x040fe40007ffe0ff */
[C---:B------:R-:W-:Y:S02]  /*31c0*/  @!P0 IADD3 R234, -R215.reuse, -0x1f, RZ ;  /* 0xffffffe1d7ea8810 */ /* 0x040fe40007ffe1ff */
[----:B------:R-:W-:Y:S02]  /*31d0*/  ISETP.GE.AND P0, PT, R230, RZ, PT ;  /* 0x000000ffe600720c */ /* 0x000fe40003f06270 */
[----:B------:R-:W-:Y:S03]  /*31e0*/  ISETP.GE.AND P4, PT, R226, RZ, PT ;  /* 0x000000ffe200720c */ /* 0x000fe60003f86270 */
[C---:B------:R-:W-:Y:S01]  /*31f0*/  @!P1 IADD3 R246, -R215.reuse, -0x18, RZ ;  /* 0xffffffe8d7f69810 */ /* 0x040fe20007ffe1ff */
[----:B------:R-:W-:Y:S01]  /*3200*/  I2F R234, R234 ;  /* 0x000000ea00ea7306 */ /* 0x000fe20000201400 */
[----:B------:R-:W-:Y:S06]  /*3210*/  ISETP.GE.AND P1, PT, R240, RZ, PT ;  /* 0x000000fff000720c */ /* 0x000fec0003f26270 */
[C---:B------:R-:W-:Y:S02]  /*3220*/  @!P0 IADD3 R230, -R215.reuse, -0x27, RZ ;  /* 0xffffffd9d7e68810 */ /* 0x040fe40007ffe1ff */
[----:B------:R-:W-:Y:S01]  /*3230*/  ISETP.GE.AND P0, PT, R248, RZ, PT ;  /* 0x000000fff800720c */ /* 0x000fe20003f06270 */
[----:B------:R-:W-:Y:S01]  /*3240*/  I2F R246, R246 ;  /* 0x000000f600f67306 */ /* 0x000fe20000201400 */
[C---:B------:R-:W-:Y:S03]  /*3250*/  @!P4 IADD3 R226, -R215.reuse, 0x18, RZ ;  /* 0x00000018d7e2c810 */ /* 0x040fe60007ffe1ff */
[C---:B------:R-:W-:Y:S02]  /*3260*/  @!P1 IADD3 R240, -R215.reuse, 0x8, RZ ;  /* 0x00000008d7f09810 */ /* 0x040fe40007ffe1ff */
[----:B------:R-:W-:Y:S04]  /*3270*/  ISETP.GE.AND P1, PT, R224, RZ, PT ;  /* 0x000000ffe000720c */ /* 0x000fe80003f26270 */
[----:B------:R-:W3:Y:S02]  /*3280*/  I2F R230, R230 ;  /* 0x000000e600e67306 */ /* 0x000ee40000201400 */
[C---:B------:R-:W-:Y:S02]  /*3290*/  @!P0 IADD3 R248, -R215.reuse, -0x17, RZ ;  /* 0xffffffe9d7f88810 */ /* 0x040fe40007ffe1ff */
[----:B------:R-:W-:Y:S05]  /*32a0*/  ISETP.GE.AND P0, PT, R242, RZ, PT ;  /* 0x000000fff200720c */ /* 0x000fea0003f06270 */
[C---:B------:R-:W-:Y:S01]  /*32b0*/  @!P1 IADD3 R224, -R215.reuse, 0x10, RZ ;  /* 0x00000010d7e09810 */ /* 0x040fe20007ffe1ff */
[----:B------:R-:W-:Y:S01]  /*32c0*/  I2F R248, R248 ;  /* 0x000000f800f87306 */ /* 0x000fe20000201400 */
[----:B------:R-:W-:Y:S06]  /*32d0*/  ISETP.GE.AND P1, PT, R252, RZ, PT ;  /* 0x000000fffc00720c */ /* 0x000fec0003f26270 */
[----:B------:R-:W-:Y:S02]  /*32e0*/  @!P0 IADD3 R242, -R215, 0x9, RZ ;  /* 0x00000009d7f28810 */ /* 0x000fe40007ffe1ff */
[----:B------:R-:W-:Y:S01]  /*32f0*/  ISETP.GE.AND P0, PT, R225, RZ, PT ;  /* 0x000000ffe100720c */ /* 0x000fe20003f06270 */
[----:B------:R-:W-:Y:S04]  /*3300*/  I2F R240, R240 ;  /* 0x000000f000f07306 */ /* 0x000fe80000201400 */
[C---:B------:R-:W-:Y:S06]  /*3310*/  @!P1 IADD3 R252, -R215.reuse, -0x10, RZ ;  /* 0xfffffff0d7fc9810 */ /* 0x040fec0007ffe1ff */
[----:B------:R-:W-:Y:S02]  /*3320*/  I2F R242, R242 ;  /* 0x000000f200f27306 */ /* 0x000fe40000201400 */
[----:B------:R-:W-:Y:S02]  /*3330*/  @!P0 IADD3 R225, -R215, 0x11, RZ ;  /* 0x00000011d7e18810 */ /* 0x000fe40007ffe1ff */
[----:B------:R-:W-:Y:S06]  /*3340*/  ISETP.GE.AND P0, PT, R227, RZ, PT ;  /* 0x000000ffe300720c */ /* 0x000fec0003f06270 */
[----:B------:R-:W-:Y:S07]  /*3350*/  I2F R252, R252 ;  /* 0x000000fc00fc7306 */ /* 0x000fee0000201400 */
[C---:B------:R-:W-:Y:S02]  /*3360*/  @!P0 IADD3 R227, -R215.reuse, -0xf, RZ ;  /* 0xfffffff1d7e38810 */ /* 0x040fe40007ffe1ff */
[----:B-----5:R-:W-:Y:S01]  /*3370*/  FSETP.NEU.FTZ.AND P0, PT, R204, -INF , PT ;  /* 0xff800000cc00780b */ /* 0x020fe20003f1d000 */
[----:B------:R-:W4:Y:S01]  /*3380*/  I2F R228, R228 ;  /* 0x000000e400e47306 */ /* 0x000f220000201400 */
[----:B------:R-:W-:Y:S04]  /*3390*/  DEPBAR.LE SB0, 0x0 ;  /* 0x000080000000791a */ /* 0x000fe80000000000 */
[----:B------:R-:W-:Y:S08]  /*33a0*/  BAR.SYNC.DEFER_BLOCKING 0x0 ;  /* 0x0000000000007b1d */ /* 0x000ff00000010000 */
[----:B------:R-:W-:Y:S08]  /*33b0*/  LDSM.16.M88.4 R100, [R164] ;  /* 0x00000000a464783b */ /* 0x000ff00000000200 */
[----:B------:R-:W1:Y:S08]  /*33c0*/  LDSM.16.M88.4 R104, [R167+0x6000] ;  /* 0x00600000a768783b */ /* 0x000e700000000200 */
[----:B------:R-:W2:Y:S08]  /*33d0*/  LDSM.16.M88.4 R108, [R164+0x1000] ;  /* 0x00100000a46c783b */ /* 0x000eb00000000200 */
[----:B------:R-:W3:Y:S08]  /*33e0*/  LDSM.16.M88.4 R112, [R167+0x6800] ;  /* 0x00680000a770783b */ /* 0x000ef00000000200 */
[----:B------:R-:W-:Y:S08]  /*33f0*/  LDSM.16.M88.4 R116, [R172] ;  /* 0x00000000ac74783b */ /* 0x000ff00000000200 */
[----:B------:R-:W3:Y:S01]  /*3400*/  LDSM.16.M88.4 R120, [R161+0x6000] ;  /* 0x00600000a178783b */ /* 0x000ee20000000200 */
[-C--:B-1----:R-:W-:Y:S07]  /*3410*/  HMMA.16816.F32 R4, R100, R104.reuse, RZ ;  /* 0x000000686404723c */ /* 0x082fee00000018ff */
[----:B------:R-:W1:Y:S01]  /*3420*/  LDSM.16.M88.4 R124, [R172+0x1000] ;  /* 0x00100000ac7c783b */ /* 0x000e620000000200 */
[C---:B--2---:R-:W-:Y:S08]  /*3430*/  HMMA.16816.F32 R8, R108.reuse, R104, RZ ;  /* 0x000000686c08723c */ /* 0x044ff000000018ff */
[-C--:B------:R-:W-:Y:S08]  /*3440*/  HMMA.16816.F32 R12, R108, R106.reuse, RZ ;  /* 0x0000006a6c0c723c */ /* 0x080ff000000018ff */
[C---:B------:R-:W-:Y:S08]  /*3450*/  HMMA.16816.F32 R16, R100.reuse, R106, RZ ;  /* 0x0000006a6410723c */ /* 0x040ff000000018ff */
[-C--:B---3--:R-:W-:Y:S08]  /*3460*/  HMMA.16816.F32 R20, R100, R112.reuse, RZ ;  /* 0x000000706414723c */ /* 0x088ff000000018ff */
[C---:B------:R-:W-:Y:S08]  /*3470*/  HMMA.16816.F32 R24, R108.reuse, R112, RZ ;  /* 0x000000706c18723c */ /* 0x040ff000000018ff */
[-C--:B------:R-:W-:Y:S01]  /*3480*/  HMMA.16816.F32 R28, R108, R114.reuse, RZ ;  /* 0x000000726c1c723c */ /* 0x080fe200000018ff */
[----:B------:R-:W-:Y:S07]  /*3490*/  LDSM.16.M88.4 R108, [R160+0x6000] ;  /* 0x00600000a06c783b */ /* 0x000fee0000000200 */
[----:B------:R-:W-:Y:S01]  /*34a0*/  HMMA.16816.F32 R32, R100, R114, RZ ;  /* 0x000000726420723c */ /* 0x000fe200000018ff */
[----:B------:R-:W2:Y:S07]  /*34b0*/  LDSM.16.M88.4 R100, [R161+0x6800] ;  /* 0x00680000a164783b */ /* 0x000eae0000000200 */
[-C--:B------:R-:W-:Y:S08]  /*34c0*/  HMMA.16816.F32 R4, R116, R120.reuse, R4 ;  /* 0x000000787404723c */ /* 0x080ff00000001804 */
[C---:B-1----:R-:W-:Y:S01]  /*34d0*/  HMMA.16816.F32 R8, R124.reuse, R120, R8 ;  /* 0x000000787c08723c */ /* 0x042fe20000001808 */
[----:B------:R1:W-:Y:S06]  /*34e0*/  I2F R121, R224 ;  /* 0x000000e000797306 */ /* 0x0003ec0000201400 */
[-C--:B------:R-:W-:Y:S01]  /*34f0*/  IADD3 R120, R164, R171.reuse, RZ ;  /* 0x000000aba4787210 */ /* 0x080fe20007ffe0ff */
[-C--:B------:R-:W-:Y:S01]  /*3500*/  HMMA.16816.F32 R12, R124, R122.reuse, R12 ;  /* 0x0000007a7c0c723c */ /* 0x080fe2000000180c */
[----:B------:R-:W-:Y:S03]  /*3510*/  IADD3 R171, R172, R171, RZ ;  /* 0x000000abacab7210 */ /* 0x000fe60007ffe0ff */
[----:B------:R-:W3:Y:S04]  /*3520*/  LDSM.16.M88.4 R104, [R120] ;  /* 0x000000007868783b */ /* 0x000ee80000000200 */
[C---:B------:R-:W-:Y:S01]  /*3530*/  HMMA.16816.F32 R16, R116.reuse, R122, R16 ;  /* 0x0000007a7410723c */ /* 0x040fe20000001810 */
[----:B------:R4:W-:Y:S03]  /*3540*/  I2F R122, R226 ;  /* 0x000000e2007a7306 */ /* 0x0009e60000201400 */
[----:B------:R-:W3:Y:S04]  /*3550*/  LDSM.16.M88.4 R112, [R120+0x1000] ;  /* 0x001000007870783b */ /* 0x000ee80000000200 */
[-C--:B--2---:R-:W-:Y:S01]  /*3560*/  HMMA.16816.F32 R20, R116, R100.reuse, R20 ;  /* 0x000000647414723c */ /* 0x084fe20000001814 */
[C---:B-1----:R-:W-:Y:S04]  /*3570*/  IADD3 R224, R215.reuse, -0x19, RZ ;  /* 0xffffffe7d7e07810 */ /* 0x042fe80007ffe0ff */
[----:B------:R-:W-:Y:S03]  /*3580*/  ISETP.GE.AND P1, PT, R224, RZ, PT ;  /* 0x000000ffe000720c */ /* 0x000fe60003f26270 */
[C---:B------:R-:W-:Y:S08]  /*3590*/  HMMA.16816.F32 R24, R124.reuse, R100, R24 ;  /* 0x000000647c18723c */ /* 0x040ff00000001818 */
[-C--:B------:R-:W-:Y:S01]  /*35a0*/  HMMA.16816.F32 R28, R124, R102.reuse, R28 ;  /* 0x000000667c1c723c */ /* 0x080fe2000000181c */
[----:B----4-:R-:W-:Y:S03]  /*35b0*/  FMUL.FTZ R226, R202, 1.4426950216293334961 ;  /* 0x3fb8aa3bcae27820 */ /* 0x010fe60000410000 */
[----:B------:R-:W-:Y:S01]  /*35c0*/  @!P1 IADD3 R224, -R215, 0x19, RZ ;  /* 0x00000019d7e09810 */ /* 0x000fe20007ffe1ff */
[----:B------:R-:W-:Y:S03]  /*35d0*/  FMUL.FTZ R215, R204, 1.4426950216293334961 ;  /* 0x3fb8aa3bccd77820 */ /* 0x000fe60000410000 */
[----:B------:R-:W-:Y:S01]  /*35e0*/  HMMA.16816.F32 R32, R116, R102, R32 ;  /* 0x000000667420723c */ /* 0x000fe20000001820 */
[----:B------:R-:W1:Y:S01]  /*35f0*/  LDSM.16.M88.4 R100, [R160+0x6800] ;  /* 0x00680000a064783b */ /* 0x000e620000000200 */
[----:B------:R-:W-:Y:S02]  /*3600*/  I2F R123, R224 ;  /* 0x000000e0007b7306 */ /* 0x000fe40000201400 */
[----:B------:R-:W-:Y:S02]  /*3610*/  FSEL R172, R215, RZ, P0 ;  /* 0x000000ffd7ac7208 */ /* 0x000fe40000000000 */
[----:B------:R-:W-:Y:S02]  /*3620*/  FSETP.NEU.FTZ.AND P0, PT, R205, -INF , PT ;  /* 0xff800000cd00780b */ /* 0x000fe40003f1d000 */
[-C--:B---3--:R-:W-:Y:S01]  /*3630*/  HMMA.16816.F32 R4, R104, R108.reuse, R4 ;  /* 0x0000006c6804723c */ /* 0x088fe20000001804 */
[----:B------:R-:W-:Y:S07]  /*3640*/  LDSM.16.M88.4 R116, [R3+0x6000] ;  /* 0x006000000374783b */ /* 0x000fee0000000200 */
[C---:B------:R-:W-:Y:S08]  /*3650*/  HMMA.16816.F32 R8, R112.reuse, R108, R8 ;  /* 0x0000006c7008723c */ /* 0x040ff00000001808 */
[-C--:B------:R-:W-:Y:S08]  /*3660*/  HMMA.16816.F32 R12, R112, R110.reuse, R12 ;  /* 0x0000006e700c723c */ /* 0x080ff0000000180c */
[C---:B------:R-:W-:Y:S01]  /*3670*/  HMMA.16816.F32 R16, R104.reuse, R110, R16 ;  /* 0x0000006e6810723c */ /* 0x040fe20000001810 */
[----:B------:R-:W2:Y:S07]  /*3680*/  LDSM.16.M88.4 R108, [R171] ;  /* 0x00000000ab6c783b */ /* 0x000eae0000000200 */
[-C--:B-1----:R-:W-:Y:S08]  /*3690*/  HMMA.16816.F32 R20, R104, R100.reuse, R20 ;  /* 0x000000646814723c */ /* 0x082ff00000001814 */
[C---:B------:R-:W-:Y:S08]  /*36a0*/  HMMA.16816.F32 R24, R112.reuse, R100, R24 ;  /* 0x000000647018723c */ /* 0x040ff00000001818 */
[-C--:B------:R-:W-:Y:S01]  /*36b0*/  HMMA.16816.F32 R28, R112, R102.reuse, R28 ;  /* 0x00000066701c723c */ /* 0x080fe2000000181c */
[----:B------:R1:W3:Y:S06]  /*36c0*/  I2F R114, R225 ;  /* 0x000000e100727306 */ /* 0x0002ec0000201400 */
[----:B------:R-:W-:Y:S01]  /*36d0*/  LEA R113, R184, R173, 0x7 ;  /* 0x000000adb8717211 */ /* 0x000fe200078e38ff */
[----:B------:R-:W-:Y:S01]  /*36e0*/  HMMA.16816.F32 R32, R104, R102, R32 ;  /* 0x000000666820723c */ /* 0x000fe20000001820 */
[----:B------:R4:W3:Y:S02]  /*36f0*/  LDSM.16.M88.4 R100, [R171+0x1000] ;  /* 0x00100000ab64783b */ /* 0x0008e40000000200 */
[CC--:B------:R-:W-:Y:S02]  /*3700*/  @P2 ISETP.GE.AND P1, PT, R113.reuse, R209.reuse, PT ;  /* 0x000000d17100220c */ /* 0x0c0fe40003f26270 */
[C---:B------:R-:W-:Y:S03]  /*3710*/  @P2 IADD3 R244, R113.reuse, 0x1, RZ ;  /* 0x0000000171f42810 */ /* 0x040fe60007ffe0ff */
[-C--:B--2---:R-:W-:Y:S01]  /*3720*/  HMMA.16816.F32 R4, R108, R116.reuse, R4 ;  /* 0x000000746c04723c */ /* 0x084fe20000001804 */
[----:B------:R-:W2:Y:S01]  /*3730*/  LDSM.16.M88.4 R104, [R3+0x6800] ;  /* 0x006800000368783b */ /* 0x000ea20000000200 */
[----:B------:R-:W-:Y:S02]  /*3740*/  @P2 ISETP.GE.AND P4, PT, R244, R209, PT ;  /* 0x000000d1f400220c */ /* 0x000fe40003f86270 */
[----:B------:R-:W-:Y:S01]  /*3750*/  @P2 IADD3 R244, R113, 0x9, RZ ;  /* 0x0000000971f42810 */ /* 0x000fe20007ffe0ff */
[----:B-1----:R-:W-:Y:S01]  /*3760*/  FMUL.FTZ R225, R205, 1.4426950216293334961 ;  /* 0x3fb8aa3bcde17820 */ /* 0x002fe20000410000 */
[----:B----4-:R-:W1:Y:S11]  /*3770*/  I2F R171, R227 ;  /* 0x000000e300ab7306 */ /* 0x010e760000201400 */
[----:B------:R-:W-:Y:S07]  /*3780*/  @!UPT UIADD3 URZ, URZ, URZ, URZ ;  /* 0x0000003f3f3ff290 */ /* 0x000fee000fffe03f */
[-C--:B------:R-:W-:Y:S02]  /*3790*/  FFMA.FTZ R5, R238, -R201.reuse, R5 ;  /* 0x800000c9ee057223 */ /* 0x080fe40000010005 */
[-C--:B------:R-:W-:Y:S02]  /*37a0*/  FFMA.FTZ R6, R249, -R201.reuse, R6 ;  /* 0x800000c9f9067223 */ /* 0x080fe40000010006 */
[-C--:B------:R-:W-:Y:S01]  /*37b0*/  FFMA.FTZ R7, R250, -R201.reuse, R7 ;  /* 0x800000c9fa077223 */ /* 0x080fe20000010007 */
[----:B------:R-:W-:Y:S01]  /*37c0*/  @P2 FSEL R5, R5, -INF , !P4 ;  /* 0xff80000005052808 */ /* 0x000fe20006000000 */
[-C--:B------:R-:W-:Y:S01]  /*37d0*/  FFMA.FTZ R4, R236, -R201.reuse, R4 ;  /* 0x800000c9ec047223 */ /* 0x080fe20000010004 */
[----:B------:R-:W-:Y:S01]  /*37e0*/  @P2 FSEL R6, R6, -INF , !P1 ;  /* 0xff80000006062808 */ /* 0x000fe20004800000 */
[C---:B---3--:R-:W-:Y:S02]  /*37f0*/  HMMA.16816.F32 R8, R100.reuse, R116, R8 ;  /* 0x000000746408723c */ /* 0x048fe40000001808 */
[----:B------:R-:W-:Y:S01]  /*3800*/  FFMA.FTZ R224, R5, c[0x0][0x23c], -R172 ;  /* 0x00008f0005e07a23 */ /* 0x000fe200000108ac */
[----:B------:R-:W-:Y:S02]  /*3810*/  FSEL R5, R225, RZ, P0 ;  /* 0x000000ffe1057208 */ /* 0x000fe40000000000 */
[----:B------:R-:W-:Y:S02]  /*3820*/  FSETP.NEU.FTZ.AND P0, PT, R202, -INF , PT ;  /* 0xff800000ca00780b */ /* 0x000fe40003f1d000 */
[----:B------:R-:W-:Y:S01]  /*3830*/  @P2 FSEL R7, R7, -INF , !P4 ;  /* 0xff80000007072808 */ /* 0x000fe20006000000 */
[----:B------:R-:W-:Y:S01]  /*3840*/  MUFU.EX2 R224, R224 ;  /* 0x000000e000e07308 */ /* 0x000fe20000000800 */
[-C--:B------:R-:W-:Y:S03]  /*3850*/  HMMA.16816.F32 R12, R100, R118.reuse, R12 ;  /* 0x00000076640c723c */ /* 0x080fe6000000180c */
[--C-:B------:R-:W-:Y:S01]  /*3860*/  FFMA.FTZ R231, R6, c[0x0][0x23c], -R5.reuse ;  /* 0x00008f0006e77a23 */ /* 0x100fe20000010805 */
[----:B------:R-:W-:Y:S01]  /*3870*/  FSEL R6, R226, RZ, P0 ;  /* 0x000000ffe2067208 */ /* 0x000fe20000000000 */
[----:B------:R-:W-:Y:S01]  /*3880*/  FFMA.FTZ R229, R7, c[0x0][0x23c], -R5 ;  /* 0x00008f0007e57a23 */ /* 0x000fe20000010805 */
[----:B------:R-:W-:Y:S02]  /*3890*/  FSETP.NEU.FTZ.AND P0, PT, R203, -INF , PT ;  /* 0xff800000cb00780b */ /* 0x000fe40003f1d000 */
[C---:B------:R-:W-:Y:S01]  /*38a0*/  HMMA.16816.F32 R16, R108.reuse, R118, R16 ;  /* 0x000000766c10723c */ /* 0x040fe20000001810 */
[----:B------:R-:W-:Y:S03]  /*38b0*/  MUFU.EX2 R226, R229 ;  /* 0x000000e500e27308 */ /* 0x000fe60000000800 */
[----:B------:R-:W-:Y:S03]  /*38c0*/  @P2 FSEL R4, R4, -INF , !P1 ;  /* 0xff80000004042808 */ /* 0x000fe60004800000 */
[-C--:B------:R-:W-:Y:S01]  /*38d0*/  FFMA.FTZ R11, R230, -R201.reuse, R11 ;  /* 0x800000c9e60b7223 */ /* 0x080fe2000001000b */
[-C--:B--2---:R-:W-:Y:S03]  /*38e0*/  HMMA.16816.F32 R20, R108, R104.reuse, R20 ;  /* 0x000000686c14723c */ /* 0x084fe60000001814 */
[----:B------:R2:W-:Y:S01]  /*38f0*/  MUFU.EX2 R225, R231 ;  /* 0x000000e700e17308 */ /* 0x0005e20000000800 */
[-C--:B------:R-:W-:Y:S01]  /*3900*/  FFMA.FTZ R10, R228, -R201.reuse, R10 ;  /* 0x800000c9e40a7223 */ /* 0x080fe2000001000a */
[----:B------:R-:W-:Y:S01]  /*3910*/  @P2 FSEL R11, R11, -INF , !P4 ;  /* 0xff8000000b0b2808 */ /* 0x000fe20006000000 */
[----:B------:R-:W-:Y:S01]  /*3920*/  FMUL.FTZ R228, R203, 1.4426950216293334961 ;  /* 0x3fb8aa3bcbe47820 */ /* 0x000fe20000410000 */
[----:B------:R-:W-:Y:S01]  /*3930*/  @P2 IADD3 R230, R113, 0x8, RZ ;  /* 0x0000000871e62810 */ /* 0x000fe20007ffe0ff */
[-C--:B------:R-:W-:Y:S01]  /*3940*/  FFMA.FTZ R8, R232, -R201.reuse, R8 ;  /* 0x800000c9e8087223 */ /* 0x080fe20000010008 */
[C---:B------:R-:W-:Y:S03]  /*3950*/  HMMA.16816.F32 R24, R100.reuse, R104, R24 ;  /* 0x000000686418723c */ /* 0x040fe60000001818 */
[-C--:B------:R-:W-:Y:S01]  /*3960*/  FFMA.FTZ R9, R234, -R201.reuse, R9 ;  /* 0x800000c9ea097223 */ /* 0x080fe20000010009 */
[----:B------:R-:W-:Y:S01]  /*3970*/  FSEL R7, R228, RZ, P0 ;  /* 0x000000ffe4077208 */ /* 0x000fe20000000000 */
[----:B------:R-:W-:Y:S01]  /*3980*/  FFMA.FTZ R13, R248, -R201, R13 ;  /* 0x800000c9f80d7223 */ /* 0x000fe2000001000d */
[----:B------:R-:W-:Y:S01]  /*3990*/  @P2 ISETP.GE.AND P0, PT, R230, R209, PT ;  /* 0x000000d1e600220c */ /* 0x000fe20003f06270 */
[-C--:B------:R-:W-:Y:S01]  /*39a0*/  FFMA.FTZ R19, R238, -R201.reuse, R19 ;  /* 0x800000c9ee137223 */ /* 0x080fe20000010013 */
[----:B------:R-:W-:Y:S01]  /*39b0*/  @P2 FSEL R8, R8, -INF , !P1 ;  /* 0xff80000008082808 */ /* 0x000fe20004800000 */
[----:B------:R-:W-:Y:S01]  /*39c0*/  FFMA.FTZ R233, R11, c[0x0][0x23c], -R7 ;  /* 0x00008f000be97a23 */ /* 0x000fe20000010807 */
[-C--:B------:R-:W-:Y:S02]  /*39d0*/  HMMA.16816.F32 R28, R100, R106.reuse, R28 ;  /* 0x0000006a641c723c */ /* 0x080fe4000000181c */
[----:B------:R-:W-:Y:S01]  /*39e0*/  @P2 IADD3 R238, R113, 0x10, RZ ;  /* 0x0000001071ee2810 */ /* 0x000fe20007ffe0ff */
[----:B------:R3:W-:Y:S01]  /*39f0*/  MUFU.EX2 R230, R233 ;  /* 0x000000e900e67308 */ /* 0x0007e20000000800 */
[----:B------:R-:W-:Y:S01]  /*3a00*/  @P2 FSEL R10, R10, -INF , !P1 ;  /* 0xff8000000a0a2808 */ /* 0x000fe20004800000 */
[----:B------:R-:W-:Y:S01]  /*3a10*/  FFMA.FTZ R15, R234, -R201, R15 ;  /* 0x800000c9ea0f7223 */ /* 0x000fe2000001000f */
[----:B------:R-:W-:Y:S01]  /*3a20*/  @P2 ISETP.GE.AND P1, PT, R244, R209, PT ;  /* 0x000000d1f400220c */ /* 0x000fe20003f26270 */
[-C--:B------:R-:W-:Y:S01]  /*3a30*/  FFMA.FTZ R17, R242, -R201.reuse, R17 ;  /* 0x800000c9f2117223 */ /* 0x080fe20000010011 */
[----:B------:R-:W-:Y:S01]  /*3a40*/  @P2 FSEL R9, R9, -INF , !P4 ;  /* 0xff80000009092808 */ /* 0x000fe20006000000 */
[-C--:B------:R-:W-:Y:S01]  /*3a50*/  FFMA.FTZ R14, R232, -R201.reuse, R14 ;  /* 0x800000c9e80e7223 */ /* 0x080fe2000001000e */
[----:B------:R-:W-:Y:S02]  /*3a60*/  HMMA.16816.F32 R32, R108, R106, R32 ;  /* 0x0000006a6c20723c */ /* 0x000fe40000001820 */
[----:B------:R-:W-:Y:S01]  /*3a70*/  @P2 FSEL R19, R19, -INF , !P1 ;  /* 0xff80000013132808 */ /* 0x000fe20004800000 */
[----:B--2---:R-:W-:Y:S01]  /*3a80*/  FFMA.FTZ R231, R9, c[0x0][0x23c], -R6 ;  /* 0x00008f0009e77a23 */ /* 0x004fe20000010806 */
[----:B------:R-:W-:Y:S01]  /*3a90*/  @P2 FSEL R13, R13, -INF , !P1 ;  /* 0xff8000000d0d2808 */ /* 0x000fe20004800000 */
[----:B------:R-:W-:Y:S01]  /*3aa0*/  FFMA.FTZ R21, R114, -R201, R21 ;  /* 0x800000c972157223 */ /* 0x000fe20000010015 */
[----:B------:R-:W-:Y:S01]  /*3ab0*/  @P2 FSEL R17, R17, -INF , !P1 ;  /* 0xff80000011112808 */ /* 0x000fe20004800000 */
[----:B------:R2:W-:Y:S01]  /*3ac0*/  MUFU.EX2 R228, R231 ;  /* 0x000000e700e47308 */ /* 0x0005e20000000800 */
[----:B------:R-:W-:Y:S01]  /*3ad0*/  FFMA.FTZ R241, R19, c[0x0][0x23c], -R5 ;  /* 0x00008f0013f17a23 */ /* 0x000fe20000010805 */
[----:B------:R-:W-:Y:S02]  /*3ae0*/  @P2 FSEL R15, R15, -INF , !P1 ;  /* 0xff8000000f0f2808 */ /* 0x000fe40004800000 */
[----:B------:R-:W-:Y:S01]  /*3af0*/  @P2 ISETP.GE.AND P1, PT, R238, R209, PT ;  /* 0x000000d1ee00220c */ /* 0x000fe20003f26270 */
[-C--:B------:R-:W-:Y:S01]  /*3b00*/  FFMA.FTZ R20, R121, -R201.reuse, R20 ;  /* 0x800000c979147223 */ /* 0x080fe20000010014 */
[----:B------:R-:W-:Y:S01]  /*3b10*/  @P2 IADD3 R244, R113, 0x11, RZ ;  /* 0x0000001171f42810 */ /* 0x000fe20007ffe0ff */
[-C--:B------:R-:W-:Y:S01]  /*3b20*/  FFMA.FTZ R28, R249, -R201.reuse, R28 ;  /* 0x800000c9f91c7223 */ /* 0x080fe2000001001c */
[----:B------:R-:W-:Y:S01]  /*3b30*/  @P2 FSEL R14, R14, -INF , !P0 ;  /* 0xff8000000e0e2808 */ /* 0x000fe20004000000 */
[-C--:B-1----:R-:W-:Y:S01]  /*3b40*/  FFMA.FTZ R25, R171, -R201.reuse, R25 ;  /* 0x800000c9ab197223 */ /* 0x082fe20000010019 */
[----:B------:R1:W-:Y:S01]  /*3b50*/  MUFU.EX2 R238, R241 ;  /* 0x000000f100ee7308 */ /* 0x0003e20000000800 */
[----:B------:R-:W-:Y:S01]  /*3b60*/  FFMA.FTZ R12, R246, -R201, R12 ;  /* 0x800000c9f60c7223 */ /* 0x000fe2000001000c */
[----:B------:R-:W-:Y:S01]  /*3b70*/  @P2 ISETP.GE.AND P4, PT, R244, R209, PT ;  /* 0x000000d1f400220c */ /* 0x000fe20003f86270 */
[-C--:B------:R-:W-:Y:S01]  /*3b80*/  FFMA.FTZ R16, R240, -R201.reuse, R16 ;  /* 0x800000c9f0107223 */ /* 0x080fe20000010010 */
[----:B------:R-:W-:Y:S01]  /*3b90*/  @P2 FSEL R20, R20, -INF , !P1 ;  /* 0xff80000014142808 */ /* 0x000fe20004800000 */
[-C--:B------:R-:W-:Y:S01]  /*3ba0*/  FFMA.FTZ R18, R236, -R201.reuse, R18 ;  /* 0x800000c9ec127223 */ /* 0x080fe20000010012 */
[----:B------:R-:W-:Y:S01]  /*3bb0*/  @P2 FSEL R12, R12, -INF , !P0 ;  /* 0xff8000000c0c2808 */ /* 0x000fe20004000000 */
[--C-:B---3--:R-:W-:Y:S01]  /*3bc0*/  FFMA.FTZ R233, R14, c[0x0][0x23c], -R7.reuse ;  /* 0x00008f000ee97a23 */ /* 0x108fe20000010807 */
[----:B------:R-:W-:Y:S01]  /*3bd0*/  @P2 IADD3 R14, R113, 0x18, RZ ;  /* 0x00000018710e2810 */ /* 0x000fe20007ffe0ff */
[----:B------:R-:W-:Y:S01]  /*3be0*/  FFMA.FTZ R229, R10, c[0x0][0x23c], -R7 ;  /* 0x00008f000ae57a23 */ /* 0x000fe20000010807 */
[----:B------:R-:W-:Y:S01]  /*3bf0*/  @P2 FSEL R16, R16, -INF , !P0 ;  /* 0xff80000010102808 */ /* 0x000fe20004000000 */
[-C--:B------:R-:W-:Y:S01]  /*3c00*/  FFMA.FTZ R22, R240, -R201.reuse, R22 ;  /* 0x800000c9f0167223 */ /* 0x080fe20000010016 */
[----:B------:R-:W-:Y:S01]  /*3c10*/  @P2 FSEL R18, R18, -INF , !P0 ;  /* 0xff80000012122808 */ /* 0x000fe20004000000 */
[----:B------:R-:W-:Y:S01]  /*3c20*/  MUFU.EX2 R233, R233 ;  /* 0x000000e900e97308 */ /* 0x000fe20000000800 */
[----:B------:R-:W-:Y:S01]  /*3c30*/  IADD3 R10, P0, R213, R198, RZ ;  /* 0x000000c6d50a7210 */ /* 0x000fe20007f1e0ff */
[-C--:B------:R-:W-:Y:S01]  /*3c40*/  FFMA.FTZ R24, R252, -R201.reuse, R24 ;  /* 0x800000c9fc187223 */ /* 0x080fe20000010018 */
[----:B------:R-:W-:Y:S01]  /*3c50*/  @P2 FSEL R22, R22, -INF , !P1 ;  /* 0xff80000016162808 */ /* 0x000fe20004800000 */
[----:B------:R-:W-:Y:S01]  /*3c60*/  FFMA.FTZ R26, R246, -R201, R26 ;  /* 0x800000c9f61a7223 */ /* 0x000fe2000001001a */
[----:B------:R-:W-:Y:S01]  /*3c70*/  IADD3.X R11, R212, R199, RZ, P0, !PT ;  /* 0x000000c7d40b7210 */ /* 0x000fe200007fe4ff */
[----:B------:R-:W-:Y:S01]  /*3c80*/  FFMA.FTZ R29, R250, -R201, R29 ;  /* 0x800000c9fa1d7223 */ /* 0x000fe2000001001d */
[-C--:B------:R-:W-:Y:S01]  /*3c90*/  @P2 ISETP.GE.AND P0, PT, R14, R209.reuse, PT ;  /* 0x000000d10e00220c */ /* 0x080fe20003f06270 */
[----:B------:R-:W-:Y:S01]  /*3ca0*/  FFMA.FTZ R215, R4, c[0x0][0x23c], -R172 ;  /* 0x00008f0004d77a23 */ /* 0x000fe200000108ac */
[----:B------:R-:W-:Y:S01]  /*3cb0*/  @P2 IADD3 R14, R113, 0x19, RZ ;  /* 0x00000019710e2810 */ /* 0x000fe20007ffe0ff */
[--C-:B------:R-:W-:Y:S01]  /*3cc0*/  FFMA.FTZ R227, R8, c[0x0][0x23c], -R6.reuse ;  /* 0x00008f0008e37a23 */ /* 0x100fe20000010806 */
[----:B------:R-:W-:Y:S01]  /*3cd0*/  @P2 FSEL R24, R24, -INF , !P1 ;  /* 0xff80000018182808 */ /* 0x000fe20004800000 */
[--C-:B--2---:R-:W-:Y:S01]  /*3ce0*/  FFMA.FTZ R231, R12, c[0x0][0x23c], -R6.reuse ;  /* 0x00008f000ce77a23 */ /* 0x104fe20000010806 */
[----:B------:R-:W-:Y:S01]  /*3cf0*/  @P2 FSEL R26, R26, -INF , !P1 ;  /* 0xff8000001a1a2808 */ /* 0x000fe20004800000 */
[----:B------:R-:W-:Y:S01]  /*3d00*/  FFMA.FTZ R232, R13, c[0x0][0x23c], -R6 ;  /* 0x00008f000de87a23 */ /* 0x000fe20000010806 */
[----:B------:R-:W-:Y:S01]  /*3d10*/  @P2 ISETP.GE.AND P1, PT, R14, R209, PT ;  /* 0x000000d10e00220c */ /* 0x000fe20003f26270 */
[--C-:B------:R-:W-:Y:S01]  /*3d20*/  FFMA.FTZ R235, R16, c[0x0][0x23c], -R172.reuse ;  /* 0x00008f0010eb7a23 */ /* 0x100fe200000108ac */
[----:B------:R-:W-:Y:S01]  /*3d30*/  @P2 FSEL R25, R25, -INF , !P4 ;  /* 0xff80000019192808 */ /* 0x000fe20006000000 */
[----:B------:R-:W-:Y:S01]  /*3d40*/  FFMA.FTZ R236, R17, c[0x0][0x23c], -R172 ;  /* 0x00008f0011ec7a23 */ /* 0x000fe200000108ac */
[----:B------:R-:W-:Y:S01]  /*3d50*/  @P2 FSEL R28, R28, -INF , !P0 ;  /* 0xff8000001c1c2808 */ /* 0x000fe20004000000 */
[----:B------:R-:W-:Y:S01]  /*3d60*/  FFMA.FTZ R237, R18, c[0x0][0x23c], -R5 ;  /* 0x00008f0012ed7a23 */ /* 0x000fe20000010805 */
[----:B------:R-:W-:Y:S01]  /*3d70*/  @P2 FSEL R29, R29, -INF , !P1 ;  /* 0xff8000001d1d2808 */ /* 0x000fe20004800000 */
[--C-:B------:R-:W-:Y:S01]  /*3d80*/  FFMA.FTZ R245, R24, c[0x0][0x23c], -R6.reuse ;  /* 0x00008f0018f57a23 */ /* 0x100fe20000010806 */
[----:B-1----:R1:W2:Y:S01]  /*3d90*/  LDG.E R241, [R10.64] ;  /* 0x000000140af17981 */ /* 0x0022a2000c1e1900 */
[--C-:B------:R-:W-:Y:S01]  /*3da0*/  FFMA.FTZ R246, R25, c[0x0][0x23c], -R6.reuse ;  /* 0x00008f0019f67a23 */ /* 0x100fe20000010806 */
[----:B------:R-:W3:Y:S01]  /*3db0*/  MUFU.EX2 R215, R215 ;  /* 0x000000d700d77308 */ /* 0x000ee20000000800 */
[--C-:B------:R-:W-:Y:S01]  /*3dc0*/  FFMA.FTZ R250, R28, c[0x0][0x23c], -R6.reuse ;  /* 0x00008f001cfa7a23 */ /* 0x100fe20000010806 */
[----:B------:R1:W4:Y:S01]  /*3dd0*/  LDG.E R244, [R10.64+0x20] ;  /* 0x000020140af47981 */ /* 0x000322000c1e1900 */
[----:B------:R-:W-:Y:S01]  /*3de0*/  FFMA.FTZ R6, R29, c[0x0][0x23c], -R6 ;  /* 0x00008f001d067a23 */ /* 0x000fe20000010806 */
[----:B------:R-:W-:Y:S01]  /*3df0*/  @P2 FSEL R21, R21, -INF , !P4 ;  /* 0xff80000015152808 */ /* 0x000fe20006000000 */
[-C--:B------:R-:W-:Y:S01]  /*3e00*/  FFMA.FTZ R30, R252, -R201.reuse, R30 ;  /* 0x800000c9fc1e7223 */ /* 0x080fe2000001001e */
[----:B------:R1:W2:Y:S01]  /*3e10*/  LDG.E R247, [R10.64+0x80] ;  /* 0x000080140af77981 */ /* 0x0002a2000c1e1900 */
[-C--:B------:R-:W-:Y:S02]  /*3e20*/  FFMA.FTZ R34, R121, -R201.reuse, R34 ;  /* 0x800000c979227223 */ /* 0x080fe40000010022 */
[-C--:B------:R-:W-:Y:S01]  /*3e30*/  FFMA.FTZ R23, R242, -R201.reuse, R23 ;  /* 0x800000c9f2177223 */ /* 0x080fe20000010017 */
[----:B------:R1:W2:Y:S01]  /*3e40*/  LDG.E R249, [R10.64+0xa0] ;  /* 0x0000a0140af97981 */ /* 0x0002a2000c1e1900 */
[----:B------:R1:W-:Y:S01]  /*3e50*/  MUFU.EX2 R252, R6 ;  /* 0x0000000600fc7308 */ /* 0x0003e20000000800 */
[-C--:B------:R-:W-:Y:S01]  /*3e60*/  FFMA.FTZ R32, R122, -R201.reuse, R32 ;  /* 0x800000c97a207223 */ /* 0x080fe20000010020 */
[----:B------:R-:W-:Y:S01]  /*3e70*/  @P2 FSEL R34, R34, -INF , !P0 ;  /* 0xff80000022222808 */ /* 0x000fe20004000000 */
[-C--:B------:R-:W-:Y:S01]  /*3e80*/  FFMA.FTZ R33, R123, -R201.reuse, R33 ;  /* 0x800000c97b217223 */ /* 0x080fe20000010021 */
[----:B------:R-:W-:Y:S01]  /*3e90*/  @P2 FSEL R23, R23, -INF , !P4 ;  /* 0xff80000017172808 */ /* 0x000fe20006000000 */
[-C--:B------:R-:W-:Y:S01]  /*3ea0*/  FFMA.FTZ R31, R171, -R201.reuse, R31 ;  /* 0x800000c9ab1f7223 */ /* 0x080fe2000001001f */
[----:B------:R-:W-:Y:S01]  /*3eb0*/  @P2 FSEL R32, R32, -INF , !P0 ;  /* 0xff80000020202808 */ /* 0x000fe20004000000 */
[-C--:B------:R-:W-:Y:S01]  /*3ec0*/  FFMA.FTZ R27, R248, -R201.reuse, R27 ;  /* 0x800000c9f81b7223 */ /* 0x080fe2000001001b */
[----:B------:R-:W-:Y:S01]  /*3ed0*/  @P2 FSEL R33, R33, -INF , !P1 ;  /* 0xff80000021212808 */ /* 0x000fe20004800000 */
[----:B------:R-:W-:Y:S01]  /*3ee0*/  FFMA.FTZ R35, R114, -R201, R35 ;  /* 0x800000c972237223 */ /* 0x000fe20000010023 */
[----:B------:R-:W-:Y:S01]  /*3ef0*/  MUFU.EX2 R235, R235 ;  /* 0x000000eb00eb7308 */ /* 0x000fe20000000800 */
[----:B------:R-:W-:Y:S01]  /*3f00*/  FFMA.FTZ R234, R15, c[0x0][0x23c], -R7 ;  /* 0x00008f000fea7a23 */ /* 0x000fe20000010807 */
[----:B------:R-:W-:Y:S01]  /*3f10*/  @P2 FSEL R27, R27, -INF , !P4 ;  /* 0xff8000001b1b2808 */ /* 0x000fe20006000000 */
[--C-:B------:R-:W-:Y:S01]  /*3f20*/  FFMA.FTZ R239, R20, c[0x0][0x23c], -R172.reuse ;  /* 0x00008f0014ef7a23 */ /* 0x100fe200000108ac */
[----:B---3--:R-:W-:Y:S01]  /*3f30*/  F2FP.PACK_AB R9, R224, R215 ;  /* 0x000000d7e009723e */ /* 0x008fe200000000ff */
[--C-:B------:R-:W-:Y:S01]  /*3f40*/  FFMA.FTZ R240, R21, c[0x0][0x23c], -R172.reuse ;  /* 0x00008f0015f07a23 */ /* 0x100fe200000108ac */
[----:B------:R-:W-:Y:S01]  /*3f50*/  @P2 FSEL R30, R30, -INF , !P0 ;  /* 0xff8000001e1e2808 */ /* 0x000fe20004000000 */
[--C-:B------:R-:W-:Y:S01]  /*3f60*/  FFMA.FTZ R242, R22, c[0x0][0x23c], -R5.reuse ;  /* 0x00008f0016f27a23 */ /* 0x100fe20000010805 */
[----:B------:R-:W-:Y:S01]  /*3f70*/  @P2 FSEL R31, R31, -INF , !P1 ;  /* 0xff8000001f1f2808 */ /* 0x000fe20004800000 */
[--C-:B------:R-:W-:Y:S01]  /*3f80*/  FFMA.FTZ R243, R23, c[0x0][0x23c], -R5.reuse ;  /* 0x00008f0017f37a23 */ /* 0x100fe20000010805 */
[----:B------:R-:W3:Y:S01]  /*3f90*/  MUFU.EX2 R236, R236 ;  /* 0x000000ec00ec7308 */ /* 0x000ee20000000800 */
[--C-:B------:R-:W-:Y:S01]  /*3fa0*/  FFMA.FTZ R123, R32, c[0x0][0x23c], -R172.reuse ;  /* 0x00008f00207b7a23 */ /* 0x100fe200000108ac */
[----:B------:R3:W-:Y:S01]  /*3fb0*/  STS [R188+0xe000], R9 ;  /* 0x00e00009bc007388 */ /* 0x0007e20000000800 */
[----:B------:R-:W-:Y:S01]  /*3fc0*/  FFMA.FTZ R172, R33, c[0x0][0x23c], -R172 ;  /* 0x00008f0021ac7a23 */ /* 0x000fe200000108ac */
[----:B-1----:R-:W-:Y:S01]  /*3fd0*/  F2FP.PACK_AB R11, R226, R225 ;  /* 0x000000e1e20b723e */ /* 0x002fe200000000ff */
[----:B------:R-:W-:Y:S01]  /*3fe0*/  FFMA.FTZ R6, R34, c[0x0][0x23c], -R5 ;  /* 0x00008f0022067a23 */ /* 0x000fe20000010805 */
[----:B------:R-:W-:Y:S01]  /*3ff0*/  @P2 FSEL R35, R35, -INF , !P1 ;  /* 0xff80000023232808 */ /* 0x000fe20004800000 */
[--C-:B------:R-:W-:Y:S02]  /*4000*/  FFMA.FTZ R248, R26, c[0x0][0x23c], -R7.reuse ;  /* 0x00008f001af87a23 */ /* 0x100fe40000010807 */
[----:B------:R-:W-:Y:S01]  /*4010*/  STS [R188+0xe400], R11 ;  /* 0x00e4000bbc007388 */ /* 0x000fe20000000800 */
[----:B------:R-:W1:Y:S01]  /*4020*/  MUFU.EX2 R237, R237 ;  /* 0x000000ed00ed7308 */ /* 0x000e620000000800 */
[--C-:B------:R-:W-:Y:S02]  /*4030*/  FFMA.FTZ R251, R27, c[0x0][0x23c], -R7.reuse ;  /* 0x00008f001bfb7a23 */ /* 0x100fe40000010807 */
[--C-:B------:R-:W-:Y:S02]  /*4040*/  FFMA.FTZ R122, R30, c[0x0][0x23c], -R7.reuse ;  /* 0x00008f001e7a7a23 */ /* 0x100fe40000010807 */
[----:B------:R-:W-:Y:S02]  /*4050*/  FFMA.FTZ R7, R31, c[0x0][0x23c], -R7 ;  /* 0x00008f001f077a23 */ /* 0x000fe40000010807 */
[----:B------:R-:W-:Y:S03]  /*4060*/  FFMA.FTZ R5, R35, c[0x0][0x23c], -R5 ;  /* 0x00008f0023057a23 */ /* 0x000fe60000010805 */
[----:B------:R-:W1:Y:S01]  /*4070*/  MUFU.EX2 R227, R227 ;  /* 0x000000e300e37308 */ /* 0x000e620000000800 */
[----:B---3--:R-:W-:Y:S05]  /*4080*/  F2FP.PACK_AB R33, R236, R235 ;  /* 0x000000ebec21723e */ /* 0x008fea00000000ff */
[----:B------:R-:W-:Y:S04]  /*4090*/  STS [R193+0xe000], R33 ;  /* 0x00e00021c1007388 */ /* 0x000fe80000000800 */
[----:B------:R-:W3:Y:S01]  /*40a0*/  MUFU.EX2 R229, R229 ;  /* 0x000000e500e57308 */ /* 0x000ee20000000800 */
[----:B-1----:R-:W-:Y:S05]  /*40b0*/  F2FP.PACK_AB R34, R238, R237 ;  /* 0x000000edee22723e */ /* 0x002fea00000000ff */
[----:B------:R-:W-:Y:S04]  /*40c0*/  STS [R193+0xe400], R34 ;  /* 0x00e40022c1007388 */ /* 0x000fe80000000800 */
[----:B------:R-:W-:Y:S01]  /*40d0*/  MUFU.EX2 R231, R231 ;  /* 0x000000e700e77308 */ /* 0x000fe20000000800 */
[----:B------:R-:W-:Y:S05]  /*40e0*/  F2FP.PACK_AB R171, R228, R227 ;  /* 0x000000e3e4ab723e */ /* 0x000fea00000000ff */
[----:B------:R1:W-:Y:S04]  /*40f0*/  STS [R188+0xf000], R171 ;  /* 0x00f000abbc007388 */ /* 0x0003e80000000800 */
[----:B------:R-:W1:Y:S01]  /*4100*/  MUFU.EX2 R232, R232 ;  /* 0x000000e800e87308 */ /* 0x000e620000000800 */
[----:B---3--:R-:W-:Y:S05]  /*4110*/  F2FP.PACK_AB R35, R230, R229 ;  /* 0x000000e5e623723e */ /* 0x008fea00000000ff */
[----:B------:R-:W-:Y:S04]  /*4120*/  STS [R188+0xf400], R35 ;  /* 0x00f40023bc007388 */ /* 0x000fe80000000800 */
[----:B------:R-:W3:Y:S10]  /*4130*/  MUFU.EX2 R234, R234 ;  /* 0x000000ea00ea7308 */ /* 0x000ef40000000800 */
[----:B------:R3:W-:Y:S01]  /*4140*/  MUFU.EX2 R125, R6 ;  /* 0x00000006007d7308 */ /* 0x0007e20000000800 */
[----:B-1----:R-:W-:Y:S05]  /*4150*/  F2FP.PACK_AB R10, R232, R231 ;  /* 0x000000e7e80a723e */ /* 0x002fea00000000ff */
[----:B------:R-:W-:Y:S04]  /*4160*/  STS [R193+0xf000], R10 ;  /* 0x00f0000ac1007388 */ /* 0x000fe80000000800 */
        /* <DEDUP_REMOVED lines=8> */
[----:B------:R3:W-:Y:S10]  /*41f0*/  MUFU.EX2 R127, R7 ;  /* 0x00000007007f7308 */ /* 0x0007f40000000800 */
[----:B------:R-:W-:Y:S10]  /*4200*/  MUFU.EX2 R123, R123 ;  /* 0x0000007b007b7308 */ /* 0x000ff40000000800 */
[----:B------:R-:W1:Y:S01]  /*4210*/  MUFU.EX2 R172, R172 ;  /* 0x000000ac00ac7308 */ /* 0x000e620000000800 */
[----:B---3--:R-:W-:Y:S05]  /*4220*/  F2FP.PACK_AB R7, R243, R242 ;  /* 0x000000f2f307723e */ /* 0x008fea00000000ff */
[----:B------:R-:W-:Y:S04]  /*4230*/  STS [R192+0xe400], R7 ;  /* 0x00e40007c0007388 */ /* 0x000fe80000000800 */
[----:B------:R1:W3:Y:S10]  /*4240*/  MUFU.EX2 R126, R5 ;  /* 0x00000005007e7308 */ /* 0x0002f40000000800 */
[----:B------:R-:W-:Y:S10]  /*4250*/  MUFU.EX2 R245, R245 ;  /* 0x000000f500f57308 */ /* 0x000ff40000000800 */
[----:B------:R-:W3:Y:S01]  /*4260*/  MUFU.EX2 R246, R246 ;  /* 0x000000f600f67308 */ /* 0x000ee20000000800 */
[----:B-1----:R-:W-:Y:S02]  /*4270*/  F2FP.PACK_AB R5, R172, R123 ;  /* 0x0000007bac05723e */ /* 0x002fe400000000ff */
[----:B---3--:R-:W-:Y:S03]  /*4280*/  F2FP.PACK_AB R171, R126, R125 ;  /* 0x0000007d7eab723e */ /* 0x008fe600000000ff */
[----:B------:R-:W-:Y:S04]  /*4290*/  STS [R210+0xe000], R5 ;  /* 0x00e00005d2007388 */ /* 0x000fe80000000800 */
[----:B------:R-:W-:Y:S01]  /*42a0*/  MUFU.EX2 R248, R248 ;  /* 0x000000f800f87308 */ /* 0x000fe20000000800 */
[----:B------:R1:W-:Y:S09]  /*42b0*/  STS [R210+0xe400], R171 ;  /* 0x00e400abd2007388 */ /* 0x0003f20000000800 */
[----:B------:R-:W3:Y:S01]  /*42c0*/  MUFU.EX2 R251, R251 ;  /* 0x000000fb00fb7308 */ /* 0x000ee20000000800 */
[----:B------:R-:W-:Y:S05]  /*42d0*/  F2FP.PACK_AB R17, R246, R245 ;  /* 0x000000f5f611723e */ /* 0x000fea00000000ff */
[----:B------:R-:W-:Y:S04]  /*42e0*/  STS [R192+0xf000], R17 ;  /* 0x00f00011c0007388 */ /* 0x000fe80000000800 */
[----:B------:R-:W3:Y:S01]  /*42f0*/  MUFU.EX2 R250, R250 ;  /* 0x000000fa00fa7308 */ /* 0x000ee20000000800 */
[----:B-1----:R-:W-:Y:S09]  /*4300*/  SEL R171, R214, 0xffffffc0, !P3 ;  /* 0xffffffc0d6ab7807 */ /* 0x002ff20005800000 */
[----:B------:R-:W1:Y:S01]  /*4310*/  MUFU.EX2 R122, R122 ;  /* 0x0000007a007a7308 */ /* 0x000e620000000800 */
[----:B------:R-:W-:Y:S02]  /*4320*/  IADD3 R121, R171, R162, RZ ;  /* 0x000000a2ab797210 */ /* 0x000fe40007ffe0ff */
[----:B---3--:R-:W-:Y:S02]  /*4330*/  F2FP.PACK_AB R34, R251, R248 ;  /* 0x000000f8fb22723e */ /* 0x008fe400000000ff */
[----:B------:R-:W-:Y:S03]  /*4340*/  IADD3 R120, R171, R2, RZ ;  /* 0x00000002ab787210 */ /* 0x000fe60007ffe0ff */
[----:B------:R-:W-:Y:S01]  /*4350*/  STS [R192+0xf400], R34 ;  /* 0x00f40022c0007388 */ /* 0x000fe20000000800 */
[----:B------:R-:W-:Y:S05]  /*4360*/  F2FP.PACK_AB R35, R252, R250 ;  /* 0x000000fafc23723e */ /* 0x000fea00000000ff */
[----:B------:R-:W-:Y:S01]  /*4370*/  STS [R210+0xf000], R35 ;  /* 0x00f00023d2007388 */ /* 0x000fe20000000800 */
[----:B-1----:R-:W-:Y:S05]  /*4380*/  F2FP.PACK_AB R33, R127, R122 ;  /* 0x0000007a7f21723e */ /* 0x002fea00000000ff */
[----:B------:R-:W-:Y:S04]  /*4390*/  STS [R210+0xf400], R33 ;  /* 0x00f40021d2007388 */ /* 0x000fe80000000800 */
[----:B------:R-:W1:Y:S08]  /*43a0*/  LDSM.16.M88.4 R100, [R162+0x4000] ;  /* 0x00400000a264783b */ /* 0x000e700000000200 */
[----:B------:R-:W3:Y:S08]  /*43b0*/  LDSM.16.M88.4 R104, [R162+0x5000] ;  /* 0x00500000a268783b */ /* 0x000ef00000000200 */
[----:B------:R-:W2:Y:S08]  /*43c0*/  LDSM.16.M88.4 R108, [R2+0x4000] ;  /* 0x00400000026c783b */ /* 0x000eb00000000200 */
[----:B------:R-:W2:Y:S08]  /*43d0*/  LDSM.16.M88.4 R112, [R2+0x5000] ;  /* 0x005000000270783b */ /* 0x000eb00000000200 */
[----:B------:R-:W-:Y:S01]  /*43e0*/  LDSM.16.M88.4 R116, [R121+0x5000] ;  /* 0x005000007974783b */ /* 0x000fe20000000200 */
[-C--:B-1----:R-:W-:Y:S08]  /*43f0*/  HMMA.16816.F32 R4, R100, R128.reuse, RZ ;  /* 0x000000806404723c */ /* 0x082ff000000018ff */
[C---:B---3--:R-:W-:Y:S08]  /*4400*/  HMMA.16816.F32 R8, R104.reuse, R128, RZ ;  /* 0x000000806808723c */ /* 0x048ff000000018ff */
[-C--:B------:R-:W-:Y:S08]  /*4410*/  HMMA.16816.F32 R12, R104, R130.reuse, RZ ;  /* 0x00000082680c723c */ /* 0x080ff000000018ff */
[C---:B------:R-:W-:Y:S08]  /*4420*/  HMMA.16816.F32 R16, R100.reuse, R130, RZ ;  /* 0x000000826410723c */ /* 0x040ff000000018ff */
[-C--:B------:R-:W-:Y:S08]  /*4430*/  HMMA.16816.F32 R20, R100, R132.reuse, RZ ;  /* 0x000000846414723c */ /* 0x080ff000000018ff */
[C---:B------:R-:W-:Y:S08]  /*4440*/  HMMA.16816.F32 R24, R104.reuse, R132, RZ ;  /* 0x000000846818723c */ /* 0x040ff000000018ff */
[-C--:B------:R-:W-:Y:S01]  /*4450*/  HMMA.16816.F32 R28, R104, R134.reuse, RZ ;  /* 0x00000086681c723c */ /* 0x080fe200000018ff */
[----:B------:R-:W1:Y:S07]  /*4460*/  LDSM.16.M88.4 R104, [R121+0x4000] ;  /* 0x004000007968783b */ /* 0x000e6e0000000200 */
[----:B------:R-:W-:Y:S01]  /*4470*/  HMMA.16816.F32 R32, R100, R134, RZ ;  /* 0x000000866420723c */ /* 0x000fe200000018ff */
[----:B------:R-:W3:Y:S07]  /*4480*/  LDSM.16.M88.4 R100, [R120+0x4000] ;  /* 0x004000007864783b */ /* 0x000eee0000000200 */
[-C--:B--2---:R-:W-:Y:S08]  /*4490*/  HMMA.16816.F32 R4, R108, R136.reuse, R4 ;  /* 0x000000886c04723c */ /* 0x084ff00000001804 */
[C---:B------:R-:W-:Y:S08]  /*44a0*/  HMMA.16816.F32 R8, R112.reuse, R136, R8 ;  /* 0x000000887008723c */ /* 0x040ff00000001808 */
[-C--:B------:R-:W-:Y:S08]  /*44b0*/  HMMA.16816.F32 R12, R112, R138.reuse, R12 ;  /* 0x0000008a700c723c */ /* 0x080ff0000000180c */
[C---:B------:R-:W-:Y:S08]  /*44c0*/  HMMA.16816.F32 R16, R108.reuse, R138, R16 ;  /* 0x0000008a6c10723c */ /* 0x040ff00000001810 */
[-C--:B------:R-:W-:Y:S08]  /*44d0*/  HMMA.16816.F32 R20, R108, R140.reuse, R20 ;  /* 0x0000008c6c14723c */ /* 0x080ff00000001814 */
[C---:B------:R-:W-:Y:S08]  /*44e0*/  HMMA.16816.F32 R24, R112.reuse, R140, R24 ;  /* 0x0000008c7018723c */ /* 0x040ff00000001818 */
[-C--:B------:R-:W-:Y:S01]  /*44f0*/  HMMA.16816.F32 R28, R112, R142.reuse, R28 ;  /* 0x0000008e701c723c */ /* 0x080fe2000000181c */
[----:B------:R-:W2:Y:S07]  /*4500*/  LDSM.16.M88.4 R112, [R120+0x5000] ;  /* 0x005000007870783b */ /* 0x000eae0000000200 */
        /* <DEDUP_REMOVED lines=9> */
[-C--:B---3--:R-:W-:Y:S08]  /*45a0*/  HMMA.16816.F32 R4, R100, R152.reuse, R4 ;  /* 0x000000986404723c */ /* 0x088ff00000001804 */
[C---:B--2---:R-:W-:Y:S08]  /*45b0*/  HMMA.16816.F32 R8, R112.reuse, R152, R8 ;  /* 0x000000987008723c */ /* 0x044ff00000001808 */
[-C--:B------:R-:W-:Y:S08]  /*45c0*/  HMMA.16816.F32 R12, R112, R154.reuse, R12 ;  /* 0x0000009a700c723c */ /* 0x080ff0000000180c */
[----:B------:R-:W-:Y:S01]  /*45d0*/  FADD.FTZ R5, -R241, R5 ;  /* 0x00000005f1057221 */ /* 0x000fe20000010100 */
[C---:B------:R-:W-:Y:S03]  /*45e0*/  HMMA.16816.F32 R16, R100.reuse, R154, R16 ;  /* 0x0000009a6410723c */ /* 0x040fe60000001810 */
[----:B------:R-:W-:Y:S02]  /*45f0*/  FMUL.FTZ R224, R224, R5 ;  /* 0x00000005e0e07220 */ /* 0x000fe40000410000 */
[C---:B----4-:R-:W-:Y:S02]  /*4600*/  FADD.FTZ R6, -R244.reuse, R6 ;  /* 0x00000006f4067221 */ /* 0x050fe40000010100 */
[C---:B------:R-:W-:Y:S01]  /*4610*/  FADD.FTZ R7, -R244.reuse, R7 ;  /* 0x00000007f4077221 */ /* 0x040fe20000010100 */
[-C--:B------:R-:W-:Y:S01]  /*4620*/  HMMA.16816.F32 R20, R100, R156.reuse, R20 ;  /* 0x0000009c6414723c */ /* 0x080fe20000001814 */
[----:B------:R-:W-:Y:S03]  /*4630*/  FMUL.FTZ R225, R225, R6 ;  /* 0x00000006e1e17220 */ /* 0x000fe60000410000 */
[----:B------:R-:W-:Y:S02]  /*4640*/  FADD.FTZ R9, -R247, R9 ;  /* 0x00000009f7097221 */ /* 0x000fe40000010100 */
[----:B------:R-:W-:Y:S02]  /*4650*/  FADD.FTZ R121, -R241, R4 ;  /* 0x00000004f1797221 */ /* 0x000fe40000010100 */
[----:B------:R-:W-:Y:S01]  /*4660*/  FADD.FTZ R13, -R247, R13 ;  /* 0x0000000df70d7221 */ /* 0x000fe20000010100 */
[C---:B------:R-:W-:Y:S03]  /*4670*/  HMMA.16816.F32 R24, R112.reuse, R156, R24 ;  /* 0x0000009c7018723c */ /* 0x040fe60000001818 */
[C---:B------:R-:W-:Y:S02]  /*4680*/  FADD.FTZ R14, -R249.reuse, R14 ;  /* 0x0000000ef90e7221 */ /* 0x040fe40000010100 */
[----:B------:R-:W-:Y:S02]  /*4690*/  FADD.FTZ R15, -R249, R15 ;  /* 0x0000000ff90f7221 */ /* 0x000fe40000010100 */
[C---:B------:R-:W-:Y:S01]  /*46a0*/  FADD.FTZ R18, -R244.reuse, R18 ;  /* 0x00000012f4127221 */ /* 0x040fe20000010100 */
[-C--:B------:R-:W-:Y:S01]  /*46b0*/  HMMA.16816.F32 R28, R112, R158.reuse, R28 ;  /* 0x0000009e701c723c */ /* 0x080fe2000000181c */
[C---:B------:R-:W-:Y:S03]  /*46c0*/  FADD.FTZ R19, -R244.reuse, R19 ;  /* 0x00000013f4137221 */ /* 0x040fe60000010100 */
[C---:B------:R-:W-:Y:S02]  /*46d0*/  FADD.FTZ R17, -R241.reuse, R17 ;  /* 0x00000011f1117221 */ /* 0x040fe40000010100 */
[C---:B------:R-:W-:Y:S02]  /*46e0*/  FADD.FTZ R106, -R241.reuse, R16 ;  /* 0x00000010f16a7221 */ /* 0x040fe40000010100 */
[----:B------:R-:W-:Y:S01]  /*46f0*/  FADD.FTZ R5, -R241, R20 ;  /* 0x00000014f1057221 */ /* 0x000fe20000010100 */
[----:B------:R-:W-:Y:S03]  /*4700*/  HMMA.16816.F32 R32, R100, R158, R32 ;  /* 0x0000009e6420723c */ /* 0x000fe60000001820 */
[----:B------:R-:W-:Y:S02]  /*4710*/  FMUL.FTZ R239, R239, R5 ;  /* 0x00000005efef7220 */ /* 0x000fe40000410000 */
[C---:B------:R-:W-:Y:S02]  /*4720*/  FADD.FTZ R5, -R244.reuse, R22 ;  /* 0x00000016f4057221 */ /* 0x040fe40000010100 */
[----:B------:R-:W-:Y:S02]  /*4730*/  FADD.FTZ R6, -R244, R23 ;  /* 0x00000017f4067221 */ /* 0x000fe40000010100 */
[----:B------:R-:W-:Y:S03]  /*4740*/  FMUL.FTZ R242, R242, R5 ;  /* 0x00000005f2f27220 */ /* 0x000fe60000410000 */
[----:B------:R-:W-:Y:S02]  /*4750*/  FMUL.FTZ R243, R243, R6 ;  /* 0x00000006f3f37220 */ /* 0x000fe40000410000 */
[C---:B------:R-:W-:Y:S02]  /*4760*/  FADD.FTZ R6, -R247.reuse, R12 ;  /* 0x0000000cf7067221 */ /* 0x040fe40000010100 */
[C---:B------:R-:W-:Y:S02]  /*4770*/  FADD.FTZ R25, -R247.reuse, R25 ;  /* 0x00000019f7197221 */ /* 0x040fe40000010100 */
[----:B------:R-:W-:Y:S02]  /*4780*/  FADD.FTZ R5, -R247, R28 ;  /* 0x0000001cf7057221 */ /* 0x000fe40000010100 */
[----:B------:R-:W-:Y:S02]  /*4790*/  FMUL.FTZ R236, R236, R17 ;  /* 0x00000011ecec7220 */ /* 0x000fe40000410000 */
[----:B------:R-:W-:Y:S02]  /*47a0*/  FADD.FTZ R21, -R241, R21 ;  /* 0x00000015f1157221 */ /* 0x000fe40000010100 */
[C---:B------:R-:W-:Y:S02]  /*47b0*/  FADD.FTZ R34, -R244.reuse, R34 ;  /* 0x00000022f4227221 */ /* 0x040fe40000010100 */
[----:B------:R-:W-:Y:S02]  /*47c0*/  FADD.FTZ R244, -R244, R35 ;  /* 0x00000023f4f47221 */ /* 0x000fe40000010100 */
[----:B------:R-:W-:Y:S02]  /*47d0*/  FADD.FTZ R35, -R247, R8 ;  /* 0x00000008f7237221 */ /* 0x000fe40000010100 */
[----:B------:R-:W-:Y:S02]  /*47e0*/  FADD.FTZ R17, -R241, R32 ;  /* 0x00000020f1117221 */ /* 0x000fe40000010100 */
[----:B------:R-:W-:Y:S02]  /*47f0*/  FMUL.FTZ R227, R227, R35 ;  /* 0x00000023e3e37220 */ /* 0x000fe40000410000 */
[C---:B------:R-:W-:Y:S02]  /*4800*/  FADD.FTZ R35, -R247.reuse, R24 ;  /* 0x00000018f7237221 */ /* 0x040fe40000010100 */
[----:B------:R-:W-:Y:S02]  /*4810*/  FADD.FTZ R247, -R247, R29 ;  /* 0x0000001df7f77221 */ /* 0x000fe40000010100 */
[----:B------:R-:W-:Y:S02]  /*4820*/  FMUL.FTZ R245, R245, R35 ;  /* 0x00000023f5f57220 */ /* 0x000fe40000410000 */
[----:B------:R-:W-:Y:S02]  /*4830*/  FMUL.FTZ R247, R252, R247 ;  /* 0x000000f7fcf77220 */ /* 0x000fe40000410000 */
        /* <DEDUP_REMOVED lines=38> */
[C---:B------:R-:W-:Y:S01]  /*4aa0*/  LEA R220, P0, R5.reuse, R220, 0x1 ;  /* 0x000000dc05dc7211 */ /* 0x040fe200078008ff */
        /* <DEDUP_REMOVED lines=24> */
.L_x_229:
        /* <DEDUP_REMOVED lines=106> */
.L_x_230:
        /* <DEDUP_REMOVED lines=310> */
.L_x_232:
        /* <DEDUP_REMOVED lines=15> */
.L_x_233:
        /* <DEDUP_REMOVED lines=12> */
[----:B------:R-:W-:Y:S02]  /*67e0*/  IADD3 R46, P0, R34, R40, RZ ;  /* 0x00000028222e7210 */ /* 0x000fe40007f1e0ff */
[----:B------:R-:W-:Y:S01]  /*67f0*/  SHF.R.S32.HI R39, RZ, 0x1f, R178 ;  /* 0x0000001fff277819 */ /* 0x000fe200000114b2 */
[----:B------:R-:W-:-:S05]  /*6800*/  IMAD R33, R38, c[0x0][0x3a4], R33 ;  /* 0x0000e90026217a24 */ /* 0x000fca00078e0221 */
        /* <DEDUP_REMOVED lines=15> */
[----:B------:R-:W-:-:S04]  /*6900*/  IMAD R43, R39, c[0x0][0x3a0], RZ ;  /* 0x0000e800272b7a24 */ /* 0x000fc800078e02ff */
[----:B------:R-:W-:-:S04]  /*6910*/  IMAD.WIDE.U32 R48, R178, c[0x0][0x3a0], R40 ;  /* 0x0000e800b2307a25 */ /* 0x000fc800078e0028 */
[----:B------:R-:W-:Y:S01]  /*6920*/  IMAD R40, R178, c[0x0][0x3a4], R43 ;  /* 0x0000e900b2287a24 */ /* 0x000fe200078e022b */
[----:B------:R-:W-:-:S04]  /*6930*/  LEA R42, P0, R48, c[0x0][0x340], 0x1 ;  /* 0x0000d000302a7a11 */ /* 0x000fc800078008ff */
[----:B------:R-:W-:-:S04]  /*6940*/  IADD3 R40, R49, R40, RZ ;  /* 0x0000002831287210 */ /* 0x000fc80007ffe0ff */
[----:B------:R-:W-:-:S05]  /*6950*/  LEA.HI.X R43, R48, c[0x0][0x344], R40, 0x1, P0 ;  /* 0x0000d100302b7a11 */ /* 0x000fca00000f0c28 */
[----:B----4-:R4:W-:Y:S02]  /*6960*/  STG.E.128 [R42.64], R32 ;  /* 0x000000202a007986 */ /* 0x0109e4000c101d14 */
.L_x_235:
[----:B------:R-:W-:Y:S05]  /*6970*/  BSYNC B0 ;  /* 0x0000000000007941 */ /* 0x000fea0003800000 */
.L_x_234:
        /* <DEDUP_REMOVED lines=14> */
.L_x_237:
[----:B------:R-:W-:Y:S05]  /*6a60*/  BSYNC B0 ;  /* 0x0000000000007941 */ /* 0x000fea0003800000 */
.L_x_236:
        /* <DEDUP_REMOVED lines=14> */
.L_x_239:
[----:B------:R-:W-:Y:S05]  /*6b50*/  BSYNC B0 ;  /* 0x0000000000007941 */ /* 0x000fea0003800000 */
.L_x_238:
        /* <DEDUP_REMOVED lines=14> */
.L_x_241:
[----:B------:R-:W-:Y:S05]  /*6c40*/  BSYNC B0 ;  /* 0x0000000000007941 */ /* 0x000fea0003800000 */
.L_x_240:
[----:B------:R-:W-:Y:S01]  /*6c50*/  IMAD.WIDE.U32 R44, R38, c[0x0][0x3a8], R44 ;  /* 0x0000ea00262c7a25 */ /* 0x000fe200078e002c */
[----:B------:R-:W-:Y:S03]  /*6c60*/  BSSY B0, `(.L_x_242) ;  /* 0x0000012000007945 */ /* 0x000fe60003800000 */
[----:B------:R-:W-:Y:S01]  /*6c70*/  IMAD R37, R37, c[0x0][0x3a8], RZ ;  /* 0x0000ea0025257a24 */ /* 0x000fe200078e02ff */
[----:B------:R-:W-:Y:S01]  /*6c80*/  IADD3 R24, P0, R2, R44, RZ ;  /* 0x0000002c02187210 */ /* 0x000fe20007f1e0ff */
[----:B--2---:R-:W-:Y:S02]  /*6c90*/  IMAD R21, R36, c[0x0][0x3c0], RZ ;  /* 0x0000f00024157a24 */ /* 0x004fe400078e02ff */
        /* <DEDUP_REMOVED lines=14> */
.L_x_243:
[----:B------:R-:W-:Y:S05]  /*6d80*/  BSYNC B0 ;  /* 0x0000000000007941 */ /* 0x000fea0003800000 */
.L_x_242:
        /* <DEDUP_REMOVED lines=12> */
.L_x_245:
[----:B------:R-:W-:Y:S05]  /*6e50*/  BSYNC B0 ;  /* 0x0000000000007941 */ /* 0x000fea0003800000 */
.L_x_244:
        /* <DEDUP_REMOVED lines=12> */
.L_x_247:
[----:B------:R-:W-:Y:S05]  /*6f20*/  BSYNC B0 ;  /* 0x0000000000007941 */ /* 0x000fea0003800000 */
.L_x_246:
        /* <DEDUP_REMOVED lines=12> */
.L_x_204:
        /* <DEDUP_REMOVED lines=16> */
.L_x_249:
        /* <DEDUP_REMOVED lines=15> */
.L_x_250:
        /* <DEDUP_REMOVED lines=26> */
.L_x_252:
[----:B------:R-:W-:Y:S05]  /*7380*/  BSYNC B0 ;  /* 0x0000000000007941 */ /* 0x000fea0003800000 */
.L_x_251:
        /* <DEDUP_REMOVED lines=14> */
.L_x_254:
[----:B------:R-:W-:Y:S05]  /*7470*/  BSYNC B0 ;  /* 0x0000000000007941 */ /* 0x000fea0003800000 */
.L_x_253:
        /* <DEDUP_REMOVED lines=14> */
.L_x_256:
[----:B------:R-:W-:Y:S05]  /*7560*/  BSYNC B0 ;  /* 0x0000000000007941 */ /* 0x000fea0003800000 */
.L_x_255:
        /* <DEDUP_REMOVED lines=14> */
.L_x_258:
[----:B------:R-:W-:Y:S05]  /*7650*/  BSYNC B0 ;  /* 0x0000000000007941 */ /* 0x000fea0003800000 */
.L_x_257:
        /* <DEDUP_REMOVED lines=13> */
[----:B--2---:R-:W-:-:S04]  /*7730*/  IMAD.WIDE.U32 R12, R178, c[0x0][0x3a8], R8 ;  /* 0x0000ea00b20c7a25 */ /* 0x004fc800078e0008 */
[----:B------:R-:W-:Y:S01]  /*7740*/  IMAD R0, R178, c[0x0][0x3ac], R5 ;  /* 0x0000eb00b2007a24 */ /* 0x000fe200078e0205 */
[----:B------:R-:W-:-:S04]  /*7750*/  LEA R4, P0, R12, c[0x0][0x348], 0x1 ;  /* 0x0000d2000c047a11 */ /* 0x000fc800078008ff */
[----:B------:R-:W-:-:S04]  /*7760*/  IADD3 R0, R0, R13, RZ ;  /* 0x0000000d00007210 */ /* 0x000fc80007ffe0ff */
[----:B------:R-:W-:-:S05]  /*7770*/  LEA.HI.X R5, R12, c[0x0][0x34c], R0, 0x1, P0 ;  /* 0x0000d3000c057a11 */ /* 0x000fca00000f0c00 */
[----:B------:R2:W-:Y:S02]  /*7780*/  STG.E.128 [R4.64], RZ ;  /* 0x000000ff04007986 */ /* 0x0005e4000c101d14 */
.L_x_260:
[----:B------:R-:W-:Y:S05]  /*7790*/  BSYNC B0 ;  /* 0x0000000000007941 */ /* 0x000fea0003800000 */
.L_x_259:
        /* <DEDUP_REMOVED lines=12> */
.L_x_262:
[----:B------:R-:W-:Y:S05]  /*7860*/  BSYNC B0 ;  /* 0x0000000000007941 */ /* 0x000fea0003800000 */
.L_x_261:
        /* <DEDUP_REMOVED lines=12> */
.L_x_264:
[----:B------:R-:W-:Y:S05]  /*7930*/  BSYNC B0 ;  /* 0x0000000000007941 */ /* 0x000fea0003800000 */
.L_x_263:
        /* <DEDUP_REMOVED lines=11> */
.L_x_248:
[----:B------:R-:W-:Y:S05]  /*79f0*/  BSYNC B1 ;  /* 0x0000000000017941 */ /* 0x000fea0003800000 */
.L_x_199:
        /* <DEDUP_REMOVED lines=9> */
.L_x_265:
[----:B------:R-:W-:Y:S05]  /*7a90*/  EXIT ;  /* 0x000000000000794d */ /* 0x000fea0003800000 */
.L_x_267:
        /* <DEDUP_REMOVED lines=14> */
.L_x_2455:


//--------------------- .text._ZN5flash44flash_bwd_dq_dk_dv_loop_seqk_parallel_kernelI23Flash_bwd_kernel_traitsILi64ELi64ELi128ELi8ELi2ELi4ELi4ELb1ELb0EN7cutlass6half_tE19Flash_kernel_traitsILi64ELi64ELi128ELi8ES3_EELb0ELb0ELb1ELb0ELb0ELb1ELb0EEEvNS_16Flash_bwd_paramsE --------------------------
	.section	.text._ZN5flash44flash_bwd_dq_dk_dv_loop_seqk_parallel_kernelI23Flash_bwd_kernel_traitsILi64ELi64ELi128ELi8ELi2ELi4ELi4ELb1ELb0EN7cutlass6half_tE19Flash_kernel_traitsILi64ELi64ELi128ELi8ES3_EELb0ELb0ELb1ELb0ELb0ELb1ELb0EEEvNS_16Flash_bwd_paramsE,"ax",@progbits
	.sectioninfo	@"SHI_REGISTERS=252"
	.align	128
        .global         _ZN5flash44flash_bwd_dq_dk_dv_loop_seqk_parallel_kernelI23Flash_bwd_kernel_traitsILi64ELi64ELi128ELi8ELi2ELi4ELi4ELb1ELb0EN7cutlass6half_tE19Flash_kernel_traitsILi64ELi64ELi128ELi8ES3_EELb0ELb0ELb1ELb0ELb0ELb1ELb0EEEvNS_16Flash_bwd_paramsE
        .type           _ZN5flash44flash_bwd_dq_dk_dv_loop_seqk_parallel_kernelI23Flash_bwd_kernel_traitsILi64ELi64ELi128ELi8ELi2ELi4ELi4ELb1ELb0EN7cutlass6half_tE19Flash_kernel_traitsILi64ELi64ELi128ELi8ES3_EELb0ELb0ELb1ELb0ELb0ELb1ELb0EEEvNS_16Flash_bwd_paramsE,@function
        .size           _ZN5flash44flash_bwd_dq_dk_dv_loop_seqk_parallel_kernelI23Flash_bwd_kernel_traitsILi64ELi64ELi128ELi8ELi2ELi4ELi4ELb1ELb0EN7cutlass6half_tE19Flash_kernel_traitsILi64ELi64ELi128ELi8ES3_EELb0ELb0ELb1ELb0ELb0ELb1ELb0EEEvNS_16Flash_bwd_paramsE,(.L_x_2456 - _ZN5flash44flash_bwd_dq_dk_dv_loop_seqk_parallel_kernelI23Flash_bwd_kernel_traitsILi64ELi64ELi128ELi8ELi2ELi4ELi4ELb1ELb0EN7cutlass6half_tE19Flash_kernel_traitsILi64ELi64ELi128ELi8ES3_EELb0ELb0ELb1ELb0ELb0ELb1ELb0EEEvNS_16Flash_bwd_paramsE)
        .other          _ZN5flash44flash_bwd_dq_dk_dv_loop_seqk_parallel_kernelI23Flash_bwd_kernel_traitsILi64ELi64ELi128ELi8ELi2ELi4ELi4ELb1ELb0EN7cutlass6half_tE19Flash_kernel_traitsILi64ELi64ELi128ELi8ES3_EELb0ELb0ELb1ELb0ELb0ELb1ELb0EEEvNS_16Flash_bwd_paramsE,@"STO_CUDA_ENTRY STV_DEFAULT"
_ZN5flash44flash_bwd_dq_dk_dv_loop_seqk_parallel_kernelI23Flash_bwd_kernel_traitsILi64ELi64ELi128ELi8ELi2ELi4ELi4ELb1ELb0EN7cutlass6half_tE19Flash_kernel_traitsILi64ELi64ELi128ELi8ES3_EELb0ELb0ELb1ELb0ELb0ELb1ELb0EEEvNS_16Flash_bwd_paramsE:
.text._ZN5flash44flash_bwd_dq_dk_dv_loop_seqk_parallel_kernelI23Flash_bwd_kernel_traitsILi64ELi64ELi128ELi8ELi2ELi4ELi4ELb1ELb0EN7cutlass6half_tE19Flash_kernel_traitsILi64ELi64ELi128ELi8ES3_EELb0ELb0ELb1ELb0ELb0ELb1ELb0EEEvNS_16Flash_bwd_paramsE:
        /* <DEDUP_REMOVED lines=143> */
.L_x_314:
[----:B-1--4-:R-:W1:Y:S01]  /*08f0*/  LDC.U8 R4, c[0x0][0x312] ;  /* 0x0000c480ff047b82 */ /* 0x012e620000000000 */
[----:B------:R-:W-:Y:S01]  /*0900*/  ISETP.NE.U32.AND P3, PT, RZ, c[0x0][0x250], PT ;  /* 0x00009400ff007a0c */ /* 0x000fe20003f65070 */
[----:B------:R-:W-:Y:S01]  /*0910*/  IMAD.SHL.U32 R5, R182, 0x4, RZ ;  /* 0x00000004b6057824 */ /* 0x000fe200078e00ff */
[----:B------:R-:W-:Y:S01]  /*0920*/  ISETP.NE.U32.AND P2, PT, RZ, c[0x0][0x240], PT ;  /* 0x00009000ff007a0c */ /* 0x000fe20003f45070 */
[----:B------:R-:W-:Y:S01]  /*0930*/  IMAD.MOV.U32 R16, RZ, RZ, -0x1 ;  /* 0xffffffffff107424 */ /* 0x000fe200078e00ff */
[----:B------:R-:W-:-:S02]  /*0940*/  ISETP.NE.AND.EX P3, PT, RZ, c[0x0][0x254], PT, P3 ;  /* 0x00009500ff007a0c */ /* 0x000fc40003f65330 */
[----:B------:R-:W-:Y:S02]  /*0950*/  SHF.R.S32.HI R6, RZ, 0x1f, R182 ;  /* 0x0000001fff067819 */ /* 0x000fe400000114b6 */
[----:B------:R-:W-:Y:S02]  /*0960*/  ISETP.NE.AND.EX P2, PT, RZ, c[0x0][0x244], PT, P2 ;  /* 0x00009100ff007a0c */ /* 0x000fe40003f45320 */
[----:B------:R-:W-:Y:S02]  /*0970*/  SHF.L.U64.HI R0, R182, 0x2, R6 ;  /* 0x00000002b6007819 */ /* 0x000fe40000010206 */
[----:B------:R-:W-:Y:S02]  /*0980*/  IADD3 R224, P0, R5, c[0x0][0x240], RZ ;  /* 0x0000900005e07a10 */ /* 0x000fe40007f1e0ff */
[----:B------:R-:W-:Y:S02]  /*0990*/  ISETP.EQ.U32.AND P5, PT, RZ, c[0x0][0x248], PT ;  /* 0x00009200ff007a0c */ /* 0x000fe40003fa2070 */
[----:B------:R-:W-:-:S02]  /*09a0*/  IADD3.X R225, R0, c[0x0][0x244], RZ, P0, !PT ;  /* 0x0000910000e17a10 */ /* 0x000fc400007fe4ff */
[C---:B---3--:R-:W-:Y:S02]  /*09b0*/  @P3 IADD3 R10, P0, R5.reuse, c[0x0][0x250], RZ ;  /* 0x00009400050a3a10 */ /* 0x048fe40007f1e0ff */
        /* <DEDUP_REMOVED lines=20> */
.L_x_268:
        /* <DEDUP_REMOVED lines=13> */
[----:B------:R-:W-:Y:S01]  /*0bd0*/  IADD3 R4, R224, 0x80, R196 ;  /* 0x00000080e0047810 */ /* 0x000fe20007ffe0c4 */
        /* <DEDUP_REMOVED lines=38> */
.L_x_270:
        /* <DEDUP_REMOVED lines=16> */
.L_x_271:
        /* <DEDUP_REMOVED lines=11> */
[----:B------:R-:W-:Y:S01]  /*0ff0*/  IMAD.WIDE.U32 R28, R182, c[0x0][0x224], RZ ;  /* 0x00008900b61c7a25 */ /* 0x000fe200078e00ff */
[----:B------:R-:W-:-:S02]  /*1000*/  ISETP.GE.AND P4, PT, R22, RZ, PT ;  /* 0x000000ff1600720c */ /* 0x000fc40003f86270 */
[----:B------:R-:W-:Y:S01]  /*1010*/  SHF.L.U32 R34, R182, 0x7, RZ ;  /* 0x00000007b6227819 */ /* 0x000fe200000006ff */
[----:B------:R-:W-:Y:S02]  /*1020*/  IMAD R15, R15, R182, RZ ;  /* 0x000000b60f0f7224 */ /* 0x000fe400078e02ff */
[----:B------:R-:W-:Y:S01]  /*1030*/  IMAD.WIDE R22, R208, c[0x0][0x1c0], RZ ;  /* 0x00007000d0167a25 */ /* 0x000fe200078e02ff */
[----:B------:R-:W-:Y:S01]  /*1040*/  SEL R34, R34, RZ, P2 ;  /* 0x000000ff22227207 */ /* 0x000fe20001000000 */
[----:B--2---:R-:W2:Y:S02]  /*1050*/  MUFU.RCP R4, R4 ;  /* 0x0000000400047308 */ /* 0x004ea40000001000 */
        /* <DEDUP_REMOVED lines=40> */
[----:B------:R-:W-:Y:S02]  /*12e0*/  SEL R18, R28, R14, !P1 ;  /* 0x0000000e1c127207 */ /* 0x000fe40004800000 */
[----:B--2---:R-:W-:Y:S01]  /*12f0*/  ISETP.NE.AND P2, PT, R5, RZ, PT ;  /* 0x000000ff0500720c */ /* 0x004fe20003f45270 */
[----:B------:R-:W-:Y:S01]  /*1300*/  @P1 IMAD.IADD R17, R15, 0x1, R7 ;  /* 0x000000010f111824 */ /* 0x000fe200078e0207 */
[----:B------:R-:W-:Y:S01]  /*1310*/  SHF.R.S32.HI R7, RZ, 0x1f, R196 ;  /* 0x0000001fff077819 */ /* 0x000fe200000114c4 */
[----:B-1----:R-:W-:Y:S01]  /*1320*/  IMAD.WIDE.U32 R14, R4, c[0x0][0x3d8], RZ ;  /* 0x0000f600040e7a25 */ /* 0x002fe200078e00ff */
[----:B------:R-:W-:-:S03]  /*1330*/  IADD3 R26, R35, R26, RZ ;  /* 0x0000001a231a7210 */ /* 0x000fc60007ffe0ff */
[----:B------:R-:W-:Y:S01]  /*1340*/  IMAD R23, R4, c[0x0][0x3dc], R15 ;  /* 0x0000f70004177a24 */ /* 0x000fe200078e020f */
[----:B------:R-:W-:Y:S01]  /*1350*/  SEL R24, R14, RZ, P2 ;  /* 0x000000ff0e187207 */ /* 0x000fe20001000000 */
[--C-:B------:R-:W-:Y:S01]  /*1360*/  @!P3 IMAD R4, R182, c[0x0][0x1c0], R203.reuse ;  /* 0x00007000b604ba24 */ /* 0x100fe200078e02cb */
[----:B------:R-:W-:Y:S02]  /*1370*/  @P6 IADD3 R9, R9, 0x1, RZ ;  /* 0x0000000109096810 */ /* 0x000fe40007ffe0ff */
[----:B------:R-:W-:Y:S01]  /*1380*/  SHF.R.S32.HI R14, RZ, 0x1f, R203 ;  /* 0x0000001fff0e7819 */ /* 0x000fe200000114cb */
[----:B------:R-:W-:Y:S01]  /*1390*/  @!P3 IMAD R32, R4, c[0x0][0x214], RZ ;  /* 0x000085000420ba24 */ /* 0x000fe200078e02ff */
[----:B------:R-:W-:Y:S02]  /*13a0*/  @!P4 IADD3 R9, -R9, RZ, RZ ;  /* 0x000000ff0909c210 */ /* 0x000fe40007ffe1ff */
[----:B------:R-:W-:Y:S02]  /*13b0*/  @!P5 LOP3.LUT R9, RZ, c[0x0][0x1c8], RZ, 0x33, !PT ;  /* 0x00007200ff09da12 */ /* 0x000fe400078e33ff */
[----:B------:R-:W-:-:S02]  /*13c0*/  SHF.R.S32.HI R15, RZ, 0x1f, R27 ;  /* 0x0000001fff0f7819 */ /* 0x000fc4000001141b */
[----:B------:R-:W-:Y:S02]  /*13d0*/  SEL R23, R23, RZ, P2 ;  /* 0x000000ff17177207 */ /* 0x000fe40001000000 */
        /* <DEDUP_REMOVED lines=9> */
.L_x_272:
[----:B------:R-:W-:-:S04]  /*1470*/  IMAD R28, R182, c[0x0][0x1c0], R203 ;  /* 0x00007000b61c7a24 */ /* 0x000fc800078e02cb */
[----:B------:R-:W-:Y:S02]  /*1480*/  IMAD R28, R28, c[0x0][0x224], RZ ;  /* 0x000089001c1c7a24 */ /* 0x000fe400078e02ff */
.L_x_273:
        /* <DEDUP_REMOVED lines=83> */
.L_x_275:
        /* <DEDUP_REMOVED lines=15> */
.L_x_276:
[----:B------:R-:W-:Y:S01]  /*1ab0*/  IMAD R222, R184, -0x80, R222 ;  /* 0xffffff80b8de7824 */ /* 0x000fe200078e02de */
[----:B------:R-:W-:Y:S01]  /*1ac0*/  BSSY B0, `(.L_x_277) ;  /* 0x0000015000007945 */ /* 0x000fe20003800000 */
[----:B------:R-:W-:Y:S02]  /*1ad0*/  IMAD R6, R7, c[0x0][0x3a0], RZ ;  /* 0x0000e80007067a24 */ /* 0x000fe400078e02ff */
[----:B------:R-:W-:Y:S01]  /*1ae0*/  IMAD.WIDE.U32 R10, R196, c[0x0][0x3a0], R180 ;  /* 0x0000e800c40a7a25 */ /* 0x000fe200078e00b4 */
[----:B------:R-:W-:-:S03]  /*1af0*/  ISETP.GE.AND P3, PT, R178, R222, PT ;  /* 0x000000deb200720c */ /* 0x000fc60003f66270 */
[----:B------:R-:W-:Y:S01]  /*1b00*/  IMAD R6, R196, c[0x0][0x3a4], R6 ;  /* 0x0000e900c4067a24 */ /* 0x000fe200078e0206 */
[----:B------:R-:W-:Y:S01]  /*1b10*/  IADD3 R10, P0, R9, R10, RZ ;  /* 0x0000000a090a7210 */ /* 0x000fe20007f1e0ff */
[----:B------:R-:W-:-:S03]  /*1b20*/  IMAD R9, R14, c[0x0][0x3b8], RZ ;  /* 0x0000ee000e097a24 */ /* 0x000fc600078e02ff */
[----:B------:R-:W-:Y:S01]  /*1b30*/  IADD3.X R11, R8, R11, R6, P0, !PT ;  /* 0x0000000b080b7210 */ /* 0x000fe200007fe406 */
[----:B------:R-:W-:-:S04]  /*1b40*/  IMAD R6, R203, c[0x0][0x3bc], R9 ;  /* 0x0000ef00cb067a24 */ /* 0x000fc800078e0209 */
        /* <DEDUP_REMOVED lines=12> */
.L_x_278:
[----:B------:R-:W-:Y:S05]  /*1c10*/  BSYNC B0 ;  /* 0x0000000000007941 */ /* 0x000fea0003800000 */
.L_x_277:
[----:B------:R-:W-:Y:S01]  /*1c20*/  IADD3 R8, R178, 0x20, RZ ;  /* 0x00000020b2087810 */ /* 0x000fe20007ffe0ff */
[----:B------:R-:W-:Y:S03]  /*1c30*/  BSSY B0, `(.L_x_279) ;  /* 0x000000e000007945 */ /* 0x000fe60003800000 */
[----:B------:R-:W-:-:S13]  /*1c40*/  ISETP.GE.AND P2, PT, R8, R222, PT ;  /* 0x000000de0800720c */ /* 0x000fda0003f46270 */
        /* <DEDUP_REMOVED lines=12> */
.L_x_280:
[----:B------:R-:W-:Y:S05]  /*1d10*/  BSYNC B0 ;  /* 0x0000000000007941 */ /* 0x000fea0003800000 */
.L_x_279:
        /* <DEDUP_REMOVED lines=15> */
.L_x_282:
[----:B------:R-:W-:Y:S05]  /*1e10*/  BSYNC B0 ;  /* 0x0000000000007941 */ /* 0x000fea0003800000 */
.L_x_281:
        /* <DEDUP_REMOVED lines=14> */
.L_x_284:
[----:B------:R-:W-:Y:S05]  /*1f00*/  BSYNC B0 ;  /* 0x0000000000007941 */ /* 0x000fea0003800000 */
.L_x_283:
        /* <DEDUP_REMOVED lines=20> */
.L_x_286:
[----:B------:R-:W-:Y:S05]  /*2050*/  BSYNC B0 ;  /* 0x0000000000007941 */ /* 0x000fea0003800000 */
.L_x_285:
        /* <DEDUP_REMOVED lines=13> */
.L_x_288:
[----:B------:R-:W-:Y:S05]  /*2130*/  BSYNC B0 ;  /* 0x0000000000007941 */ /* 0x000fea0003800000 */
.L_x_287:
        /* <DEDUP_REMOVED lines=13> */
.L_x_290:
[----:B------:R-:W-:Y:S05]  /*2210*/  BSYNC B0 ;  /* 0x0000000000007941 */ /* 0x000fea0003800000 */
.L_x_289:
        /* <DEDUP_REMOVED lines=13> */
.L_x_274:
[----:B------:R-:W-:Y:S01]  /*22f0*/  IMAD R14, R7, c[0x0][0x1a0], RZ ;  /* 0x00006800070e7a24 */ /* 0x000fe200078e02ff */
[----:B------:R-:W-:Y:S01]  /*2300*/  MOV R173, 0x40 ;  /* 0x0000004000ad7802 */ /* 0x000fe20000000f00 */
[----:B------:R-:W-:Y:S01]  /*2310*/  IMAD.WIDE.U32 R16, R196, c[0x0][0x1a0], R180 ;  /* 0x00006800c4107a25 */ /* 0x000fe200078e00b4 */
[----:B------:R-:W-:Y:S01]  /*2320*/  @P2 BAR.SYNC.DEFER_BLOCKING 0x0 ;  /* 0x0000000000002b1d */ /* 0x000fe20000010000 */
[----:B------:R-:W-:Y:S02]  /*2330*/  MOV R216, 0x7f800000 ;  /* 0x7f80000000d87802 */ /* 0x000fe40000000f00 */
[----:B------:R-:W-:Y:S01]  /*2340*/  IMAD R6, R184, -0x80, R222 ;  /* 0xffffff80b8067824 */ /* 0x000fe200078e02de */
[----:B------:R-:W-:Y:S01]  /*2350*/  IADD3 R20, P0, R13, R16, RZ ;  /* 0x000000100d147210 */ /* 0x000fe20007f1e0ff */
[----:B------:R-:W-:Y:S01]  /*2360*/  IMAD R14, R196, c[0x0][0x1a4], R14 ;  /* 0x00006900c40e7a24 */ /* 0x000fe200078e020e */
[----:B------:R-:W-:Y:S01]  /*2370*/  IADD3 R13, R178, 0x40, RZ ;  /* 0x00000040b20d7810 */ /* 0x000fe20007ffe0ff */
[----:B------:R-:W-:Y:S01]  /*2380*/  IMAD R15, R8, c[0x0][0x1b8], RZ ;  /* 0x00006e00080f7a24 */ /* 0x000fe200078e02ff */
[----:B------:R-:W-:Y:S01]  /*2390*/  ISETP.GE.AND P6, PT, R178, R6, PT ;  /* 0x00000006b200720c */ /* 0x000fe20003fc6270 */
[----:B------:R-:W-:Y:S01]  /*23a0*/  IMAD.WIDE.U32 R26, R173, c[0x0][0x370], RZ ;  /* 0x0000dc00ad1a7a25 */ /* 0x000fe200078e00ff */
[----:B------:R-:W-:-:S02]  /*23b0*/  IADD3.X R21, R12, R17, R14, P0, !PT ;  /* 0x000000110c157210 */ /* 0x000fc400007fe40e */
[----:B------:R-:W-:Y:S01]  /*23c0*/  IADD3 R12, R178, 0x20, RZ ;  /* 0x00000020b20c7810 */ /* 0x000fe20007ffe0ff */
[----:B------:R-:W-:Y:S01]  /*23d0*/  IMAD R15, R9, c[0x0][0x1bc], R15 ;  /* 0x00006f00090f7a24 */ /* 0x000fe200078e020f */
[-C--:B------:R-:W-:Y:S01]  /*23e0*/  ISETP.GE.AND P4, PT, R13, R6.reuse, PT ;  /* 0x000000060d00720c */ /* 0x080fe20003f86270 */
[----:B------:R-:W-:Y:S01]  /*23f0*/  IMAD.WIDE.U32 R20, R9, c[0x0][0x1b8], R20 ;  /* 0x00006e0009147a25 */ /* 0x000fe200078e0014 */
[-C--:B------:R-:W-:Y:S02]  /*2400*/  ISETP.GE.AND P5, PT, R12, R6.reuse, PT ;  /* 0x000000060c00720c */ /* 0x080fe40003fa6270 */
[C---:B------:R-:W-:Y:S01]  /*2410*/  IADD3 R13, R178.reuse, 0x60, RZ ;  /* 0x00000060b20d7810 */ /* 0x040fe20007ffe0ff */
[----:B------:R-:W-:Y:S02]  /*2420*/  IMAD.IADD R21, R21, 0x1, R15 ;  /* 0x0000000115157824 */ /* 0x000fe400078e020f */
[----:B------:R-:W-:Y:S01]  /*2430*/  @!P6 IMAD R14, R5, c[0x0][0x1a0], RZ ;  /* 0x00006800050eea24 */ /* 0x000fe200078e02ff */
[----:B------:R-:W-:Y:S01]  /*2440*/  ISETP.GE.AND P3, PT, R13, R6, PT ;  /* 0x000000060d00720c */ /* 0x000fe20003f66270 */
[C---:B------:R-:W-:Y:S01]  /*2450*/  @!P6 IMAD.WIDE.U32 R22, R178.reuse, c[0x0][0x1a0], R20 ;  /* 0x00006800b216ea25 */ /* 0x040fe200078e0014 */
[----:B------:R1:W-:Y:S03]  /*2460*/  @P6 STS.128 [R183+0xa000], RZ ;  /* 0x00a000ffb7006388 */ /* 0x0003e60000000c00 */
[----:B------:R-:W-:Y:S01]  /*2470*/  @!P6 IMAD R14, R178, c[0x0][0x1a4], R14 ;  /* 0x00006900b20eea24 */ /* 0x000fe200078e020e */
        /* <DEDUP_REMOVED lines=12> */
[----:B------:R-:W-:Y:S01]  /*2540*/  @!P5 IMAD.MOV.U32 R22, RZ, RZ, R20 ;  /* 0x000000ffff16d224 */ /* 0x000fe200078e0014 */
[----:B------:R-:W-:Y:S01]  /*2550*/  @!P4 IADD3.X R14, RZ, R5, RZ, P1, !PT ;  /* 0x00000005ff0ec210 */ /* 0x000fe20000ffe4ff */
[----:B------:R-:W-:Y:S01]  /*2560*/  @!P5 IMAD R17, R16, c[0x0][0x1a4], R17 ;  /* 0x000069001011da24 */ /* 0x000fe200078e0211 */
[----:B------:R-:W-:Y:S01]  /*2570*/  ISETP.GE.AND P1, PT, R12, R6, PT ;  /* 0x000000060c00720c */ /* 0x000fe20003f26270 */
[----:B------:R-:W-:Y:S01]  /*2580*/  @!P3 IMAD.X R12, RZ, RZ, R5, P0 ;  /* 0x000000ffff0cb224 */ /* 0x000fe200000e0605 */
[----:B------:R-:W-:Y:S01]  /*2590*/  @!PT LDS RZ, [RZ] ;  /* 0x00000000fffff984 */ /* 0x000fe20000000800 */
[----:B------:R-:W-:Y:S01]  /*25a0*/  @!PT LDS RZ, [RZ] ;  /* 0x00000000fffff984 */ /* 0x000fe20000000800 */
[----:B------:R-:W-:Y:S01]  /*25b0*/  @!PT LDS RZ, [RZ] ;  /* 0x00000000fffff984 */ /* 0x000fe20000000800 */
[----:B------:R2:W-:Y:S01]  /*25c0*/  @!P6 LDGSTS.E.BYPASS.LTC128B.128 [R183+0xa000], [R18.64] ;  /* 0x0a00000012b7efae */ /* 0x0005e2000b901d46 */
[----:B------:R-:W-:-:S03]  /*25d0*/  @!P5 IMAD.WIDE.U32 R22, R16, c[0x0][0x1a0], R22 ;  /* 0x000068001016da25 */ /* 0x000fc600078e0016 */
[----:B------:R1:W-:Y:S01]  /*25e0*/  @P5 STS.128 [R183+0xb000], RZ ;  /* 0x00b000ffb7005388 */ /* 0x0003e20000000c00 */
[----:B------:R-:W-:Y:S01]  /*25f0*/  @!P4 IMAD R14, R14, c[0x0][0x1a0], RZ ;  /* 0x000068000e0eca24 */ /* 0x000fe200078e02ff */
[----:B------:R-:W-:Y:S01]  /*2600*/  @!P5 LEA R16, P0, R22, c[0x0][0x170], 0x1 ;  /* 0x00005c001610da11 */ /* 0x000fe200078008ff */
[----:B------:R-:W-:Y:S02]  /*2610*/  @!P3 IMAD R12, R12, c[0x0][0x1a0], RZ ;  /* 0x000068000c0cba24 */ /* 0x000fe400078e02ff */
[----:B------:R-:W-:Y:S02]  /*2620*/  @!P5 IMAD.IADD R17, R23, 0x1, R17 ;  /* 0x000000011711d824 */ /* 0x000fe400078e0211 */
[C---:B------:R-:W-:Y:S02]  /*2630*/  @!P4 IMAD R14, R15.reuse, c[0x0][0x1a4], R14 ;  /* 0x000069000f0eca24 */ /* 0x040fe400078e020e */
[----:B------:R-:W-:Y:S01]  /*2640*/  @!P4 IMAD.WIDE.U32 R24, R15, c[0x0][0x1a0], R24 ;  /* 0x000068000f18ca25 */ /* 0x000fe200078e0018 */
[----:B------:R-:W-:-:S03]  /*2650*/  @!P5 LEA.HI.X R17, R22, c[0x0][0x174], R17, 0x1, P0 ;  /* 0x00005d001611da11 */ /* 0x000fc600000f0c11 */
[C---:B------:R-:W-:Y:S02]  /*2660*/  @!P3 IMAD R12, R13.reuse, c[0x0][0x1a4], R12 ;  /* 0x000069000d0cba24 */ /* 0x040fe400078e020c */
[----:B------:R-:W-:Y:S01]  /*2670*/  @!P3 IMAD.WIDE.U32 R20, R13, c[0x0][0x1a0], R20 ;  /* 0x000068000d14ba25 */ /* 0x000fe200078e0014 */
[----:B------:R-:W-:Y:S01]  /*2680*/  @!PT LDS RZ, [RZ] ;  /* 0x00000000fffff984 */ /* 0x000fe20000000800 */
[----:B------:R-:W-:Y:S01]  /*2690*/  @!PT LDS RZ, [RZ] ;  /* 0x00000000fffff984 */ /* 0x000fe20000000800 */
[----:B------:R-:W-:Y:S01]  /*26a0*/  @!PT LDS RZ, [RZ] ;  /* 0x00000000fffff984 */ /* 0x000fe20000000800 */
[----:B------:R3:W-:Y:S03]  /*26b0*/  @!P5 LDGSTS.E.BYPASS.LTC128B.128 [R183+0xb000], [R16.64] ;  /* 0x0b00000010b7dfae */ /* 0x0007e6000b901d46 */
[----:B------:R-:W-:Y:S01]  /*26c0*/  @!P4 IMAD.IADD R13, R25, 0x1, R14 ;  /* 0x00000001190dc824 */ /* 0x000fe200078e020e */
[C---:B------:R-:W-:Y:S01]  /*26d0*/  @!P4 LEA R14, P0, R24.reuse, c[0x0][0x170], 0x1 ;  /* 0x00005c00180eca11 */ /* 0x040fe200078008ff */
[----:B------:R-:W-:Y:S01]  /*26e0*/  @!P3 IMAD.IADD R12, R21, 0x1, R12 ;  /* 0x00000001150cb824 */ /* 0x000fe200078e020c */
[----:B------:R1:W-:Y:S01]  /*26f0*/  @P4 STS.128 [R183+0xc000], RZ ;  /* 0x00c000ffb7004388 */ /* 0x0003e20000000c00 */
[----:B------:R-:W-:Y:S01]  /*2700*/  IMAD.WIDE.U32 R22, R173, c[0x0][0x190], RZ ;  /* 0x00006400ad167a25 */ /* 0x000fe200078e00ff */
[----:B------:R-:W-:-:S02]  /*2710*/  @!P4 LEA.HI.X R15, R24, c[0x0][0x174], R13, 0x1, P0 ;  /* 0x00005d00180fca11 */ /* 0x000fc400000f0c0d */
[C---:B------:R-:W-:Y:S01]  /*2720*/  @!P3 LEA R24, P0, R20.reuse, c[0x0][0x170], 0x1 ;  /* 0x00005c001418ba11 */ /* 0x040fe200078008ff */
[----:B------:R-:W-:Y:S01]  /*2730*/  IMAD R7, R7, c[0x0][0x198], RZ ;  /* 0x0000660007077a24 */ /* 0x000fe200078e02ff */
[----:B------:R-:W-:Y:S01]  /*2740*/  LEA.HI R13, R221, R221, RZ, 0x1 ;  /* 0x000000dddd0d7211 */ /* 0x000fe200078f08ff */
[----:B------:R-:W-:Y:S01]  /*2750*/  @!PT LDS RZ, [RZ] ;  /* 0x00000000fffff984 */ /* 0x000fe20000000800 */
[----:B------:R-:W-:Y:S01]  /*2760*/  @!PT LDS RZ, [RZ] ;  /* 0x00000000fffff984 */ /* 0x000fe20000000800 */
[----:B------:R-:W-:Y:S01]  /*2770*/  @!PT LDS RZ, [RZ] ;  /* 0x00000000fffff984 */ /* 0x000fe20000000800 */
[----:B------:R4:W-:Y:S01]  /*2780*/  @!P4 LDGSTS.E.BYPASS.LTC128B.128 [R183+0xc000], [R14.64] ;  /* 0x0c0000000eb7cfae */ /* 0x0009e2000b901d46 */
[----:B------:R-:W-:Y:S01]  /*2790*/  @!P3 LEA.HI.X R25, R20, c[0x0][0x174], R12, 0x1, P0 ;  /* 0x00005d001419ba11 */ /* 0x000fe200000f0c0c */
[----:B------:R-:W-:Y:S01]  /*27a0*/  IMAD R12, R173, c[0x0][0x374], RZ ;  /* 0x0000dd00ad0c7a24 */ /* 0x000fe200078e02ff */
[----:B------:R-:W-:Y:S01]  /*27b0*/  @!P1 IADD3 R20, P0, R232, R26, RZ ;  /* 0x0000001ae8149210 */ /* 0x000fe20007f1e0ff */
[----:B------:R-:W-:Y:S01]  /*27c0*/  IMAD R7, R196, c[0x0][0x19c], R7 ;  /* 0x00006700c4077a24 */ /* 0x000fe200078e0207 */
[----:B------:R-:W-:Y:S01]  /*27d0*/  LOP3.LUT R13, R13, 0xfffffffe, RZ, 0xc0, !PT ;  /* 0xfffffffe0d0d7812 */ /* 0x000fe200078ec0ff */
[----:B------:R1:W-:Y:S01]  /*27e0*/  @P3 STS.128 [R183+0xd000], RZ ;  /* 0x00d000ffb7003388 */ /* 0x0003e20000000c00 */
        /* <DEDUP_REMOVED lines=11> */
[----:B------:R-:W0:Y:S01]  /*28a0*/  LDGDEPBAR ;  /* 0x00000000000079af */ /* 0x000e220000000000 */
[----:B------:R-:W-:-:S02]  /*28b0*/  IMAD.MOV.U32 R218, RZ, RZ, 0x7f800000 ;  /* 0x7f800000ffda7424 */ /* 0x000fc400078e00ff */
[----:B------:R-:W-:Y:S01]  /*28c0*/  IADD3.X R27, R10, R27, R7, P0, !PT ;  /* 0x0000001b0a1b7210 */ /* 0x000fe200007fe407 */
[----:B------:R-:W-:Y:S01]  /*28d0*/  IMAD R7, R8, c[0x0][0x1b0], RZ ;  /* 0x00006c0008077a24 */ /* 0x000fe200078e02ff */
[----:B------:R-:W-:Y:S01]  /*28e0*/  ISETP.GE.AND P0, PT, R178, R6, PT ;  /* 0x00000006b200720c */ /* 0x000fe20003f06270 */
[----:B------:R-:W-:Y:S01]  /*28f0*/  IMAD.MOV.U32 R219, RZ, RZ, 0x7f800000 ;  /* 0x7f800000ffdb7424 */ /* 0x000fe200078e00ff */
[----:B------:R-:W-:Y:S01]  /*2900*/  ISETP.NE.AND P2, PT, R13, 0x1, PT ;  /* 0x000000010d00780c */ /* 0x000fe20003f45270 */
[----:B------:R-:W-:Y:S01]  /*2910*/  IMAD R7, R9, c[0x0][0x1b4], R7 ;  /* 0x00006d0009077a24 */ /* 0x000fe200078e0207 */
[----:B------:R-:W-:Y:S01]  /*2920*/  IADD3 R8, R177, 0x1000, RZ ;  /* 0x00001000b1087810 */ /* 0x000fe20007ffe0ff */
[----:B------:R-:W-:-:S03]  /*2930*/  IMAD.WIDE.U32 R26, R9, c[0x0][0x1b0], R26 ;  /* 0x00006c00091a7a25 */ /* 0x000fc600078e001a */
[----:B------:R-:W-:Y:S01]  /*2940*/  SEL R8, R8, R177, !P2 ;  /* 0x000000b108087207 */ /* 0x000fe20005000000 */
[----:B------:R-:W-:Y:S01]  /*2950*/  @!P6 IMAD.MOV.U32 R12, RZ, RZ, R26 ;  /* 0x000000ffff0ce224 */ /* 0x000fe200078e001a */
[----:B------:R-:W-:Y:S01]  /*2960*/  IADD3 R13, R27, R7, RZ ;  /* 0x000000071b0d7210 */ /* 0x000fe20007ffe0ff */
[----:B------:R-:W-:Y:S01]  /*2970*/  IMAD.MOV.U32 R217, RZ, RZ, 0x7f800000 ;  /* 0x7f800000ffd97424 */ /* 0x000fe200078e00ff */
[-C--:B---3--:R-:W-:Y:S01]  /*2980*/  @!P5 MOV R16, R26.reuse ;  /* 0x0000001a0010d202 */ /* 0x088fe20000000f00 */
[----:B------:R-:W-:Y:S01]  /*2990*/  IMAD.SHL.U32 R220, R8, 0x2, RZ ;  /* 0x0000000208dc7824 */ /* 0x000fe200078e00ff */
[----:B------:R1:W-:Y:S01]  /*29a0*/  @P0 STS.128 [R183+0x4000], RZ ;  /* 0x004000ffb7000388 */ /* 0x0003e20000000c00 */
[----:B------:R-:W-:Y:S01]  /*29b0*/  @!P6 IMAD R8, R5, c[0x0][0x198], RZ ;  /* 0x000066000508ea24 */ /* 0x000fe200078e02ff */
[----:B--2---:R-:W-:Y:S01]  /*29c0*/  @!P3 MOV R18, R26 ;  /* 0x0000001a0012b202 */ /* 0x004fe20000000f00 */
[C---:B----4-:R-:W-:Y:S01]  /*29d0*/  @!P6 IMAD.WIDE.U32 R14, R178.reuse, c[0x0][0x198], R12 ;  /* 0x00006600b20eea25 */ /* 0x050fe200078e000c */
[----:B------:R-:W-:Y:S01]  /*29e0*/  @!PT LDS RZ, [RZ] ;  /* 0x00000000fffff984 */ /* 0x000fe20000000800 */
[----:B------:R-:W-:Y:S01]  /*29f0*/  @!PT LDS RZ, [RZ] ;  /* 0x00000000fffff984 */ /* 0x000fe20000000800 */
[----:B------:R-:W-:Y:S01]  /*2a00*/  @!PT LDS RZ, [RZ] ;  /* 0x00000000fffff984 */ /* 0x000fe20000000800 */
[----:B------:R1:W-:Y:S03]  /*2a10*/  @!P0 LDGSTS.E.BYPASS.LTC128B.128 [R183+0x4000], [R232.64] ;  /* 0x04000000e8b78fae */ /* 0x0003e6000b901d46 */
[----:B------:R-:W-:Y:S01]  /*2a20*/  @!P6 IMAD R7, R178, c[0x0][0x19c], R8 ;  /* 0x00006700b207ea24 */ /* 0x000fe200078e0208 */
[----:B------:R1:W-:Y:S01]  /*2a30*/  @P1 STS.128 [R183+0x5000], RZ ;  /* 0x005000ffb7001388 */ /* 0x0003e20000000c00 */
[----:B------:R-:W-:-:S02]  /*2a40*/  @!P5 IMAD.MOV.U32 R17, RZ, RZ, R13 ;  /* 0x000000ffff11d224 */ /* 0x000fc400078e000d */
[----:B------:R-:W-:Y:S01]  /*2a50*/  @!P6 IMAD.IADD R7, R15, 0x1, R7 ;  /* 0x000000010f07e824 */ /* 0x000fe200078e0207 */
[----:B------:R-:W-:Y:S01]  /*2a60*/  @!PT LDS RZ, [RZ] ;  /* 0x00000000fffff984 */ /* 0x000fe20000000800 */
[----:B------:R-:W-:Y:S01]  /*2a70*/  @!PT LDS RZ, [RZ] ;  /* 0x00000000fffff984 */ /* 0x000fe20000000800 */
[----:B------:R-:W-:Y:S01]  /*2a80*/  @!PT LDS RZ, [RZ] ;  /* 0x00000000fffff984 */ /* 0x000fe20000000800 */
[----:B------:R1:W-:Y:S01]  /*2a90*/  @!P1 LDGSTS.E.BYPASS.LTC128B.128 [R183+0x5000], [R20.64] ;  /* 0x0500000014b79fae */ /* 0x0003e2000b901d46 */
[----:B------:R-:W-:-:S03]  /*2aa0*/  @!P3 IMAD.MOV.U32 R19, RZ, RZ, R13 ;  /* 0x000000ffff13b224 */ /* 0x000fc600078e000d */
[----:B------:R1:W-:Y:S04]  /*2ab0*/  @P0 STS [R220], RZ ;  /* 0x000000ffdc000388 */ /* 0x0003e80000000800 */
[----:B------:R1:W-:Y:S04]  /*2ac0*/  @P0 STS [R220+0x4], RZ ;  /* 0x000004ffdc000388 */ /* 0x0003e80000000800 */
[----:B------:R1:W-:Y:S04]  /*2ad0*/  @P0 STS [R220+0x8], RZ ;  /* 0x000008ffdc000388 */ /* 0x0003e80000000800 */
[----:B------:R1:W-:Y:S04]  /*2ae0*/  @P0 STS [R220+0xc], RZ ;  /* 0x00000cffdc000388 */ /* 0x0003e80000000800 */
[----:B------:R-:W-:Y:S01]  /*2af0*/  @!PT LDS RZ, [RZ] ;  /* 0x00000000fffff984 */ /* 0x000fe20000000800 */
[----:B------:R-:W-:Y:S01]  /*2b00*/  @!PT LDS RZ, [RZ] ;  /* 0x00000000fffff984 */ /* 0x000fe20000000800 */
[----:B------:R-:W-:Y:S01]  /*2b10*/  @!PT LDS RZ, [RZ] ;  /* 0x00000000fffff984 */ /* 0x000fe20000000800 */
[----:B------:R1:W-:Y:S01]  /*2b20*/  @!P0 LDGSTS.E.BYPASS.LTC128B.128 [R220], [R234.64] ;  /* 0x00000000eadc8fae */ /* 0x0003e2000b901d46 */
[----:B------:R-:W-:-:S03]  /*2b30*/  @!P5 IADD3 R9, P0, R178, 0x20, RZ ;  /* 0x00000020b209d810 */ /* 0x000fc60007f1e0ff */
[----:B------:R1:W-:Y:S02]  /*2b40*/  @P1 STS [R220+0x1000], RZ ;  /* 0x001000ffdc001388 */ /* 0x0003e40000000800 */
[----:B------:R-:W-:Y:S01]  /*2b50*/  @!P5 IMAD.X R8, RZ, RZ, R5, P0 ;  /* 0x000000ffff08d224 */ /* 0x000fe200000e0605 */
[C---:B------:R-:W-:Y:S01]  /*2b60*/  @!P6 LEA R10, P0, R14.reuse, c[0x0][0x168], 0x1 ;  /* 0x00005a000e0aea11 */ /* 0x040fe200078008ff */
[C---:B------:R-:W-:Y:S01]  /*2b70*/  @!P5 IMAD.WIDE.U32 R16, R9.reuse, c[0x0][0x198], R16 ;  /* 0x000066000910da25 */ /* 0x040fe200078e0010 */
[----:B------:R1:W-:Y:S02]  /*2b80*/  @P1 STS [R220+0x1004], RZ ;  /* 0x001004ffdc001388 */ /* 0x0003e40000000800 */
[----:B------:R-:W-:Y:S01]  /*2b90*/  @!P6 LEA.HI.X R11, R14, c[0x0][0x16c], R7, 0x1, P0 ;  /* 0x00005b000e0bea11 */ /* 0x000fe200000f0c07 */
[----:B------:R-:W-:Y:S01]  /*2ba0*/  @!P5 IMAD R8, R8, c[0x0][0x198], RZ ;  /* 0x000066000808da24 */ /* 0x000fe200078e02ff */
[----:B------:R-:W-:Y:S01]  /*2bb0*/  @!P4 IADD3 R7, P0, R178, 0x40, RZ ;  /* 0x00000040b207c810 */ /* 0x000fe20007f1e0ff */
[----:B------:R1:W-:Y:S02]  /*2bc0*/  @P1 STS [R220+0x1008], RZ ;  /* 0x001008ffdc001388 */ /* 0x0003e40000000800 */
[----:B------:R-:W-:-:S02]  /*2bd0*/  @!P5 IMAD R8, R9, c[0x0][0x19c], R8 ;  /* 0x000067000908da24 */ /* 0x000fc400078e0208 */
[----:B------:R-:W-:Y:S01]  /*2be0*/  @!P4 IMAD.X R9, RZ, RZ, R5, P0 ;  /* 0x000000ffff09c224 */ /* 0x000fe200000e0605 */
[C---:B------:R-:W-:Y:S01]  /*2bf0*/  @!P5 LEA R14, P0, R16.reuse, c[0x0][0x168], 0x1 ;  /* 0x00005a00100eda11 */ /* 0x040fe200078008ff */
[----:B------:R-:W-:Y:S01]  /*2c00*/  @!P5 IMAD.IADD R8, R17, 0x1, R8 ;  /* 0x000000011108d824 */ /* 0x000fe200078e0208 */
[----:B------:R1:W-:Y:S01]  /*2c10*/  @P1 STS [R220+0x100c], RZ ;  /* 0x00100cffdc001388 */ /* 0x0003e20000000800 */
[----:B------:R-:W-:Y:S02]  /*2c20*/  @!P4 IMAD R9, R9, c[0x0][0x198], RZ ;  /* 0x000066000909ca24 */ /* 0x000fe400078e02ff */
[----:B------:R-:W-:Y:S01]  /*2c30*/  @!P4 IMAD.MOV.U32 R17, RZ, RZ, R13 ;  /* 0x000000ffff11c224 */ /* 0x000fe200078e000d */
[----:B------:R-:W-:Y:S01]  /*2c40*/  @!P5 LEA.HI.X R15, R16, c[0x0][0x16c], R8, 0x1, P0 ;  /* 0x00005b00100fda11 */ /* 0x000fe200000f0c08 */
[----:B------:R-:W-:Y:S01]  /*2c50*/  @!P4 IMAD R9, R7, c[0x0][0x19c], R9 ;  /* 0x000067000709ca24 */ /* 0x000fe200078e0209 */
[----:B------:R-:W-:Y:S01]  /*2c60*/  @!P3 IADD3 R8, P0, R178, 0x60, RZ ;  /* 0x00000060b208b810 */ /* 0x000fe20007f1e0ff */
[----:B------:R-:W-:Y:S01]  /*2c70*/  @!PT LDS RZ, [RZ] ;  /* 0x00000000fffff984 */ /* 0x000fe20000000800 */
[----:B------:R-:W-:Y:S01]  /*2c80*/  @!PT LDS RZ, [RZ] ;  /* 0x00000000fffff984 */ /* 0x000fe20000000800 */
[----:B------:R-:W-:Y:S01]  /*2c90*/  @!PT LDS RZ, [RZ] ;  /* 0x00000000fffff984 */ /* 0x000fe20000000800 */
[----:B------:R1:W-:Y:S01]  /*2ca0*/  @!P1 LDGSTS.E.BYPASS.LTC128B.128 [R220+0x1000], [R22.64] ;  /* 0x0100000016dc9fae */ /* 0x0003e2000b901d46 */
[----:B------:R-:W-:-:S03]  /*2cb0*/  @!P4 MOV R16, R26 ;  /* 0x0000001a0010c202 */ /* 0x000fc60000000f00 */
[----:B------:R-:W-:Y:S01]  /*2cc0*/  @!P3 IMAD.X R5, RZ, RZ, R5, P0 ;  /* 0x000000ffff05b224 */ /* 0x000fe200000e0605 */
[----:B------:R1:W-:Y:S01]  /*2cd0*/  @P6 STS.128 [R183+0x6000], RZ ;  /* 0x006000ffb7006388 */ /* 0x0003e20000000c00 */
[----:B------:R-:W-:Y:S01]  /*2ce0*/  @!P4 IMAD.WIDE.U32 R16, R7, c[0x0][0x198], R16 ;  /* 0x000066000710ca25 */ /* 0x000fe200078e0010 */
[----:B------:R-:W-:Y:S02]  /*2cf0*/  IADD3 R7, R176, 0x8, RZ ;  /* 0x00000008b0077810 */ /* 0x000fe40007ffe0ff */
[----:B------:R-:W-:Y:S01]  /*2d00*/  @!PT LDS RZ, [RZ] ;  /* 0x00000000fffff984 */ /* 0x000fe20000000800 */
[----:B------:R-:W-:Y:S01]  /*2d10*/  @!PT LDS RZ, [RZ] ;  /* 0x00000000fffff984 */ /* 0x000fe20000000800 */
[----:B------:R-:W-:Y:S01]  /*2d20*/  @!PT LDS RZ, [RZ] ;  /* 0x00000000fffff984 */ /* 0x000fe20000000800 */
[----:B------:R2:W-:Y:S01]  /*2d30*/  @!P6 LDGSTS.E.BYPASS.LTC128B.128 [R183+0x6000], [R10.64] ;  /* 0x060000000ab7efae */ /* 0x0005e2000b901d46 */
[----:B------:R-:W-:Y:S01]  /*2d40*/  @!P3 IMAD R5, R5, c[0x0][0x198], RZ ;  /* 0x000066000505ba24 */ /* 0x000fe200078e02ff */
[----:B------:R-:W-:Y:S01]  /*2d50*/  @!P4 LEA R12, P0, R16, c[0x0][0x168], 0x1 ;  /* 0x00005a00100cca11 */ /* 0x000fe200078008ff */
[----:B------:R-:W-:Y:S01]  /*2d60*/  @!P4 IMAD.IADD R9, R17, 0x1, R9 ;  /* 0x000000011109c824 */ /* 0x000fe200078e0209 */
[----:B------:R1:W-:Y:S01]  /*2d70*/  @P5 STS.128 [R183+0x7000], RZ ;  /* 0x007000ffb7005388 */ /* 0x0003e20000000c00 */
[C---:B------:R-:W-:Y:S01]  /*2d80*/  @!P3 IMAD R5, R8.reuse, c[0x0][0x19c], R5 ;  /* 0x000067000805ba24 */ /* 0x040fe200078e0205 */
[-C--:B------:R-:W-:Y:S01]  /*2d90*/  ISETP.GE.AND P1, PT, R7, R6.reuse, PT ;  /* 0x000000060700720c */ /* 0x080fe20003f26270 */
[----:B------:R-:W-:Y:S01]  /*2da0*/  @!P3 IMAD.WIDE.U32 R18, R8, c[0x0][0x198], R18 ;  /* 0x000066000812ba25 */ /* 0x000fe200078e0012 */
[----:B------:R-:W-:Y:S01]  /*2db0*/  @!P4 LEA.HI.X R13, R16, c[0x0][0x16c], R9, 0x1, P0 ;  /* 0x00005b00100dca11 */ /* 0x000fe200000f0c09 */
[----:B------:R-:W-:Y:S01]  /*2dc0*/  @!PT LDS RZ, [RZ] ;  /* 0x00000000fffff984 */ /* 0x000fe20000000800 */
[----:B------:R-:W-:Y:S01]  /*2dd0*/  @!PT LDS RZ, [RZ] ;  /* 0x00000000fffff984 */ /* 0x000fe20000000800 */
[----:B------:R-:W-:Y:S01]  /*2de0*/  @!PT LDS RZ, [RZ] ;  /* 0x00000000fffff984 */ /* 0x000fe20000000800 */
[----:B------:R1:W-:Y:S01]  /*2df0*/  @!P5 LDGSTS.E.BYPASS.LTC128B.128 [R183+0x7000], [R14.64] ;  /* 0x070000000eb7dfae */ /* 0x0003e2000b901d46 */
[C---:B------:R-:W-:Y:S01]  /*2e00*/  IADD3 R8, R176.reuse, 0x28, RZ ;  /* 0x00000028b0087810 */ /* 0x040fe20007ffe0ff */
[----:B------:R-:W-:Y:S01]  /*2e10*/  @!P3 IMAD.IADD R5, R19, 0x1, R5 ;  /* 0x000000011305b824 */ /* 0x000fe200078e0205 */
[----:B------:R-:W-:Y:S01]  /*2e20*/  IADD3 R7, R176, 0x20, RZ ;  /* 0x00000020b0077810 */ /* 0x000fe20007ffe0ff */
[----:B------:R1:W-:Y:S01]  /*2e30*/  @P4 STS.128 [R183+0x8000], RZ ;  /* 0x008000ffb7004388 */ /* 0x0003e20000000c00 */
[----:B------:R-:W-:-:S02]  /*2e40*/  ISETP.GE.AND P5, PT, R8, R6, PT ;  /* 0x000000060800720c */ /* 0x000fc40003fa6270 */
[----:B------:R-:W-:Y:S01]  /*2e50*/  ISETP.GE.AND P6, PT, R7, R6, PT ;  /* 0x000000060700720c */ /* 0x000fe20003fc6270 */
[----:B------:R-:W-:Y:S01]  /*2e60*/  @!PT LDS RZ, [RZ] ;  /* 0x00000000fffff984 */ /* 0x000fe20000000800 */
[----:B------:R-:W-:Y:S01]  /*2e70*/  @!PT LDS RZ, [RZ] ;  /* 0x00000000fffff984 */ /* 0x000fe20000000800 */
[----:B------:R-:W-:Y:S01]  /*2e80*/  @!PT LDS RZ, [RZ] ;  /* 0x00000000fffff984 */ /* 0x000fe20000000800 */
[----:B------:R1:W-:Y:S01]  /*2e90*/  @!P4 LDGSTS.E.BYPASS.LTC128B.128 [R183+0x8000], [R12.64] ;  /* 0x080000000cb7cfae */ /* 0x0003e2000b901d46 */
[----:B------:R-:W-:-:S03]  /*2ea0*/  SHF.L.U64.HI R7, R176, 0x2, R179 ;  /* 0x00000002b0077819 */ /* 0x000fc600000102b3 */
[----:B------:R1:W-:Y:S01]  /*2eb0*/  @P3 STS.128 [R183+0x9000], RZ ;  /* 0x009000ffb7003388 */ /* 0x0003e20000000c00 */
[----:B--2---:R-:W-:-:S04]  /*2ec0*/  @!P3 LEA R10, P0, R18, c[0x0][0x168], 0x1 ;  /* 0x00005a00120aba11 */ /* 0x004fc800078008ff */
[----:B------:R-:W-:Y:S02]  /*2ed0*/  @!P3 LEA.HI.X R11, R18, c[0x0][0x16c], R5, 0x1, P0 ;  /* 0x00005b00120bba11 */ /* 0x000fe400000f0c05 */
[C---:B------:R-:W-:Y:S01]  /*2ee0*/  ISETP.GE.AND P0, PT, R176.reuse, R6, PT ;  /* 0x00000006b000720c */ /* 0x040fe20003f06270 */
[----:B------:R-:W-:Y:S01]  /*2ef0*/  IMAD.SHL.U32 R6, R176, 0x4, RZ ;  /* 0x00000004b0067824 */ /* 0x000fe200078e00ff */
[----:B------:R-:W-:Y:S01]  /*2f00*/  SHF.R.S32.HI R5, RZ, 0x1f, R8 ;  /* 0x0000001fff057819 */ /* 0x000fe20000011408 */
[----:B------:R-:W-:Y:S01]  /*2f10*/  @!PT LDS RZ, [RZ] ;  /* 0x00000000fffff984 */ /* 0x000fe20000000800 */
[----:B------:R-:W-:Y:S01]  /*2f20*/  @!PT LDS RZ, [RZ] ;  /* 0x00000000fffff984 */ /* 0x000fe20000000800 */
[----:B------:R-:W-:Y:S01]  /*2f30*/  @!PT LDS RZ, [RZ] ;  /* 0x00000000fffff984 */ /* 0x000fe20000000800 */
[----:B------:R2:W-:Y:S03]  /*2f40*/  @!P3 LDGSTS.E.BYPASS.LTC128B.128 [R183+0x9000], [R10.64] ;  /* 0x090000000ab7bfae */ /* 0x0005e6000b901d46 */
[----:B------:R-:W-:Y:S01]  /*2f50*/  IADD3 R6, P4, R6, R200, RZ ;  /* 0x000000c806067210 */ /* 0x000fe20007f9e0ff */
[----:B------:R-:W0:Y:S03]  /*2f60*/  LDGDEPBAR ;  /* 0x00000000000079af */ /* 0x000e260000000000 */
[----:B------:R-:W-:-:S05]  /*2f70*/  IADD3.X R7, R7, R199, RZ, P4, !PT ;  /* 0x000000c707077210 */ /* 0x000fca00027fe4ff */
[----:B------:R1:W5:Y:S04]  /*2f80*/  @!P0 LDG.E R218, [R6.64] ;  /* 0x0000000606da8981 */ /* 0x000368000c1e1900 */
[----:B------:R1:W5:Y:S04]  /*2f90*/  @!P1 LDG.E R219, [R6.64+0x20] ;  /* 0x0000200606db9981 */ /* 0x000368000c1e1900 */
[----:B------:R1:W5:Y:S01]  /*2fa0*/  @!P6 LDG.E R216, [R6.64+0x80] ;  /* 0x0000800606d8e981 */ /* 0x000362000c1e1900 */
[----:B--2---:R-:W-:Y:S01]  /*2fb0*/  @!P5 LEA R10, P3, R8, R200, 0x2 ;  /* 0x000000c8080ad211 */ /* 0x004fe200078610ff */
[----:B------:R-:W-:-:S04]  /*2fc0*/  DEPBAR.LE SB0, 0x1 ;  /* 0x000080400000791a */ /* 0x000fc80000000000 */
[----:B------:R-:W-:-:S05]  /*2fd0*/  @!P5 LEA.HI.X R11, R8, R199, R5, 0x2, P3 ;  /* 0x000000c7080bd211 */ /* 0x000fca00018f1405 */
[----:B------:R1:W5:Y:S04]  /*2fe0*/  @!P5 LDG.E R217, [R10.64] ;  /* 0x000000060ad9d981 */ /* 0x000368000c1e1900 */
[----:B------:R-:W-:Y:S01]  /*2ff0*/  BAR.SYNC.DEFER_BLOCKING 0x0 ;  /* 0x0000000000007b1d */ /* 0x000fe20000010000 */
[----:B------:R-:W-:-:S04]  /*3000*/  LEA.HI R0, R0, R4, RZ, 0x4 ;  /* 0x0000000400007211 */ /* 0x000fc800078f20ff */
[----:B------:R-:W-:Y:S02]  /*3010*/  LOP3.LUT R0, R0, 0xfffffff0, RZ, 0xc0, !PT ;  /* 0xfffffff000007812 */ /* 0x000fe400078ec0ff */
[----:B------:R-:W-:-:S03]  /*3020*/  SHF.L.U32 R213, R208, 0x4, RZ ;  /* 0x00000004d0d57819 */ /* 0x000fc600000006ff */
[----:B------:R-:W-:Y:S01]  /*3030*/  IMAD.IADD R4, R4, 0x1, -R0 ;  /* 0x0000000104047824 */ /* 0x000fe200078e0a00 */
[----:B------:R-:W-:Y:S01]  /*3040*/  IADD3 R207, R213, 0x20, RZ ;  /* 0x00000020d5cf7810 */ /* 0x000fe20007ffe0ff */
        /* <DEDUP_REMOVED lines=9> */
[----:B------:R-:W-:-:S03]  /*30e0*/  IMAD.SHL.U32 R214, R208, 0x8, RZ ;  /* 0x00000008d0d67824 */ /* 0x000fc600078e00ff */
[----:B------:R-:W-:Y:S01]  /*30f0*/  LEA.HI R0, R0, R4, RZ, 0x3 ;  /* 0x0000000400007211 */ /* 0x000fe200078f18ff */
[----:B------:R-:W-:-:S03]  /*3100*/  IMAD.IADD R206, R214, 0x1, R207 ;  /* 0x00000001d6ce7824 */ /* 0x000fc600078e02cf */
[----:B------:R-:W-:Y:S02]  /*3110*/  LOP3.LUT R0, R0, 0xfffffff8, RZ, 0xc0, !PT ;  /* 0xfffffff800007812 */ /* 0x000fe400078ec0ff */
[----:B------:R-:W-:Y:S02]  /*3120*/  IADD3 R205, R214, R206, RZ ;  /* 0x000000ced6cd7210 */ /* 0x000fe40007ffe0ff */
[----:B------:R-:W-:Y:S01]  /*3130*/  IADD3 R0, R4, -R0, RZ ;  /* 0x8000000004007210 */ /* 0x000fe20007ffe0ff */
[----:B------:R-:W-:Y:S01]  /*3140*/  IMAD.MOV.U32 R165, RZ, RZ, 0x20 ;  /* 0x00000020ffa57424 */ /* 0x000fe200078e00ff */
[----:B------:R-:W-:Y:S01]  /*3150*/  IADD3 R167, R172, 0x1000, RZ ;  /* 0x00001000aca77810 */ /* 0x000fe20007ffe0ff */
[----:B------:R-:W-:Y:S01]  /*3160*/  IMAD.IADD R204, R214, 0x1, R205 ;  /* 0x00000001d6cc7824 */ /* 0x000fe200078e02cd */
[----:B------:R-:W-:Y:S02]  /*3170*/  LOP3.LUT P0, RZ, R0, 0x2, RZ, 0xc0, !PT ;  /* 0x0000000200ff7812 */ /* 0x000fe4000780c0ff */
[----:B------:R-:W-:-:S02]  /*3180*/  IADD3 R166, R171, 0x1000, RZ ;  /* 0x00001000aba67810 */ /* 0x000fc40007ffe0ff */
[----:B------:R-:W-:Y:S01]  /*3190*/  IADD3 R194, R196, R224, RZ ;  /* 0x000000e0c4c27210 */ /* 0x000fe20007ffe0ff */
[----:B------:R-:W-:Y:S01]  /*31a0*/  IMAD.IADD R228, R214, 0x1, R204 ;  /* 0x00000001d6e47824 */ /* 0x000fe200078e02cc */
[----:B------:R-:W-:Y:S02]  /*31b0*/  SEL R167, R167, R172, !P2 ;  /* 0x000000aca7a77207 */ /* 0x000fe40005000000 */
[----:B------:R-:W-:Y:S02]  /*31c0*/  LOP3.LUT P1, RZ, R0, 0x4, RZ, 0xc0, !PT ;  /* 0x0000000400ff7812 */ /* 0x000fe4000782c0ff */
[----:B------:R-:W-:Y:S02]  /*31d0*/  IADD3 R194, -R222, 0x80, R194 ;  /* 0x00000080dec27810 */ /* 0x000fe40007ffe1c2 */
[----:B------:R-:W-:Y:S02]  /*31e0*/  SEL R166, R166, R171, !P2 ;  /* 0x000000aba6a67207 */ /* 0x000fe40005000000 */
[----:B------:R-:W-:Y:S01]  /*31f0*/  SEL R165, R165, 0xffffffe0, !P0 ;  /* 0xffffffe0a5a57807 */ /* 0x000fe20004000000 */
[C---:B------:R-:W-:Y:S01]  /*3200*/  IMAD R212, R208.reuse, 0x18, RZ ;  /* 0x00000018d0d47824 */ /* 0x040fe200078e02ff */
[----:B------:R-:W-:Y:S01]  /*3210*/  CS2R R94, SRZ ;  /* 0x00000000005e7805 */ /* 0x000fe2000001ff00 */
[C---:B------:R-:W-:Y:S01]  /*3220*/  IMAD.SHL.U32 R211, R208.reuse, 0x20, RZ ;  /* 0x00000020d0d37824 */ /* 0x040fe200078e00ff */
[----:B------:R-:W-:Y:S01]  /*3230*/  CS2R R92, SRZ ;  /* 0x00000000005c7805 */ /* 0x000fe2000001ff00 */
[C---:B------:R-:W-:Y:S01]  /*3240*/  IMAD R210, R208.reuse, 0x28, RZ ;  /* 0x00000028d0d27824 */ /* 0x040fe200078e02ff */
[----:B------:R-:W-:Y:S01]  /*3250*/  CS2R R98, SRZ ;  /* 0x0000000000627805 */ /* 0x000fe2000001ff00 */
[C---:B------:R-:W-:Y:S01]  /*3260*/  IMAD R209, R208.reuse, 0x30, RZ ;  /* 0x00000030d0d17824 */ /* 0x040fe200078e02ff */
[----:B------:R-:W-:Y:S01]  /*3270*/  CS2R R96, SRZ ;  /* 0x0000000000607805 */ /* 0x000fe2000001ff00 */
[----:B------:R-:W-:Y:S01]  /*3280*/  IMAD.MOV R198, RZ, RZ, -R198 ;  /* 0x000000ffffc67224 */ /* 0x000fe200078e0ac6 */
[----:B------:R-:W-:Y:S01]  /*3290*/  CS2R R90, SRZ ;  /* 0x00000000005a7805 */ /* 0x000fe2000001ff00 */
[----:B------:R-:W-:Y:S01]  /*32a0*/  IMAD R208, R208, 0x38, RZ ;  /* 0x00000038d0d07824 */ /* 0x000fe200078e02ff */
[----:B------:R-:W-:Y:S01]  /*32b0*/  CS2R R88, SRZ ;  /* 0x0000000000587805 */ /* 0x000fe2000001ff00 */
[----:B------:R-:W-:Y:S01]  /*32c0*/  IMAD.MOV.U32 R215, RZ, RZ, c[0x0][0x2e4] ;  /* 0x0000b900ffd77624 */ /* 0x000fe200078e00ff */
        /* <DEDUP_REMOVED lines=26> */
[----:B------:R-:W-:Y:S01]  /*3470*/  IADD3 R194, R194, -c[0x0][0x2e8], RZ ;  /* 0x8000ba00c2c27a10 */ /* 0x000fe20007ffe0ff */
[----:B------:R-:W-:Y:S01]  /*3480*/  IMAD.SHL.U32 R167, R167, 0x2, RZ ;  /* 0x00000002a7a77824 */ /* 0x000fe200078e00ff */
[----:B------:R-:W-:Y:S01]  /*3490*/  SHF.L.U32 R166, R166, 0x1, RZ ;  /* 0x00000001a6a67819 */ /* 0x000fe200000006ff */
[----:B------:R-:W-:Y:S01]  /*34a0*/  IMAD.SHL.U32 R229, R176, 0x4, RZ ;  /* 0x00000004b0e57824 */ /* 0x000fe200078e00ff */
[----:B------:R-:W-:Y:S01]  /*34b0*/  SEL R173, R173, 0xffffffc0, !P1 ;  /* 0xffffffc0adad7807 */ /* 0x000fe20004800000 */
[----:B------:R-:W-:Y:S01]  /*34c0*/  IMAD.IADD R227, R214, 0x1, R228 ;  /* 0x00000001d6e37824 */ /* 0x000fe200078e02e4 */
[----:B------:R-:W-:-:S02]  /*34d0*/  SHF.L.U64.HI R230, R176, 0x2, R179 ;  /* 0x00000002b0e67819 */ /* 0x000fc400000102b3 */
[----:B-1234-:R-:W-:Y:S02]  /*34e0*/  IADD3 R0, R169, R165, RZ ;  /* 0x000000a5a9007210 */ /* 0x01efe40007ffe0ff */
.L_x_296:
        /* <DEDUP_REMOVED lines=8> */
[----:B------:R-:W1:Y:S05]  /*3570*/  LDSM.16.M88.4 R16, [R170+0x6000] ;  /* 0x00600000aa10783b */ /* 0x000e6a0000000200 */
[----:B------:R-:W2:Y:S05]  /*3580*/  LDSM.16.M88.4 R28, [R167+0x1000] ;  /* 0x00100000a71c783b */ /* 0x000eaa0000000200 */
[----:B-----5:R1:W5:Y:S05]  /*3590*/  LDG.E R240, [R4.64] ;  /* 0x0000000604f07981 */ /* 0x02036a000c1e1900 */
[----:B------:R1:W5:Y:S05]  /*35a0*/  LDG.E R239, [R4.64+0x20] ;  /* 0x0000200604ef7981 */ /* 0x00036a000c1e1900 */
[----:B------:R1:W5:Y:S05]  /*35b0*/  LDG.E R238, [R4.64+0x80] ;  /* 0x0000800604ee7981 */ /* 0x00036a000c1e1900 */
[----:B------:R1:W5:Y:S05]  /*35c0*/  LDG.E R237, [R4.64+0xa0] ;  /* 0x0000a00604ed7981 */ /* 0x00036a000c1e1900 */
[----:B------:R-:W3:Y:S05]  /*35d0*/  LDSM.16.M88.4 R100, [R170+0x6800] ;  /* 0x00680000aa64783b */ /* 0x000eea0000000200 */
[----:B------:R-:W-:Y:S05]  /*35e0*/  LDSM.16.M88.4 R104, [R174] ;  /* 0x00000000ae68783b */ /* 0x000fea0000000200 */
[----:B------:R-:W4:Y:S05]  /*35f0*/  LDSM.16.M88.4 R108, [R164+0x6000] ;  /* 0x00600000a46c783b */ /* 0x000f2a0000000200 */
[----:B------:R-:W4:Y:S01]  /*3600*/  LDSM.16.M88.4 R112, [R174+0x1000] ;  /* 0x00100000ae70783b */ /* 0x000f220000000200 */
[-C--:B-1----:R-:W-:Y:S04]  /*3610*/  HMMA.16816.F32 R4, R32, R16.reuse, RZ ;  /* 0x000000102004723c */ /* 0x082fe800000018ff */
[----:B------:R-:W1:Y:S05]  /*3620*/  LDSM.16.M88.4 R116, [R164+0x6800] ;  /* 0x00680000a474783b */ /* 0x000e6a0000000200 */
[----:B------:R-:W-:Y:S01]  /*3630*/  LDSM.16.M88.4 R120, [R3+0x6000] ;  /* 0x006000000378783b */ /* 0x000fe20000000200 */
[C---:B--2---:R-:W-:Y:S04]  /*3640*/  HMMA.16816.F32 R8, R28.reuse, R16, RZ ;  /* 0x000000101c08723c */ /* 0x044fe800000018ff */
[----:B------:R-:W-:Y:S04]  /*3650*/  LDSM.16.M88.4 R128, [R3+0x6800] ;  /* 0x006800000380783b */ /* 0x000fe80000000200 */
[-C--:B------:R-:W-:Y:S08]  /*3660*/  HMMA.16816.F32 R12, R28, R18.reuse, RZ ;  /* 0x000000121c0c723c */ /* 0x080ff000000018ff */
[C---:B------:R-:W-:Y:S08]  /*3670*/  HMMA.16816.F32 R16, R32.reuse, R18, RZ ;  /* 0x000000122010723c */ /* 0x040ff000000018ff */
[-C--:B---3--:R-:W-:Y:S08]  /*3680*/  HMMA.16816.F32 R20, R32, R100.reuse, RZ ;  /* 0x000000642014723c */ /* 0x088ff000000018ff */
[C---:B------:R-:W-:Y:S08]  /*3690*/  HMMA.16816.F32 R24, R28.reuse, R100, RZ ;  /* 0x000000641c18723c */ /* 0x040ff000000018ff */
[-C--:B------:R-:W-:Y:S08]  /*36a0*/  HMMA.16816.F32 R28, R28, R102.reuse, RZ ;  /* 0x000000661c1c723c */ /* 0x080ff000000018ff */
[----:B------:R-:W-:Y:S01]  /*36b0*/  HMMA.16816.F32 R32, R32, R102, RZ ;  /* 0x000000662020723c */ /* 0x000fe200000018ff */
[----:B------:R-:W2:Y:S05]  /*36c0*/  LDSM.16.M88.4 R100, [R124] ;  /* 0x000000007c64783b */ /* 0x000eaa0000000200 */
[----:B------:R-:W3:Y:S02]  /*36d0*/  LDSM.16.M88.4 R124, [R124+0x1000] ;  /* 0x001000007c7c783b */ /* 0x000ee40000000200 */
[-C--:B----4-:R-:W-:Y:S08]  /*36e0*/  HMMA.16816.F32 R4, R104, R108.reuse, R4 ;  /* 0x0000006c6804723c */ /* 0x090ff00000001804 */
        /* <DEDUP_REMOVED lines=11> */
[-C--:B--2---:R-:W-:Y:S03]  /*37a0*/  HMMA.16816.F32 R4, R100, R120.reuse, R4 ;  /* 0x000000786404723c */ /* 0x084fe60000001804 */
[----:B------:R-:W2:Y:S05]  /*37b0*/  LDSM.16.M88.4 R112, [R112+0x1000] ;  /* 0x001000007070783b */ /* 0x000eaa0000000200 */
[C---:B---3--:R-:W-:Y:S07]  /*37c0*/  HMMA.16816.F32 R8, R124.reuse, R120, R8 ;  /* 0x000000787c08723c */ /* 0x048fee0000001808 */
        /* <DEDUP_REMOVED lines=30> */
.L_x_292:
        /* <DEDUP_REMOVED lines=128> */
.L_x_293:
        /* <DEDUP_REMOVED lines=224> */
[C---:B------:R-:W-:Y:S03]  /*4fb0*/  IMAD.U32 R4, R5.reuse, -0x40, RZ ;  /* 0xffffffc005047824 */ /* 0x040fe600078e00ff */
[----:B------:R-:W-:Y:S02]  /*4fc0*/  SEL R6, R6, 0x2000, !P2 ;  /* 0x0000200006067807 */ /* 0x000fe40005000000 */
[----:B------:R-:W-:Y:S03]  /*4fd0*/  LEA R234, P0, R4, R234, 0x1 ;  /* 0x000000ea04ea7211 */ /* 0x000fe600078008ff */
[--C-:B------:R-:W-:Y:S01]  /*4fe0*/  IMAD.IADD R220, R220, 0x1, R6.reuse ;  /* 0x00000001dcdc7824 */ /* 0x100fe200078e0206 */
[----:B------:R-:W-:Y:S01]  /*4ff0*/  LEA.HI.X.SX32 R235, R4, R235, 0x1, P0 ;  /* 0x000000eb04eb7211 */ /* 0x000fe200000f0eff */
[----:B------:R-:W-:Y:S01]  /*5000*/  IMAD.MOV.U32 R4, RZ, RZ, c[0x0][0x194] ;  /* 0x00006500ff047624 */ /* 0x000fe200078e00ff */
[----:B------:R-:W-:Y:S01]  /*5010*/  LEA R8, P0, R5, R234, 0x6 ;  /* 0x000000ea05087211 */ /* 0x000fe200078030ff */
        /* <DEDUP_REMOVED lines=8> */
.L_x_294:
        /* <DEDUP_REMOVED lines=88> */
[C---:B------:R-:W-:Y:S05]  /*5620*/  IMAD.U32 R4, R5.reuse, -0x40, RZ ;  /* 0xffffffc005047824 */ /* 0x040fea00078e00ff */
        /* <DEDUP_REMOVED lines=11> */
.L_x_295:
        /* <DEDUP_REMOVED lines=61> */
[----:B------:R-:W-:Y:S01]  /*5ab0*/  IMAD.MOV.U32 R22, RZ, RZ, R231 ;  /* 0x000000ffff167224 */ /* 0x000fe200078e00e7 */
[C---:B---3--:R-:W-:Y:S01]  /*5ac0*/  HMMA.16816.F32 R4, R28.reuse, R32, R4 ;  /* 0x000000201c04723c */ /* 0x048fe20000001804 */
[----:B------:R1:W5:Y:S04]  /*5ad0*/  @P6 LDG.E R218, [R20.64] ;  /* 0x0000000614da6981 */ /* 0x000368000c1e1900 */
[----:B------:R1:W5:Y:S01]  /*5ae0*/  @P6 LDG.E R219, [R20.64+0x20] ;  /* 0x0000200614db6981 */ /* 0x000362000c1e1900 */
[----:B------:R-:W-:Y:S02]  /*5af0*/  IMAD.MOV.U32 R23, RZ, RZ, R236 ;  /* 0x000000ffff177224 */ /* 0x000fe400078e00ec */
[C---:B------:R-:W-:Y:S01]  /*5b00*/  HMMA.16816.F32 R8, R28.reuse, R34, R8 ;  /* 0x000000221c08723c */ /* 0x040fe20000001808 */
[----:B------:R-:W-:Y:S04]  /*5b10*/  LDSM.16.MT88.4 R32, [R168+0xc800] ;  /* 0x00c80000a820783b */ /* 0x000fe80000004200 */
[----:B------:R1:W5:Y:S03]  /*5b20*/  @P6 LDG.E R216, [R20.64+0x80] ;  /* 0x0000800614d86981 */ /* 0x000366000c1e1900 */
[C---:B--2---:R-:W-:Y:S01]  /*5b30*/  HMMA.16816.F32 R12, R28.reuse, R24, R12 ;  /* 0x000000181c0c723c */ /* 0x044fe2000000180c */
[----:B------:R1:W5:Y:S06]  /*5b40*/  @P6 LDG.E R217, [R20.64+0xa0] ;  /* 0x0000a00614d96981 */ /* 0x00036c000c1e1900 */
[CC--:B------:R-:W-:Y:S01]  /*5b50*/  LEA R24, P2, R214.reuse, R22.reuse, 0x2 ;  /* 0x00000016d6187211 */ /* 0x0c0fe200078410ff */
[----:B------:R-:W-:Y:S01]  /*5b60*/  HMMA.16816.F32 R16, R28, R26, R16 ;  /* 0x0000001a1c10723c */ /* 0x000fe20000001810 */
[----:B------:R2:W-:Y:S03]  /*5b70*/  RED.E.ADD.F32.FTZ.RN.STRONG.GPU [R22.64], R4 ;  /* 0x000000041600798e */ /* 0x0005e6000c10e786 */
[-C--:B------:R-:W-:Y:S01]  /*5b80*/  LEA.HI.X.SX32 R25, R214, R23.reuse, 0x2, P2 ;  /* 0x00000017d6197211 */ /* 0x080fe200010f16ff */
[----:B------:R-:W-:Y:S04]  /*5b90*/  LDSM.16.MT88.4 R28, [R168+0xa800] ;  /* 0x00a80000a81c783b */ /* 0x000fe80000004200 */
[----:B------:R3:W-:Y:S03]  /*5ba0*/  RED.E.ADD.F32.FTZ.RN.STRONG.GPU [R24.64], R5 ;  /* 0x000000051800798e */ /* 0x0007e6000c10e786 */
[CC--:B-1----:R-:W-:Y:S04]  /*5bb0*/  LEA R20, P0, R213.reuse, R22.reuse, 0x2 ;  /* 0x00000016d5147211 */ /* 0x0c2fe800078010ff */
[-C--:B------:R-:W-:Y:S02]  /*5bc0*/  LEA.HI.X.SX32 R21, R213, R23.reuse, 0x2, P0 ;  /* 0x00000017d5157211 */ /* 0x080fe400000f16ff */
[CC--:B------:R-:W-:Y:S03]  /*5bd0*/  LEA R26, P0, R211.reuse, R22.reuse, 0x2 ;  /* 0x00000016d31a7211 */ /* 0x0c0fe600078010ff */
[----:B------:R1:W-:Y:S01]  /*5be0*/  RED.E.ADD.F32.FTZ.RN.STRONG.GPU [R20.64], R6 ;  /* 0x000000061400798e */ /* 0x0003e2000c10e786 */
[CC--:B--2---:R-:W-:Y:S02]  /*5bf0*/  LEA R4, P2, R212.reuse, R22.reuse, 0x2 ;  /* 0x00000016d4047211 */ /* 0x0c4fe400078410ff */
[-C--:B------:R-:W-:Y:S02]  /*5c00*/  LEA.HI.X.SX32 R27, R211, R23.reuse, 0x2, P0 ;  /* 0x00000017d31b7211 */ /* 0x080fe400000f16ff */
        /* <DEDUP_REMOVED lines=13> */
[CC--:B------:R-:W-:Y:S01]  /*5ce0*/  LEA R8, P2, R228.reuse, R22.reuse, 0x2 ;  /* 0x00000016e4087211 */ /* 0x0c0fe200078410ff */
[----:B------:R3:W-:Y:S04]  /*5cf0*/  RED.E.ADD.F32.FTZ.RN.STRONG.GPU [R4.64], R11 ;  /* 0x0000000b0400798e */ /* 0x0007e8000c10e786 */
[----:B------:R-:W-:Y:S04]  /*5d00*/  RED.E.ADD.F32.FTZ.RN.STRONG.GPU [R22.64+0x80], R12 ;  /* 0x0000800c1600798e */ /* 0x000fe8000c10e786 */
[----:B------:R-:W-:Y:S01]  /*5d10*/  RED.E.ADD.F32.FTZ.RN.STRONG.GPU [R24.64+0x80], R13 ;  /* 0x0000800d1800798e */ /* 0x000fe2000c10e786 */
[CC--:B-1----:R-:W-:Y:S02]  /*5d20*/  LEA R20, P4, R205.reuse, R22.reuse, 0x2 ;  /* 0x00000016cd147211 */ /* 0x0c2fe400078810ff */
[-C--:B------:R-:W-:Y:S02]  /*5d30*/  LEA.HI.X.SX32 R9, R228, R23.reuse, 0x2, P2 ;  /* 0x00000017e4097211 */ /* 0x080fe400010f16ff */
[----:B------:R-:W-:Y:S02]  /*5d40*/  LEA.HI.X.SX32 R21, R205, R23, 0x2, P4 ;  /* 0x00000017cd157211 */ /* 0x000fe400020f16ff */
[----:B------:R-:W-:Y:S02]  /*5d50*/  ISETP.GT.AND P4, PT, R221, R195, PT ;  /* 0x000000c3dd00720c */ /* 0x000fe40003f84270 */
[----:B------:R-:W-:Y:S02]  /*5d60*/  @P6 IADD3 R202, P2, R202, -0x100, RZ ;  /* 0xffffff00caca6810 */ /* 0x000fe40007f5e0ff */
        /* <DEDUP_REMOVED lines=9> */
[----:B------:R-:W-:Y:S02]  /*5e00*/  @P6 IADD3.X R201, R201, -0x1, RZ, P2, !PT ;  /* 0xffffffffc9c96810 */ /* 0x000fe400017fe4ff */
[----:B------:R-:W-:Y:S01]  /*5e10*/  @P6 IADD3.X R199, R199, -0x1, RZ, P3, !PT ;  /* 0xffffffffc7c76810 */ /* 0x000fe20001ffe4ff */
[----:B------:R-:W-:Y:S04]  /*5e20*/  RED.E.ADD.F32.FTZ.RN.STRONG.GPU [R20.64], R16 ;  /* 0x000000101400798e */ /* 0x000fe8000c10e786 */
        /* <DEDUP_REMOVED lines=169> */
.L_x_297:
        /* <DEDUP_REMOVED lines=13> */
.L_x_298:
[----:B------:R-:W-:Y:S01]  /*6990*/  BAR.SYNC.DEFER_BLOCKING 0x0 ;  /* 0x0000000000007b1d */ /* 0x000fe20000010000 */
[----:B------:R-:W-:Y:S01]  /*69a0*/  SHF.R.S32.HI R38, RZ, 0x1f, R196 ;  /* 0x0000001fff267819 */ /* 0x000fe200000114c4 */
[----:B------:R-:W-:Y:S01]  /*69b0*/  IMAD R222, R184, -0x80, R222 ;  /* 0xffffff80b8de7824 */ /* 0x000fe200078e02de */
[----:B------:R-:W-:Y:S02]  /*69c0*/  SHF.R.S32.HI R43, RZ, 0x1f, R180 ;  /* 0x0000001fff2b7819 */ /* 0x000fe400000114b4 */
[----:B------:R-:W-:Y:S01]  /*69d0*/  MOV R42, R180 ;  /* 0x000000b4002a7202 */ /* 0x000fe20000000f00 */
[----:B------:R-:W-:Y:S01]  /*69e0*/  IMAD R34, R38, c[0x0][0x3a0], RZ ;  /* 0x0000e80026227a24 */ /* 0x000fe200078e02ff */
[----:B------:R-:W-:Y:S01]  /*69f0*/  ISETP.GE.AND P4, PT, R178, R222, PT ;  /* 0x000000deb200720c */ /* 0x000fe20003f86270 */
[----:B------:R-:W-:Y:S01]  /*6a00*/  BSSY B0, `(.L_x_299) ;  /* 0x000001d000007945 */ /* 0x000fe20003800000 */
        /* <DEDUP_REMOVED lines=8> */
[C---:B------:R-:W-:Y:S02]  /*6a90*/  IMAD R41, R203.reuse, c[0x0][0x3bc], R41 ;  /* 0x0000ef00cb297a24 */ /* 0x040fe400078e0229 */
[----:B------:R-:W-:Y:S01]  /*6aa0*/  IMAD.WIDE.U32 R44, R203, c[0x0][0x3b8], R44 ;  /* 0x0000ee00cb2c7a25 */ /* 0x000fe200078e002c */
[----:B------:R1:W3:Y:S04]  /*6ab0*/  LDS.128 R24, [R183+0x8000] ;  /* 0x00800000b7187984 */ /* 0x0002e80000000c00 */
[----:B------:R1:W4:Y:S01]  /*6ac0*/  LDS.128 R20, [R183+0x9000] ;  /* 0x00900000b7147984 */ /* 0x0003220000000c00 */
[----:B------:R-:W-:-:S03]  /*6ad0*/  IADD3 R41, R41, R45, RZ ;  /* 0x0000002d29297210 */ /* 0x000fc60007ffe0ff */
        /* <DEDUP_REMOVED lines=15> */
.L_x_300:
[----:B------:R-:W-:Y:S05]  /*6bd0*/  BSYNC B0 ;  /* 0x0000000000007941 */ /* 0x000fea0003800000 */
.L_x_299:
[----:B----4-:R-:W-:Y:S01]  /*6be0*/  IADD3 R32, R178, 0x20, RZ ;  /* 0x00000020b2207810 */ /* 0x010fe20007ffe0ff */
        /* <DEDUP_REMOVED lines=14> */
.L_x_302:
[----:B------:R-:W-:Y:S05]  /*6cd0*/  BSYNC B0 ;  /* 0x0000000000007941 */ /* 0x000fea0003800000 */
.L_x_301:
[----:B--2---:R-:W-:Y:S01]  /*6ce0*/  IADD3 R28, R178, 0x40, RZ ;  /* 0x00000040b21c7810 */ /* 0x004fe20007ffe0ff */
        /* <DEDUP_REMOVED lines=14> */
.L_x_304:
[----:B------:R-:W-:Y:S05]  /*6dd0*/  BSYNC B0 ;  /* 0x0000000000007941 */ /* 0x000fea0003800000 */
.L_x_303:
[----:B--23--:R-:W-:Y:S01]  /*6de0*/  IADD3 R24, R178, 0x60, RZ ;  /* 0x00000060b2187810 */ /* 0x00cfe20007ffe0ff */
        /* <DEDUP_REMOVED lines=14> */
.L_x_306:
[----:B------:R-:W-:Y:S05]  /*6ed0*/  BSYNC B0 ;  /* 0x0000000000007941 */ /* 0x000fea0003800000 */
.L_x_305:
        /* <DEDUP_REMOVED lines=20> */
.L_x_308:
[----:B------:R-:W-:Y:S05]  /*7020*/  BSYNC B0 ;  /* 0x0000000000007941 */ /* 0x000fea0003800000 */
.L_x_307:
        /* <DEDUP_REMOVED lines=13> */
.L_x_310:
[----:B------:R-:W-:Y:S05]  /*7100*/  BSYNC B0 ;  /* 0x0000000000007941 */ /* 0x000fea0003800000 */
.L_x_309:
        /* <DEDUP_REMOVED lines=13> */
.L_x_312:
[----:B------:R-:W-:Y:S05]  /*71e0*/  BSYNC B0 ;  /* 0x0000000000007941 */ /* 0x000fea0003800000 */
.L_x_311:
        /* <DEDUP_REMOVED lines=12> */
.L_x_291:
[----:B------:R-:W-:Y:S05]  /*72b0*/  BSYNC B1 ;  /* 0x0000000000017941 */ /* 0x000fea0003800000 */
.L_x_269:
        /* <DEDUP_REMOVED lines=9> */
.L_x_313:
[----:B------:R-:W-:Y:S05]  /*7350*/  EXIT ;  /* 0x000000000000794d */ /* 0x000fea0003800000 */
.L_x_315:
        /* <DEDUP_REMOVED lines=10> */
.L_x_2456:


//--------------------- .text._ZN5flash44flash_bwd_dq_dk_dv_loop_seqk_parallel_kernelI23Flash_bwd_kernel_traitsILi64ELi64ELi128ELi8ELi2ELi4ELi4ELb1ELb0EN7cutlass6half_tE19Flash_kernel_traitsILi64ELi64ELi128ELi8ES3_EELb0ELb0ELb1ELb1ELb0ELb0ELb0EEEvNS_16Flash_bwd_paramsE --------------------------
	.section	.text._ZN5flash44flash_bwd_dq_dk_dv_loop_seqk_parallel_kernelI23Flash_bwd_kernel_traitsILi64ELi64ELi128ELi8ELi2ELi4ELi4ELb1ELb0EN7cutlass6half_tE19Flash_kernel_traitsILi64ELi64ELi128ELi8ES3_EELb0ELb0ELb1ELb1ELb0ELb0ELb0EEEvNS_16Flash_bwd_paramsE,"ax",@progbits
	.sectioninfo	@"SHI_REGISTERS=255"
	.align	128
        .global         _ZN5flash44flash_bwd_dq_dk_dv_loop_seqk_parallel_kernelI23Flash_bwd_kernel_traitsILi64ELi64ELi128ELi8ELi2ELi4ELi4ELb1ELb0EN7cutlass6half_tE19Flash_kernel_traitsILi64ELi64ELi128ELi8ES3_EELb0ELb0ELb1ELb1ELb0ELb0ELb0EEEvNS_16Flash_bwd_paramsE
        .type           _ZN5flash44flash_bwd_dq_dk_dv_loop_seqk_parallel_kernelI23Flash_bwd_kernel_traitsILi64ELi64ELi128ELi8ELi2ELi4ELi4ELb1ELb0EN7cutlass6half_tE19Flash_kernel_traitsILi64ELi64ELi128ELi8ES3_EELb0ELb0ELb1ELb1ELb0ELb0ELb0EEEvNS_16Flash_bwd_paramsE,@function
        .size           _ZN5flash44flash_bwd_dq_dk_dv_loop_seqk_parallel_kernelI23Flash_bwd_kernel_traitsILi64ELi64ELi128ELi8ELi2ELi4ELi4ELb1ELb0EN7cutlass6half_tE19Flash_kernel_traitsILi64ELi64ELi128ELi8ES3_EELb0ELb0ELb1ELb1ELb0ELb0ELb0EEEvNS_16Flash_bwd_paramsE,(.L_x_2457 - _ZN5flash44flash_bwd_dq_dk_dv_loop_seqk_parallel_kernelI23Flash_bwd_kernel_traitsILi64ELi64ELi128ELi8ELi2ELi4ELi4ELb1ELb0EN7cutlass6half_tE19Flash_kernel_traitsILi64ELi64ELi128ELi8ES3_EELb0ELb0ELb1ELb1ELb0ELb0ELb0EEEvNS_16Flash_bwd_paramsE)
        .other          _ZN5flash44flash_bwd_dq_dk_dv_loop_seqk_parallel_kernelI23Flash_bwd_kernel_traitsILi64ELi64ELi128ELi8ELi2ELi4ELi4ELb1ELb0EN7cutlass6half_tE19Flash_kernel_traitsILi64ELi64ELi128ELi8ES3_EELb0ELb0ELb1ELb1ELb0ELb0ELb0EEEvNS_16Flash_bwd_paramsE,@"STO_CUDA_ENTRY STV_DEFAULT"
_ZN5flash44flash_bwd_dq_dk_dv_loop_seqk_parallel_kernelI23Flash_bwd_kernel_traitsILi64ELi64ELi128ELi8ELi2ELi4ELi4ELb1ELb0EN7cutlass6half_tE19Flash_kernel_traitsILi64ELi64ELi128ELi8ES3_EELb0ELb0ELb1ELb1ELb0ELb0ELb0EEEvNS_16Flash_bwd_paramsE:
.text._ZN5flash44flash_bwd_dq_dk_dv_loop_seqk_parallel_kernelI23Flash_bwd_kernel_traitsILi64ELi64ELi128ELi8ELi2ELi4ELi4ELb1ELb0EN7cutlass6half_tE19Flash_kernel_traitsILi64ELi64ELi128ELi8ES3_EELb0ELb0ELb1ELb1ELb0ELb0ELb0EEEvNS_16Flash_bwd_paramsE:
        /* <DEDUP_REMOVED lines=10> */
[----:B------:R-:W-:Y:S01]  /*00a0*/  IMAD.MOV.U32 R192, RZ, RZ, -0x10 ;  /* 0xfffffff0ffc07424 */ /* 0x000fe200078e00ff */
[----:B------:R-:W-:Y:S02]  /*00b0*/  ULDC.64 UR6, c[0x0][0x118] ;  /* 0x0000460000067ab9 */ /* 0x000fe40000000a00 */
[----:B------:R-:W2:Y:S01]  /*00c0*/  S2R R226, SR_CTAID.Z ;  /* 0x0000000000e27919 */ /* 0x000ea20000002700 */
[----:B-1----:R-:W-:Y:S01]  /*00d0*/  SHF.R.S32.HI R15, RZ, 0x1f, R10 ;  /* 0x0000001fff0f7819 */ /* 0x002fe2000001140a */
[----:B------:R-:W-:-:S03]  /*00e0*/  IMAD.SHL.U32 R235, R10, 0x2, RZ ;  /* 0x000000020aeb7824 */ /* 0x000fc600078e00ff */
[CC--:B------:R-:W-:Y:S02]  /*00f0*/  LEA.HI R4, R15.reuse, R10.reuse, RZ, 0x5 ;  /* 0x0000000a0f047211 */ /* 0x0c0fe400078f28ff */
[----:B------:R-:W-:Y:S02]  /*0100*/  LEA.HI R9, R15, R10, RZ, 0x4 ;  /* 0x0000000a0f097211 */ /* 0x000fe400078f20ff */
[--C-:B------:R-:W-:Y:S02]  /*0110*/  SHF.R.S32.HI R6, RZ, 0x5, R4.reuse ;  /* 0x00000005ff067819 */ /* 0x100fe40000011404 */
[----:B------:R-:W-:Y:S02]  /*0120*/  SHF.R.S32.HI R0, RZ, 0x1f, R4 ;  /* 0x0000001fff007819 */ /* 0x000fe40000011404 */
[-C--:B------:R-:W-:Y:S02]  /*0130*/  LEA.HI R2, R4, R6.reuse, RZ, 0x1 ;  /* 0x0000000604027211 */ /* 0x080fe400078f08ff */
[----:B------:R-:W-:-:S02]  /*0140*/  LEA.HI R0, R0, R6, RZ, 0x2 ;  /* 0x0000000600007211 */ /* 0x000fc400078f10ff */
[----:B------:R-:W-:Y:S02]  /*0150*/  LEA.HI R17, R15, R10, RZ, 0x2 ;  /* 0x0000000a0f117211 */ /* 0x000fe400078f10ff */
[----:B------:R-:W-:Y:S02]  /*0160*/  SHF.R.S32.HI R7, RZ, 0x4, R9 ;  /* 0x00000004ff077819 */ /* 0x000fe40000011409 */
[----:B------:R-:W-:Y:S02]  /*0170*/  LOP3.LUT R2, R2, 0xfffffffe, RZ, 0xc0, !PT ;  /* 0xfffffffe02027812 */ /* 0x000fe400078ec0ff */
[----:B------:R-:W-:Y:S02]  /*0180*/  LOP3.LUT R0, R0, 0xfffffffc, RZ, 0xc0, !PT ;  /* 0xfffffffc00007812 */ /* 0x000fe400078ec0ff */
[--C-:B------:R-:W-:Y:S01]  /*0190*/  SHF.R.S32.HI R8, RZ, 0x2, R17.reuse ;  /* 0x00000002ff087819 */ /* 0x100fe20000011411 */
[C---:B------:R-:W-:Y:S01]  /*01a0*/  IMAD.IADD R14, R6.reuse, 0x1, -R2 ;  /* 0x00000001060e7824 */ /* 0x040fe200078e0a02 */
[----:B------:R-:W-:Y:S01]  /*01b0*/  SHF.R.S32.HI R3, RZ, 0x1f, R17 ;  /* 0x0000001fff037819 */ /* 0x000fe20000011411 */
[----:B------:R-:W-:Y:S01]  /*01c0*/  IMAD.IADD R159, R6, 0x1, -R0 ;  /* 0x00000001069f7824 */ /* 0x000fe200078e0a00 */
[----:B------:R-:W-:-:S02]  /*01d0*/  LEA.HI R5, R9, R7, RZ, 0x1 ;  /* 0x0000000709057211 */ /* 0x000fc400078f08ff */
[----:B------:R-:W-:Y:S02]  /*01e0*/  LEA.HI R3, R3, R8, RZ, 0x3 ;  /* 0x0000000803037211 */ /* 0x000fe400078f18ff */
[----:B------:R-:W-:Y:S02]  /*01f0*/  LOP3.LUT R2, R4, 0xffffffe0, RZ, 0xc0, !PT ;  /* 0xffffffe004027812 */ /* 0x000fe400078ec0ff */
[----:B------:R-:W-:Y:S02]  /*0200*/  LOP3.LUT R0, R5, 0xfffffffe, RZ, 0xc0, !PT ;  /* 0xfffffffe05007812 */ /* 0x000fe400078ec0ff */
[----:B------:R-:W-:Y:S01]  /*0210*/  LEA.HI R16, R15, R10, RZ, 0x3 ;  /* 0x0000000a0f107211 */ /* 0x000fe200078f18ff */
[----:B------:R-:W-:Y:S01]  /*0220*/  IMAD.IADD R2, R10, 0x1, -R2 ;  /* 0x000000010a027824 */ /* 0x000fe200078e0a02 */
[----:B------:R-:W-:Y:S01]  /*0230*/  LOP3.LUT R3, R3, 0xfffffff8, RZ, 0xc0, !PT ;  /* 0xfffffff803037812 */ /* 0x000fe200078ec0ff */
[----:B------:R-:W-:Y:S01]  /*0240*/  IMAD.IADD R12, R7, 0x1, -R0 ;  /* 0x00000001070c7824 */ /* 0x000fe200078e0a00 */
[----:B------:R-:W-:-:S02]  /*0250*/  SHF.R.S32.HI R217, RZ, 0x3, R16 ;  /* 0x00000003ffd97819 */ /* 0x000fc40000011410 */
[----:B------:R-:W-:Y:S01]  /*0260*/  LOP3.LUT R0, R16, 0xfffffff8, RZ, 0xc0, !PT ;  /* 0xfffffff810007812 */ /* 0x000fe200078ec0ff */
[----:B------:R-:W-:Y:S01]  /*0270*/  IMAD.IADD R8, R8, 0x1, -R3 ;  /* 0x0000000108087824 */ /* 0x000fe200078e0a03 */
[----:B------:R-:W-:Y:S01]  /*0280*/  SHF.R.S32.HI R5, RZ, 0x1f, R2 ;  /* 0x0000001fff057819 */ /* 0x000fe20000011402 */
[----:B------:R-:W-:Y:S01]  /*0290*/  IMAD.SHL.U32 R4, R217, 0x40, RZ ;  /* 0x00000040d9047824 */ /* 0x000fe200078e00ff */
[----:B------:R-:W-:Y:S01]  /*02a0*/  LOP3.LUT R3, R9, 0xfffffff0, RZ, 0xc0, !PT ;  /* 0xfffffff009037812 */ /* 0x000fe200078ec0ff */
[C---:B------:R-:W-:Y:S01]  /*02b0*/  IMAD.IADD R0, R10.reuse, 0x1, -R0 ;  /* 0x000000010a007824 */ /* 0x040fe200078e0a00 */
[----:B------:R-:W-:Y:S02]  /*02c0*/  LEA.HI R232, R5, R2, RZ, 0x2 ;  /* 0x0000000205e87211 */ /* 0x000fe400078f10ff */
[----:B------:R-:W-:Y:S01]  /*02d0*/  LEA.HI R6, R15, R10, RZ, 0x6 ;  /* 0x0000000a0f067211 */ /* 0x000fe200078f30ff */
[----:B------:R-:W-:Y:S01]  /*02e0*/  IMAD.IADD R2, R10, 0x1, -R3 ;  /* 0x000000010a027824 */ /* 0x000fe200078e0a03 */
[----:B------:R-:W-:Y:S01]  /*02f0*/  LOP3.LUT R3, R4, 0x1c0, RZ, 0xc0, !PT ;  /* 0x000001c004037812 */ /* 0x000fe200078ec0ff */
[C---:B------:R-:W-:Y:S01]  /*0300*/  IMAD.SHL.U32 R204, R0.reuse, 0x8, RZ ;  /* 0x0000000800cc7824 */ /* 0x040fe200078e00ff */
[----:B------:R-:W-:-:S02]  /*0310*/  LOP3.LUT P4, RZ, R0, 0x2, RZ, 0xc0, !PT ;  /* 0x0000000200ff7812 */ /* 0x000fc4000788c0ff */
[----:B------:R-:W-:Y:S02]  /*0320*/  SHF.R.U32.HI R4, RZ, 0x3, R3 ;  /* 0x00000003ff047819 */ /* 0x000fe40000011603 */
[C---:B------:R-:W-:Y:S01]  /*0330*/  LOP3.LUT P3, RZ, R0.reuse, 0x4, RZ, 0xc0, !PT ;  /* 0x0000000400ff7812 */ /* 0x040fe2000786c0ff */
[----:B------:R-:W-:Y:S01]  /*0340*/  IMAD.SHL.U32 R0, R0, 0x40, RZ ;  /* 0x0000004000007824 */ /* 0x000fe200078e00ff */
[----:B------:R-:W-:Y:S02]  /*0350*/  LOP3.LUT R3, R3, 0x38, R204, 0xf8, !PT ;  /* 0x0000003803037812 */ /* 0x000fe400078ef8cc */
[----:B------:R-:W-:Y:S02]  /*0360*/  SHF.R.S32.HI R5, RZ, 0x1f, R2 ;  /* 0x0000001fff057819 */ /* 0x000fe40000011402 */
[----:B------:R-:W-:Y:S01]  /*0370*/  LOP3.LUT R9, R3, R4, RZ, 0x3c, !PT ;  /* 0x0000000403097212 */ /* 0x000fe200078e3cff */
[----:B------:R-:W-:Y:S01]  /*0380*/  IMAD.SHL.U32 R4, R159, 0x10, RZ ;  /* 0x000000109f047824 */ /* 0x000fe200078e00ff */
[----:B------:R-:W-:-:S02]  /*0390*/  LOP3.LUT R0, R0, 0x1c0, RZ, 0xc0, !PT ;  /* 0x000001c000007812 */ /* 0x000fc400078ec0ff */
[----:B------:R-:W-:Y:S01]  /*03a0*/  LEA.HI R13, R5, R2, RZ, 0x3 ;  /* 0x00000002050d7211 */ /* 0x000fe200078f18ff */
[----:B------:R-:W-:Y:S01]  /*03b0*/  IMAD.SHL.U32 R5, R12, 0x200, RZ ;  /* 0x000002000c057824 */ /* 0x000fe200078e00ff */
[C---:B------:R-:W-:Y:S02]  /*03c0*/  LOP3.LUT R161, R0.reuse, 0x8, R16, 0xf8, !PT ;  /* 0x0000000800a17812 */ /* 0x040fe400078ef810 */
[----:B------:R-:W-:Y:S02]  /*03d0*/  LOP3.LUT R7, R13, 0xfffffff8, RZ, 0xc0, !PT ;  /* 0xfffffff80d077812 */ /* 0x000fe400078ec0ff */
[----:B------:R-:W-:Y:S02]  /*03e0*/  LOP3.LUT R4, R0, 0x30, R4, 0xf8, !PT ;  /* 0x0000003000047812 */ /* 0x000fe400078ef804 */
[----:B------:R-:W-:Y:S01]  /*03f0*/  SHF.R.S32.HI R3, RZ, 0x6, R6 ;  /* 0x00000006ff037819 */ /* 0x000fe20000011406 */
[----:B------:R-:W-:Y:S01]  /*0400*/  IMAD.IADD R11, R2, 0x1, -R7 ;  /* 0x00000001020b7824 */ /* 0x000fe200078e0a07 */
[----:B------:R-:W-:-:S02]  /*0410*/  SHF.R.U32.HI R0, RZ, 0x3, R0 ;  /* 0x00000003ff007819 */ /* 0x000fc40000011600 */
[----:B------:R-:W-:Y:S01]  /*0420*/  LOP3.LUT R6, R8, 0x1, RZ, 0xc0, !PT ;  /* 0x0000000108067812 */ /* 0x000fe200078ec0ff */
[----:B------:R-:W-:Y:S01]  /*0430*/  IMAD R2, R3, 0x800, R5 ;  /* 0x0000080003027824 */ /* 0x000fe200078e0205 */
[----:B------:R-:W-:Y:S01]  /*0440*/  LOP3.LUT R161, R161, R0, RZ, 0x3c, !PT ;  /* 0x00000000a1a17212 */ /* 0x000fe200078e3cff */
[C---:B------:R-:W-:Y:S01]  /*0450*/  IMAD R250, R3.reuse, 0x200, R9 ;  /* 0x0000020003fa7824 */ /* 0x040fe200078e0209 */
[----:B------:R-:W-:Y:S01]  /*0460*/  ISETP.NE.U32.AND P0, PT, R6, 0x1, PT ;  /* 0x000000010600780c */ /* 0x000fe20003f05070 */
[----:B------:R-:W-:Y:S01]  /*0470*/  IMAD.SHL.U32 R3, R3, 0x20, RZ ;  /* 0x0000002003037824 */ /* 0x000fe200078e00ff */
[----:B------:R-:W-:Y:S01]  /*0480*/  LOP3.LUT R4, R4, 0x8, R16, 0xf8, !PT ;  /* 0x0000000804047812 */ /* 0x000fe200078ef810 */
[----:B------:R-:W-:Y:S01]  /*0490*/  IMAD.IADD R161, R2, 0x1, R161 ;  /* 0x0000000102a17824 */ /* 0x000fe200078e02a1 */
[----:B------:R-:W-:Y:S01]  /*04a0*/  LEA.HI R7, R15, R10, RZ, 0x7 ;  /* 0x0000000a0f077211 */ /* 0x000fe200078f38ff */
[----:B------:R-:W-:Y:S01]  /*04b0*/  IMAD.SHL.U32 R9, R11, 0x40, RZ ;  /* 0x000000400b097824 */ /* 0x000fe200078e00ff */
[----:B------:R-:W-:Y:S01]  /*04c0*/  LOP3.LUT R6, R17, 0x7ffffffc, RZ, 0xc0, !PT ;  /* 0x7ffffffc11067812 */ /* 0x000fe200078ec0ff */
[----:B------:R-:W-:Y:S01]  /*04d0*/  IMAD.SHL.U32 R161, R161, 0x2, RZ ;  /* 0x00000002a1a17824 */ /* 0x000fe200078e00ff */
[----:B------:R-:W-:Y:S01]  /*04e0*/  LOP3.LUT R5, R5, R4, R0, 0xf6, !PT ;  /* 0x0000000405057212 */ /* 0x000fe200078ef600 */
[----:B------:R-:W-:Y:S01]  /*04f0*/  IMAD.SHL.U32 R196, R250, 0x2, RZ ;  /* 0x00000002fac47824 */ /* 0x000fe200078e00ff */
[----:B------:R-:W-:Y:S01]  /*0500*/  SHF.R.S32.HI R2, RZ, 0x7, R7 ;  /* 0x00000007ff027819 */ /* 0x000fe20000011407 */
[----:B------:R-:W-:Y:S01]  /*0510*/  IMAD.IADD R0, R10, 0x1, -R6 ;  /* 0x000000010a007824 */ /* 0x000fe200078e0a06 */
[C---:B------:R-:W-:Y:S01]  /*0520*/  R2P PR, R8.reuse, 0x6 ;  /* 0x0000000608007804 */ /* 0x040fe20000000000 */
[----:B------:R-:W-:Y:S01]  /*0530*/  IMAD.SHL.U32 R6, R8, 0x40, RZ ;  /* 0x0000004008067824 */ /* 0x000fe200078e00ff */
[----:B------:R-:W-:Y:S01]  /*0540*/  LOP3.LUT R235, R3, 0x6, R235, 0xf8, !PT ;  /* 0x0000000603eb7812 */ /* 0x000fe200078ef8eb */
[----:B------:R-:W-:Y:S01]  /*0550*/  IMAD.SHL.U32 R4, R2, 0x8, RZ ;  /* 0x0000000802047824 */ /* 0x000fe200078e00ff */
[----:B------:R-:W-:Y:S01]  /*0560*/  SHF.R.S32.HI R232, RZ, 0x2, R232 ;  /* 0x00000002ffe87819 */ /* 0x000fe200000114e8 */
[----:B------:R-:W-:Y:S01]  /*0570*/  IMAD.SHL.U32 R10, R0, 0x2, RZ ;  /* 0x00000002000a7824 */ /* 0x000fe200078e00ff */
[----:B------:R-:W-:Y:S01]  /*0580*/  LOP3.LUT R0, R6, 0x1c0, RZ, 0xc0, !PT ;  /* 0x000001c006007812 */ /* 0x000fe200078ec0ff */
[----:B------:R-:W-:Y:S01]  /*0590*/  IMAD.SHL.U32 R6, R12, 0x10, RZ ;  /* 0x000000100c067824 */ /* 0x000fe200078e00ff */
[----:B------:R-:W-:Y:S01]  /*05a0*/  LOP3.LUT R4, R4, 0x8, RZ, 0xc0, !PT ;  /* 0x0000000804047812 */ /* 0x000fe200078ec0ff */
[----:B------:R-:W-:Y:S01]  /*05b0*/  IMAD R7, R2, 0x1000, R10 ;  /* 0x0000100002077824 */ /* 0x000fe200078e020a */
[----:B------:R-:W-:Y:S01]  /*05c0*/  LOP3.LUT R8, R0, 0x20, R3, 0xf8, !PT ;  /* 0x0000002000087812 */ /* 0x000fe200078ef803 */
[C---:B------:R-:W-:Y:S01]  /*05d0*/  IMAD R232, R14.reuse, 0x10, R232 ;  /* 0x000000100ee87824 */ /* 0x040fe200078e02e8 */
[----:B------:R-:W-:Y:S01]  /*05e0*/  SHF.R.U32.HI R2, RZ, 0x3, R0 ;  /* 0x00000003ff027819 */ /* 0x000fe20000011600 */
[----:B------:R-:W-:Y:S01]  /*05f0*/  IMAD R7, R14, 0x400, R7 ;  /* 0x000004000e077824 */ /* 0x000fe200078e0207 */
[----:B------:R-:W-:-:S02]  /*0600*/  LOP3.LUT R11, R4, 0x10, R6, 0xf8, !PT ;  /* 0x00000010040b7812 */ /* 0x000fc400078ef806 */
[----:B------:R-:W-:Y:S02]  /*0610*/  LOP3.LUT R6, R8, R2, RZ, 0x3c, !PT ;  /* 0x0000000208067212 */ /* 0x000fe400078e3cff */
[----:B------:R-:W-:Y:S01]  /*0620*/  LOP3.LUT R8, R2, R0, R4, 0x1e, !PT ;  /* 0x0000000002087212 */ /* 0x000fe200078e1e04 */
[----:B------:R-:W-:Y:S01]  /*0630*/  IMAD.SHL.U32 R0, R12, 0x8, RZ ;  /* 0x000000080c007824 */ /* 0x000fe200078e00ff */
[----:B------:R-:W-:Y:S01]  /*0640*/  LOP3.LUT R3, R9, 0x1c0, RZ, 0xc0, !PT ;  /* 0x000001c009037812 */ /* 0x000fe200078ec0ff */
[----:B------:R-:W-:Y:S01]  /*0650*/  IMAD.SHL.U32 R4, R13, 0x40, RZ ;  /* 0x000000400d047824 */ /* 0x000fe200078e00ff */
[----:B------:R-:W-:Y:S01]  /*0660*/  SEL R192, R192, 0x10, !P0 ;  /* 0x00000010c0c07807 */ /* 0x000fe20004000000 */
[----:B------:R-:W-:Y:S01]  /*0670*/  IMAD.IADD R7, R6, 0x1, R7 ;  /* 0x0000000106077824 */ /* 0x000fe200078e0207 */
[----:B------:R-:W-:Y:S02]  /*0680*/  SHF.R.U32.HI R2, RZ, 0x3, R3 ;  /* 0x00000003ff027819 */ /* 0x000fe40000011603 */
[----:B------:R-:W-:Y:S01]  /*0690*/  LOP3.LUT R6, R3, 0x8, R0, 0xf8, !PT ;  /* 0x0000000803067812 */ /* 0x000fe200078ef800 */
[----:B------:R-:W-:Y:S01]  /*06a0*/  IMAD.SHL.U32 R194, R7, 0x2, RZ ;  /* 0x0000000207c27824 */ /* 0x000fe200078e00ff */
[----:B------:R-:W-:-:S02]  /*06b0*/  LOP3.LUT R0, R4, 0xfffffe00, RZ, 0xc0, !PT ;  /* 0xfffffe0004007812 */ /* 0x000fc400078ec0ff */
[----:B------:R-:W-:Y:S01]  /*06c0*/  LOP3.LUT R3, R2, R11, R3, 0x1e, !PT ;  /* 0x0000000b02037212 */ /* 0x000fe200078e1e03 */
[----:B------:R-:W-:Y:S01]  /*06d0*/  IMAD.IADD R195, R194, 0x1, R192 ;  /* 0x00000001c2c37824 */ /* 0x000fe200078e02c0 */
[----:B------:R-:W-:Y:S01]  /*06e0*/  LOP3.LUT R2, R6, R2, RZ, 0x3c, !PT ;  /* 0x0000000206027212 */ /* 0x000fe200078e3cff */
[----:B------:R-:W-:Y:S01]  /*06f0*/  IMAD R4, R14, 0x400, R0 ;  /* 0x000004000e047824 */ /* 0x000fe200078e0200 */
[----:B------:R-:W-:Y:S01]  /*0700*/  LOP3.LUT R167, R3, R0, RZ, 0xfc, !PT ;  /* 0x0000000003a77212 */ /* 0x000fe200078efcff */
[C---:B------:R-:W-:Y:S01]  /*0710*/  IMAD R6, R159.reuse, 0x400, R10 ;  /* 0x000004009f067824 */ /* 0x040fe200078e020a */
[----:B------:R-:W-:Y:S01]  /*0720*/  SHF.R.S32.HI R252, RZ, 0x1f, R232 ;  /* 0x0000001ffffc7819 */ /* 0x000fe200000114e8 */
[----:B------:R-:W-:Y:S02]  /*0730*/  IMAD.IADD R166, R4, 0x1, R2 ;  /* 0x0000000104a67824 */ /* 0x000fe400078e0202 */
[----:B------:R-:W-:Y:S02]  /*0740*/  IMAD R159, R159, 0x400, R0 ;  /* 0x000004009f9f7824 */ /* 0x000fe400078e0200 */
[----:B------:R-:W-:-:S02]  /*0750*/  IMAD.IADD R6, R6, 0x1, R8 ;  /* 0x0000000106067824 */ /* 0x000fc400078e0208 */
[----:B------:R-:W-:Y:S02]  /*0760*/  IMAD.MOV.U32 R4, RZ, RZ, 0x20 ;  /* 0x00000020ff047424 */ /* 0x000fe400078e00ff */
[----:B------:R-:W-:Y:S01]  /*0770*/  IMAD.MOV.U32 R0, RZ, RZ, 0x40 ;  /* 0x00000040ff007424 */ /* 0x000fe200078e00ff */
[----:B------:R-:W-:Y:S01]  /*0780*/  LEA R240, R6, 0x6000, 0x1 ;  /* 0x0000600006f07811 */ /* 0x000fe200078e08ff */
[----:B------:R-:W-:Y:S01]  /*0790*/  IMAD.IADD R159, R2, 0x1, R159 ;  /* 0x00000001029f7824 */ /* 0x000fe200078e029f */
[----:B------:R-:W-:Y:S01]  /*07a0*/  SEL R163, R4, 0xffffffe0, !P4 ;  /* 0xffffffe004a37807 */ /* 0x000fe20006000000 */
[----:B------:R-:W-:Y:S01]  /*07b0*/  IMAD.SHL.U32 R3, R5, 0x2, RZ ;  /* 0x0000000205037824 */ /* 0x000fe200078e00ff */
[----:B------:R-:W-:Y:S02]  /*07c0*/  SEL R0, R0, 0xffffffc0, !P3 ;  /* 0xffffffc000007807 */ /* 0x000fe40005800000 */
[----:B------:R-:W-:Y:S01]  /*07d0*/  SEL R4, R4, 0xffffffe0, !P1 ;  /* 0xffffffe004047807 */ /* 0x000fe20004800000 */
[C---:B------:R-:W-:Y:S01]  /*07e0*/  IMAD.IADD R164, R161.reuse, 0x1, R163 ;  /* 0x00000001a1a47824 */ /* 0x040fe200078e02a3 */
[----:B------:R-:W-:Y:S01]  /*07f0*/  IADD3 R2, R232, -0x40, RZ ;  /* 0xffffffc0e8027810 */ /* 0x000fe20007ffe0ff */
[----:B------:R-:W-:Y:S01]  /*0800*/  IMAD.IADD R162, R161, 0x1, R0 ;  /* 0x00000001a1a27824 */ /* 0x000fe200078e0200 */
[----:B------:R-:W-:Y:S01]  /*0810*/  IADD3 R241, R240, 0x40, RZ ;  /* 0x00000040f0f17810 */ /* 0x000fe20007ffe0ff */
[----:B------:R-:W-:Y:S01]  /*0820*/  IMAD.IADD R193, R194, 0x1, R4 ;  /* 0x00000001c2c17824 */ /* 0x000fe200078e0204 */
[----:B------:R-:W-:Y:S01]  /*0830*/  @P2 IADD3 R241, R240, -0x40, RZ ;  /* 0xffffffc0f0f12810 */ /* 0x000fe20007ffe0ff */
[----:B------:R-:W-:Y:S01]  /*0840*/  IMAD.SHL.U32 R236, R2, 0x4, RZ ;  /* 0x0000000402ec7824 */ /* 0x000fe200078e00ff */
[----:B------:R-:W-:Y:S01]  /*0850*/  SHF.R.S32.HI R237, RZ, 0x1f, R2 ;  /* 0x0000001fffed7819 */ /* 0x000fe20000011402 */
[----:B------:R-:W-:Y:S01]  /*0860*/  IMAD.IADD R163, R163, 0x1, R162 ;  /* 0x00000001a3a37824 */ /* 0x000fe200078e02a2 */
[----:B------:R-:W-:Y:S01]  /*0870*/  IADD3 R251, R240, 0x420, RZ ;  /* 0x00000420f0fb7810 */ /* 0x000fe20007ffe0ff */
[----:B------:R-:W-:Y:S01]  /*0880*/  IMAD.IADD R243, R4, 0x1, R240 ;  /* 0x0000000104f37824 */ /* 0x000fe200078e02f0 */
[----:B------:R-:W-:Y:S01]  /*0890*/  SHF.L.U64.HI R237, R2, 0x2, R237 ;  /* 0x0000000202ed7819 */ /* 0x000fe200000102ed */
[----:B------:R-:W-:Y:S01]  /*08a0*/  IMAD.IADD R192, R192, 0x1, R193 ;  /* 0x00000001c0c07824 */ /* 0x000fe200078e02c1 */
[----:B------:R-:W-:Y:S01]  /*08b0*/  LEA R159, R159, 0xa000, 0x1 ;  /* 0x0000a0009f9f7811 */ /* 0x000fe200078e08ff */
[----:B------:R-:W-:Y:S01]  /*08c0*/  IMAD.IADD R242, R4, 0x1, R241 ;  /* 0x0000000104f27824 */ /* 0x000fe200078e02f1 */
[----:B--2---:R-:W-:-:S02]  /*08d0*/  @P1 IADD3 R251, R240, 0x3e0, RZ ;  /* 0x000003e0f0fb1810 */ /* 0x004fc40007ffe0ff */
.L_x_386:
[----:B-1----:R-:W1:Y:S01]  /*08e0*/  S2R R34, SR_CTAID.Y ;  /* 0x0000000000227919 */ /* 0x002e620000002600 */
[----:B--2---:R-:W2:Y:S01]  /*08f0*/  LDC.U8 R0, c[0x0][0x312] ;  /* 0x0000c480ff007b82 */ /* 0x004ea20000000000 */
[----:B------:R-:W-:-:S02]  /*0900*/  ISETP.NE.U32.AND P2, PT, RZ, c[0x0][0x240], PT ;  /* 0x00009000ff007a0c */ /* 0x000fc40003f45070 */
[----:B------:R-:W-:Y:S02]  /*0910*/  ISETP.NE.U32.AND P3, PT, RZ, c[0x0][0x250], PT ;  /* 0x00009400ff007a0c */ /* 0x000fe40003f65070 */
[----:B------:R-:W-:Y:S02]  /*0920*/  ISETP.NE.AND.EX P2, PT, RZ, c[0x0][0x244], PT, P2 ;  /* 0x00009100ff007a0c */ /* 0x000fe40003f45320 */
[----:B------:R-:W-:Y:S02]  /*0930*/  ISETP.NE.AND.EX P3, PT, RZ, c[0x0][0x254], PT, P3 ;  /* 0x00009500ff007a0c */ /* 0x000fe40003f65330 */
[----:B------:R-:W-:Y:S01]  /*0940*/  ISETP.EQ.U32.AND P5, PT, RZ, c[0x0][0x248], PT ;  /* 0x00009200ff007a0c */ /* 0x000fe20003fa2070 */
[----:B-1----:R-:W-:Y:S01]  /*0950*/  IMAD.SHL.U32 R9, R34, 0x4, RZ ;  /* 0x0000000422097824 */ /* 0x002fe200078e00ff */
[----:B------:R-:W-:Y:S02]  /*0960*/  SHF.R.S32.HI R30, RZ, 0x1f, R34 ;  /* 0x0000001fff1e7819 */ /* 0x000fe40000011422 */
[----:B--2---:R-:W-:Y:S01]  /*0970*/  ISETP.NE.AND P4, PT, R0, RZ, PT ;  /* 0x000000ff0000720c */ /* 0x004fe20003f85270 */
[----:B------:R-:W-:Y:S01]  /*0980*/  IMAD.MOV.U32 R0, RZ, RZ, -0x1 ;  /* 0xffffffffff007424 */ /* 0x000fe200078e00ff */
[----:B------:R-:W-:-:S02]  /*0990*/  SHF.L.U64.HI R8, R34, 0x2, R30 ;  /* 0x0000000222087819 */ /* 0x000fc4000001021e */
[C---:B------:R-:W-:Y:S02]  /*09a0*/  IADD3 R4, P0, R9.reuse, c[0x0][0x240], RZ ;  /* 0x0000900009047a10 */ /* 0x040fe40007f1e0ff */
[----:B------:R-:W-:Y:S02]  /*09b0*/  ISETP.EQ.OR.EX P5, PT, RZ, c[0x0][0x24c], !P4, P5 ;  /* 0x00009300ff007a0c */ /* 0x000fe400067a2750 */
[----:B------:R-:W-:Y:S02]  /*09c0*/  IADD3.X R5, R8, c[0x0][0x244], RZ, P0, !PT ;  /* 0x0000910008057a10 */ /* 0x000fe400007fe4ff */
[----:B------:R-:W-:-:S03]  /*09d0*/  @P3 IADD3 R6, P0, R9, c[0x0][0x250], RZ ;  /* 0x0000940009063a10 */ /* 0x000fc60007f1e0ff */
[----:B------:R1:W2:Y:S04]  /*09e0*/  @P2 LDG.E R0, [R4.64] ;  /* 0x0000000604002981 */ /* 0x0002a8000c1e1900 */
[----:B------:R1:W2:Y:S01]  /*09f0*/  @P2 LDG.E R2, [R4.64+0x4] ;  /* 0x0000040604022981 */ /* 0x0002a2000c1e1900 */
[----:B------:R-:W-:Y:S01]  /*0a00*/  IMAD.MOV.U32 R224, RZ, RZ, RZ ;  /* 0x000000ffffe07224 */ /* 0x000fe200078e00ff */
[----:B------:R-:W-:Y:S01]  /*0a10*/  @P3 IADD3.X R7, R8, c[0x0][0x254], RZ, P0, !PT ;  /* 0x0000950008073a10 */ /* 0x000fe200007fe4ff */
[----:B------:R-:W-:-:S04]  /*0a20*/  IMAD.MOV.U32 R238, RZ, RZ, -0x1 ;  /* 0xffffffffffee7424 */ /* 0x000fc800078e00ff */
[----:B-----5:R3:W5:Y:S01]  /*0a30*/  @P3 LDG.E R224, [R6.64] ;  /* 0x0000000606e03981 */ /* 0x020762000c1e1900 */
[----:B-1----:R-:W-:-:S04]  /*0a40*/  IADD3 R4, P1, R9, c[0x0][0x248], RZ ;  /* 0x0000920009047a10 */ /* 0x002fc80007f3e0ff */
[----:B------:R-:W-:-:S05]  /*0a50*/  IADD3.X R5, R8, c[0x0][0x24c], RZ, P1, !PT ;  /* 0x0000930008057a10 */ /* 0x000fca0000ffe4ff */
[----:B------:R3:W5:Y:S01]  /*0a60*/  @!P5 LDG.E R238, [R4.64] ;  /* 0x0000000604eed981 */ /* 0x000762000c1e1900 */
[----:B------:R-:W-:-:S04]  /*0a70*/  ISETP.NE.U32.AND P0, PT, RZ, c[0x0][0x248], PT ;  /* 0x00009200ff007a0c */ /* 0x000fc80003f05070 */
[----:B------:R-:W-:Y:S01]  /*0a80*/  ISETP.NE.AND.EX P0, PT, RZ, c[0x0][0x24c], PT, P0 ;  /* 0x00009300ff007a0c */ /* 0x000fe20003f05300 */
[----:B--2---:R-:W-:Y:S02]  /*0a90*/  @P2 IMAD.IADD R206, R2, 0x1, -R0 ;  /* 0x0000000102ce2824 */ /* 0x004fe400078e0a00 */
[----:B------:R-:W-:Y:S02]  /*0aa0*/  IMAD.MOV.U32 R2, RZ, RZ, c[0x0][0x218] ;  /* 0x00008600ff027624 */ /* 0x000fe400078e00ff */
[----:B------:R-:W-:-:S08]  /*0ab0*/  @!P2 IMAD.MOV.U32 R206, RZ, RZ, c[0x0][0x214] ;  /* 0x00008500ffcea624 */ /* 0x000fd000078e00ff */
[----:B------:R-:W-:Y:S05]  /*0ac0*/  @!P0 BRA `(.L_x_316) ;  /* 0x0000003000008947 */ /* 0x000fea0003800000 */
[----:B---3--:R-:W2:Y:S02]  /*0ad0*/  @P4 LDG.E R2, [R4.64+0x4] ;  /* 0x0000040604024981 */ /* 0x008ea4000c1e1900 */
[----:B--2--5:R-:W-:-:S06]  /*0ae0*/  @P4 IADD3 R2, R2, -R238, RZ ;  /* 0x800000ee02024210 */ /* 0x024fcc0007ffe0ff */
[----:B------:R1:W5:Y:S02]  /*0af0*/  @!P4 LDG.E R2, [R4.64] ;  /* 0x000000060402c981 */ /* 0x000364000c1e1900 */
.L_x_316:
[----:B---3--:R-:W-:-:S04]  /*0b00*/  ISETP.NE.U32.AND P1, PT, RZ, c[0x0][0x258], PT ;  /* 0x00009600ff007a0c */ /* 0x008fc80003f25070 */
[----:B------:R-:W-:-:S13]  /*0b10*/  ISETP.NE.AND.EX P1, PT, RZ, c[0x0][0x25c], PT, P1 ;  /* 0x00009700ff007a0c */ /* 0x000fda0003f25310 */
[----:B-1----:R-:W-:-:S04]  /*0b20*/  @P1 IADD3 R4, P0, R9, c[0x0][0x258], RZ ;  /* 0x0000960009041a10 */ /* 0x002fc80007f1e0ff */
[----:B------:R-:W-:-:S06]  /*0b30*/  @P1 IADD3.X R5, R8, c[0x0][0x25c], RZ, P0, !PT ;  /* 0x0000970008051a10 */ /* 0x000fcc00007fe4ff */
        /* <DEDUP_REMOVED lines=10> */
[----:B------:R-:W-:Y:S01]  /*0be0*/  IMAD.WIDE.U32 R26, R34, c[0x0][0x178], RZ ;  /* 0x00005e00221a7a25 */ /* 0x000fe200078e00ff */
[----:B------:R-:W-:Y:S02]  /*0bf0*/  IADD3 R4, R206, 0x3f, RZ ;  /* 0x0000003fce047810 */ /* 0x000fe40007ffe0ff */
[----:B------:R-:W-:Y:S02]  /*0c00*/  IADD3 R2, R2, c[0x0][0x2e4], -R184 ;  /* 0x0000b90002027a10 */ /* 0x000fe40007ffe8b8 */
[----:B------:R-:W-:Y:S02]  /*0c10*/  ISETP.NE.AND P0, PT, R238, -0x1, PT ;  /* 0xffffffffee00780c */ /* 0x000fe40003f05270 */
[----:B------:R-:W-:Y:S02]  /*0c20*/  IADD3 R2, R2, 0x3f, RZ ;  /* 0x0000003f02027810 */ /* 0x000fe40007ffe0ff */
[----:B------:R-:W-:-:S02]  /*0c30*/  SHF.R.S32.HI R5, RZ, 0x1f, R4 ;  /* 0x0000001fff057819 */ /* 0x000fc40000011404 */
[----:B------:R-:W-:Y:S02]  /*0c40*/  SHF.R.S32.HI R6, RZ, 0x1f, R2 ;  /* 0x0000001fff067819 */ /* 0x000fe40000011402 */
[----:B------:R-:W-:Y:S02]  /*0c50*/  LEA.HI R4, R5, R4, RZ, 0x6 ;  /* 0x0000000405047211 */ /* 0x000fe400078f30ff */
[----:B------:R-:W-:Y:S01]  /*0c60*/  LEA.HI R2, R6, R2, RZ, 0x6 ;  /* 0x0000000206027211 */ /* 0x000fe200078f30ff */
[----:B------:R-:W-:Y:S01]  /*0c70*/  IMAD R6, R30, c[0x0][0x178], RZ ;  /* 0x00005e001e067a24 */ /* 0x000fe200078e02ff */
[----:B------:R-:W-:Y:S02]  /*0c80*/  ISETP.NE.AND P1, PT, R0, -0x1, PT ;  /* 0xffffffff0000780c */ /* 0x000fe40003f25270 */
[----:B------:R-:W-:Y:S01]  /*0c90*/  SHF.R.S32.HI R8, RZ, 0x6, R4 ;  /* 0x00000006ff087819 */ /* 0x000fe20000011404 */
[----:B------:R-:W-:Y:S01]  /*0ca0*/  IMAD R4, R34, c[0x0][0x17c], R6 ;  /* 0x00005f0022047a24 */ /* 0x000fe200078e0206 */
[----:B------:R-:W-:Y:S01]  /*0cb0*/  SHF.R.S32.HI R5, RZ, 0x6, R2 ;  /* 0x00000006ff057819 */ /* 0x000fe20000011402 */
[----:B------:R-:W-:-:S02]  /*0cc0*/  @P0 IMAD.IADD R2, R224, 0x1, R238 ;  /* 0x00000001e0020824 */ /* 0x000fc400078e02ee */
[----:B------:R-:W-:Y:S01]  /*0cd0*/  IMAD.WIDE.U32 R6, R0, c[0x0][0x190], RZ ;  /* 0x0000640000067a25 */ /* 0x000fe200078e00ff */
[----:B------:R-:W-:-:S03]  /*0ce0*/  IMNMX R186, R8, R5, PT ;  /* 0x0000000508ba7217 */ /* 0x000fc60003800200 */
[----:B------:R-:W-:Y:S01]  /*0cf0*/  IMAD.IADD R22, R27, 0x1, R4 ;  /* 0x000000011b167824 */ /* 0x000fe200078e0204 */
[----:B------:R-:W-:Y:S01]  /*0d00*/  LEA R11, R186, 0xffffffc0, 0x6 ;  /* 0xffffffc0ba0b7811 */ /* 0x000fe200078e30ff */
[----:B------:R-:W-:Y:S01]  /*0d10*/  IMAD R8, R0, c[0x0][0x194], RZ ;  /* 0x0000650000087a24 */ /* 0x000fe200078e02ff */
[----:B------:R-:W-:Y:S01]  /*0d20*/  SEL R26, R26, R6, !P1 ;  /* 0x000000061a1a7207 */ /* 0x000fe20004800000 */
[----:B------:R-:W-:Y:S01]  /*0d30*/  @P0 IMAD.WIDE.U32 R4, R2, c[0x0][0x198], RZ ;  /* 0x0000660002040a25 */ /* 0x000fe200078e00ff */
[----:B------:R-:W-:-:S03]  /*0d40*/  SHF.R.S32.HI R18, RZ, 0x1f, R11 ;  /* 0x0000001fff127819 */ /* 0x000fc6000001140b */
[----:B------:R-:W-:Y:S02]  /*0d50*/  @P1 IMAD.IADD R22, R7, 0x1, R8 ;  /* 0x0000000107161824 */ /* 0x000fe400078e0208 */
[----:B------:R-:W-:Y:S02]  /*0d60*/  @P0 IMAD R28, R2, c[0x0][0x19c], R5 ;  /* 0x00006700021c0a24 */ /* 0x000fe400078e0205 */
[----:B------:R-:W-:Y:S01]  /*0d70*/  @P0 IMAD.MOV.U32 R27, RZ, RZ, R4 ;  /* 0x000000ffff1b0224 */ /* 0x000fe200078e0004 */
[----:B------:R-:W-:Y:S05]  /*0d80*/  @P0 BRA `(.L_x_318) ;  /* 0x000000a000000947 */ /* 0x000fea0003800000 */
[----:B------:R-:W-:Y:S01]  /*0d90*/  SHF.R.S32.HI R2, RZ, 0x1f, R224 ;  /* 0x0000001fff027819 */ /* 0x000fe200000114e0 */
[----:B------:R-:W-:-:S04]  /*0da0*/  IMAD.WIDE.U32 R4, R224, c[0x0][0x198], RZ ;  /* 0x00006600e0047a25 */ /* 0x000fc800078e00ff */
[----:B------:R-:W-:Y:S02]  /*0db0*/  IMAD R2, R2, c[0x0][0x198], RZ ;  /* 0x0000660002027a24 */ /* 0x000fe400078e02ff */
[----:B------:R-:W-:Y:S02]  /*0dc0*/  IMAD R6, R30, c[0x0][0x180], RZ ;  /* 0x000060001e067a24 */ /* 0x000fe400078e02ff */
[----:B------:R-:W-:-:S05]  /*0dd0*/  IMAD R2, R224, c[0x0][0x19c], R2 ;  /* 0x00006700e0027a24 */ /* 0x000fca00078e0202 */
[----:B------:R-:W-:Y:S01]  /*0de0*/  IADD3 R5, R5, R2, RZ ;  /* 0x0000000205057210 */ /* 0x000fe20007ffe0ff */
[----:B------:R-:W-:-:S04]  /*0df0*/  IMAD R2, R34, c[0x0][0x184], R6 ;  /* 0x0000610022027a24 */ /* 0x000fc800078e0206 */
[----:B------:R-:W-:-:S05]  /*0e00*/  IMAD.WIDE.U32 R4, R34, c[0x0][0x180], R4 ;  /* 0x0000600022047a25 */ /* 0x000fca00078e0004 */
[----:B------:R-:W-:Y:S02]  /*0e10*/  IADD3 R28, R5, R2, RZ ;  /* 0x00000002051c7210 */ /* 0x000fe40007ffe0ff */
[----:B------:R-:W-:Y:S02]  /*0e20*/  MOV R27, R4 ;  /* 0x00000004001b7202 */ /* 0x000fe40000000f00 */
.L_x_318:
        /* <DEDUP_REMOVED lines=15> */
.L_x_319:
[----:B------:R-:W-:Y:S01]  /*0f20*/  IABS R10, c[0x0][0x1c8] ;  /* 0x00007200000a7a13 */ /* 0x000fe20000000000 */
[----:B------:R-:W1:Y:S01]  /*0f30*/  LDC.U8 R19, c[0x0][0x328] ;  /* 0x0000ca00ff137b82 */ /* 0x000e620000000000 */
[----:B------:R-:W-:Y:S01]  /*0f40*/  IABS R8, R226 ;  /* 0x000000e200087213 */ /* 0x000fe20000000000 */
[C---:B------:R-:W-:Y:S01]  /*0f50*/  @P1 IMAD.WIDE.U32 R6, R0.reuse, c[0x0][0x370], RZ ;  /* 0x0000dc0000061a25 */ /* 0x040fe200078e00ff */
[----:B------:R-:W2:Y:S01]  /*0f60*/  I2F.RP R4, R10 ;  /* 0x0000000a00047306 */ /* 0x000ea20000209400 */
[----:B------:R-:W-:Y:S01]  /*0f70*/  MOV R13, c[0x0][0x224] ;  /* 0x00008900000d7a02 */ /* 0x000fe20000000f00 */
[----:B------:R-:W3:Y:S01]  /*0f80*/  S2R R14, SR_CTAID.X ;  /* 0x00000000000e7919 */ /* 0x000ee20000002500 */
[----:B------:R-:W-:Y:S01]  /*0f90*/  MOV R9, R8 ;  /* 0x0000000800097202 */ /* 0x000fe20000000f00 */
[----:B------:R-:W-:Y:S01]  /*0fa0*/  @P1 IMAD R15, R0, c[0x0][0x374], R7 ;  /* 0x0000dd00000f1a24 */ /* 0x000fe200078e0207 */
[----:B------:R-:W-:Y:S01]  /*0fb0*/  LOP3.LUT R8, R226, c[0x0][0x1c8], RZ, 0x3c, !PT ;  /* 0x00007200e2087a12 */ /* 0x000fe200078e3cff */
[----:B------:R-:W-:Y:S01]  /*0fc0*/  @P1 IMAD.MOV.U32 R12, RZ, RZ, R6 ;  /* 0x000000ffff0c1224 */ /* 0x000fe200078e0006 */
[----:B------:R-:W-:Y:S01]  /*0fd0*/  SHF.R.S32.HI R13, RZ, 0x1f, R13 ;  /* 0x0000001fff0d7819 */ /* 0x000fe2000001140d */
[----:B------:R-:W-:Y:S01]  /*0fe0*/  @!P1 IMAD.WIDE.U32 R6, R34, c[0x0][0x368], RZ ;  /* 0x0000da0022069a25 */ /* 0x000fe200078e00ff */
[----:B------:R-:W-:Y:S01]  /*0ff0*/  ISETP.GE.AND P4, PT, R8, RZ, PT ;  /* 0x000000ff0800720c */ /* 0x000fe20003f86270 */
[----:B------:R-:W4:Y:S01]  /*1000*/  LDC.U8 R25, c[0x0][0x3d0] ;  /* 0x0000f400ff197b82 */ /* 0x000f220000000000 */
[----:B------:R-:W-:Y:S01]  /*1010*/  MOV R244, c[0x0][0x22c] ;  /* 0x00008b0000f47a02 */ /* 0x000fe20000000f00 */
[----:B------:R-:W-:Y:S01]  /*1020*/  IMAD R8, R13, R34, RZ ;  /* 0x000000220d087224 */ /* 0x000fe200078e02ff */
[----:B------:R-:W-:Y:S01]  /*1030*/  @!P1 MOV R12, R6 ;  /* 0x00000006000c9202 */ /* 0x000fe20000000f00 */
[----:B------:R-:W-:Y:S01]  /*1040*/  IMAD.WIDE.U32 R16, R34, c[0x0][0x224], RZ ;  /* 0x0000890022107a25 */ /* 0x000fe200078e00ff */
[----:B------:R-:W-:Y:S01]  /*1050*/  SHF.R.S32.HI R227, RZ, 0x1f, R226 ;  /* 0x0000001fffe37819 */ /* 0x000fe200000114e2 */
[----:B--2---:R-:W2:Y:S02]  /*1060*/  MUFU.RCP R4, R4 ;  /* 0x0000000400047308 */ /* 0x004ea40000001000 */
[----:B------:R-:W-:Y:S01]  /*1070*/  IMAD.WIDE R20, R244, c[0x0][0x1c0], RZ ;  /* 0x00007000f4147a25 */ /* 0x000fe200078e02ff */
[----:B-1----:R-:W-:-:S03]  /*1080*/  ISETP.NE.AND P3, PT, R19, RZ, PT ;  /* 0x000000ff1300720c */ /* 0x002fc60003f65270 */
[----:B------:R-:W-:Y:S01]  /*1090*/  IMAD R6, R21, R16, RZ ;  /* 0x0000001015067224 */ /* 0x000fe200078e02ff */
[----:B--2---:R-:W-:-:S04]  /*10a0*/  IADD3 R4, R4, 0xffffffe, RZ ;  /* 0x0ffffffe04047810 */ /* 0x004fc80007ffe0ff */
[----:B------:R-:W1:Y:S02]  /*10b0*/  F2I.FTZ.U32.TRUNC.NTZ R5, R4 ;  /* 0x0000000400057305 */ /* 0x000e64000021f000 */
[----:B-1----:R-:W-:Y:S01]  /*10c0*/  IADD3 R2, RZ, -R5, RZ ;  /* 0x80000005ff027210 */ /* 0x002fe20007ffe0ff */
[----:B------:R-:W-:-:S04]  /*10d0*/  IMAD.MOV.U32 R4, RZ, RZ, RZ ;  /* 0x000000ffff047224 */ /* 0x000fc800078e00ff */
[----:B------:R-:W-:-:S04]  /*10e0*/  IMAD R2, R2, R10, RZ ;  /* 0x0000000a02027224 */ /* 0x000fc800078e02ff */
[----:B------:R-:W-:-:S04]  /*10f0*/  IMAD.HI.U32 R2, R5, R2, R4 ;  /* 0x0000000205027227 */ /* 0x000fc800078e0004 */
[----:B------:R-:W-:Y:S02]  /*1100*/  @!P1 IMAD R5, R30, c[0x0][0x368], RZ ;  /* 0x0000da001e059a24 */ /* 0x000fe400078e02ff */
[----:B------:R-:W-:-:S04]  /*1110*/  IMAD.HI.U32 R2, R2, R9, RZ ;  /* 0x0000000902027227 */ /* 0x000fc800078e00ff */
[----:B------:R-:W-:Y:S02]  /*1120*/  IMAD.MOV R4, RZ, RZ, -R2 ;  /* 0x000000ffff047224 */ /* 0x000fe400078e0a02 */
[----:B------:R-:W-:Y:S02]  /*1130*/  @!P1 IMAD R5, R34, c[0x0][0x36c], R5 ;  /* 0x0000db0022059a24 */ /* 0x000fe400078e0205 */
[----:B------:R-:W-:Y:S01]  /*1140*/  IMAD R4, R10, R4, R9 ;  /* 0x000000040a047224 */ /* 0x000fe200078e0209 */
[----:B------:R-:W-:Y:S01]  /*1150*/  SHF.L.U64.HI R9, R34, 0x7, R30 ;  /* 0x0000000722097819 */ /* 0x000fe2000001021e */
[----:B------:R-:W-:Y:S02]  /*1160*/  @!P1 IMAD.IADD R15, R7, 0x1, R5 ;  /* 0x00000001070f9824 */ /* 0x000fe400078e0205 */
[----:B------:R-:W-:Y:S01]  /*1170*/  IMAD R5, R30, c[0x0][0x224], R8 ;  /* 0x000089001e057a24 */ /* 0x000fe200078e0208 */
[----:B------:R-:W-:Y:S02]  /*1180*/  ISETP.GT.U32.AND P5, PT, R10, R4, PT ;  /* 0x000000040a00720c */ /* 0x000fe40003fa4070 */
[----:B------:R-:W-:Y:S01]  /*1190*/  SHF.L.U32 R8, R34, 0x7, RZ ;  /* 0x0000000722087819 */ /* 0x000fe200000006ff */
[----:B------:R-:W-:Y:S01]  /*11a0*/  IMAD.IADD R5, R17, 0x1, R5 ;  /* 0x0000000111057824 */ /* 0x000fe200078e0205 */
[----:B------:R-:W-:Y:S01]  /*11b0*/  SEL R9, R9, RZ, P2 ;  /* 0x000000ff09097207 */ /* 0x000fe20001000000 */
[----:B------:R-:W-:Y:S01]  /*11c0*/  IMAD.WIDE.U32 R16, R20, R16, RZ ;  /* 0x0000001014107225 */ /* 0x000fe200078e00ff */
[----:B------:R-:W-:-:S03]  /*11d0*/  SEL R8, R8, RZ, P2 ;  /* 0x000000ff08087207 */ /* 0x000fc60001000000 */
[C---:B------:R-:W-:Y:S01]  /*11e0*/  IMAD R5, R20.reuse, R5, R6 ;  /* 0x0000000514057224 */ /* 0x040fe200078e0206 */
[----:B------:R-:W-:Y:S01]  /*11f0*/  IADD3 R8, P2, R11, R8, RZ ;  /* 0x000000080b087210 */ /* 0x000fe20007f5e0ff */
[----:B------:R-:W-:Y:S02]  /*1200*/  IMAD.WIDE.U32 R6, R20, R0, RZ ;  /* 0x0000000014067225 */ /* 0x000fe400078e00ff */
[----:B------:R-:W-:Y:S02]  /*1210*/  @!P5 IADD3 R2, R2, 0x1, RZ ;  /* 0x000000010202d810 */ /* 0x000fe40007ffe0ff */
[----:B------:R-:W-:Y:S01]  /*1220*/  @!P5 IMAD.IADD R4, R4, 0x1, -R10 ;  /* 0x000000010404d824 */ /* 0x000fe200078e0a0a */
[----:B------:R-:W-:Y:S01]  /*1230*/  ISETP.NE.AND P5, PT, RZ, c[0x0][0x1c8], PT ;  /* 0x00007200ff007a0c */ /* 0x000fe20003fa5270 */
[----:B------:R-:W-:Y:S01]  /*1240*/  IMAD R13, R21, R8, RZ ;  /* 0x00000008150d7224 */ /* 0x000fe200078e02ff */
[----:B------:R-:W-:Y:S01]  /*1250*/  SEL R19, R16, R6, !P1 ;  /* 0x0000000610137207 */ /* 0x000fe20004800000 */
[----:B------:R-:W-:Y:S01]  /*1260*/  IMAD.IADD R16, R17, 0x1, R5 ;  /* 0x0000000111107824 */ /* 0x000fe200078e0205 */
[----:B------:R-:W-:Y:S01]  /*1270*/  ISETP.GE.U32.AND P6, PT, R4, R10, PT ;  /* 0x0000000a0400720c */ /* 0x000fe20003fc6070 */
[----:B------:R-:W-:Y:S01]  /*1280*/  IMAD R10, R21, R0, RZ ;  /* 0x00000000150a7224 */ /* 0x000fe200078e02ff */
[----:B------:R-:W-:Y:S01]  /*1290*/  IADD3.X R4, R18, R9, RZ, P2, !PT ;  /* 0x0000000912047210 */ /* 0x000fe200017fe4ff */
[----:B------:R-:W-:Y:S01]  /*12a0*/  IMAD.WIDE.U32 R8, R20, R8, RZ ;  /* 0x0000000814087225 */ /* 0x000fe200078e00ff */
[----:B----4-:R-:W-:-:S02]  /*12b0*/  ISETP.NE.AND P2, PT, R25, RZ, PT ;  /* 0x000000ff1900720c */ /* 0x010fc40003f45270 */
[----:B------:R-:W-:Y:S01]  /*12c0*/  @P1 IADD3 R16, R7, R10, RZ ;  /* 0x0000000a07101210 */ /* 0x000fe20007ffe0ff */
[----:B------:R-:W-:Y:S02]  /*12d0*/  IMAD R13, R20, R4, R13 ;  /* 0x00000004140d7224 */ /* 0x000fe400078e020d */
[----:B---3--:R-:W-:-:S04]  /*12e0*/  IMAD.WIDE.U32 R20, R14, c[0x0][0x3d8], RZ ;  /* 0x0000f6000e147a25 */ /* 0x008fc800078e00ff */
[----:B------:R-:W-:Y:S01]  /*12f0*/  @P6 IADD3 R2, R2, 0x1, RZ ;  /* 0x0000000102026810 */ /* 0x000fe20007ffe0ff */
[----:B------:R-:W-:Y:S01]  /*1300*/  @P3 IMAD R4, R34, c[0x0][0x214], RZ ;  /* 0x0000850022043a24 */ /* 0x000fe200078e02ff */
[----:B------:R-:W-:Y:S01]  /*1310*/  SEL R25, R20, RZ, P2 ;  /* 0x000000ff14197207 */ /* 0x000fe20001000000 */
[----:B------:R-:W-:Y:S01]  /*1320*/  IMAD R6, R14, c[0x0][0x3dc], R21 ;  /* 0x0000f7000e067a24 */ /* 0x000fe200078e0215 */
[----:B------:R-:W-:Y:S01]  /*1330*/  SHF.R.S32.HI R20, RZ, 0x1f, R216 ;  /* 0x0000001fff147819 */ /* 0x000fe200000114d8 */
[----:B------:R-:W-:Y:S01]  /*1340*/  IMAD.MOV.U32 R14, RZ, RZ, R2 ;  /* 0x000000ffff0e7224 */ /* 0x000fe200078e0002 */
[----:B------:R-:W-:Y:S01]  /*1350*/  @P3 SEL R4, R4, R0, !P1 ;  /* 0x0000000004043207 */ /* 0x000fe20004800000 */
[----:B------:R-:W-:Y:S01]  /*1360*/  @!P3 IMAD R7, R34, c[0x0][0x1c0], R226 ;  /* 0x000070002207ba24 */ /* 0x000fe200078e02e2 */
[----:B------:R-:W-:Y:S01]  /*1370*/  SEL R17, R6, RZ, P2 ;  /* 0x000000ff06117207 */ /* 0x000fe20001000000 */
[----:B------:R-:W-:Y:S01]  /*1380*/  IMAD R5, R226, c[0x0][0x22c], RZ ;  /* 0x00008b00e2057a24 */ /* 0x000fe200078e02ff */
[----:B------:R-:W-:Y:S01]  /*1390*/  @!P4 IADD3 R14, -R14, RZ, RZ ;  /* 0x000000ff0e0ec210 */ /* 0x000fe20007ffe1ff */
[----:B------:R-:W-:Y:S01]  /*13a0*/  @P3 IMAD R2, R226, c[0x0][0x234], R4 ;  /* 0x00008d00e2023a24 */ /* 0x000fe200078e0204 */
[----:B------:R-:W-:Y:S01]  /*13b0*/  @!P5 LOP3.LUT R14, RZ, c[0x0][0x1c8], RZ, 0x33, !PT ;  /* 0x00007200ff0eda12 */ /* 0x000fe200078e33ff */
[----:B------:R-:W-:Y:S01]  /*13c0*/  @!P3 IMAD R2, R7, c[0x0][0x214], RZ ;  /* 0x000085000702ba24 */ /* 0x000fe200078e02ff */
[----:B------:R-:W-:-:S02]  /*13d0*/  SHF.R.S32.HI R10, RZ, 0x1f, R5 ;  /* 0x0000001fff0a7819 */ /* 0x000fc40000011405 */
[----:B------:R-:W-:Y:S02]  /*13e0*/  IADD3 R7, R9, R13, RZ ;  /* 0x0000000d09077210 */ /* 0x000fe40007ffe0ff */
        /* <DEDUP_REMOVED lines=9> */
.L_x_320:
[----:B------:R-:W-:-:S04]  /*1480*/  IMAD R6, R34, c[0x0][0x1c0], R226 ;  /* 0x0000700022067a24 */ /* 0x000fc800078e02e2 */
[----:B------:R-:W-:Y:S02]  /*1490*/  IMAD R6, R6, c[0x0][0x224], RZ ;  /* 0x0000890006067a24 */ /* 0x000fe400078e02ff */
.L_x_321:
[----:B------:R-:W1:Y:S01]  /*14a0*/  S2R R31, SR_TID.X ;  /* 0x00000000001f7919 */ /* 0x000e620000002100 */
[----:B------:R-:W-:Y:S01]  /*14b0*/  IMAD R244, R244, c[0x0][0x1c0], RZ ;  /* 0x00007000f4f47a24 */ /* 0x000fe200078e02ff */
[----:B------:R-:W-:Y:S01]  /*14c0*/  IADD3 R4, P4, R204, R12, RZ ;  /* 0x0000000ccc047210 */ /* 0x000fe20007f9e0ff */
[----:B------:R-:W-:Y:S01]  /*14d0*/  IMAD.IADD R2, R11, 0x1, R2 ;  /* 0x000000010b027824 */ /* 0x000fe200078e0202 */
[----:B------:R-:W-:Y:S01]  /*14e0*/  SHF.R.S32.HI R205, RZ, 0x1f, R204 ;  /* 0x0000001fffcd7819 */ /* 0x000fe200000114cc */
[----:B------:R-:W-:Y:S01]  /*14f0*/  IMAD.MOV.U32 R33, RZ, RZ, 0x4 ;  /* 0x00000004ff217424 */ /* 0x000fe200078e00ff */
[----:B------:R-:W-:Y:S01]  /*1500*/  SHF.R.S32.HI R29, RZ, 0x1f, R217 ;  /* 0x0000001fff1d7819 */ /* 0x000fe200000114d9 */
[----:B------:R-:W-:Y:S01]  /*1510*/  IMAD.SHL.U32 R221, R244, 0x40, RZ ;  /* 0x00000040f4dd7824 */ /* 0x000fe200078e00ff */
[----:B------:R-:W-:Y:S01]  /*1520*/  BSSY B1, `(.L_x_317) ;  /* 0x00006bc000017945 */ /* 0x000fe20003800000 */
[----:B------:R-:W-:-:S03]  /*1530*/  IMAD.WIDE R12, R2, R33, c[0x0][0x200] ;  /* 0x00008000020c7625 */ /* 0x000fc600078e0221 */
[----:B------:R-:W-:Y:S01]  /*1540*/  IADD3 R9, P3, P1, R8, R221, R5 ;  /* 0x000000dd08097210 */ /* 0x000fe2000797e005 */
[----:B------:R-:W-:Y:S01]  /*1550*/  IMAD R0, R18, c[0x0][0x370], RZ ;  /* 0x0000dc0012007a24 */ /* 0x000fe200078e02ff */
[----:B------:R-:W-:Y:S01]  /*1560*/  SHF.R.S32.HI R2, RZ, 0x1f, R221 ;  /* 0x0000001fff027819 */ /* 0x000fe200000114dd */
[----:B------:R-:W-:Y:S01]  /*1570*/  IMAD.X R5, R205, 0x1, R15, P4 ;  /* 0x00000001cd057824 */ /* 0x000fe200020e060f */
[----:B------:R-:W-:Y:S01]  /*1580*/  MOV R212, R13 ;  /* 0x0000000d00d47202 */ /* 0x000fe20000000f00 */
[----:B------:R-:W-:Y:S01]  /*1590*/  IMAD.IADD R15, R11, 0x1, R6 ;  /* 0x000000010b0f7824 */ /* 0x000fe200078e0206 */
[----:B------:R-:W-:Y:S01]  /*15a0*/  IADD3.X R10, R7, R2, R10, P3, P1 ;  /* 0x00000002070a7210 */ /* 0x000fe20001fe240a */
[----:B------:R-:W-:Y:S01]  /*15b0*/  IMAD R2, R11, c[0x0][0x374], R0 ;  /* 0x0000dd000b027a24 */ /* 0x000fe200078e0200 */
[----:B------:R-:W-:Y:S01]  /*15c0*/  IADD3 R6, P1, R217, R11, RZ ;  /* 0x0000000bd9067210 */ /* 0x000fe20007f3e0ff */
[----:B------:R-:W-:Y:S01]  /*15d0*/  IMAD.WIDE.U32 R4, R11, c[0x0][0x370], R4 ;  /* 0x0000dc000b047a25 */ /* 0x000fe200078e0004 */
[----:B-1----:R-:W-:-:S03]  /*15e0*/  SHF.R.S32.HI R32, RZ, 0x1f, R31 ;  /* 0x0000001fff207819 */ /* 0x002fc6000001141f */
[----:B------:R-:W-:Y:S01]  /*15f0*/  IMAD.IADD R5, R5, 0x1, R2 ;  /* 0x0000000105057824 */ /* 0x000fe200078e0202 */
[----:B------:R-:W-:Y:S01]  /*1600*/  IADD3.X R8, R29, R18, RZ, P1, !PT ;  /* 0x000000121d087210 */ /* 0x000fe20000ffe4ff */
[----:B------:R-:W-:Y:S01]  /*1610*/  IMAD.MOV.U32 R213, RZ, RZ, R12 ;  /* 0x000000ffffd57224 */ /* 0x000fe200078e000c */
[----:B------:R-:W-:Y:S01]  /*1620*/  LEA.HI R7, R32, R31, RZ, 0x5 ;  /* 0x0000001f20077211 */ /* 0x000fe200078f28ff */
[----:B------:R-:W-:Y:S01]  /*1630*/  IMAD.WIDE.U32 R4, R226, c[0x0][0x378], R4 ;  /* 0x0000de00e2047a25 */ /* 0x000fe200078e0004 */
[----:B------:R-:W-:Y:S02]  /*1640*/  IADD3 R12, P3, P1, R25, R9, R19 ;  /* 0x00000009190c7210 */ /* 0x000fe4000797e013 */
[----:B------:R-:W-:Y:S02]  /*1650*/  LOP3.LUT R0, R7, 0xffffffe0, RZ, 0xc0, !PT ;  /* 0xffffffe007007812 */ /* 0x000fe400078ec0ff */
[----:B------:R-:W-:Y:S02]  /*1660*/  SHF.R.S32.HI R7, RZ, 0x5, R7 ;  /* 0x00000005ff077819 */ /* 0x000fe40000011407 */
[----:B------:R-:W-:Y:S01]  /*1670*/  IADD3.X R11, R17, R10, R16, P3, P1 ;  /* 0x0000000a110b7210 */ /* 0x000fe20001fe2410 */
[----:B------:R-:W-:Y:S01]  /*1680*/  IMAD.IADD R2, R31, 0x1, -R0 ;  /* 0x000000011f027824 */ /* 0x000fe200078e0a00 */
[----:B------:R-:W-:-:S03]  /*1690*/  IADD3 R0, -R184, R206, R216 ;  /* 0x000000ceb8007210 */ /* 0x000fc60007ffe1d8 */
[----:B------:R-:W-:Y:S01]  /*16a0*/  IMAD R2, R7, R244, R2 ;  /* 0x000000f407027224 */ /* 0x000fe200078e0202 */
[----:B------:R-:W-:Y:S01]  /*16b0*/  IADD3 R0, R0, -c[0x0][0x2e8], RZ ;  /* 0x8000ba0000007a10 */ /* 0x000fe20007ffe0ff */
[----:B------:R-:W-:Y:S02]  /*16c0*/  IMAD R7, R8, c[0x0][0x190], RZ ;  /* 0x0000640008077a24 */ /* 0x000fe400078e02ff */
[----:B------:R-:W-:Y:S01]  /*16d0*/  IMAD R8, R227, c[0x0][0x378], RZ ;  /* 0x0000de00e3087a24 */ /* 0x000fe200078e02ff */
[----:B------:R-:W-:Y:S01]  /*16e0*/  SHF.R.S32.HI R10, RZ, 0x1f, R0 ;  /* 0x0000001fff0a7819 */ /* 0x000fe20000011400 */
[----:B------:R-:W-:Y:S02]  /*16f0*/  IMAD R13, R6, c[0x0][0x194], R7 ;  /* 0x00006500060d7a24 */ /* 0x000fe400078e0207 */
[----:B------:R-:W-:Y:S01]  /*1700*/  IMAD R9, R226, c[0x0][0x37c], R8 ;  /* 0x0000df00e2097a24 */ /* 0x000fe200078e0208 */
[----:B------:R-:W-:Y:S01]  /*1710*/  IADD3 R8, P1, R2, R12, RZ ;  /* 0x0000000c02087210 */ /* 0x000fe20007f3e0ff */
[----:B------:R-:W-:-:S03]  /*1720*/  IMAD.WIDE.U32 R6, R6, c[0x0][0x190], R204 ;  /* 0x0000640006067a25 */ /* 0x000fc600078e00cc */
[----:B------:R-:W-:Y:S01]  /*1730*/  LEA.HI.X.SX32 R183, R2, R11, 0x1, P1 ;  /* 0x0000000b02b77211 */ /* 0x000fe200008f0eff */
[----:B------:R-:W-:Y:S01]  /*1740*/  IMAD.IADD R5, R5, 0x1, R9 ;  /* 0x0000000105057824 */ /* 0x000fe200078e0209 */
[----:B------:R-:W-:Y:S01]  /*1750*/  LEA.HI R9, R10, R0, RZ, 0x6 ;  /* 0x000000000a097211 */ /* 0x000fe200078f30ff */
[----:B------:R-:W-:Y:S01]  /*1760*/  IMAD R0, R227, c[0x0][0x1a8], RZ ;  /* 0x00006a00e3007a24 */ /* 0x000fe200078e02ff */
[----:B------:R-:W-:Y:S01]  /*1770*/  IADD3 R6, P3, R26, R6, RZ ;  /* 0x000000061a067210 */ /* 0x000fe20007f7e0ff */
[----:B------:R-:W-:Y:S01]  /*1780*/  IMAD.WIDE.U32 R4, R217, c[0x0][0x370], R4 ;  /* 0x0000dc00d9047a25 */ /* 0x000fe200078e0004 */
[----:B------:R-:W-:Y:S02]  /*1790*/  SHF.R.S32.HI R9, RZ, 0x6, R9 ;  /* 0x00000006ff097819 */ /* 0x000fe40000011409 */
[----:B------:R-:W-:Y:S01]  /*17a0*/  IADD3.X R7, R22, R7, R13, P3, !PT ;  /* 0x0000000716077210 */ /* 0x000fe20001ffe40d */
[----:B------:R-:W-:Y:S01]  /*17b0*/  IMAD R2, R226, c[0x0][0x1ac], R0 ;  /* 0x00006b00e2027a24 */ /* 0x000fe200078e0200 */
[----:B------:R-:W-:Y:S01]  /*17c0*/  IMNMX R222, RZ, R9, !PT ;  /* 0x00000009ffde7217 */ /* 0x000fe20007800200 */
[----:B------:R-:W-:Y:S01]  /*17d0*/  IMAD R0, R29, c[0x0][0x370], RZ ;  /* 0x0000dc001d007a24 */ /* 0x000fe200078e02ff */
[----:B------:R-:W-:Y:S01]  /*17e0*/  LEA R188, P3, R4, c[0x0][0x330], 0x1 ;  /* 0x0000cc0004bc7a11 */ /* 0x000fe200078608ff */
[----:B------:R-:W-:Y:S01]  /*17f0*/  IMAD.WIDE.U32 R6, R226, c[0x0][0x1a8], R6 ;  /* 0x00006a00e2067a25 */ /* 0x000fe200078e0006 */
[----:B------:R-:W-:-:S02]  /*1800*/  ISETP.GT.AND P5, PT, R186, R222, PT ;  /* 0x000000deba00720c */ /* 0x000fc40003fa4270 */
[----:B------:R-:W-:Y:S01]  /*1810*/  LEA R185, P1, R8, c[0x0][0x350], 0x2 ;  /* 0x0000d40008b97a11 */ /* 0x000fe200078210ff */
[----:B------:R-:W-:Y:S01]  /*1820*/  IMAD R0, R217, c[0x0][0x374], R0 ;  /* 0x0000dd00d9007a24 */ /* 0x000fe200078e0200 */
[----:B------:R-:W-:Y:S01]  /*1830*/  LEA R190, P4, R6, c[0x0][0x160], 0x1 ;  /* 0x0000580006be7a11 */ /* 0x000fe200078808ff */
[----:B------:R-:W-:Y:S01]  /*1840*/  IMAD.WIDE R10, R15, R33, c[0x0][0x3c8] ;  /* 0x0000f2000f0a7625 */ /* 0x000fe200078e0221 */
[----:B------:R-:W-:Y:S02]  /*1850*/  LEA.HI.X R183, R8, c[0x0][0x354], R183, 0x2, P1 ;  /* 0x0000d50008b77a11 */ /* 0x000fe400008f14b7 */
[----:B------:R-:W-:Y:S01]  /*1860*/  IADD3 R186, R186, -0x1, RZ ;  /* 0xffffffffbaba7810 */ /* 0x000fe20007ffe0ff */
[----:B------:R-:W-:Y:S01]  /*1870*/  IMAD.IADD R2, R7, 0x1, R2 ;  /* 0x0000000107027824 */ /* 0x000fe200078e0202 */
[----:B------:R-:W-:Y:S01]  /*1880*/  MOV R215, R10 ;  /* 0x0000000a00d77202 */ /* 0x000fe20000000f00 */
[----:B------:R-:W-:Y:S02]  /*1890*/  IMAD.IADD R0, R5, 0x1, R0 ;  /* 0x0000000105007824 */ /* 0x000fe400078e0200 */
[----:B------:R-:W-:Y:S01]  /*18a0*/  IMAD.MOV.U32 R214, RZ, RZ, R11 ;  /* 0x000000ffffd67224 */ /* 0x000fe200078e000b */
[----:B------:R-:W-:-:S02]  /*18b0*/  LEA.HI.X R191, R6, c[0x0][0x164], R2, 0x1, P4 ;  /* 0x0000590006bf7a11 */ /* 0x000fc400020f0c02 */
        /* <DEDUP_REMOVED lines=17> */
.L_x_323:
        /* <DEDUP_REMOVED lines=15> */
.L_x_324:
        /* <DEDUP_REMOVED lines=23> */
.L_x_326:
[----:B------:R-:W-:Y:S05]  /*1c30*/  BSYNC B0 ;  /* 0x0000000000007941 */ /* 0x000fea0003800000 */
.L_x_325:
        /* <DEDUP_REMOVED lines=15> */
.L_x_328:
[----:B------:R-:W-:Y:S05]  /*1d30*/  BSYNC B0 ;  /* 0x0000000000007941 */ /* 0x000fea0003800000 */
.L_x_327:
        /* <DEDUP_REMOVED lines=15> */
.L_x_330:
[----:B------:R-:W-:Y:S05]  /*1e30*/  BSYNC B0 ;  /* 0x0000000000007941 */ /* 0x000fea0003800000 */
.L_x_329:
        /* <DEDUP_REMOVED lines=14> */
.L_x_332:
[----:B------:R-:W-:Y:S05]  /*1f20*/  BSYNC B0 ;  /* 0x0000000000007941 */ /* 0x000fea0003800000 */
.L_x_331:
[----:B--2---:R-:W-:Y:S01]  /*1f30*/  IMAD.WIDE.U32 R4, R216, c[0x0][0x3a8], R204 ;  /* 0x0000ea00d8047a25 */ /* 0x004fe200078e00cc */
[----:B------:R-:W-:Y:S03]  /*1f40*/  BSSY B0, `(.L_x_333) ;  /* 0x0000013000007945 */ /* 0x000fe60003800000 */
[----:B------:R-:W-:Y:S01]  /*1f50*/  IMAD R0, R20, c[0x0][0x3a8], RZ ;  /* 0x0000ea0014007a24 */ /* 0x000fe200078e02ff */
[----:B------:R-:W-:-:S03]  /*1f60*/  IADD3 R4, P4, R12, R4, RZ ;  /* 0x000000040c047210 */ /* 0x000fc60007f9e0ff */
[----:B------:R-:W-:Y:S02]  /*1f70*/  IMAD R2, R216, c[0x0][0x3ac], R0 ;  /* 0x0000eb00d8027a24 */ /* 0x000fe400078e0200 */
        /* <DEDUP_REMOVED lines=14> */
[----:B------:R1:W-:Y:S04]  /*2060*/  STG.E.128 [R8.64], RZ ;  /* 0x000000ff08007986 */ /* 0x0003e8000c101d06 */
.L_x_334:
[----:B------:R-:W-:Y:S05]  /*2070*/  BSYNC B0 ;  /* 0x0000000000007941 */ /* 0x000fea0003800000 */
.L_x_333:
[----:B------:R-:W-:Y:S01]  /*2080*/  BSSY B0, `(.L_x_335) ;  /* 0x000000d000007945 */ /* 0x000fe20003800000 */
        /* <DEDUP_REMOVED lines=12> */
.L_x_336:
[----:B------:R-:W-:Y:S05]  /*2150*/  BSYNC B0 ;  /* 0x0000000000007941 */ /* 0x000fea0003800000 */
.L_x_335:
        /* <DEDUP_REMOVED lines=13> */
.L_x_338:
[----:B------:R-:W-:Y:S05]  /*2230*/  BSYNC B0 ;  /* 0x0000000000007941 */ /* 0x000fea0003800000 */
.L_x_337:
        /* <DEDUP_REMOVED lines=12> */
.L_x_322:
        /* <DEDUP_REMOVED lines=10> */
[----:B------:R-:W-:Y:S02]  /*23a0*/  P2R R12, PR, RZ, 0x8 ;  /* 0x00000008ff0c7803 */ /* 0x000fe40000000000 */
[----:B------:R-:W-:Y:S02]  /*23b0*/  IADD3 R2, R186, -R2, RZ ;  /* 0x80000002ba027210 */ /* 0x000fe40007ffe0ff */
[----:B------:R-:W-:Y:S01]  /*23c0*/  IADD3.X R5, R24, R5, R0, P0, !PT ;  /* 0x0000000518057210 */ /* 0x000fe200007fe400 */
[----:B------:R-:W-:Y:S01]  /*23d0*/  IMAD R0, R21, c[0x0][0x1b8], RZ ;  /* 0x00006e0015007a24 */ /* 0x000fe200078e02ff */
[----:B------:R-:W-:-:S03]  /*23e0*/  ISETP.NE.AND P1, PT, R2, 0x1, PT ;  /* 0x000000010200780c */ /* 0x000fc60003f25270 */
[C---:B------:R-:W-:Y:S02]  /*23f0*/  IMAD R0, R14.reuse, c[0x0][0x1bc], R0 ;  /* 0x00006f000e007a24 */ /* 0x040fe400078e0200 */
        /* <DEDUP_REMOVED lines=19> */
.L_x_341:
[----:B------:R-:W-:Y:S05]  /*2530*/  BSYNC B0 ;  /* 0x0000000000007941 */ /* 0x000fea0003800000 */
.L_x_340:
        /* <DEDUP_REMOVED lines=22> */
.L_x_343:
[----:B------:R-:W-:Y:S05]  /*26a0*/  BSYNC B0 ;  /* 0x0000000000007941 */ /* 0x000fea0003800000 */
.L_x_342:
        /* <DEDUP_REMOVED lines=22> */
.L_x_345:
[----:B------:R-:W-:Y:S05]  /*2810*/  BSYNC B0 ;  /* 0x0000000000007941 */ /* 0x000fea0003800000 */
.L_x_344:
        /* <DEDUP_REMOVED lines=21> */
.L_x_347:
[----:B------:R-:W-:Y:S05]  /*2970*/  BSYNC B0 ;  /* 0x0000000000007941 */ /* 0x000fea0003800000 */
.L_x_346:
        /* <DEDUP_REMOVED lines=13> */
.L_x_349:
[----:B------:R-:W-:Y:S05]  /*2a50*/  BSYNC B0 ;  /* 0x0000000000007941 */ /* 0x000fea0003800000 */
.L_x_348:
        /* <DEDUP_REMOVED lines=8> */
[----:B-1----:R-:W-:-:S03]  /*2ae0*/  IMAD.MOV.U32 R5, RZ, RZ, c[0x0][0x374] ;  /* 0x0000dd00ff057624 */ /* 0x002fc600078e00ff */
[----:B------:R-:W-:-:S04]  /*2af0*/  LEA R4, P0, R2, R188, 0x6 ;  /* 0x000000bc02047211 */ /* 0x000fc800078030ff */
[----:B------:R-:W-:-:S05]  /*2b00*/  LEA.HI.X R5, R2, R189, R5, 0x6, P0 ;  /* 0x000000bd02057211 */ /* 0x000fca00000f3405 */
[----:B------:R-:W-:Y:S01]  /*2b10*/  @!PT LDS RZ, [RZ] ;  /* 0x00000000fffff984 */ /* 0x000fe20000000800 */
[----:B------:R-:W-:Y:S01]  /*2b20*/  @!PT LDS RZ, [RZ] ;  /* 0x00000000fffff984 */ /* 0x000fe20000000800 */
[----:B------:R-:W-:Y:S01]  /*2b30*/  @!PT LDS RZ, [RZ] ;  /* 0x00000000fffff984 */ /* 0x000fe20000000800 */
[----:B------:R1:W-:Y:S04]  /*2b40*/  LDGSTS.E.BYPASS.LTC128B.128 [R196+0x5000], [R4.64] ;  /* 0x0500000004c47fae */ /* 0x0003e8000b901d46 */
.L_x_351:
[----:B------:R-:W-:Y:S05]  /*2b50*/  BSYNC B0 ;  /* 0x0000000000007941 */ /* 0x000fea0003800000 */
.L_x_350:
        /* <DEDUP_REMOVED lines=19> */
.L_x_353:
[----:B------:R-:W-:Y:S05]  /*2c90*/  BSYNC B0 ;  /* 0x0000000000007941 */ /* 0x000fea0003800000 */
.L_x_352:
        /* <DEDUP_REMOVED lines=20> */
.L_x_355:
[----:B------:R-:W-:Y:S05]  /*2de0*/  BSYNC B0 ;  /* 0x0000000000007941 */ /* 0x000fea0003800000 */
.L_x_354:
[C---:B------:R-:W-:Y:S01]  /*2df0*/  IADD3 R2, R232.reuse, 0x28, RZ ;  /* 0x00000028e8027810 */ /* 0x040fe20007ffe0ff */
[C---:B-1----:R-:W-:Y:S01]  /*2e00*/  IMAD.SHL.U32 R5, R232.reuse, 0x4, RZ ;  /* 0x00000004e8057824 */ /* 0x042fe200078e00ff */
[----:B---3--:R-:W-:Y:S01]  /*2e10*/  SHF.L.U64.HI R8, R232, 0x2, R252 ;  /* 0x00000002e8087819 */ /* 0x008fe200000102fc */
        /* <DEDUP_REMOVED lines=8> */
[----:B------:R-:W-:Y:S01]  /*2ea0*/  IADD3 R2, R232, 0x8, RZ ;  /* 0x00000008e8027810 */ /* 0x000fe20007ffe0ff */
[----:B------:R1:W5:Y:S02]  /*2eb0*/  @!P2 LDG.E R209, [R6.64] ;  /* 0x0000000606d1a981 */ /* 0x000364000c1e1900 */
[----:B------:R-:W-:Y:S01]  /*2ec0*/  IMAD.X R5, R8, 0x1, R212, P0 ;  /* 0x0000000108057824 */ /* 0x000fe200000e06d4 */
[----:B------:R-:W-:Y:S01]  /*2ed0*/  ISETP.GE.AND P0, PT, R232, R0, PT ;  /* 0x00000000e800720c */ /* 0x000fe20003f06270 */
[----:B------:R-:W-:-:S12]  /*2ee0*/  IMAD.MOV.U32 R210, RZ, RZ, 0x7f800000 ;  /* 0x7f800000ffd27424 */ /* 0x000fd800078e00ff */
[----:B------:R3:W5:Y:S01]  /*2ef0*/  @!P0 LDG.E R211, [R4.64] ;  /* 0x0000000604d38981 */ /* 0x000762000c1e1900 */
[----:B------:R-:W-:Y:S02]  /*2f00*/  ISETP.GE.AND P0, PT, R2, R0, PT ;  /* 0x000000000200720c */ /* 0x000fe40003f06270 */
[----:B------:R-:W-:Y:S01]  /*2f10*/  IADD3 R2, R232, 0x20, RZ ;  /* 0x00000020e8027810 */ /* 0x000fe20007ffe0ff */
[----:B------:R-:W-:-:S10]  /*2f20*/  IMAD.MOV.U32 R208, RZ, RZ, 0x7f800000 ;  /* 0x7f800000ffd07424 */ /* 0x000fd400078e00ff */
[----:B------:R3:W5:Y:S01]  /*2f30*/  @!P0 LDG.E R210, [R4.64+0x20] ;  /* 0x0000200604d28981 */ /* 0x000762000c1e1900 */
[----:B------:R-:W-:Y:S01]  /*2f40*/  ISETP.GE.AND P0, PT, R2, R0, PT ;  /* 0x000000000200720c */ /* 0x000fe20003f06270 */
[----:B------:R-:W-:Y:S02]  /*2f50*/  IMAD R0, R20, c[0x0][0x198], RZ ;  /* 0x0000660014007a24 */ /* 0x000fe400078e02ff */
[----:B------:R1:W-:Y:S02]  /*2f60*/  @P3 STS.128 [R196+0x6000], RZ ;  /* 0x006000ffc4003388 */ /* 0x0003e40000000c00 */
[----:B------:R-:W-:-:S08]  /*2f70*/  IMAD R0, R216, c[0x0][0x19c], R0 ;  /* 0x00006700d8007a24 */ /* 0x000fd000078e0200 */
[----:B------:R3:W5:Y:S01]  /*2f80*/  @!P0 LDG.E R208, [R4.64+0x80] ;  /* 0x0000800604d08981 */ /* 0x000762000c1e1900 */
[----:B------:R-:W-:Y:S01]  /*2f90*/  BSSY B0, `(.L_x_356) ;  /* 0x0000018000007945 */ /* 0x000fe20003800000 */
[----:B---3--:R-:W-:-:S05]  /*2fa0*/  IMAD.WIDE.U32 R4, R216, c[0x0][0x198], R204 ;  /* 0x00006600d8047a25 */ /* 0x008fca00078e00cc */
[----:B------:R-:W-:-:S04]  /*2fb0*/  IADD3 R4, P0, R27, R4, RZ ;  /* 0x000000041b047210 */ /* 0x000fc80007f1e0ff */
[----:B------:R-:W-:Y:S01]  /*2fc0*/  IADD3.X R5, R28, R5, R0, P0, !PT ;  /* 0x000000051c057210 */ /* 0x000fe200007fe400 */
[----:B------:R-:W-:-:S04]  /*2fd0*/  IMAD R0, R21, c[0x0][0x1b0], RZ ;  /* 0x00006c0015007a24 */ /* 0x000fc800078e02ff */
[C---:B------:R-:W-:Y:S02]  /*2fe0*/  IMAD R0, R14.reuse, c[0x0][0x1b4], R0 ;  /* 0x00006d000e007a24 */ /* 0x040fe400078e0200 */
[----:B------:R-:W-:-:S04]  /*2ff0*/  IMAD.WIDE.U32 R4, R14, c[0x0][0x1b0], R4 ;  /* 0x00006c000e047a25 */ /* 0x000fc800078e0004 */
[----:B------:R-:W-:Y:S01]  /*3000*/  IMAD.IADD R10, R5, 0x1, R0 ;  /* 0x00000001050a7824 */ /* 0x000fe200078e0200 */
[----:B------:R-:W-:Y:S05]  /*3010*/  @P3 BRA `(.L_x_357) ;  /* 0x000000f000003947 */ /* 0x000fea0003800000 */
[----:B-1----:R-:W-:-:S13]  /*3020*/  ISETP.GE.AND P0, PT, R204, c[0x0][0x220], PT ;  /* 0x00008800cc007a0c */ /* 0x002fda0003f06270 */
        /* <DEDUP_REMOVED lines=14> */
.L_x_357:
[----:B-1----:R-:W-:Y:S05]  /*3110*/  BSYNC B0 ;  /* 0x0000000000007941 */ /* 0x002fea0003800000 */
.L_x_356:
        /* <DEDUP_REMOVED lines=20> */
.L_x_359:
[----:B------:R-:W-:Y:S05]  /*3260*/  BSYNC B0 ;  /* 0x0000000000007941 */ /* 0x000fea0003800000 */
.L_x_358:
        /* <DEDUP_REMOVED lines=20> */
.L_x_361:
[----:B------:R-:W-:Y:S05]  /*33b0*/  BSYNC B0 ;  /* 0x0000000000007941 */ /* 0x000fea0003800000 */
.L_x_360:
        /* <DEDUP_REMOVED lines=19> */
.L_x_363:
[----:B------:R-:W-:Y:S05]  /*34f0*/  BSYNC B0 ;  /* 0x0000000000007941 */ /* 0x000fea0003800000 */
.L_x_362:
[----:B------:R-:W0:Y:S01]  /*3500*/  LDGDEPBAR ;  /* 0x00000000000079af */ /* 0x000e220000000000 */
[----:B------:R-:W-:-:S04]  /*3510*/  ISETP.NE.U32.AND P3, PT, RZ, c[0x0][0x318], PT ;  /* 0x0000c600ff007a0c */ /* 0x000fc80003f65070 */
[----:B------:R-:W-:-:S13]  /*3520*/  ISETP.NE.AND.EX P3, PT, RZ, c[0x0][0x31c], PT, P3 ;  /* 0x0000c700ff007a0c */ /* 0x000fda0003f65330 */
[----:B------:R-:W-:Y:S02]  /*3530*/  @P3 IMAD R0, R30, c[0x0][0x320], RZ ;  /* 0x0000c8001e003a24 */ /* 0x000fe400078e02ff */
[----:B-1----:R-:W-:Y:S01]  /*3540*/  @P3 IMAD.WIDE.U32 R4, R34, c[0x0][0x320], R226 ;  /* 0x0000c80022043a25 */ /* 0x002fe200078e00e2 */
[----:B------:R-:W-:-:S04]  /*3550*/  DEPBAR.LE SB0, 0x1 ;  /* 0x000080400000791a */ /* 0x000fc80000000000 */
[----:B------:R-:W-:Y:S01]  /*3560*/  BAR.SYNC.DEFER_BLOCKING 0x0 ;  /* 0x0000000000007b1d */ /* 0x000fe20000010000 */
[----:B------:R-:W-:Y:S01]  /*3570*/  @P3 IMAD R0, R34, c[0x0][0x324], R0 ;  /* 0x0000c90022003a24 */ /* 0x000fe200078e0200 */
[----:B------:R-:W-:-:S03]  /*3580*/  @P3 LEA R6, P0, R4, c[0x0][0x318], 0x2 ;  /* 0x0000c60004063a11 */ /* 0x000fc600078010ff */
[----:B------:R-:W-:-:S05]  /*3590*/  @P3 IMAD.IADD R0, R5, 0x1, R0 ;  /* 0x0000000105003824 */ /* 0x000fca00078e0200 */
[----:B------:R-:W-:-:S05]  /*35a0*/  @P3 LEA.HI.X R7, R4, c[0x0][0x31c], R0, 0x2, P0 ;  /* 0x0000c70004073a11 */ /* 0x000fca00000f1400 */
[----:B--2---:R-:W2:Y:S01]  /*35b0*/  @P3 LDG.E R6, [R6.64] ;  /* 0x0000000606063981 */ /* 0x004ea2000c1e1900 */
[----:B------:R-:W-:Y:S01]  /*35c0*/  LEA.HI R0, R32, R31, RZ, 0x4 ;  /* 0x0000001f20007211 */ /* 0x000fe200078f20ff */
[----:B------:R-:W-:Y:S01]  /*35d0*/  IMAD.SHL.U32 R239, R244, 0x10, RZ ;  /* 0x00000010f4ef7824 */ /* 0x000fe200078e00ff */
[----:B------:R-:W2:Y:S01]  /*35e0*/  @P3 MUFU.RCP R4, c[0x0][0x238] ;  /* 0x00008e0000043b08 */ /* 0x000ea20000001000 */
[----:B------:R1:W3:Y:S01]  /*35f0*/  LDSM.16.M88.4 R124, [R161+0xa000] ;  /* 0x00a00000a17c783b */ /* 0x0002e20000000200 */
[----:B------:R-:W-:Y:S01]  /*3600*/  LOP3.LUT R0, R0, 0xfffffff0, RZ, 0xc0, !PT ;  /* 0xfffffff000007812 */ /* 0x000fe200078ec0ff */
[----:B------:R-:W-:Y:S01]  /*3610*/  IMAD.SHL.U32 R223, R244, 0x8, RZ ;  /* 0x00000008f4df7824 */ /* 0x000fe200078e00ff */
[----:B------:R-:W-:Y:S01]  /*3620*/  IADD3 R234, R239, 0x20, RZ ;  /* 0x00000020efea7810 */ /* 0x000fe20007ffe0ff */
[----:B------:R1:W4:Y:S01]  /*3630*/  LDSM.16.M88.4 R128, [R161+0xa800] ;  /* 0x00a80000a180783b */ /* 0x0003220000000200 */
[----:B------:R-:W-:Y:S01]  /*3640*/  IMAD.MOV.U32 R168, RZ, RZ, RZ ;  /* 0x000000ffffa87224 */ /* 0x000fe200078e00ff */
[----:B------:R-:W-:Y:S01]  /*3650*/  IADD3 R5, R166, 0x1000, RZ ;  /* 0x00001000a6057810 */ /* 0x000fe20007ffe0ff */
[----:B------:R-:W-:Y:S01]  /*3660*/  IMAD.IADD R0, R31, 0x1, -R0 ;  /* 0x000000011f007824 */ /* 0x000fe200078e0a00 */
[----:B------:R1:W1:Y:S01]  /*3670*/  LDSM.16.M88.4 R132, [R164+0xa000] ;  /* 0x00a00000a484783b */ /* 0x0002620000000200 */
[----:B------:R-:W-:Y:S01]  /*3680*/  IMAD.IADD R233, R223, 0x1, R234 ;  /* 0x00000001dfe97824 */ /* 0x000fe200078e02ea */
[----:B------:R-:W-:Y:S01]  /*3690*/  SEL R5, R5, R166, !P1 ;  /* 0x000000a605057207 */ /* 0x000fe20004800000 */
[----:B------:R-:W-:Y:S01]  /*36a0*/  IMAD.MOV.U32 R165, RZ, RZ, 0x20 ;  /* 0x00000020ffa57424 */ /* 0x000fe200078e00ff */
[----:B------:R1:W1:Y:S01]  /*36b0*/  LDSM.16.M88.4 R136, [R164+0xa800] ;  /* 0x00a80000a488783b */ /* 0x0002620000000200 */
[----:B------:R-:W-:Y:S01]  /*36c0*/  SHF.R.S32.HI R2, RZ, 0x1f, R0 ;  /* 0x0000001fff027819 */ /* 0x000fe20000011400 */
[----:B------:R-:W-:Y:S01]  /*36d0*/  IMAD.IADD R249, R223, 0x1, R233 ;  /* 0x00000001dff97824 */ /* 0x000fe200078e02e9 */
[----:B------:R-:W-:Y:S01]  /*36e0*/  IADD3 R221, -R221, RZ, RZ ;  /* 0x000000ffdddd7210 */ /* 0x000fe20007ffe1ff */
[----:B------:R1:W1:Y:S01]  /*36f0*/  LDSM.16.M88.4 R140, [R162+0xa000] ;  /* 0x00a00000a28c783b */ /* 0x0002620000000200 */
[----:B------:R-:W-:Y:S01]  /*3700*/  LEA.HI R2, R2, R0, RZ, 0x3 ;  /* 0x0000000002027211 */ /* 0x000fe200078f18ff */
[----:B------:R-:W-:Y:S01]  /*3710*/  IMAD.MOV.U32 R156, RZ, RZ, 0x40 ;  /* 0x00000040ff9c7424 */ /* 0x000fe200078e00ff */
[C---:B------:R-:W-:Y:S01]  /*3720*/  IADD3 R219, R223.reuse, R249, RZ ;  /* 0x000000f9dfdb7210 */ /* 0x040fe20007ffe0ff */
[----:B------:R1:W1:Y:S01]  /*3730*/  LDSM.16.M88.4 R144, [R162+0xa800] ;  /* 0x00a80000a290783b */ /* 0x0002620000000200 */
[----:B------:R-:W-:Y:S01]  /*3740*/  LOP3.LUT R2, R2, 0xfffffff8, RZ, 0xc0, !PT ;  /* 0xfffffff802027812 */ /* 0x000fe200078ec0ff */
[----:B------:R-:W-:Y:S01]  /*3750*/  IMAD R248, R244, 0x18, RZ ;  /* 0x00000018f4f87824 */ /* 0x000fe200078e02ff */
[----:B------:R-:W-:Y:S01]  /*3760*/  MOV R207, c[0x0][0x2e4] ;  /* 0x0000b90000cf7a02 */ /* 0x000fe20000000f00 */
[----:B------:R1:W1:Y:S01]  /*3770*/  LDSM.16.M88.4 R148, [R163+0xa000] ;  /* 0x00a00000a394783b */ /* 0x0002620000000200 */
[----:B------:R-:W-:Y:S01]  /*3780*/  IMAD.IADD R218, R223, 0x1, R219 ;  /* 0x00000001dfda7824 */ /* 0x000fe200078e02db */
[----:B------:R-:W-:Y:S01]  /*3790*/  CS2R R94, SRZ ;  /* 0x00000000005e7805 */ /* 0x000fe2000001ff00 */
[----:B------:R-:W-:Y:S01]  /*37a0*/  IMAD.IADD R0, R0, 0x1, -R2 ;  /* 0x0000000100007824 */ /* 0x000fe200078e0a02 */
[----:B------:R1:W1:Y:S01]  /*37b0*/  LDSM.16.M88.4 R152, [R163+0xa800] ;  /* 0x00a80000a398783b */ /* 0x0002620000000200 */
[----:B------:R-:W-:Y:S01]  /*37c0*/  IADD3 R2, R216, R206, RZ ;  /* 0x000000ced8027210 */ /* 0x000fe20007ffe0ff */
[----:B------:R-:W-:Y:S01]  /*37d0*/  IMAD.SHL.U32 R247, R244, 0x20, RZ ;  /* 0x00000020f4f77824 */ /* 0x000fe200078e00ff */
[----:B------:R-:W-:Y:S01]  /*37e0*/  CS2R R92, SRZ ;  /* 0x00000000005c7805 */ /* 0x000fe2000001ff00 */
[----:B------:R-:W-:Y:S01]  /*37f0*/  LOP3.LUT P0, RZ, R0, 0x2, RZ, 0xc0, !PT ;  /* 0x0000000200ff7812 */ /* 0x000fe2000780c0ff */
[----:B------:R-:W-:Y:S01]  /*3800*/  IMAD R246, R244, 0x28, RZ ;  /* 0x00000028f4f67824 */ /* 0x000fe200078e02ff */
[----:B------:R-:W-:Y:S01]  /*3810*/  LOP3.LUT P2, RZ, R0, 0x4, RZ, 0xc0, !PT ;  /* 0x0000000400ff7812 */ /* 0x000fe2000784c0ff */
[C---:B------:R-:W-:Y:S01]  /*3820*/  IMAD R245, R244.reuse, 0x30, RZ ;  /* 0x00000030f4f57824 */ /* 0x040fe200078e02ff */
[----:B------:R-:W-:Y:S01]  /*3830*/  IADD3 R0, R167, 0x1000, RZ ;  /* 0x00001000a7007810 */ /* 0x000fe20007ffe0ff */
[----:B------:R-:W-:Y:S01]  /*3840*/  IMAD R244, R244, 0x38, RZ ;  /* 0x00000038f4f47824 */ /* 0x000fe200078e02ff */
[----:B------:R-:W-:Y:S01]  /*3850*/  IADD3 R2, -R184, 0x80, R2 ;  /* 0x00000080b8027810 */ /* 0x000fe20007ffe102 */
[----:B------:R-:W-:Y:S01]  /*3860*/  IMAD.MOV.U32 R200, RZ, RZ, R180 ;  /* 0x000000ffffc87224 */ /* 0x000fe200078e00b4 */
[----:B------:R-:W-:Y:S01]  /*3870*/  SEL R0, R0, R167, !P1 ;  /* 0x000000a700007207 */ /* 0x000fe20004800000 */
[----:B------:R-:W-:Y:S01]  /*3880*/  CS2R R98, SRZ ;  /* 0x0000000000627805 */ /* 0x000fe2000001ff00 */
        /* <DEDUP_REMOVED lines=30> */
[----:B------:R-:W-:Y:S01]  /*3a70*/  IMAD.SHL.U32 R157, R0, 0x2, RZ ;  /* 0x00000002009d7824 */ /* 0x000fe200078e00ff */
[----:B------:R-:W-:Y:S01]  /*3a80*/  IADD3 R231, R2, -c[0x0][0x2e8], RZ ;  /* 0x8000ba0002e77a10 */ /* 0x000fe20007ffe0ff */
[----:B------:R-:W-:Y:S01]  /*3a90*/  IMAD.SHL.U32 R158, R5, 0x2, RZ ;  /* 0x00000002059e7824 */ /* 0x000fe200078e00ff */
[----:B------:R-:W-:Y:S01]  /*3aa0*/  SEL R156, R156, 0xffffffc0, !P2 ;  /* 0xffffffc09c9c7807 */ /* 0x000fe20005000000 */
[C---:B------:R-:W-:Y:S01]  /*3ab0*/  IMAD.SHL.U32 R229, R232.reuse, 0x4, RZ ;  /* 0x00000004e8e57824 */ /* 0x040fe200078e00ff */
[----:B------:R-:W-:Y:S01]  /*3ac0*/  SHF.L.U64.HI R228, R232, 0x2, R252 ;  /* 0x00000002e8e47819 */ /* 0x000fe200000102fc */
[----:B------:R-:W-:Y:S01]  /*3ad0*/  IMAD.IADD R220, R223, 0x1, R218 ;  /* 0x00000001dfdc7824 */ /* 0x000fe200078e02da */
[----:B------:R-:W-:Y:S01]  /*3ae0*/  IADD3 R160, R159, R165, RZ ;  /* 0x000000a59fa07210 */ /* 0x000fe20007ffe0ff */
[----:B--2---:R-:W-:-:S02]  /*3af0*/  @P3 FMUL.FTZ R168, R6, R4 ;  /* 0x0000000406a83220 */ /* 0x004fc40000410000 */
[----:B------:R-:W-:-:S05]  /*3b00*/  IMAD R4, R225, 0x80, R235 ;  /* 0x00000080e1047824 */ /* 0x000fca00078e02eb */
[----:B------:R-:W-:-:S04]  /*3b10*/  IADD3 R4, -R206, R232, -R4 ;  /* 0x000000e8ce047210 */ /* 0x000fc80007ffe904 */
[----:B-1-34-:R-:W-:Y:S02]  /*3b20*/  IADD3 R230, R4, R184, RZ ;  /* 0x000000b804e67210 */ /* 0x01afe40007ffe0ff */
.L_x_368:
[----:B------:R-:W0:Y:S01]  /*3b30*/  LDGDEPBAR ;  /* 0x00000000000079af */ /* 0x000e220000000000 */
[----:B------:R-:W-:Y:S01]  /*3b40*/  IADD3 R4, P0, R229, R215, RZ ;  /* 0x000000d7e5047210 */ /* 0x000fe20007f1e0ff */
[C---:B------:R-:W-:Y:S02]  /*3b50*/  IMAD.IADD R0, R158.reuse, 0x1, R165 ;  /* 0x000000019e007824 */ /* 0x040fe400078e02a5 */
[----:B------:R-:W-:Y:S02]  /*3b60*/  IMAD.IADD R120, R158, 0x1, R156 ;  /* 0x000000019e787824 */ /* 0x000fe400078e029c */
[----:B------:R-:W-:Y:S02]  /*3b70*/  IMAD.X R5, R228, 0x1, R214, P0 ;  /* 0x00000001e4057824 */ /* 0x000fe400000e06d6 */
[----:B------:R-:W-:Y:S04]  /*3b80*/  IMAD.SHL.U32 R176, R186, 0x40, RZ ;  /* 0x00000040bab07824 */ /* 0x000fe800078e00ff */
[----:B------:R-:W-:Y:S05]  /*3b90*/  IMAD.IADD R2, R230, 0x1, R176 ;  /* 0x00000001e6027824 */ /* 0x000fea00078e02b0 */
[C---:B------:R-:W-:Y:S02]  /*3ba0*/  IADD3 R171, R2.reuse, 0x7, RZ ;  /* 0x0000000702ab7810 */ /* 0x040fe40007ffe0ff */
[C---:B------:R-:W-:Y:S02]  /*3bb0*/  IADD3 R169, R2.reuse, 0x8, RZ ;  /* 0x0000000802a97810 */ /* 0x040fe40007ffe0ff */
[----:B------:R-:W-:Y:S02]  /*3bc0*/  IADD3 R170, R2, -0x1, RZ ;  /* 0xffffffff02aa7810 */ /* 0x000fe40007ffe0ff */
[----:B------:R-:W-:Y:S01]  /*3bd0*/  ISETP.GE.AND P1, PT, R169, RZ, PT ;  /* 0x000000ffa900720c */ /* 0x000fe20003f26270 */
[----:B------:R-:W-:Y:S04]  /*3be0*/  DEPBAR.LE SB0, 0x0 ;  /* 0x000080000000791a */ /* 0x000fe80000000000 */
[----:B------:R-:W-:Y:S01]  /*3bf0*/  BAR.SYNC.DEFER_BLOCKING 0x0 ;  /* 0x0000000000007b1d */ /* 0x000fe20000010000 */
[----:B------:R-:W-:Y:S07]  /*3c00*/  ISETP.GE.AND P0, PT, R170, RZ, PT ;  /* 0x000000ffaa00720c */ /* 0x000fee0003f06270 */
[C---:B------:R-:W-:Y:S06]  /*3c10*/  @!P1 IADD3 R169, -R2.reuse, -0x8, RZ ;  /* 0xfffffff802a99810 */ /* 0x040fec0007ffe1ff */
[C---:B------:R-:W-:Y:S02]  /*3c20*/  @!P0 IADD3 R170, -R2.reuse, 0x1, RZ ;  /* 0x0000000102aa8810 */ /* 0x040fe40007ffe1ff */
[----:B------:R-:W-:Y:S01]  /*3c30*/  ISETP.GE.AND P0, PT, R171, RZ, PT ;  /* 0x000000ffab00720c */ /* 0x000fe20003f06270 */
[----:B------:R-:W-:Y:S01]  /*3c40*/  LDSM.16.M88.4 R32, [R158] ;  /* 0x000000009e20783b */ /* 0x000fe20000000200 */
[----:B------:R1:W-:Y:S11]  /*3c50*/  I2F R179, R169 ;  /* 0x000000a900b37306 */ /* 0x0003f60000201400 */
[C---:B------:R-:W-:Y:S01]  /*3c60*/  @!P0 IADD3 R171, -R2.reuse, -0x7, RZ ;  /* 0xfffffff902ab8810 */ /* 0x040fe20007ffe1ff */
[----:B------:R-:W2:Y:S03]  /*3c70*/  LDSM.16.M88.4 R16, [R161+0x6000] ;  /* 0x00600000a110783b */ /* 0x000ea60000000200 */
[----:B------:R-:W-:Y:S05]  /*3c80*/  I2F R177, R171 ;  /* 0x000000ab00b17306 */ /* 0x000fea0000201400 */
[----:B------:R-:W3:Y:S05]  /*3c90*/  LDSM.16.M88.4 R28, [R158+0x1000] ;  /* 0x001000009e1c783b */ /* 0x000eea0000000200 */
[----:B------:R4:W2:Y:S03]  /*3ca0*/  I2F R178, R170 ;  /* 0x000000aa00b27306 */ /* 0x0008a60000201400 */
[----:B-----5:R2:W5:Y:S01]  /*3cb0*/  LDG.E R174, [R4.64] ;  /* 0x0000000604ae7981 */ /* 0x020562000c1e1900 */
[C---:B-1----:R-:W-:Y:S03]  /*3cc0*/  IADD3 R169, R2.reuse, 0x1f, RZ ;  /* 0x0000001f02a97810 */ /* 0x042fe60007ffe0ff */
[----:B------:R2:W5:Y:S04]  /*3cd0*/  LDG.E R175, [R4.64+0x20] ;  /* 0x0000200604af7981 */ /* 0x000568000c1e1900 */
[----:B------:R2:W5:Y:S04]  /*3ce0*/  LDG.E R173, [R4.64+0x80] ;  /* 0x0000800604ad7981 */ /* 0x000568000c1e1900 */
[----:B------:R2:W5:Y:S04]  /*3cf0*/  LDG.E R172, [R4.64+0xa0] ;  /* 0x0000a00604ac7981 */ /* 0x000568000c1e1900 */
[----:B------:R-:W1:Y:S01]  /*3d00*/  LDSM.16.M88.4 R100, [R161+0x6800] ;  /* 0x00680000a164783b */ /* 0x000e620000000200 */
[C---:B----4-:R-:W-:Y:S07]  /*3d10*/  IADD3 R170, R2.reuse, 0x18, RZ ;  /* 0x0000001802aa7810 */ /* 0x050fee0007ffe0ff */
[----:B------:R-:W-:Y:S08]  /*3d20*/  LDSM.16.M88.4 R104, [R0] ;  /* 0x000000000068783b */ /* 0x000ff00000000200 */
[----:B------:R-:W4:Y:S01]  /*3d30*/  LDSM.16.M88.4 R108, [R164+0x6000] ;  /* 0x00600000a46c783b */ /* 0x000f220000000200 */
[-C--:B--2---:R-:W-:Y:S07]  /*3d40*/  HMMA.16816.F32 R4, R32, R16.reuse, RZ ;  /* 0x000000102004723c */ /* 0x084fee00000018ff */
[----:B------:R-:W2:Y:S01]  /*3d50*/  LDSM.16.M88.4 R112, [R0+0x1000] ;  /* 0x001000000070783b */ /* 0x000ea20000000200 */
[C---:B---3--:R-:W-:Y:S07]  /*3d60*/  HMMA.16816.F32 R8, R28.reuse, R16, RZ ;  /* 0x000000101c08723c */ /* 0x048fee00000018ff */
[----:B------:R-:W3:Y:S01]  /*3d70*/  LDSM.16.M88.4 R116, [R164+0x6800] ;  /* 0x00680000a474783b */ /* 0x000ee20000000200 */
[-C--:B------:R-:W-:Y:S08]  /*3d80*/  HMMA.16816.F32 R12, R28, R18.reuse, RZ ;  /* 0x000000121c0c723c */ /* 0x080ff000000018ff */
[C---:B------:R-:W-:Y:S08]  /*3d90*/  HMMA.16816.F32 R16, R32.reuse, R18, RZ ;  /* 0x000000122010723c */ /* 0x040ff000000018ff */
[-C--:B-1----:R-:W-:Y:S08]  /*3da0*/  HMMA.16816.F32 R20, R32, R100.reuse, RZ ;  /* 0x000000642014723c */ /* 0x082ff000000018ff */
[C---:B------:R-:W-:Y:S08]  /*3db0*/  HMMA.16816.F32 R24, R28.reuse, R100, RZ ;  /* 0x000000641c18723c */ /* 0x040ff000000018ff */
[-C--:B------:R-:W-:Y:S08]  /*3dc0*/  HMMA.16816.F32 R28, R28, R102.reuse, RZ ;  /* 0x000000661c1c723c */ /* 0x080ff000000018ff */
[----:B------:R-:W-:Y:S01]  /*3dd0*/  HMMA.16816.F32 R32, R32, R102, RZ ;  /* 0x000000662020723c */ /* 0x000fe200000018ff */
[----:B------:R-:W-:Y:S07]  /*3de0*/  LDSM.16.M88.4 R100, [R120] ;  /* 0x000000007864783b */ /* 0x000fee0000000200 */
[-C--:B----4-:R-:W-:Y:S01]  /*3df0*/  HMMA.16816.F32 R4, R104, R108.reuse, R4 ;  /* 0x0000006c6804723c */ /* 0x090fe20000001804 */
[----:B------:R-:W-:Y:S07]  /*3e00*/  LDSM.16.M88.4 R120, [R120+0x1000] ;  /* 0x001000007878783b */ /* 0x000fee0000000200 */
[C---:B--2---:R-:W-:Y:S07]  /*3e10*/  HMMA.16816.F32 R8, R112.reuse, R108, R8 ;  /* 0x0000006c7008723c */ /* 0x044fee0000001808 */
[----:B------:R-:W-:Y:S01]  /*3e20*/  IABS R108, R2 ;  /* 0x00000002006c7213 */ /* 0x000fe20000000000 */
[-C--:B------:R-:W-:Y:S03]  /*3e30*/  HMMA.16816.F32 R12, R112, R110.reuse, R12 ;  /* 0x0000006e700c723c */ /* 0x080fe6000000180c */
[----:B------:R1:W2:Y:S05]  /*3e40*/  I2F R187, R108 ;  /* 0x0000006c00bb7306 */ /* 0x0002aa0000201400 */
[C---:B------:R-:W-:Y:S08]  /*3e50*/  HMMA.16816.F32 R16, R104.reuse, R110, R16 ;  /* 0x0000006e6810723c */ /* 0x040ff00000001810 */
[-C--:B---3--:R-:W-:Y:S08]  /*3e60*/  HMMA.16816.F32 R20, R104, R116.reuse, R20 ;  /* 0x000000746814723c */ /* 0x088ff00000001814 */
[C---:B------:R-:W-:Y:S01]  /*3e70*/  HMMA.16816.F32 R24, R112.reuse, R116, R24 ;  /* 0x000000747018723c */ /* 0x040fe20000001818 */
[----:B-1----:R-:W1:Y:S06]  /*3e80*/  LDSM.16.M88.4 R108, [R162+0x6000] ;  /* 0x00600000a26c783b */ /* 0x002e6c0000000200 */
[C---:B------:R-:W-:Y:S01]  /*3e90*/  IADD3 R117, R2.reuse, 0x28, RZ ;  /* 0x0000002802757810 */ /* 0x040fe20007ffe0ff */
[-C--:B------:R-:W-:Y:S03]  /*3ea0*/  HMMA.16816.F32 R28, R112, R118.reuse, R28 ;  /* 0x00000076701c723c */ /* 0x080fe6000000181c */
[----:B------:R-:W-:Y:S01]  /*3eb0*/  ISETP.GE.AND P1, PT, R117, RZ, PT ;  /* 0x000000ff7500720c */ /* 0x000fe20003f26270 */
[----:B------:R-:W3:Y:S01]  /*3ec0*/  LDSM.16.M88.4 R112, [R162+0x6800] ;  /* 0x00680000a270783b */ /* 0x000ee20000000200 */
[----:B------:R-:W-:Y:S03]  /*3ed0*/  IADD3 R116, R2, 0x27, RZ ;  /* 0x0000002702747810 */ /* 0x000fe60007ffe0ff */
[----:B------:R-:W-:Y:S04]  /*3ee0*/  HMMA.16816.F32 R32, R104, R118, R32 ;  /* 0x000000766820723c */ /* 0x000fe80000001820 */
[----:B------:R-:W-:Y:S03]  /*3ef0*/  ISETP.GE.AND P0, PT, R116, RZ, PT ;  /* 0x000000ff7400720c */ /* 0x000fe60003f06270 */
[C---:B------:R-:W-:Y:S02]  /*3f00*/  IADD3 R104, R2.reuse, 0x20, RZ ;  /* 0x0000002002687810 */ /* 0x040fe40007ffe0ff */
[----:B------:R-:W-:Y:S02]  /*3f10*/  @!P1 IADD3 R117, -R2, -0x28, RZ ;  /* 0xffffffd802759810 */ /* 0x000fe40007ffe1ff */
[----:B------:R-:W-:Y:S02]  /*3f20*/  ISETP.GE.AND P1, PT, R104, RZ, PT ;  /* 0x000000ff6800720c */ /* 0x000fe40003f26270 */
[----:B------:R-:W4:Y:S04]  /*3f30*/  I2F R182, R117 ;  /* 0x0000007500b67306 */ /* 0x000f280000201400 */
[C---:B------:R-:W-:Y:S02]  /*3f40*/  @!P0 IADD3 R116, -R2.reuse, -0x27, RZ ;  /* 0xffffffd902748810 */ /* 0x040fe40007ffe1ff */
[----:B------:R-:W-:Y:S04]  /*3f50*/  ISETP.GE.AND P0, PT, R169, RZ, PT ;  /* 0x000000ffa900720c */ /* 0x000fe80003f06270 */
[----:B------:R2:W2:Y:S01]  /*3f60*/  I2F R181, R116 ;  /* 0x0000007400b57306 */ /* 0x0004a20000201400 */
[----:B------:R-:W-:Y:S02]  /*3f70*/  @!P1 IADD3 R104, -R2, -0x20, RZ ;  /* 0xffffffe002689810 */ /* 0x000fe40007ffe1ff */
[----:B------:R-:W-:Y:S01]  /*3f80*/  ISETP.GE.AND P1, PT, R170, RZ, PT ;  /* 0x000000ffaa00720c */ /* 0x000fe20003f26270 */
[-C--:B-1----:R-:W-:Y:S05]  /*3f90*/  HMMA.16816.F32 R4, R100, R108.reuse, R4 ;  /* 0x0000006c6404723c */ /* 0x082fea0000001804 */
[C---:B------:R-:W-:Y:S01]  /*3fa0*/  @!P0 IADD3 R169, -R2.reuse, -0x1f, RZ ;  /* 0xffffffe102a98810 */ /* 0x040fe20007ffe1ff */
[----:B------:R1:W1:Y:S02]  /*3fb0*/  I2F R171, R104 ;  /* 0x0000006800ab7306 */ /* 0x0002640000201400 */
[C---:B------:R-:W-:Y:S04]  /*3fc0*/  HMMA.16816.F32 R8, R120.reuse, R108, R8 ;  /* 0x0000006c7808723c */ /* 0x040fe80000001808 */
[----:B------:R-:W-:Y:S03]  /*3fd0*/  @!P1 IADD3 R170, -R2, -0x18, RZ ;  /* 0xffffffe802aa9810 */ /* 0x000fe60007ffe1ff */
[----:B------:R-:W-:Y:S01]  /*3fe0*/  IMAD.IADD R108, R0, 0x1, R156 ;  /* 0x00000001006c7824 */ /* 0x000fe200078e029c */
[-C--:B------:R-:W-:Y:S01]  /*3ff0*/  HMMA.16816.F32 R12, R120, R110.reuse, R12 ;  /* 0x0000006e780c723c */ /* 0x080fe2000000180c */
[----:B------:R-:W4:Y:S01]  /*4000*/  I2F R169, R169 ;  /* 0x000000a900a97306 */ /* 0x000f220000201400 */
[----:B--2---:R-:W-:Y:S02]  /*4010*/  LDSM.16.M88.4 R116, [R163+0x6000] ;  /* 0x00600000a374783b */ /* 0x004fe40000000200 */
[C---:B------:R-:W-:Y:S02]  /*4020*/  IADD3 R0, R2.reuse, 0x17, RZ ;  /* 0x0000001702007810 */ /* 0x040fe40007ffe0ff */
[----:B------:R-:W-:Y:S02]  /*4030*/  IADD3 R156, R2, -0x8, RZ ;  /* 0xfffffff8029c7810 */ /* 0x000fe40007ffe0ff */
[C---:B------:R-:W-:Y:S03]  /*4040*/  HMMA.16816.F32 R16, R100.reuse, R110, R16 ;  /* 0x0000006e6410723c */ /* 0x040fe60000001810 */
[----:B------:R-:W2:Y:S01]  /*4050*/  I2F R170, R170 ;  /* 0x000000aa00aa7306 */ /* 0x000ea20000201400 */
[----:B------:R-:W-:Y:S01]  /*4060*/  ISETP.GE.AND P0, PT, R0, RZ, PT ;  /* 0x000000ff0000720c */ /* 0x000fe20003f06270 */
[----:B-1----:R-:W1:Y:S01]  /*4070*/  LDSM.16.M88.4 R104, [R108] ;  /* 0x000000006c68783b */ /* 0x002e620000000200 */
[----:B------:R-:W-:Y:S02]  /*4080*/  ISETP.GE.AND P1, PT, R156, RZ, PT ;  /* 0x000000ff9c00720c */ /* 0x000fe40003f26270 */
[-C--:B---3--:R-:W-:Y:S05]  /*4090*/  HMMA.16816.F32 R20, R100, R112.reuse, R20 ;  /* 0x000000706414723c */ /* 0x088fea0000001814 */
[----:B------:R-:W3:Y:S03]  /*40a0*/  LDSM.16.M88.4 R108, [R108+0x1000] ;  /* 0x001000006c6c783b */ /* 0x000ee60000000200 */
[C---:B------:R-:W-:Y:S04]  /*40b0*/  HMMA.16816.F32 R24, R120.reuse, R112, R24 ;  /* 0x000000707818723c */ /* 0x040fe80000001818 */
[C---:B------:R-:W-:Y:S02]  /*40c0*/  @!P0 IADD3 R0, -R2.reuse, -0x17, RZ ;  /* 0xffffffe902008810 */ /* 0x040fe40007ffe1ff */
[C---:B------:R-:W-:Y:S02]  /*40d0*/  @!P1 IADD3 R156, -R2.reuse, 0x8, RZ ;  /* 0x00000008029c9810 */ /* 0x040fe40007ffe1ff */
[-C--:B------:R-:W-:Y:S01]  /*40e0*/  HMMA.16816.F32 R28, R120, R114.reuse, R28 ;  /* 0x00000072781c723c */ /* 0x080fe2000000181c */
[----:B------:R2:W2:Y:S03]  /*40f0*/  I2F R121, R0 ;  /* 0x0000000000797306 */ /* 0x0004a60000201400 */
[C---:B------:R-:W-:Y:S02]  /*4100*/  IADD3 R112, R2.reuse, -0x9, RZ ;  /* 0xfffffff702707810 */ /* 0x040fe40007ffe0ff */
[----:B------:R-:W-:Y:S02]  /*4110*/  IADD3 R113, R2, -0x11, RZ ;  /* 0xffffffef02717810 */ /* 0x000fe40007ffe0ff */
[----:B------:R-:W-:Y:S01]  /*4120*/  ISETP.GE.AND P0, PT, R112, RZ, PT ;  /* 0x000000ff7000720c */ /* 0x000fe20003f06270 */
[----:B------:R-:W-:Y:S01]  /*4130*/  HMMA.16816.F32 R32, R100, R114, R32 ;  /* 0x000000726420723c */ /* 0x000fe20000001820 */
[----:B------:R-:W4:Y:S01]  /*4140*/  LDSM.16.M88.4 R100, [R163+0x6800] ;  /* 0x00680000a364783b */ /* 0x000f220000000200 */
[----:B------:R-:W4:Y:S05]  /*4150*/  I2F R156, R156 ;  /* 0x0000009c009c7306 */ /* 0x000f2a0000201400 */
[C---:B------:R-:W-:Y:S05]  /*4160*/  IADD3 R114, R2.reuse, -0x19, RZ ;  /* 0xffffffe702727810 */ /* 0x040fea0007ffe0ff */
[C---:B------:R-:W-:Y:S01]  /*4170*/  @!P0 IADD3 R112, -R2.reuse, 0x9, RZ ;  /* 0x0000000902708810 */ /* 0x040fe20007ffe1ff */
[-C--:B-1----:R-:W-:Y:S03]  /*4180*/  HMMA.16816.F32 R4, R104, R116.reuse, R4 ;  /* 0x000000746804723c */ /* 0x082fe60000001804 */
[----:B------:R1:W1:Y:S02]  /*4190*/  I2F R120, R112 ;  /* 0x0000007000787306 */ /* 0x0002640000201400 */
[----:B--2---:R-:W-:Y:S02]  /*41a0*/  IADD3 R0, R2, -0x10, RZ ;  /* 0xfffffff002007810 */ /* 0x004fe40007ffe0ff */
[----:B------:R-:W-:Y:S01]  /*41b0*/  ISETP.GE.AND P0, PT, R113, RZ, PT ;  /* 0x000000ff7100720c */ /* 0x000fe20003f06270 */
[C---:B---3--:R-:W-:Y:S04]  /*41c0*/  HMMA.16816.F32 R8, R108.reuse, R116, R8 ;  /* 0x000000746c08723c */ /* 0x048fe80000001808 */
[----:B------:R-:W-:Y:S04]  /*41d0*/  ISETP.GE.AND P1, PT, R0, RZ, PT ;  /* 0x000000ff0000720c */ /* 0x000fe80003f26270 */
[-C--:B------:R-:W-:Y:S04]  /*41e0*/  HMMA.16816.F32 R12, R108, R118.reuse, R12 ;  /* 0x000000766c0c723c */ /* 0x080fe8000000180c */
[----:B------:R-:W-:Y:S04]  /*41f0*/  @!P0 IADD3 R113, -R2, 0x11, RZ ;  /* 0x0000001102718810 */ /* 0x000fe80007ffe1ff */
[-C--:B------:R-:W-:Y:S01]  /*4200*/  FFMA.FTZ R5, R178, -R168.reuse, R5 ;  /* 0x800000a8b2057223 */ /* 0x080fe20000010005 */
[C---:B------:R-:W-:Y:S01]  /*4210*/  @!P1 IADD3 R0, -R2.reuse, 0x10, RZ ;  /* 0x0000001002009810 */ /* 0x040fe20007ffe1ff */
[----:B------:R2:W-:Y:S01]  /*4220*/  I2F R115, R113 ;  /* 0x0000007100737306 */ /* 0x0005e20000201400 */
[C---:B------:R-:W-:Y:S04]  /*4230*/  HMMA.16816.F32 R16, R104.reuse, R118, R16 ;  /* 0x000000766810723c */ /* 0x040fe80000001810 */
[-C--:B------:R-:W-:Y:S01]  /*4240*/  FFMA.FTZ R6, R179, -R168.reuse, R6 ;  /* 0x800000a8b3067223 */ /* 0x080fe20000010006 */
[----:B-1----:R-:W-:Y:S01]  /*4250*/  IADD3 R112, R2, 0x10, RZ ;  /* 0x0000001002707810 */ /* 0x002fe20007ffe0ff */
[-C--:B------:R-:W-:Y:S02]  /*4260*/  FFMA.FTZ R7, R177, -R168.reuse, R7 ;  /* 0x800000a8b1077223 */ /* 0x080fe40000010007 */
[-C--:B------:R-:W-:Y:S01]  /*4270*/  FFMA.FTZ R4, R187, -R168.reuse, R4 ;  /* 0x800000a8bb047223 */ /* 0x080fe20000010004 */
[----:B------:R1:W3:Y:S01]  /*4280*/  I2F R116, R0 ;  /* 0x0000000000747306 */ /* 0x0002e20000201400 */
[----:B------:R-:W-:Y:S01]  /*4290*/  ISETP.GE.AND P1, PT, R112, RZ, PT ;  /* 0x000000ff7000720c */ /* 0x000fe20003f26270 */
[-C--:B----4-:R-:W-:Y:S03]  /*42a0*/  HMMA.16816.F32 R20, R104, R100.reuse, R20 ;  /* 0x000000646814723c */ /* 0x090fe60000001814 */
[-C--:B------:R-:W-:Y:S02]  /*42b0*/  FFMA.FTZ R10, R182, -R168.reuse, R10 ;  /* 0x800000a8b60a7223 */ /* 0x080fe4000001000a */
[-C--:B------:R-:W-:Y:S02]  /*42c0*/  FFMA.FTZ R11, R181, -R168.reuse, R11 ;  /* 0x800000a8b50b7223 */ /* 0x080fe4000001000b */
[-C--:B------:R-:W-:Y:S01]  /*42d0*/  FFMA.FTZ R8, R171, -R168.reuse, R8 ;  /* 0x800000a8ab087223 */ /* 0x080fe20000010008 */
[C---:B------:R-:W-:Y:S04]  /*42e0*/  HMMA.16816.F32 R24, R108.reuse, R100, R24 ;  /* 0x000000646c18723c */ /* 0x040fe80000001818 */
[-C--:B------:R-:W-:Y:S01]  /*42f0*/  FFMA.FTZ R9, R169, -R168.reuse, R9 ;  /* 0x800000a8a9097223 */ /* 0x080fe20000010009 */
[C---:B--2---:R-:W-:Y:S01]  /*4300*/  IADD3 R113, R2.reuse, -0x18, RZ ;  /* 0xffffffe802717810 */ /* 0x044fe20007ffe0ff */
[-C--:B------:R-:W-:Y:S01]  /*4310*/  FFMA.FTZ R14, R171, -R168.reuse, R14 ;  /* 0x800000a8ab0e7223 */ /* 0x080fe2000001000e */
[----:B------:R-:W-:Y:S01]  /*4320*/  @!P1 IADD3 R112, -R2, -0x10, RZ ;  /* 0xfffffff002709810 */ /* 0x000fe20007ffe1ff */
[-C--:B------:R-:W-:Y:S01]  /*4330*/  FFMA.FTZ R15, R169, -R168.reuse, R15 ;  /* 0x800000a8a90f7223 */ /* 0x080fe2000001000f */
[----:B------:R-:W-:Y:S01]  /*4340*/  ISETP.GE.AND P3, PT, R113, RZ, PT ;  /* 0x000000ff7100720c */ /* 0x000fe20003f66270 */
[-C--:B------:R-:W-:Y:S03]  /*4350*/  HMMA.16816.F32 R28, R108, R102.reuse, R28 ;  /* 0x000000666c1c723c */ /* 0x080fe6000000181c */
[-C--:B------:R-:W-:Y:S01]  /*4360*/  FFMA.FTZ R12, R170, -R168.reuse, R12 ;  /* 0x800000a8aa0c7223 */ /* 0x080fe2000001000c */
[----:B-1----:R-:W-:Y:S01]  /*4370*/  IADD3 R0, R2, 0xf, RZ ;  /* 0x0000000f02007810 */ /* 0x002fe20007ffe0ff */
[-C--:B------:R-:W-:Y:S01]  /*4380*/  FFMA.FTZ R13, R121, -R168.reuse, R13 ;  /* 0x800000a8790d7223 */ /* 0x080fe2000001000d */
[----:B------:R-:W-:Y:S01]  /*4390*/  ISETP.GE.AND P1, PT, R114, RZ, PT ;  /* 0x000000ff7200720c */ /* 0x000fe20003f26270 */
[-C--:B------:R-:W-:Y:S01]  /*43a0*/  FFMA.FTZ R19, R178, -R168.reuse, R19 ;  /* 0x800000a8b2137223 */ /* 0x080fe20000010013 */
[----:B------:R-:W-:Y:S01]  /*43b0*/  ISETP.GE.AND P0, PT, R0, RZ, PT ;  /* 0x000000ff0000720c */ /* 0x000fe20003f06270 */
[-C--:B------:R-:W-:Y:S01]  /*43c0*/  FFMA.FTZ R18, R187, -R168.reuse, R18 ;  /* 0x800000a8bb127223 */ /* 0x080fe20000010012 */
[----:B------:R-:W1:Y:S01]  /*43d0*/  I2F R112, R112 ;  /* 0x0000007000707306 */ /* 0x000e620000201400 */
[----:B------:R-:W-:Y:S01]  /*43e0*/  HMMA.16816.F32 R32, R104, R102, R32 ;  /* 0x000000666820723c */ /* 0x000fe20000001820 */
[----:B------:R-:W-:Y:S03]  /*43f0*/  IMAD.MOV.U32 R109, RZ, RZ, c[0x0][0x2e4] ;  /* 0x0000b900ff6d7624 */ /* 0x000fe600078e00ff */
[-C--:B------:R-:W-:Y:S01]  /*4400*/  FFMA.FTZ R16, R156, -R168.reuse, R16 ;  /* 0x800000a89c107223 */ /* 0x080fe20000010010 */
[----:B------:R-:W-:Y:S01]  /*4410*/  @!P3 IADD3 R113, -R2, 0x18, RZ ;  /* 0x000000180271b810 */ /* 0x000fe20007ffe1ff */
[-C--:B------:R-:W-:Y:S02]  /*4420*/  FFMA.FTZ R17, R120, -R168.reuse, R17 ;  /* 0x800000a878117223 */ /* 0x080fe40000010011 */
[-C--:B------:R-:W-:Y:S01]  /*4430*/  FFMA.FTZ R22, R156, -R168.reuse, R22 ;  /* 0x800000a89c167223 */ /* 0x080fe20000010016 */
[----:B------:R-:W-:Y:S02]  /*4440*/  @!P1 IADD3 R114, -R2, 0x19, RZ ;  /* 0x0000001902729810 */ /* 0x000fe40007ffe1ff */
[----:B------:R-:W2:Y:S01]  /*4450*/  I2F R113, R113 ;  /* 0x0000007100717306 */ /* 0x000ea20000201400 */
[-C--:B------:R-:W-:Y:S01]  /*4460*/  FFMA.FTZ R23, R120, -R168.reuse, R23 ;  /* 0x800000a878177223 */ /* 0x080fe20000010017 */
[----:B------:R-:W-:Y:S01]  /*4470*/  @!P0 IADD3 R0, -R2, -0xf, RZ ;  /* 0xfffffff102008810 */ /* 0x000fe20007ffe1ff */
[-C--:B---3--:R-:W-:Y:S01]  /*4480*/  FFMA.FTZ R20, R116, -R168.reuse, R20 ;  /* 0x800000a874147223 */ /* 0x088fe20000010014 */
[----:B------:R-:W-:Y:S01]  /*4490*/  ISETP.GE.AND P0, PT, R176, R231, PT ;  /* 0x000000e7b000720c */ /* 0x000fe20003f06270 */
[-C--:B------:R-:W-:Y:S02]  /*44a0*/  FFMA.FTZ R21, R115, -R168.reuse, R21 ;  /* 0x800000a873157223 */ /* 0x080fe40000010015 */
[-C--:B------:R-:W-:Y:S02]  /*44b0*/  FFMA.FTZ R26, R170, -R168.reuse, R26 ;  /* 0x800000a8aa1a7223 */ /* 0x080fe4000001001a */
[-C--:B------:R-:W-:Y:S01]  /*44c0*/  FFMA.FTZ R27, R121, -R168.reuse, R27 ;  /* 0x800000a8791b7223 */ /* 0x080fe2000001001b */
[----:B------:R-:W3:Y:S01]  /*44d0*/  I2F R0, R0 ;  /* 0x0000000000007306 */ /* 0x000ee20000201400 */
[-C--:B------:R-:W-:Y:S02]  /*44e0*/  FFMA.FTZ R28, R179, -R168.reuse, R28 ;  /* 0x800000a8b31c7223 */ /* 0x080fe4000001001c */
[CC--:B-1----:R-:W-:Y:S02]  /*44f0*/  FFMA.FTZ R24, R112.reuse, -R168.reuse, R24 ;  /* 0x800000a870187223 */ /* 0x0c2fe40000010018 */
[-C--:B------:R-:W-:Y:S02]  /*4500*/  FFMA.FTZ R29, R177, -R168.reuse, R29 ;  /* 0x800000a8b11d7223 */ /* 0x080fe4000001001d */
[-C--:B------:R-:W-:Y:S02]  /*4510*/  FFMA.FTZ R30, R112, -R168.reuse, R30 ;  /* 0x800000a8701e7223 */ /* 0x080fe4000001001e */
[-C--:B------:R-:W-:Y:S01]  /*4520*/  FFMA.FTZ R34, R116, -R168.reuse, R34 ;  /* 0x800000a874227223 */ /* 0x080fe20000010022 */
[----:B------:R-:W1:Y:S01]  /*4530*/  I2F R114, R114 ;  /* 0x0000007200727306 */ /* 0x000e620000201400 */
[-C--:B------:R-:W-:Y:S02]  /*4540*/  FFMA.FTZ R35, R115, -R168.reuse, R35 ;  /* 0x800000a873237223 */ /* 0x080fe40000010023 */
[----:B------:R-:W-:Y:S02]  /*4550*/  IMAD.MOV.U32 R182, RZ, RZ, R185 ;  /* 0x000000ffffb67224 */ /* 0x000fe400078e00b9 */
[-C--:B--2---:R-:W-:Y:S02]  /*4560*/  FFMA.FTZ R32, R113, -R168.reuse, R32 ;  /* 0x800000a871207223 */ /* 0x084fe40000010020 */
[CC--:B---3--:R-:W-:Y:S02]  /*4570*/  FFMA.FTZ R25, R0.reuse, -R168.reuse, R25 ;  /* 0x800000a800197223 */ /* 0x0c8fe40000010019 */
[-C--:B------:R-:W-:Y:S02]  /*4580*/  FFMA.FTZ R31, R0, -R168.reuse, R31 ;  /* 0x800000a8001f7223 */ /* 0x080fe4000001001f */
[----:B-1----:R-:W-:Y:S01]  /*4590*/  FFMA.FTZ R33, R114, -R168, R33 ;  /* 0x800000a872217223 */ /* 0x002fe20000010021 */
[----:B------:R-:W-:-:S05]  /*45a0*/  @!P0 BRA `(.L_x_364) ;  /* 0x0000009000008947 */ /* 0x000fca0003800000 */
[C---:B------:R-:W-:Y:S01]  /*45b0*/  IADD3 R100, R216.reuse, 0x80, RZ ;  /* 0x00000080d8647810 */ /* 0x040fe20007ffe0ff */
[----:B------:R-:W-:Y:S01]  /*45c0*/  IMAD.IADD R0, R216, 0x1, R206 ;  /* 0x00000001d8007824 */ /* 0x000fe200078e02ce */
[----:B------:R-:W-:Y:S01]  /*45d0*/  IADD3 R2, R176, 0x40, RZ ;  /* 0x00000040b0027810 */ /* 0x000fe20007ffe0ff */
[----:B------:R-:W-:Y:S01]  /*45e0*/  IMAD.MOV.U32 R109, RZ, RZ, R207 ;  /* 0x000000ffff6d7224 */ /* 0x000fe200078e00cf */
[----:B------:R-:W-:Y:S02]  /*45f0*/  ISETP.LT.AND P0, PT, R100, R184, PT ;  /* 0x000000b86400720c */ /* 0x000fe40003f01270 */
[----:B------:R-:W-:Y:S04]  /*4600*/  IADD3 R0, R207, R0, -R184 ;  /* 0x00000000cf007210 */ /* 0x000fe80007ffe8b8 */
[----:B------:R-:W-:Y:S11]  /*4610*/  ISETP.GE.AND P1, PT, R2, R0, PT ;  /* 0x000000000200720c */ /* 0x000ff60003f26270 */
[----:B------:R-:W-:Y:S02]  /*4620*/  @!UPT UIADD3 URZ, URZ, URZ, URZ ;  /* 0x0000003f3f3ff290 */ /* 0x000fe4000fffe03f */
[----:B------:R-:W-:-:S05]  /*4630*/  @!P1 BRA P0, `(.L_x_365) ;  /* 0x0000080000009947 */ /* 0x000fca0000000000 */
.L_x_364:
[----:B------:R-:W-:Y:S01]  /*4640*/  IADD3 R100, R184, 0x1, -R206 ;  /* 0x00000001b8647810 */ /* 0x000fe20007ffe8ce */
[----:B------:R-:W-:Y:S01]  /*4650*/  IMAD.IADD R2, R232, 0x1, R176 ;  /* 0x00000001e8027824 */ /* 0x000fe200078e02b0 */
[----:B------:R-:W-:Y:S01]  /*4660*/  IADD3 R101, -R109, R184, -R206 ;  /* 0x000000b86d657210 */ /* 0x000fe20007ffe9ce */
[----:B------:R-:W-:Y:S01]  /*4670*/  IMAD R0, R225, 0x80, R235 ;  /* 0x00000080e1007824 */ /* 0x000fe200078e02eb */
[----:B------:R-:W-:Y:S01]  /*4680*/  IADD3 R100, R100, c[0x0][0x2e8], RZ ;  /* 0x0000ba0064647a10 */ /* 0x000fe20007ffe0ff */
[----:B------:R-:W-:Y:S01]  /*4690*/  IMAD.MOV.U32 R207, RZ, RZ, R109 ;  /* 0x000000ffffcf7224 */ /* 0x000fe200078e006d */
[C---:B------:R-:W-:Y:S01]  /*46a0*/  IADD3 R104, R2.reuse, 0x8, RZ ;  /* 0x0000000802687810 */ /* 0x040fe20007ffe0ff */
[C---:B------:R-:W-:Y:S01]  /*46b0*/  IMAD.IADD R110, R2.reuse, 0x1, R101 ;  /* 0x00000001026e7824 */ /* 0x040fe200078e0265 */
[C---:B------:R-:W-:Y:S01]  /*46c0*/  IADD3 R103, R2.reuse, 0x20, RZ ;  /* 0x0000002002677810 */ /* 0x040fe20007ffe0ff */
[C---:B------:R-:W-:Y:S01]  /*46d0*/  IMAD.IADD R111, R2.reuse, 0x1, R100 ;  /* 0x00000001026f7824 */ /* 0x040fe200078e0264 */
[----:B------:R-:W-:Y:S01]  /*46e0*/  IADD3 R102, R2, 0x28, RZ ;  /* 0x0000002802667810 */ /* 0x000fe20007ffe0ff */
[----:B------:R-:W-:Y:S01]  /*46f0*/  IMAD.IADD R113, R100, 0x1, R104 ;  /* 0x0000000164717824 */ /* 0x000fe200078e0268 */
[----:B------:R-:W-:Y:S01]  /*4700*/  IADD3 R108, R0, 0x1, RZ ;  /* 0x00000001006c7810 */ /* 0x000fe20007ffe0ff */
[C-C-:B------:R-:W-:Y:S01]  /*4710*/  IMAD.IADD R116, R100.reuse, 0x1, R103.reuse ;  /* 0x0000000164747824 */ /* 0x140fe200078e0267 */
[----:B------:R-:W-:Y:S01]  /*4720*/  IMNMX R2, RZ, R110, !PT ;  /* 0x0000006eff027217 */ /* 0x000fe20007800200 */
[----:B------:R-:W-:Y:S01]  /*4730*/  IMAD.IADD R112, R100, 0x1, R102 ;  /* 0x0000000164707824 */ /* 0x000fe200078e0266 */
[C---:B------:R-:W-:Y:S01]  /*4740*/  IADD3 R107, R0.reuse, 0x8, RZ ;  /* 0x00000008006b7810 */ /* 0x040fe20007ffe0ff */
[C---:B------:R-:W-:Y:S01]  /*4750*/  IMAD.IADD R114, R101.reuse, 0x1, R104 ;  /* 0x0000000165727824 */ /* 0x040fe200078e0268 */
[C---:B------:R-:W-:Y:S01]  /*4760*/  IADD3 R106, R0.reuse, 0x9, RZ ;  /* 0x00000009006a7810 */ /* 0x040fe20007ffe0ff */
[----:B------:R-:W-:Y:S01]  /*4770*/  IMAD.IADD R117, R101, 0x1, R103 ;  /* 0x0000000165757824 */ /* 0x000fe200078e0267 */
[----:B------:R-:W-:Y:S01]  /*4780*/  IMNMX R100, R111, R184, PT ;  /* 0x000000b86f647217 */ /* 0x000fe20003800200 */
[----:B------:R-:W-:Y:S01]  /*4790*/  IMAD.IADD R115, R101, 0x1, R102 ;  /* 0x0000000165737824 */ /* 0x000fe200078e0266 */
[-C--:B------:R-:W-:Y:S02]  /*47a0*/  ISETP.GE.AND P1, PT, R0, R2.reuse, PT ;  /* 0x000000020000720c */ /* 0x080fe40003f26270 */
[-C--:B------:R-:W-:Y:S02]  /*47b0*/  ISETP.GE.AND P0, PT, R108, R2.reuse, PT ;  /* 0x000000026c00720c */ /* 0x080fe40003f06270 */
[C---:B------:R-:W-:Y:S02]  /*47c0*/  IADD3 R105, R0.reuse, 0x10, RZ ;  /* 0x0000001000697810 */ /* 0x040fe40007ffe0ff */
[C---:B------:R-:W-:Y:S02]  /*47d0*/  IADD3 R104, R0.reuse, 0x11, RZ ;  /* 0x0000001100687810 */ /* 0x040fe40007ffe0ff */
[C---:B------:R-:W-:Y:S02]  /*47e0*/  IADD3 R103, R0.reuse, 0x18, RZ ;  /* 0x0000001800677810 */ /* 0x040fe40007ffe0ff */
[----:B------:R-:W-:Y:S02]  /*47f0*/  IADD3 R102, R0, 0x19, RZ ;  /* 0x0000001900667810 */ /* 0x000fe40007ffe0ff */
[-C--:B------:R-:W-:Y:S02]  /*4800*/  ISETP.GE.AND P6, PT, R107, R2.reuse, PT ;  /* 0x000000026b00720c */ /* 0x080fe40003fc6270 */
[----:B------:R-:W-:Y:S02]  /*4810*/  ISETP.GE.AND P5, PT, R106, R2, PT ;  /* 0x000000026a00720c */ /* 0x000fe40003fa6270 */
[-C--:B------:R-:W-:Y:S02]  /*4820*/  ISETP.GE.OR P1, PT, R0, R100.reuse, !P1 ;  /* 0x000000640000720c */ /* 0x080fe40004f26670 */
[----:B------:R-:W-:Y:S02]  /*4830*/  ISETP.GE.OR P0, PT, R108, R100, !P0 ;  /* 0x000000646c00720c */ /* 0x000fe40004706670 */
        /* <DEDUP_REMOVED lines=26> */
[----:B------:R-:W-:Y:S02]  /*49e0*/  FSEL R33, R33, -INF , !P0 ;  /* 0xff80000021217808 */ /* 0x000fe40004000000 */
        /* <DEDUP_REMOVED lines=23> */
[----:B------:R-:W-:Y:S02]  /*4b60*/  ISETP.GE.OR P1, PT, R107, R101, !P1 ;  /* 0x000000656b00720c */ /* 0x000fe40004f26670 */
        /* <DEDUP_REMOVED lines=14> */
[----:B------:R-:W-:Y:S02]  /*4c50*/  ISETP.GE.AND P0, PT, R108, R100, PT ;  /* 0x000000646c00720c */ /* 0x000fe40003f06270 */
[-C--:B------:R-:W-:Y:S02]  /*4c60*/  ISETP.GE.OR P6, PT, R105, R101.reuse, !P6 ;  /* 0x000000656900720c */ /* 0x080fe400077c6670 */
[-C--:B------:R-:W-:Y:S02]  /*4c70*/  ISETP.GE.OR P5, PT, R104, R101.reuse, !P5 ;  /* 0x000000656800720c */ /* 0x080fe40006fa6670 */
[-C--:B------:R-:W-:Y:S02]  /*4c80*/  ISETP.GE.OR P4, PT, R103, R101.reuse, !P4 ;  /* 0x000000656700720c */ /* 0x080fe40006786670 */
[----:B------:R-:W-:Y:S02]  /*4c90*/  ISETP.GE.OR P3, PT, R102, R101, !P3 ;  /* 0x000000656600720c */ /* 0x000fe40005f66670 */
[-C--:B------:R-:W-:Y:S02]  /*4ca0*/  ISETP.GE.OR P1, PT, R0, R2.reuse, !P1 ;  /* 0x000000020000720c */ /* 0x080fe40004f26670 */
[----:B------:R-:W-:Y:S02]  /*4cb0*/  ISETP.GE.OR P0, PT, R108, R2, !P0 ;  /* 0x000000026c00720c */ /* 0x000fe40004706670 */
        /* <DEDUP_REMOVED lines=24> */
.L_x_365:
[C---:B------:R-:W-:Y:S01]  /*4e40*/  FMUL.FTZ R100, R211.reuse, 1.4426950216293334961 ;  /* 0x3fb8aa3bd3647820 */ /* 0x040fe20000410000 */
[----:B------:R-:W-:Y:S01]  /*4e50*/  FSETP.NEU.FTZ.AND P0, PT, R211, -INF , PT ;  /* 0xff800000d300780b */ /* 0x000fe20003f1d000 */
[----:B------:R-:W-:Y:S01]  /*4e60*/  FMUL.FTZ R2, R208, 1.4426950216293334961 ;  /* 0x3fb8aa3bd0027820 */ /* 0x000fe20000410000 */
[----:B------:R-:W-:Y:S01]  /*4e70*/  MOV R156, 0x40 ;  /* 0x00000040009c7802 */ /* 0x000fe20000000f00 */
[----:B------:R-:W-:Y:S01]  /*4e80*/  FMUL.FTZ R0, R209, 1.4426950216293334961 ;  /* 0x3fb8aa3bd1007820 */ /* 0x000fe20000410000 */
[----:B------:R-:W-:Y:S02]  /*4e90*/  FSEL R100, R100, RZ, P0 ;  /* 0x000000ff64647208 */ /* 0x000fe40000000000 */
[----:B------:R-:W-:Y:S02]  /*4ea0*/  FSETP.NEU.FTZ.AND P0, PT, R210, -INF , PT ;  /* 0xff800000d200780b */ /* 0x000fe40003f1d000 */
[----:B------:R-:W-:Y:S01]  /*4eb0*/  SEL R156, R156, 0xffffffc0, !P2 ;  /* 0xffffffc09c9c7807 */ /* 0x000fe20005000000 */
[--C-:B------:R-:W-:Y:S01]  /*4ec0*/  FFMA.FTZ R4, R4, c[0x0][0x23c], -R100.reuse ;  /* 0x00008f0004047a23 */ /* 0x100fe20000010864 */
[----:B------:R-:W-:Y:S01]  /*4ed0*/  ISETP.GT.AND P6, PT, R186, R222, PT ;  /* 0x000000deba00720c */ /* 0x000fe20003fc4270 */
[--C-:B------:R-:W-:Y:S02]  /*4ee0*/  FFMA.FTZ R32, R32, c[0x0][0x23c], -R100.reuse ;  /* 0x00008f0020207a23 */ /* 0x100fe40000010864 */
[----:B------:R1:W-:Y:S01]  /*4ef0*/  MUFU.EX2 R116, R4 ;  /* 0x0000000400747308 */ /* 0x0003e20000000800 */
[--C-:B------:R-:W-:Y:S02]  /*4f00*/  FFMA.FTZ R5, R5, c[0x0][0x23c], -R100.reuse ;  /* 0x00008f0005057a23 */ /* 0x100fe40000010864 */
[--C-:B------:R-:W-:Y:S02]  /*4f10*/  FFMA.FTZ R16, R16, c[0x0][0x23c], -R100.reuse ;  /* 0x00008f0010107a23 */ /* 0x100fe40000010864 */
[--C-:B------:R-:W-:Y:S02]  /*4f20*/  FFMA.FTZ R17, R17, c[0x0][0x23c], -R100.reuse ;  /* 0x00008f0011117a23 */ /* 0x100fe40000010864 */
[--C-:B------:R-:W-:Y:S02]  /*4f30*/  FFMA.FTZ R20, R20, c[0x0][0x23c], -R100.reuse ;  /* 0x00008f0014147a23 */ /* 0x100fe40000010864 */
[--C-:B------:R-:W-:Y:S01]  /*4f40*/  FFMA.FTZ R21, R21, c[0x0][0x23c], -R100.reuse ;  /* 0x00008f0015157a23 */ /* 0x100fe20000010864 */
[----:B------:R-:W2:Y:S01]  /*4f50*/  MUFU.EX2 R115, R5 ;  /* 0x0000000500737308 */ /* 0x000ea20000000800 */
[----:B------:R-:W-:Y:S09]  /*4f60*/  FFMA.FTZ R100, R33, c[0x0][0x23c], -R100 ;  /* 0x00008f0021647a23 */ /* 0x000ff20000010864 */
[----:B------:R-:W-:Y:S01]  /*4f70*/  MUFU.EX2 R198, R16 ;  /* 0x0000001000c67308 */ /* 0x000fe20000000800 */
[----:B-1----:R-:W-:Y:S05]  /*4f80*/  FMUL.FTZ R4, R210, 1.4426950216293334961 ;  /* 0x3fb8aa3bd2047820 */ /* 0x002fea0000410000 */
[----:B------:R-:W-:Y:S04]  /*4f90*/  FSEL R4, R4, RZ, P0 ;  /* 0x000000ff04047208 */ /* 0x000fe80000000000 */
[----:B------:R-:W-:Y:S01]  /*4fa0*/  MUFU.EX2 R203, R17 ;  /* 0x0000001100cb7308 */ /* 0x000fe20000000800 */
[----:B------:R-:W-:Y:S01]  /*4fb0*/  FSETP.NEU.FTZ.AND P0, PT, R208, -INF , PT ;  /* 0xff800000d000780b */ /* 0x000fe20003f1d000 */
[--C-:B------:R-:W-:Y:S03]  /*4fc0*/  FFMA.FTZ R34, R34, c[0x0][0x23c], -R4.reuse ;  /* 0x00008f0022227a23 */ /* 0x100fe60000010804 */
[----:B------:R-:W-:Y:S01]  /*4fd0*/  FSEL R2, R2, RZ, P0 ;  /* 0x000000ff02027208 */ /* 0x000fe20000000000 */
[--C-:B------:R-:W-:Y:S01]  /*4fe0*/  FFMA.FTZ R6, R6, c[0x0][0x23c], -R4.reuse ;  /* 0x00008f0006067a23 */ /* 0x100fe20000010804 */
[----:B------:R-:W-:Y:S01]  /*4ff0*/  FSETP.NEU.FTZ.AND P0, PT, R209, -INF , PT ;  /* 0xff800000d100780b */ /* 0x000fe20003f1d000 */
[----:B------:R-:W-:Y:S02]  /*5000*/  FFMA.FTZ R7, R7, c[0x0][0x23c], -R4 ;  /* 0x00008f0007077a23 */ /* 0x000fe40000010804 */
[----:B------:R-:W-:Y:S01]  /*5010*/  MUFU.EX2 R114, R6 ;  /* 0x0000000600727308 */ /* 0x000fe20000000800 */
[----:B------:R-:W-:Y:S01]  /*5020*/  FFMA.FTZ R28, R28, c[0x0][0x23c], -R2 ;  /* 0x00008f001c1c7a23 */ /* 0x000fe20000010802 */
[----:B------:R-:W-:Y:S01]  /*5030*/  FSEL R0, R0, RZ, P0 ;  /* 0x000000ff00007208 */ /* 0x000fe20000000000 */
[--C-:B------:R-:W-:Y:S02]  /*5040*/  FFMA.FTZ R18, R18, c[0x0][0x23c], -R4.reuse ;  /* 0x00008f0012127a23 */ /* 0x100fe40000010804 */
[----:B------:R-:W-:Y:S02]  /*5050*/  FFMA.FTZ R19, R19, c[0x0][0x23c], -R4 ;  /* 0x00008f0013137a23 */ /* 0x000fe40000010804 */
[--C-:B------:R-:W-:Y:S02]  /*5060*/  FFMA.FTZ R8, R8, c[0x0][0x23c], -R2.reuse ;  /* 0x00008f0008087a23 */ /* 0x100fe40000010802 */
[--C-:B------:R-:W-:Y:S01]  /*5070*/  FFMA.FTZ R9, R9, c[0x0][0x23c], -R2.reuse ;  /* 0x00008f0009097a23 */ /* 0x100fe20000010802 */
[----:B------:R-:W1:Y:S01]  /*5080*/  MUFU.EX2 R113, R7 ;  /* 0x0000000700717308 */ /* 0x000e620000000800 */
[--C-:B------:R-:W-:Y:S02]  /*5090*/  FFMA.FTZ R12, R12, c[0x0][0x23c], -R2.reuse ;  /* 0x00008f000c0c7a23 */ /* 0x100fe40000010802 */
[----:B------:R-:W-:Y:S02]  /*50a0*/  FFMA.FTZ R13, R13, c[0x0][0x23c], -R2 ;  /* 0x00008f000d0d7a23 */ /* 0x000fe40000010802 */
[--C-:B------:R-:W-:Y:S02]  /*50b0*/  FFMA.FTZ R22, R22, c[0x0][0x23c], -R4.reuse ;  /* 0x00008f0016167a23 */ /* 0x100fe40000010804 */
[--C-:B------:R-:W-:Y:S02]  /*50c0*/  FFMA.FTZ R23, R23, c[0x0][0x23c], -R4.reuse ;  /* 0x00008f0017177a23 */ /* 0x100fe40000010804 */
[----:B------:R-:W-:Y:S01]  /*50d0*/  FFMA.FTZ R4, R35, c[0x0][0x23c], -R4 ;  /* 0x00008f0023047a23 */ /* 0x000fe20000010804 */
[----:B------:R-:W-:Y:S01]  /*50e0*/  MUFU.EX2 R201, R18 ;  /* 0x0000001200c97308 */ /* 0x000fe20000000800 */
[--C-:B------:R-:W-:Y:S02]  /*50f0*/  FFMA.FTZ R24, R24, c[0x0][0x23c], -R2.reuse ;  /* 0x00008f0018187a23 */ /* 0x100fe40000010802 */
[--C-:B------:R-:W-:Y:S02]  /*5100*/  FFMA.FTZ R25, R25, c[0x0][0x23c], -R2.reuse ;  /* 0x00008f0019197a23 */ /* 0x100fe40000010802 */
[----:B------:R-:W-:Y:S02]  /*5110*/  FFMA.FTZ R2, R29, c[0x0][0x23c], -R2 ;  /* 0x00008f001d027a23 */ /* 0x000fe40000010802 */
[--C-:B------:R-:W-:Y:S02]  /*5120*/  FFMA.FTZ R10, R10, c[0x0][0x23c], -R0.reuse ;  /* 0x00008f000a0a7a23 */ /* 0x100fe40000010800 */
[--C-:B------:R-:W-:Y:S01]  /*5130*/  FFMA.FTZ R11, R11, c[0x0][0x23c], -R0.reuse ;  /* 0x00008f000b0b7a23 */ /* 0x100fe20000010800 */
[----:B------:R2:W-:Y:S01]  /*5140*/  MUFU.EX2 R185, R4 ;  /* 0x0000000400b97308 */ /* 0x0005e20000000800 */
[--C-:B------:R-:W-:Y:S02]  /*5150*/  FFMA.FTZ R30, R30, c[0x0][0x23c], -R0.reuse ;  /* 0x00008f001e1e7a23 */ /* 0x100fe40000010800 */
[--C-:B------:R-:W-:Y:S02]  /*5160*/  FFMA.FTZ R14, R14, c[0x0][0x23c], -R0.reuse ;  /* 0x00008f000e0e7a23 */ /* 0x100fe40000010800 */
[--C-:B------:R-:W-:Y:S02]  /*5170*/  FFMA.FTZ R15, R15, c[0x0][0x23c], -R0.reuse ;  /* 0x00008f000f0f7a23 */ /* 0x100fe40000010800 */
[--C-:B------:R-:W-:Y:S02]  /*5180*/  FFMA.FTZ R26, R26, c[0x0][0x23c], -R0.reuse ;  /* 0x00008f001a1a7a23 */ /* 0x100fe40000010800 */
[--C-:B------:R-:W-:Y:S01]  /*5190*/  FFMA.FTZ R27, R27, c[0x0][0x23c], -R0.reuse ;  /* 0x00008f001b1b7a23 */ /* 0x100fe20000010800 */
[----:B------:R1:W-:Y:S01]  /*51a0*/  MUFU.EX2 R169, R2 ;  /* 0x0000000200a97308 */ /* 0x0003e20000000800 */
[----:B------:R-:W-:Y:S09]  /*51b0*/  FFMA.FTZ R0, R31, c[0x0][0x23c], -R0 ;  /* 0x00008f001f007a23 */ /* 0x000ff20000010800 */
        /* <DEDUP_REMOVED lines=23> */
[----:B--2---:R-:W-:Y:S02]  /*5330*/  F2FP.PACK_AB R4, R115, R116 ;  /* 0x000000747304723e */ /* 0x004fe400000000ff */
[----:B-1----:R-:W-:Y:S02]  /*5340*/  F2FP.PACK_AB R2, R113, R114 ;  /* 0x000000727102723e */ /* 0x002fe400000000ff */
        /* <DEDUP_REMOVED lines=16> */
[----:B------:R1:W-:Y:S01]  /*5450*/  STS [R195+0xf400], R6 ;  /* 0x00f40006c3007388 */ /* 0x0003e20000000800 */
        /* <DEDUP_REMOVED lines=11> */
[----:B------:R-:W-:Y:S01]  /*5510*/  STS [R192+0xf000], R4 ;  /* 0x00f00004c0007388 */ /* 0x000fe20000000800 */
[----:B------:R-:W-:Y:S03]  /*5520*/  SHF.L.U32 R0, R166, 0x1, RZ ;  /* 0x00000001a6007819 */ /* 0x000fe600000006ff */
[----:B------:R1:W-:Y:S04]  /*5530*/  STS [R192+0xf400], R2 ;  /* 0x00f40002c0007388 */ /* 0x0003e80000000800 */
[----:B------:R-:W2:Y:S08]  /*5540*/  LDSM.16.M88.4 R32, [R0+0x4000] ;  /* 0x004000000020783b */ /* 0x000eb00000000200 */
[----:B------:R3:W4:Y:S01]  /*5550*/  LDSM.16.M88.4 R28, [R0+0x5000] ;  /* 0x00500000001c783b */ /* 0x0007220000000200 */
[-C--:B-1----:R-:W-:Y:S07]  /*5560*/  IADD3 R2, R165, R0.reuse, RZ ;  /* 0x00000000a5027210 */ /* 0x082fee0007ffe0ff */
[----:B------:R-:W1:Y:S01]  /*5570*/  LDSM.16.M88.4 R100, [R2+0x4000] ;  /* 0x004000000264783b */ /* 0x000e620000000200 */
[C---:B---3--:R-:W-:Y:S07]  /*5580*/  IADD3 R0, R156.reuse, R0, RZ ;  /* 0x000000009c007210 */ /* 0x048fee0007ffe0ff */
[----:B------:R-:W3:Y:S01]  /*5590*/  LDSM.16.M88.4 R104, [R2+0x5000] ;  /* 0x005000000268783b */ /* 0x000ee20000000200 */
[-C--:B--2---:R-:W-:Y:S08]  /*55a0*/  HMMA.16816.F32 R4, R32, R124.reuse, RZ ;  /* 0x0000007c2004723c */ /* 0x084ff000000018ff */
[C---:B----4-:R-:W-:Y:S08]  /*55b0*/  HMMA.16816.F32 R8, R28.reuse, R124, RZ ;  /* 0x0000007c1c08723c */ /* 0x050ff000000018ff */
[-C--:B------:R-:W-:Y:S08]  /*55c0*/  HMMA.16816.F32 R12, R28, R126.reuse, RZ ;  /* 0x0000007e1c0c723c */ /* 0x080ff000000018ff */
[C---:B------:R-:W-:Y:S08]  /*55d0*/  HMMA.16816.F32 R16, R32.reuse, R126, RZ ;  /* 0x0000007e2010723c */ /* 0x040ff000000018ff */
[-C--:B------:R-:W-:Y:S08]  /*55e0*/  HMMA.16816.F32 R20, R32, R128.reuse, RZ ;  /* 0x000000802014723c */ /* 0x080ff000000018ff */
[C---:B------:R-:W-:Y:S08]  /*55f0*/  HMMA.16816.F32 R24, R28.reuse, R128, RZ ;  /* 0x000000801c18723c */ /* 0x040ff000000018ff */
[-C--:B------:R-:W-:Y:S08]  /*5600*/  HMMA.16816.F32 R28, R28, R130.reuse, RZ ;  /* 0x000000821c1c723c */ /* 0x080ff000000018ff */
[----:B------:R-:W-:Y:S08]  /*5610*/  HMMA.16816.F32 R32, R32, R130, RZ ;  /* 0x000000822020723c */ /* 0x000ff000000018ff */
[-C--:B-1----:R-:W-:Y:S08]  /*5620*/  HMMA.16816.F32 R4, R100, R132.reuse, R4 ;  /* 0x000000846404723c */ /* 0x082ff00000001804 */
[C---:B---3--:R-:W-:Y:S08]  /*5630*/  HMMA.16816.F32 R8, R104.reuse, R132, R8 ;  /* 0x000000846808723c */ /* 0x048ff00000001808 */
[-C--:B------:R-:W-:Y:S08]  /*5640*/  HMMA.16816.F32 R12, R104, R134.reuse, R12 ;  /* 0x00000086680c723c */ /* 0x080ff0000000180c */
[C---:B------:R-:W-:Y:S08]  /*5650*/  HMMA.16816.F32 R16, R100.reuse, R134, R16 ;  /* 0x000000866410723c */ /* 0x040ff00000001810 */
[-C--:B------:R-:W-:Y:S08]  /*5660*/  HMMA.16816.F32 R20, R100, R136.reuse, R20 ;  /* 0x000000886414723c */ /* 0x080ff00000001814 */
[C---:B------:R-:W-:Y:S08]  /*5670*/  HMMA.16816.F32 R24, R104.reuse, R136, R24 ;  /* 0x000000886818723c */ /* 0x040ff00000001818 */
[-C--:B------:R-:W-:Y:S01]  /*5680*/  HMMA.16816.F32 R28, R104, R138.reuse, R28 ;  /* 0x0000008a681c723c */ /* 0x080fe2000000181c */
[----:B------:R-:W-:Y:S07]  /*5690*/  LDSM.16.M88.4 R104, [R0+0x5000] ;  /* 0x005000000068783b */ /* 0x000fee0000000200 */
[----:B------:R-:W-:Y:S01]  /*56a0*/  HMMA.16816.F32 R32, R100, R138, R32 ;  /* 0x0000008a6420723c */ /* 0x000fe20000001820 */
[----:B------:R-:W1:Y:S07]  /*56b0*/  LDSM.16.M88.4 R100, [R0+0x4000] ;  /* 0x004000000064783b */ /* 0x000e6e0000000200 */
[-C--:B-1----:R-:W-:Y:S08]  /*56c0*/  HMMA.16816.F32 R4, R100, R140.reuse, R4 ;  /* 0x0000008c6404723c */ /* 0x082ff00000001804 */
[C---:B------:R-:W-:Y:S08]  /*56d0*/  HMMA.16816.F32 R8, R104.reuse, R140, R8 ;  /* 0x0000008c6808723c */ /* 0x040ff00000001808 */
[-C--:B------:R-:W-:Y:S08]  /*56e0*/  HMMA.16816.F32 R12, R104, R142.reuse, R12 ;  /* 0x0000008e680c723c */ /* 0x080ff0000000180c */
[C---:B------:R-:W-:Y:S08]  /*56f0*/  HMMA.16816.F32 R16, R100.reuse, R142, R16 ;  /* 0x0000008e6410723c */ /* 0x040ff00000001810 */
[-C--:B------:R-:W-:Y:S08]  /*5700*/  HMMA.16816.F32 R20, R100, R144.reuse, R20 ;  /* 0x000000906414723c */ /* 0x080ff00000001814 */
[C---:B------:R-:W-:Y:S08]  /*5710*/  HMMA.16816.F32 R24, R104.reuse, R144, R24 ;  /* 0x000000906818723c */ /* 0x040ff00000001818 */
[-C--:B------:R-:W-:Y:S07]  /*5720*/  HMMA.16816.F32 R28, R104, R146.reuse, R28 ;  /* 0x00000092681c723c */ /* 0x080fee000000181c */
[----:B------:R-:W-:Y:S01]  /*5730*/  IADD3 R104, R156, R2, RZ ;  /* 0x000000029c687210 */ /* 0x000fe20007ffe0ff */
[----:B------:R-:W-:Y:S04]  /*5740*/  HMMA.16816.F32 R32, R100, R146, R32 ;  /* 0x000000926420723c */ /* 0x000fe80000001820 */
[----:B------:R-:W1:Y:S08]  /*5750*/  LDSM.16.M88.4 R100, [R104+0x4000] ;  /* 0x004000006864783b */ /* 0x000e700000000200 */
[----:B------:R-:W2:Y:S01]  /*5760*/  LDSM.16.M88.4 R104, [R104+0x5000] ;  /* 0x005000006868783b */ /* 0x000ea20000000200 */
        /* <DEDUP_REMOVED lines=74> */
[----:B------:R-:W-:Y:S01]  /*5c10*/  IMAD.MOV.U32 R17, RZ, RZ, c[0x0][0x190] ;  /* 0x00006400ff117624 */ /* 0x000fe200078e00ff */
[----:B------:R-:W-:Y:S02]  /*5c20*/  ISETP.GE.AND P1, PT, R204, c[0x0][0x220], PT ;  /* 0x00008800cc007a0c */ /* 0x000fe40003f26270 */
[----:B------:R-:W-:Y:S01]  /*5c30*/  ISETP.NE.U32.AND P3, PT, R0, 0x1, PT ;  /* 0x000000010000780c */ /* 0x000fe20003f65070 */
[----:B------:R-:W-:Y:S02]  /*5c40*/  IMAD.MOV.U32 R0, RZ, RZ, -0x2000 ;  /* 0xffffe000ff007424 */ /* 0x000fe400078e00ff */
[C---:B------:R-:W-:Y:S03]  /*5c50*/  IMAD.U32 R2, R17.reuse, -0x40, RZ ;  /* 0xffffffc011027824 */ /* 0x040fe600078e00ff */
[----:B------:R-:W-:Y:S02]  /*5c60*/  SEL R0, R0, 0x2000, !P3 ;  /* 0x0000200000007807 */ /* 0x000fe40005800000 */
[----:B------:R-:W-:Y:S03]  /*5c70*/  LEA R4, P0, R2, R190, 0x1 ;  /* 0x000000be02047211 */ /* 0x000fe600078008ff */
[----:B------:R-:W-:Y:S01]  /*5c80*/  IMAD.IADD R180, R180, 0x1, R0 ;  /* 0x00000001b4b47824 */ /* 0x000fe200078e0200 */
[----:B------:R-:W-:Y:S01]  /*5c90*/  LEA.HI.X.SX32 R2, R2, R191, 0x1, P0 ;  /* 0x000000bf02027211 */ /* 0x000fe200000f0eff */
[----:B------:R-:W-:Y:S01]  /*5ca0*/  IMAD.MOV.U32 R190, RZ, RZ, R4 ;  /* 0x000000ffffbe7224 */ /* 0x000fe200078e0004 */
[----:B------:R-:W-:Y:S01]  /*5cb0*/  @!P1 MOV R5, c[0x0][0x194] ;  /* 0x0000650000059a02 */ /* 0x000fe20000000f00 */
[--C-:B------:R-:W-:Y:S01]  /*5cc0*/  IMAD.IADD R200, R200, 0x1, R0.reuse ;  /* 0x00000001c8c87824 */ /* 0x100fe200078e0200 */
[----:B------:R1:W-:Y:S01]  /*5cd0*/  @P1 STS [R180], RZ ;  /* 0x000000ffb4001388 */ /* 0x0003e20000000800 */
[----:B------:R-:W-:Y:S01]  /*5ce0*/  MOV R191, R2 ;  /* 0x0000000200bf7202 */ /* 0x000fe20000000f00 */
[----:B------:R-:W-:Y:S01]  /*5cf0*/  IMAD.IADD R158, R158, 0x1, R0 ;  /* 0x000000019e9e7824 */ /* 0x000fe200078e0200 */
[C---:B------:R-:W-:Y:S01]  /*5d00*/  @!P1 LEA R4, P0, R17.reuse, R190, 0x6 ;  /* 0x000000be11049211 */ /* 0x040fe200078030ff */
[----:B------:R1:W-:Y:S03]  /*5d10*/  @P1 STS [R180+0x4], RZ ;  /* 0x000004ffb4001388 */ /* 0x0003e60000000800 */
[----:B------:R-:W-:Y:S01]  /*5d20*/  @!P1 LEA.HI.X R5, R17, R191, R5, 0x6, P0 ;  /* 0x000000bf11059211 */ /* 0x000fe200000f3405 */
        /* <DEDUP_REMOVED lines=15> */
.L_x_366:
        /* <DEDUP_REMOVED lines=21> */
[----:B-1----:R-:W-:Y:S01]  /*5f70*/  F2FP.PACK_AB R5, R29, R28 ;  /* 0x0000001c1d05723e */ /* 0x002fe200000000ff */
        /* <DEDUP_REMOVED lines=71> */
[----:B------:R-:W-:Y:S02]  /*63f0*/  IMAD.MOV.U32 R188, RZ, RZ, R4 ;  /* 0x000000ffffbc7224 */ /* 0x000fe400078e0004 */
[----:B------:R-:W-:Y:S02]  /*6400*/  @!P1 IMAD.MOV.U32 R5, RZ, RZ, c[0x0][0x374] ;  /* 0x0000dd00ff059624 */ /* 0x000fe400078e00ff */
[----:B------:R-:W-:Y:S01]  /*6410*/  IMAD.MOV.U32 R189, RZ, RZ, R2 ;  /* 0x000000ffffbd7224 */ /* 0x000fe200078e0002 */
[C---:B------:R-:W-:Y:S04]  /*6420*/  @!P1 LEA R4, P0, R6.reuse, R188, 0x6 ;  /* 0x000000bc06049211 */ /* 0x040fe800078030ff */
[----:B------:R-:W-:Y:S01]  /*6430*/  @!PT LDS RZ, [RZ] ;  /* 0x00000000fffff984 */ /* 0x000fe20000000800 */
[----:B------:R-:W-:Y:S01]  /*6440*/  @!PT LDS RZ, [RZ] ;  /* 0x00000000fffff984 */ /* 0x000fe20000000800 */
[----:B------:R-:W-:Y:S01]  /*6450*/  @!PT LDS RZ, [RZ] ;  /* 0x00000000fffff984 */ /* 0x000fe20000000800 */
[----:B------:R1:W-:Y:S01]  /*6460*/  @!P1 LDGSTS.E.BYPASS.LTC128B.128 [R196+0x4000], [R188.64] ;  /* 0x04000000bcc49fae */ /* 0x0003e2000b901d46 */
[----:B------:R-:W-:Y:S03]  /*6470*/  @!P1 LEA.HI.X R5, R6, R189, R5, 0x6, P0 ;  /* 0x000000bd06059211 */ /* 0x000fe600000f3405 */
[----:B------:R1:W-:Y:S04]  /*6480*/  @P1 STS.128 [R196+0x5000], RZ ;  /* 0x005000ffc4001388 */ /* 0x0003e80000000c00 */
[----:B------:R-:W-:Y:S01]  /*6490*/  @!PT LDS RZ, [RZ] ;  /* 0x00000000fffff984 */ /* 0x000fe20000000800 */
[----:B------:R-:W-:Y:S01]  /*64a0*/  @!PT LDS RZ, [RZ] ;  /* 0x00000000fffff984 */ /* 0x000fe20000000800 */
[----:B------:R-:W-:Y:S01]  /*64b0*/  @!PT LDS RZ, [RZ] ;  /* 0x00000000fffff984 */ /* 0x000fe20000000800 */
[----:B------:R1:W-:Y:S04]  /*64c0*/  @!P1 LDGSTS.E.BYPASS.LTC128B.128 [R196+0x5000], [R4.64] ;  /* 0x0500000004c49fae */ /* 0x0003e8000b901d46 */
[----:B------:R-:W0:Y:S02]  /*64d0*/  LDGDEPBAR ;  /* 0x00000000000079af */ /* 0x000e240000000000 */
.L_x_367:
[----:B------:R-:W-:Y:S01]  /*64e0*/  LDSM.16.M88.4 R16, [R159] ;  /* 0x000000009f10783b */ /* 0x000fe20000000200 */
[--C-:B------:R-:W-:Y:S01]  /*64f0*/  IMAD.IADD R2, R0, 0x1, R156.reuse ;  /* 0x0000000100027824 */ /* 0x100fe200078e029c */
[----:B------:R-:W-:Y:S01]  /*6500*/  LEA R185, P0, R221, R182, 0x2 ;  /* 0x000000b6ddb97211 */ /* 0x000fe200078010ff */
        /* <DEDUP_REMOVED lines=40> */
[----:B------:R3:W-:Y:S07]  /*6790*/  LDSM.16.MT88.4 R32, [R0+0x9800] ;  /* 0x009800000020783b */ /* 0x0007ee0000004200 */
[C---:B-1----:R-:W-:Y:S08]  /*67a0*/  HMMA.16816.F32 R12, R28.reuse, R20, R12 ;  /* 0x000000141c0c723c */ /* 0x042ff0000000180c */
[----:B------:R-:W-:Y:S01]  /*67b0*/  HMMA.16816.F32 R16, R28, R22, R16 ;  /* 0x000000161c10723c */ /* 0x000fe20000001810 */
[----:B------:R-:W1:Y:S04]  /*67c0*/  LDSM.16.MT88.4 R20, [R2+0x9000] ;  /* 0x009000000214783b */ /* 0x000e680000004200 */
[----:B------:R-:W1:Y:S03]  /*67d0*/  LDSM.16.M88.4 R28, [R117+0x2000] ;  /* 0x00200000751c783b */ /* 0x000e660000000200 */
[C---:B----4-:R-:W-:Y:S05]  /*67e0*/  HMMA.16816.F32 R4, R100.reuse, R104, R4 ;  /* 0x000000686404723c */ /* 0x050fea0000001804 */
[----:B---3--:R-:W-:Y:S03]  /*67f0*/  IMAD.IADD R0, R156, 0x1, R157 ;  /* 0x000000019c007824 */ /* 0x008fe600078e029d */
[C---:B------:R-:W-:Y:S08]  /*6800*/  HMMA.16816.F32 R8, R100.reuse, R106, R8 ;  /* 0x0000006a6408723c */ /* 0x040ff00000001808 */
[C---:B--2---:R-:W-:Y:S08]  /*6810*/  HMMA.16816.F32 R12, R100.reuse, R24, R12 ;  /* 0x00000018640c723c */ /* 0x044ff0000000180c */
[----:B------:R-:W-:Y:S01]  /*6820*/  HMMA.16816.F32 R16, R100, R26, R16 ;  /* 0x0000001a6410723c */ /* 0x000fe20000001810 */
[----:B------:R2:W3:Y:S04]  /*6830*/  LDSM.16.MT88.4 R24, [R2+0x9800] ;  /* 0x009800000218783b */ /* 0x0004e80000004200 */
[----:B------:R-:W-:Y:S03]  /*6840*/  LDSM.16.MT88.4 R100, [R3+0xd000] ;  /* 0x00d000000364783b */ /* 0x000fe60000004200 */
[C---:B------:R-:W-:Y:S08]  /*6850*/  HMMA.16816.F32 R4, R108.reuse, R112, R4 ;  /* 0x000000706c04723c */ /* 0x040ff00000001804 */
[C---:B------:R-:W-:Y:S08]  /*6860*/  HMMA.16816.F32 R8, R108.reuse, R114, R8 ;  /* 0x000000726c08723c */ /* 0x040ff00000001808 */
[C---:B-1----:R-:W-:Y:S04]  /*6870*/  HMMA.16816.F32 R12, R108.reuse, R20, R12 ;  /* 0x000000146c0c723c */ /* 0x042fe8000000180c */
[----:B--2---:R-:W-:Y:S03]  /*6880*/  IADD3 R2, R186, -0x1, RZ ;  /* 0xffffffffba027810 */ /* 0x004fe60007ffe0ff */
[----:B------:R-:W-:Y:S01]  /*6890*/  IMAD.MOV.U32 R20, RZ, RZ, R185 ;  /* 0x000000ffff147224 */ /* 0x000fe200078e00b9 */
[----:B------:R-:W-:Y:S04]  /*68a0*/  HMMA.16816.F32 R16, R108, R22, R16 ;  /* 0x000000166c10723c */ /* 0x000fe80000001810 */
[----:B------:R-:W-:Y:S03]  /*68b0*/  IMAD.MOV.U32 R21, RZ, RZ, R183 ;  /* 0x000000ffff157224 */ /* 0x000fe600078e00b7 */
[----:B------:R-:W-:Y:S01]  /*68c0*/  @P6 IADD3 R22, P1, R213, R236, RZ ;  /* 0x000000ecd5166210 */ /* 0x000fe20007f3e0ff */
[C---:B------:R-:W-:Y:S05]  /*68d0*/  HMMA.16816.F32 R4, R28.reuse, R32, R4 ;  /* 0x000000201c04723c */ /* 0x040fea0000001804 */
[----:B------:R-:W-:Y:S02]  /*68e0*/  @P6 IMAD.X R23, R212, 0x1, R237, P1 ;  /* 0x00000001d4176824 */ /* 0x000fe400008e06ed */
[CC--:B------:R-:W-:Y:S01]  /*68f0*/  LEA R32, P0, R239.reuse, R20.reuse, 0x2 ;  /* 0x00000014ef207211 */ /* 0x0c0fe200078010ff */
[C---:B------:R-:W-:Y:S02]  /*6900*/  HMMA.16816.F32 R8, R28.reuse, R34, R8 ;  /* 0x000000221c08723c */ /* 0x040fe40000001808 */
[----:B------:R1:W5:Y:S02]  /*6910*/  @P6 LDG.E R211, [R22.64] ;  /* 0x0000000616d36981 */ /* 0x000364000c1e1900 */
[-C--:B------:R-:W-:Y:S02]  /*6920*/  LEA.HI.X.SX32 R33, R239, R21.reuse, 0x2, P0 ;  /* 0x00000015ef217211 */ /* 0x080fe400000f16ff */
[----:B------:R1:W5:Y:S02]  /*6930*/  @P6 LDG.E R210, [R22.64+0x20] ;  /* 0x0000200616d26981 */ /* 0x000364000c1e1900 */
[C---:B---3--:R-:W-:Y:S02]  /*6940*/  HMMA.16816.F32 R12, R28.reuse, R24, R12 ;  /* 0x000000181c0c723c */ /* 0x048fe4000000180c */
[----:B------:R1:W5:Y:S04]  /*6950*/  @P6 LDG.E R208, [R22.64+0x80] ;  /* 0x0000800616d06981 */ /* 0x000368000c1e1900 */
[----:B------:R1:W5:Y:S01]  /*6960*/  @P6 LDG.E R209, [R22.64+0xa0] ;  /* 0x0000a00616d16981 */ /* 0x000362000c1e1900 */
[CC--:B------:R-:W-:Y:S01]  /*6970*/  LEA R24, P1, R223.reuse, R20.reuse, 0x2 ;  /* 0x00000014df187211 */ /* 0x0c0fe200078210ff */
[----:B------:R-:W-:Y:S02]  /*6980*/  HMMA.16816.F32 R16, R28, R26, R16 ;  /* 0x0000001a1c10723c */ /* 0x000fe40000001810 */
[----:B------:R2:W-:Y:S02]  /*6990*/  RED.E.ADD.F32.FTZ.RN.STRONG.GPU [R20.64], R4 ;  /* 0x000000041400798e */ /* 0x0005e4000c10e786 */
[-C--:B------:R-:W-:Y:S02]  /*69a0*/  LEA.HI.X.SX32 R25, R223, R21.reuse, 0x2, P1 ;  /* 0x00000015df197211 */ /* 0x080fe400008f16ff */
[----:B------:R-:W-:Y:S01]  /*69b0*/  LDSM.16.MT88.4 R28, [R3+0xa800] ;  /* 0x00a80000031c783b */ /* 0x000fe20000004200 */
[CC--:B------:R-:W-:Y:S03]  /*69c0*/  LEA R26, P0, R247.reuse, R20.reuse, 0x2 ;  /* 0x00000014f71a7211 */ /* 0x0c0fe600078010ff */
[----:B------:R3:W-:Y:S02]  /*69d0*/  RED.E.ADD.F32.FTZ.RN.STRONG.GPU [R24.64], R5 ;  /* 0x000000051800798e */ /* 0x0007e4000c10e786 */
[-C--:B------:R-:W-:Y:S02]  /*69e0*/  LEA.HI.X.SX32 R27, R247, R21.reuse, 0x2, P0 ;  /* 0x00000015f71b7211 */ /* 0x080fe400000f16ff */
[----:B------:R4:W-:Y:S04]  /*69f0*/  RED.E.ADD.F32.FTZ.RN.STRONG.GPU [R32.64], R6 ;  /* 0x000000062000798e */ /* 0x0009e8000c10e786 */
[----:B------:R-:W-:Y:S01]  /*6a00*/  LDSM.16.MT88.4 R32, [R3+0xc800] ;  /* 0x00c800000320783b */ /* 0x000fe20000004200 */
[CC--:B-1----:R-:W-:Y:S04]  /*6a10*/  LEA R22, P3, R246.reuse, R20.reuse, 0x2 ;  /* 0x00000014f6167211 */ /* 0x0c2fe800078610ff */
[-C--:B------:R-:W-:Y:S02]  /*6a20*/  LEA.HI.X.SX32 R23, R246, R21.reuse, 0x2, P3 ;  /* 0x00000015f6177211 */ /* 0x080fe400018f16ff */
[CC--:B--2---:R-:W-:Y:S04]  /*6a30*/  LEA R4, P1, R248.reuse, R20.reuse, 0x2 ;  /* 0x00000014f8047211 */ /* 0x0c4fe800078210ff */
[-C--:B---3--:R-:W-:Y:S02]  /*6a40*/  LEA.HI.X.SX32 R5, R248, R21.reuse, 0x2, P1 ;  /* 0x00000015f8057211 */ /* 0x088fe400008f16ff */
[CC--:B----4-:R-:W-:Y:S03]  /*6a50*/  LEA R6, P1, R245.reuse, R20.reuse, 0x2 ;  /* 0x00000014f5067211 */ /* 0x0d0fe600078210ff */
[----:B------:R1:W-:Y:S04]  /*6a60*/  RED.E.ADD.F32.FTZ.RN.STRONG.GPU [R4.64], R7 ;  /* 0x000000070400798e */ /* 0x0003e8000c10e786 */
[----:B------:R2:W-:Y:S04]  /*6a70*/  RED.E.ADD.F32.FTZ.RN.STRONG.GPU [R26.64], R8 ;  /* 0x000000081a00798e */ /* 0x0005e8000c10e786 */
[----:B------:R3:W-:Y:S01]  /*6a80*/  RED.E.ADD.F32.FTZ.RN.STRONG.GPU [R22.64], R9 ;  /* 0x000000091600798e */ /* 0x0007e2000c10e786 */
[CC--:B-1----:R-:W-:Y:S02]  /*6a90*/  LEA R4, P0, R244.reuse, R20.reuse, 0x2 ;  /* 0x00000014f4047211 */ /* 0x0c2fe400078010ff */
[-C--:B------:R-:W-:Y:S02]  /*6aa0*/  LEA.HI.X.SX32 R7, R245, R21.reuse, 0x2, P1 ;  /* 0x00000015f5077211 */ /* 0x080fe400008f16ff */
[-C--:B------:R-:W-:Y:S02]  /*6ab0*/  LEA.HI.X.SX32 R5, R244, R21.reuse, 0x2, P0 ;  /* 0x00000015f4057211 */ /* 0x080fe400000f16ff */
[CC--:B--2---:R-:W-:Y:S01]  /*6ac0*/  LEA R26, P0, R234.reuse, R20.reuse, 0x2 ;  /* 0x00000014ea1a7211 */ /* 0x0c4fe200078010ff */
[----:B------:R1:W-:Y:S01]  /*6ad0*/  RED.E.ADD.F32.FTZ.RN.STRONG.GPU [R6.64], R10 ;  /* 0x0000000a0600798e */ /* 0x0003e2000c10e786 */
[CC--:B---3--:R-:W-:Y:S02]  /*6ae0*/  LEA R22, P5, R233.reuse, R20.reuse, 0x2 ;  /* 0x00000014e9167211 */ /* 0x0c8fe400078a10ff */
[-C--:B------:R-:W-:Y:S01]  /*6af0*/  LEA.HI.X.SX32 R27, R234, R21.reuse, 0x2, P0 ;  /* 0x00000015ea1b7211 */ /* 0x080fe200000f16ff */
[----:B------:R2:W-:Y:S01]  /*6b00*/  RED.E.ADD.F32.FTZ.RN.STRONG.GPU [R4.64], R11 ;  /* 0x0000000b0400798e */ /* 0x0005e2000c10e786 */
[-C--:B------:R-:W-:Y:S02]  /*6b10*/  LEA.HI.X.SX32 R23, R233, R21.reuse, 0x2, P5 ;  /* 0x00000015e9177211 */ /* 0x080fe400028f16ff */
[CC--:B------:R-:W-:Y:S01]  /*6b20*/  LEA R8, P3, R219.reuse, R20.reuse, 0x2 ;  /* 0x00000014db087211 */ /* 0x0c0fe200078610ff */
[----:B------:R-:W-:Y:S03]  /*6b30*/  RED.E.ADD.F32.FTZ.RN.STRONG.GPU [R20.64+0x80], R12 ;  /* 0x0000800c1400798e */ /* 0x000fe6000c10e786 */
[-C--:B------:R-:W-:Y:S01]  /*6b40*/  LEA.HI.X.SX32 R9, R219, R21.reuse, 0x2, P3 ;  /* 0x00000015db097211 */ /* 0x080fe200018f16ff */
[----:B------:R-:W-:Y:S01]  /*6b50*/  RED.E.ADD.F32.FTZ.RN.STRONG.GPU [R24.64+0x80], R13 ;  /* 0x0000800d1800798e */ /* 0x000fe2000c10e786 */
[----:B------:R-:W-:Y:S03]  /*6b60*/  @P6 IADD3 R213, P3, R213, -0x100, RZ ;  /* 0xffffff00d5d56810 */ /* 0x000fe60007f7e0ff */
[----:B------:R-:W-:Y:S01]  /*6b70*/  RED.E.ADD.F32.FTZ.RN.STRONG.GPU [R26.64], R14 ;  /* 0x0000000e1a00798e */ /* 0x000fe2000c10e786 */
[----:B------:R-:W-:Y:S03]  /*6b80*/  @P6 IADD3.X R212, R212, -0x1, RZ, P3, !PT ;  /* 0xffffffffd4d46810 */ /* 0x000fe60001ffe4ff */
[----:B------:R-:W-:Y:S04]  /*6b90*/  RED.E.ADD.F32.FTZ.RN.STRONG.GPU [R22.64], R15 ;  /* 0x0000000f1600798e */ /* 0x000fe8000c10e786 */
[----:B------:R-:W-:Y:S01]  /*6ba0*/  LDSM.16.MT88.4 R24, [R0] ;  /* 0x000000000018783b */ /* 0x000fe20000004200 */
[CC--:B-1----:R-:W-:Y:S03]  /*6bb0*/  LEA R10, P4, R249.reuse, R20.reuse, 0x2 ;  /* 0x00000014f90a7211 */ /* 0x0c2fe600078810ff */
[----:B------:R-:W-:Y:S01]  /*6bc0*/  LDSM.16.MT88.4 R12, [R157+0x800] ;  /* 0x000800009d0c783b */ /* 0x000fe20000004200 */
[-C--:B------:R-:W-:Y:S02]  /*6bd0*/  LEA R6, P1, R218, R20.reuse, 0x2 ;  /* 0x00000014da067211 */ /* 0x080fe400078210ff */
[-C--:B--2---:R-:W-:Y:S02]  /*6be0*/  LEA.HI.X.SX32 R11, R249, R21.reuse, 0x2, P4 ;  /* 0x00000015f90b7211 */ /* 0x084fe400020f16ff */
[----:B------:R-:W-:Y:S02]  /*6bf0*/  LEA R4, P0, R220, R20, 0x2 ;  /* 0x00000014dc047211 */ /* 0x000fe400078010ff */
[-C--:B------:R-:W-:Y:S01]  /*6c00*/  LEA.HI.X.SX32 R7, R218, R21.reuse, 0x2, P1 ;  /* 0x00000015da077211 */ /* 0x080fe200008f16ff */
[----:B------:R-:W-:Y:S01]  /*6c10*/  RED.E.ADD.F32.FTZ.RN.STRONG.GPU [R10.64], R16 ;  /* 0x000000100a00798e */ /* 0x000fe2000c10e786 */
[----:B------:R-:W-:Y:S02]  /*6c20*/  LEA.HI.X.SX32 R5, R220, R21, 0x2, P0 ;  /* 0x00000015dc057211 */ /* 0x000fe400000f16ff */
[----:B------:R-:W-:Y:S01]  /*6c30*/  ISETP.GT.AND P4, PT, R186, R222, PT ;  /* 0x000000deba00720c */ /* 0x000fe20003f84270 */
[----:B------:R-:W-:Y:S01]  /*6c40*/  RED.E.ADD.F32.FTZ.RN.STRONG.GPU [R8.64], R17 ;  /* 0x000000110800798e */ /* 0x000fe2000c10e786 */
[----:B------:R-:W-:Y:S03]  /*6c50*/  @P6 IADD3 R215, P1, R215, -0x100, RZ ;  /* 0xffffff00d7d76810 */ /* 0x000fe60007f3e0ff */
[----:B------:R-:W-:Y:S01]  /*6c60*/  RED.E.ADD.F32.FTZ.RN.STRONG.GPU [R6.64], R18 ;  /* 0x000000120600798e */ /* 0x000fe2000c10e786 */
[----:B------:R-:W-:Y:S03]  /*6c70*/  @P6 IADD3.X R214, R214, -0x1, RZ, P1, !PT ;  /* 0xffffffffd6d66810 */ /* 0x000fe60000ffe4ff */
[----:B------:R-:W-:Y:S04]  /*6c80*/  LDSM.16.MT88.4 R8, [R157] ;  /* 0x000000009d08783b */ /* 0x000fe80000004200 */
[----:B------:R-:W-:Y:S04]  /*6c90*/  RED.E.ADD.F32.FTZ.RN.STRONG.GPU [R4.64], R19 ;  /* 0x000000130400798e */ /* 0x000fe8000c10e786 */
[----:B------:R-:W1:Y:S04]  /*6ca0*/  LDSM.16.MT88.4 R4, [R3+0xa000] ;  /* 0x00a000000304783b */ /* 0x000e680000004200 */
[----:B------:R-:W2:Y:S04]  /*6cb0*/  LDSM.16.MT88.4 R20, [R3+0xc000] ;  /* 0x00c000000314783b */ /* 0x000ea80000004200 */
[----:B------:R-:W3:Y:S01]  /*6cc0*/  LDSM.16.MT88.4 R16, [R0+0x800] ;  /* 0x000800000010783b */ /* 0x000ee20000004200 */
        /* <DEDUP_REMOVED lines=12> */
[-C--:B------:R-:W-:Y:S08]  /*6d90*/  HMMA.16816.F32 R68, R28, R12.reuse, R68 ;  /* 0x0000000c1c44723c */ /* 0x080ff00000001844 */
[C---:B------:R-:W-:Y:S08]  /*6da0*/  HMMA.16816.F32 R72, R32.reuse, R12, R72 ;  /* 0x0000000c2048723c */ /* 0x040ff00000001848 */
[-C--:B------:R-:W-:Y:S08]  /*6db0*/  HMMA.16816.F32 R76, R32, R14.reuse, R76 ;  /* 0x0000000e204c723c */ /* 0x080ff0000000184c */
[C---:B------:R-:W-:Y:S01]  /*6dc0*/  HMMA.16816.F32 R80, R28.reuse, R14, R80 ;  /* 0x0000000e1c50723c */ /* 0x040fe20000001850 */
[----:B------:R-:W4:Y:S07]  /*6dd0*/  LDSM.16.MT88.4 R12, [R3+0xb800] ;  /* 0x00b80000030c783b */ /* 0x000f2e0000004200 */
[-C--:B---3--:R-:W-:Y:S08]  /*6de0*/  HMMA.16816.F32 R84, R28, R16.reuse, R84 ;  /* 0x000000101c54723c */ /* 0x088ff00000001854 */
[C---:B------:R-:W-:Y:S08]  /*6df0*/  HMMA.16816.F32 R88, R32.reuse, R16, R88 ;  /* 0x000000102058723c */ /* 0x040ff00000001858 */
[-C--:B------:R-:W-:Y:S01]  /*6e00*/  HMMA.16816.F32 R92, R32, R18.reuse, R92 ;  /* 0x00000012205c723c */ /* 0x080fe2000000185c */
[----:B------:R-:W3:Y:S07]  /*6e10*/  LDSM.16.MT88.4 R32, [R3+0xd800] ;  /* 0x00d800000320783b */ /* 0x000eee0000004200 */
[----:B------:R-:W-:Y:S01]  /*6e20*/  HMMA.16816.F32 R96, R28, R18, R96 ;  /* 0x000000121c60723c */ /* 0x000fe20000001860 */
[----:B------:R2:W3:Y:S07]  /*6e30*/  LDSM.16.MT88.4 R16, [R0+0x1800] ;  /* 0x001800000010783b */ /* 0x0004ee0000004200 */
[-C--:B-1----:R-:W-:Y:S08]  /*6e40*/  HMMA.16816.F32 R68, R8, R20.reuse, R68 ;  /* 0x000000140844723c */ /* 0x082ff00000001844 */
[C---:B------:R-:W-:Y:S08]  /*6e50*/  HMMA.16816.F32 R72, R100.reuse, R20, R72 ;  /* 0x000000146448723c */ /* 0x040ff00000001848 */
[-C--:B------:R-:W-:Y:S04]  /*6e60*/  HMMA.16816.F32 R76, R100, R22.reuse, R76 ;  /* 0x00000016644c723c */ /* 0x080fe8000000184c */
[----:B--2---:R-:W-:Y:S01]  /*6e70*/  LOP3.LUT R0, R186, 0x1, RZ, 0xc0, !PT ;  /* 0x00000001ba007812 */ /* 0x004fe200078ec0ff */
[----:B------:R-:W-:Y:S03]  /*6e80*/  IMAD.MOV.U32 R186, RZ, RZ, R2 ;  /* 0x000000ffffba7224 */ /* 0x000fe600078e0002 */
[C---:B------:R-:W-:Y:S04]  /*6e90*/  HMMA.16816.F32 R80, R8.reuse, R22, R80 ;  /* 0x000000160850723c */ /* 0x040fe80000001850 */
[----:B------:R-:W-:Y:S02]  /*6ea0*/  ISETP.NE.U32.AND P0, PT, R0, 0x1, PT ;  /* 0x000000010000780c */ /* 0x000fe40003f05070 */
[C---:B------:R-:W-:Y:S02]  /*6eb0*/  IADD3 R0, R157.reuse, -0x2000, RZ ;  /* 0xffffe0009d007810 */ /* 0x040fe40007ffe0ff */
[-C--:B------:R-:W-:Y:S08]  /*6ec0*/  HMMA.16816.F32 R84, R8, R4.reuse, R84 ;  /* 0x000000040854723c */ /* 0x080ff00000001854 */
[C---:B------:R-:W-:Y:S04]  /*6ed0*/  HMMA.16816.F32 R88, R100.reuse, R4, R88 ;  /* 0x000000046458723c */ /* 0x040fe80000001858 */
[----:B------:R-:W-:Y:S04]  /*6ee0*/  @P0 IADD3 R0, R157, 0x2000, RZ ;  /* 0x000020009d000810 */ /* 0x000fe80007ffe0ff */
[-C--:B------:R-:W-:Y:S04]  /*6ef0*/  HMMA.16816.F32 R92, R100, R6.reuse, R92 ;  /* 0x00000006645c723c */ /* 0x080fe8000000185c */
[----:B------:R-:W-:Y:S04]  /*6f00*/  IMAD.MOV.U32 R157, RZ, RZ, R0 ;  /* 0x000000ffff9d7224 */ /* 0x000fe800078e0000 */
[----:B------:R-:W-:Y:S08]  /*6f10*/  HMMA.16816.F32 R96, R8, R6, R96 ;  /* 0x000000060860723c */ /* 0x000ff00000001860 */
[-C--:B----4-:R-:W-:Y:S08]  /*6f20*/  HMMA.16816.F32 R68, R12, R24.reuse, R68 ;  /* 0x000000180c44723c */ /* 0x090ff00000001844 */
[C---:B---3--:R-:W-:Y:S08]  /*6f30*/  HMMA.16816.F32 R72, R32.reuse, R24, R72 ;  /* 0x000000182048723c */ /* 0x048ff00000001848 */
        /* <DEDUP_REMOVED lines=71> */
[----:B------:R-:W-:-:S02]  /*73b0*/  F2FP.PACK_AB R2, R2, R92 ;  /* 0x0000005c0202723e */ /* 0x000fc400000000ff */
[----:B------:R-:W-:Y:S01]  /*73c0*/  STS [R242], R5 ;  /* 0x00000005f2007388 */ /* 0x000fe20000000800 */
        /* <DEDUP_REMOVED lines=9> */
[----:B------:R-:W-:-:S02]  /*7460*/  F2FP.PACK_AB R56, R57, R56 ;  /* 0x000000383938723e */ /* 0x000fc400000000ff */
[----:B------:R-:W-:Y:S01]  /*7470*/  F2FP.PACK_AB R58, R59, R58 ;  /* 0x0000003a3b3a723e */ /* 0x000fe200000000ff */
[----:B------:R-:W-:Y:S01]  /*7480*/  STS [R242+0x2000], R2 ;  /* 0x00200002f2007388 */ /* 0x000fe20000000800 */
[----:B------:R-:W-:Y:S02]  /*7490*/  F2FP.PACK_AB R60, R61, R60 ;  /* 0x0000003c3d3c723e */ /* 0x000fe400000000ff */
[----:B------:R-:W-:Y:S01]  /*74a0*/  F2FP.PACK_AB R62, R63, R62 ;  /* 0x0000003e3f3e723e */ /* 0x000fe200000000ff */
[----:B------:R1:W-:Y:S01]  /*74b0*/  STS [R242+0x2400], R0 ;  /* 0x00240000f2007388 */ /* 0x0003e20000000800 */
[----:B------:R-:W-:-:S03]  /*74c0*/  ISETP.NE.AND P0, PT, R238, -0x1, PT ;  /* 0xffffffffee00780c */ /* 0x000fc60003f05270 */
[----:B------:R2:W-:Y:S04]  /*74d0*/  STS [R240+0x4000], R36 ;  /* 0x00400024f0007388 */ /* 0x0005e80000000800 */
[----:B------:R2:W-:Y:S04]  /*74e0*/  STS [R240+0x4400], R38 ;  /* 0x00440026f0007388 */ /* 0x0005e80000000800 */
[----:B------:R2:W-:Y:S04]  /*74f0*/  STS [R243+0x4000], R48 ;  /* 0x00400030f3007388 */ /* 0x0005e80000000800 */
[----:B------:R2:W-:Y:S04]  /*7500*/  STS [R251+0x4000], R50 ;  /* 0x00400032fb007388 */ /* 0x0005e80000000800 */
[----:B------:R2:W-:Y:S04]  /*7510*/  STS [R240+0x6000], R40 ;  /* 0x00600028f0007388 */ /* 0x0005e80000000800 */
[----:B------:R2:W-:Y:S01]  /*7520*/  STS [R240+0x6400], R42 ;  /* 0x0064002af0007388 */ /* 0x0005e20000000800 */
[----:B-1----:R-:W-:-:S03]  /*7530*/  @P0 IADD3 R0, R224, R238, RZ ;  /* 0x000000eee0000210 */ /* 0x002fc60007ffe0ff */
[----:B------:R2:W-:Y:S02]  /*7540*/  STS [R243+0x6000], R44 ;  /* 0x0060002cf3007388 */ /* 0x0005e40000000800 */
[C---:B------:R-:W-:Y:S02]  /*7550*/  @P0 IMAD.WIDE.U32 R4, R0.reuse, c[0x0][0x3a0], RZ ;  /* 0x0000e80000040a25 */ /* 0x040fe400078e00ff */
[----:B------:R2:W-:Y:S02]  /*7560*/  STS [R243+0x6400], R46 ;  /* 0x0064002ef3007388 */ /* 0x0005e40000000800 */
[----:B------:R-:W-:Y:S01]  /*7570*/  @P0 IMAD R8, R0, c[0x0][0x3a4], R5 ;  /* 0x0000e90000080a24 */ /* 0x000fe200078e0205 */
[----:B------:R-:W-:Y:S01]  /*7580*/  @P0 MOV R2, R4 ;  /* 0x0000000400020202 */ /* 0x000fe20000000f00 */
[----:B------:R-:W1:Y:S04]  /*7590*/  S2R R118, SR_CTAID.Y ;  /* 0x0000000000767919 */ /* 0x000e680000002600 */
[----:B------:R2:W-:Y:S04]  /*75a0*/  STS [R241+0x4000], R52 ;  /* 0x00400034f1007388 */ /* 0x0005e80000000800 */
[----:B------:R2:W-:Y:S04]  /*75b0*/  STS [R241+0x4400], R54 ;  /* 0x00440036f1007388 */ /* 0x0005e80000000800 */
[----:B------:R2:W-:Y:S04]  /*75c0*/  STS [R242+0x4000], R64 ;  /* 0x00400040f2007388 */ /* 0x0005e80000000800 */
[----:B------:R2:W-:Y:S04]  /*75d0*/  STS [R242+0x4400], R66 ;  /* 0x00440042f2007388 */ /* 0x0005e80000000800 */
[----:B------:R2:W-:Y:S04]  /*75e0*/  STS [R241+0x6000], R56 ;  /* 0x00600038f1007388 */ /* 0x0005e80000000800 */
[----:B------:R2:W-:Y:S01]  /*75f0*/  STS [R241+0x6400], R58 ;  /* 0x0064003af1007388 */ /* 0x0005e20000000800 */
[----:B-1----:R-:W-:-:S03]  /*7600*/  SHF.R.S32.HI R6, RZ, 0x1f, R118 ;  /* 0x0000001fff067819 */ /* 0x002fc60000011476 */
[----:B------:R2:W-:Y:S04]  /*7610*/  STS [R242+0x6000], R60 ;  /* 0x0060003cf2007388 */ /* 0x0005e80000000800 */
[----:B------:R2:W-:Y:S01]  /*7620*/  STS [R242+0x6400], R62 ;  /* 0x0064003ef2007388 */ /* 0x0005e20000000800 */
        /* <DEDUP_REMOVED lines=11> */
.L_x_369:
        /* <DEDUP_REMOVED lines=15> */
.L_x_370:
        /* <DEDUP_REMOVED lines=8> */
[C---:B------:R-:W-:Y:S01]  /*7850*/  IMAD.WIDE.U32 R4, R216.reuse, c[0x0][0x3a0], R6 ;  /* 0x0000e800d8047a25 */ /* 0x040fe200078e0006 */
        /* <DEDUP_REMOVED lines=8> */
[----:B------:R1:W3:Y:S01]  /*78e0*/  LDS.128 R20, [R196+0x7000] ;  /* 0x00700000c4147984 */ /* 0x0002e20000000c00 */
[----:B------:R-:W-:-:S03]  /*78f0*/  IMAD.WIDE.U32 R4, R226, c[0x0][0x3b8], R4 ;  /* 0x0000ee00e2047a25 */ /* 0x000fc600078e0004 */
[----:B------:R1:W4:Y:S02]  /*7900*/  LDS.128 R24, [R196+0x8000] ;  /* 0x00800000c4187984 */ /* 0x0003240000000c00 */
[----:B------:R-:W-:Y:S02]  /*7910*/  IADD3 R2, R0, R5, RZ ;  /* 0x0000000500027210 */ /* 0x000fe40007ffe0ff */
[----:B------:R1:W2:Y:S04]  /*7920*/  LDS.128 R28, [R196+0x9000] ;  /* 0x00900000c41c7984 */ /* 0x0002a80000000c00 */
[----:B--2---:R1:W2:Y:S04]  /*7930*/  LDS.128 R36, [R196+0xa000] ;  /* 0x00a00000c4247984 */ /* 0x0042a80000000c00 */
        /* <DEDUP_REMOVED lines=14> */
.L_x_372:
[----:B------:R-:W-:Y:S05]  /*7a20*/  BSYNC B0 ;  /* 0x0000000000007941 */ /* 0x000fea0003800000 */
.L_x_371:
[----:B------:R-:W-:Y:S01]  /*7a30*/  IADD3 R0, R217, 0x20, RZ ;  /* 0x00000020d9007810 */ /* 0x000fe20007ffe0ff */
[----:B------:R-:W-:Y:S03]  /*7a40*/  BSSY B0, `(.L_x_373) ;  /* 0x000000e000007945 */ /* 0x000fe60003800000 */
[----:B------:R-:W-:-:S13]  /*7a50*/  ISETP.GE.OR P3, PT, R0, R16, P1 ;  /* 0x000000100000720c */ /* 0x000fda0000f66670 */
[----:B------:R-:W-:Y:S05]  /*7a60*/  @P3 BRA `(.L_x_374) ;  /* 0x000000b000003947 */ /* 0x000fea0003800000 */
[----:B------:R-:W-:Y:S02]  /*7a70*/  IADD3 R0, P0, R217, 0x20, RZ ;  /* 0x00000020d9007810 */ /* 0x000fe40007f1e0ff */
[----:B------:R-:W-:-:S03]  /*7a80*/  MOV R9, R2 ;  /* 0x0000000200097202 */ /* 0x000fc60000000f00 */
[----:B------:R-:W-:-:S04]  /*7a90*/  IMAD.X R8, RZ, RZ, R33, P0 ;  /* 0x000000ffff087224 */ /* 0x000fc800000e0621 */
[----:B----4-:R-:W-:Y:S02]  /*7aa0*/  IMAD R10, R8, c[0x0][0x3a0], RZ ;  /* 0x0000e800080a7a24 */ /* 0x010fe400078e02ff */
[----:B------:R-:W-:-:S04]  /*7ab0*/  IMAD.MOV.U32 R8, RZ, RZ, R4 ;  /* 0x000000ffff087224 */ /* 0x000fc800078e0004 */
[----:B------:R-:W-:-:S04]  /*7ac0*/  IMAD.WIDE.U32 R8, R0, c[0x0][0x3a0], R8 ;  /* 0x0000e80000087a25 */ /* 0x000fc800078e0008 */
[----:B------:R-:W-:Y:S01]  /*7ad0*/  IMAD R0, R0, c[0x0][0x3a4], R10 ;  /* 0x0000e90000007a24 */ /* 0x000fe200078e020a */
[----:B------:R-:W-:-:S04]  /*7ae0*/  LEA R10, P0, R8, c[0x0][0x340], 0x1 ;  /* 0x0000d000080a7a11 */ /* 0x000fc800078008ff */
[----:B------:R-:W-:-:S04]  /*7af0*/  IADD3 R0, R0, R9, RZ ;  /* 0x0000000900007210 */ /* 0x000fc80007ffe0ff */
[----:B------:R-:W-:-:S05]  /*7b00*/  LEA.HI.X R11, R8, c[0x0][0x344], R0, 0x1, P0 ;  /* 0x0000d100080b7a11 */ /* 0x000fca00000f0c00 */
[----:B---3--:R3:W-:Y:S02]  /*7b10*/  STG.E.128 [R10.64], R20 ;  /* 0x000000140a007986 */ /* 0x0087e4000c101d06 */
.L_x_374:
[----:B------:R-:W-:Y:S05]  /*7b20*/  BSYNC B0 ;  /* 0x0000000000007941 */ /* 0x000fea0003800000 */
.L_x_373:
[----:B------:R-:W-:Y:S01]  /*7b30*/  IADD3 R0, R217, 0x40, RZ ;  /* 0x00000040d9007810 */ /* 0x000fe20007ffe0ff */
[----:B------:R-:W-:Y:S03]  /*7b40*/  BSSY B0, `(.L_x_375) ;  /* 0x000000e000007945 */ /* 0x000fe60003800000 */
[----:B------:R-:W-:-:S13]  /*7b50*/  ISETP.GE.OR P2, PT, R0, R16, P1 ;  /* 0x000000100000720c */ /* 0x000fda0000f46670 */
[----:B------:R-:W-:Y:S05]  /*7b60*/  @P2 BRA `(.L_x_376) ;  /* 0x000000b000002947 */ /* 0x000fea0003800000 */
[----:B------:R-:W-:Y:S02]  /*7b70*/  IADD3 R0, P0, R217, 0x40, RZ ;  /* 0x00000040d9007810 */ /* 0x000fe40007f1e0ff */
[----:B------:R-:W-:-:S03]  /*7b80*/  MOV R9, R2 ;  /* 0x0000000200097202 */ /* 0x000fc60000000f00 */
[----:B------:R-:W-:-:S04]  /*7b90*/  IMAD.X R8, RZ, RZ, R33, P0 ;  /* 0x000000ffff087224 */ /* 0x000fc800000e0621 */
[----:B---34-:R-:W-:Y:S02]  /*7ba0*/  IMAD R10, R8, c[0x0][0x3a0], RZ ;  /* 0x0000e800080a7a24 */ /* 0x018fe400078e02ff */
[----:B------:R-:W-:-:S04]  /*7bb0*/  IMAD.MOV.U32 R8, RZ, RZ, R4 ;  /* 0x000000ffff087224 */ /* 0x000fc800078e0004 */
[----:B------:R-:W-:-:S04]  /*7bc0*/  IMAD.WIDE.U32 R8, R0, c[0x0][0x3a0], R8 ;  /* 0x0000e80000087a25 */ /* 0x000fc800078e0008 */
[----:B------:R-:W-:Y:S01]  /*7bd0*/  IMAD R0, R0, c[0x0][0x3a4], R10 ;  /* 0x0000e90000007a24 */ /* 0x000fe200078e020a */
[----:B------:R-:W-:-:S04]  /*7be0*/  LEA R10, P0, R8, c[0x0][0x340], 0x1 ;  /* 0x0000d000080a7a11 */ /* 0x000fc800078008ff */
[----:B------:R-:W-:-:S04]  /*7bf0*/  IADD3 R0, R0, R9, RZ ;  /* 0x0000000900007210 */ /* 0x000fc80007ffe0ff */
[----:B------:R-:W-:-:S05]  /*7c00*/  LEA.HI.X R11, R8, c[0x0][0x344], R0, 0x1, P0 ;  /* 0x0000d100080b7a11 */ /* 0x000fca00000f0c00 */
[----:B------:R3:W-:Y:S02]  /*7c10*/  STG.E.128 [R10.64], R24 ;  /* 0x000000180a007986 */ /* 0x0007e4000c101d06 */
.L_x_376:
[----:B------:R-:W-:Y:S05]  /*7c20*/  BSYNC B0 ;  /* 0x0000000000007941 */ /* 0x000fea0003800000 */
.L_x_375:
[----:B------:R-:W-:Y:S01]  /*7c30*/  IADD3 R0, R217, 0x60, RZ ;  /* 0x00000060d9007810 */ /* 0x000fe20007ffe0ff */
[----:B------:R-:W-:Y:S03]  /*7c40*/  BSSY B0, `(.L_x_377) ;  /* 0x000000d000007945 */ /* 0x000fe60003800000 */
[----:B------:R-:W-:-:S13]  /*7c50*/  ISETP.GE.OR P1, PT, R0, R16, P1 ;  /* 0x000000100000720c */ /* 0x000fda0000f26670 */
[----:B------:R-:W-:Y:S05]  /*7c60*/  @P1 BRA `(.L_x_378) ;  /* 0x000000a000001947 */ /* 0x000fea0003800000 */
[----:B------:R-:W-:-:S04]  /*7c70*/  IADD3 R0, P0, R217, 0x60, RZ ;  /* 0x00000060d9007810 */ /* 0x000fc80007f1e0ff */
[----:B------:R-:W-:-:S05]  /*7c80*/  IADD3.X R5, RZ, R33, RZ, P0, !PT ;  /* 0x00000021ff057210 */ /* 0x000fca00007fe4ff */
[----:B---34-:R-:W-:Y:S01]  /*7c90*/  IMAD R10, R5, c[0x0][0x3a0], RZ ;  /* 0x0000e800050a7a24 */ /* 0x018fe200078e02ff */
[----:B------:R-:W-:-:S05]  /*7ca0*/  MOV R5, R2 ;  /* 0x0000000200057202 */ /* 0x000fca0000000f00 */
[----:B------:R-:W-:-:S04]  /*7cb0*/  IMAD.WIDE.U32 R8, R0, c[0x0][0x3a0], R4 ;  /* 0x0000e80000087a25 */ /* 0x000fc800078e0004 */
[----:B------:R-:W-:Y:S01]  /*7cc0*/  IMAD R0, R0, c[0x0][0x3a4], R10 ;  /* 0x0000e90000007a24 */ /* 0x000fe200078e020a */
[----:B------:R-:W-:-:S04]  /*7cd0*/  LEA R4, P0, R8, c[0x0][0x340], 0x1 ;  /* 0x0000d00008047a11 */ /* 0x000fc800078008ff */
[----:B------:R-:W-:-:S04]  /*7ce0*/  IADD3 R0, R0, R9, RZ ;  /* 0x0000000900007210 */ /* 0x000fc80007ffe0ff */
[----:B------:R-:W-:-:S05]  /*7cf0*/  LEA.HI.X R5, R8, c[0x0][0x344], R0, 0x1, P0 ;  /* 0x0000d10008057a11 */ /* 0x000fca00000f0c00 */
[----:B------:R3:W-:Y:S02]  /*7d00*/  STG.E.128 [R4.64], R28 ;  /* 0x0000001c04007986 */ /* 0x0007e4000c101d06 */
.L_x_378:
[----:B------:R-:W-:Y:S05]  /*7d10*/  BSYNC B0 ;  /* 0x0000000000007941 */ /* 0x000fea0003800000 */
.L_x_377:
[----:B------:R-:W-:Y:S01]  /*7d20*/  IMAD.WIDE.U32 R6, R216, c[0x0][0x3a8], R6 ;  /* 0x0000ea00d8067a25 */ /* 0x000fe200078e0006 */
[----:B------:R-:W-:Y:S03]  /*7d30*/  BSSY B0, `(.L_x_379) ;  /* 0x0000013000007945 */ /* 0x000fe60003800000 */
[----:B------:R-:W-:Y:S01]  /*7d40*/  IMAD R0, R17, c[0x0][0x3a8], RZ ;  /* 0x0000ea0011007a24 */ /* 0x000fe200078e02ff */
[----:B---3--:R-:W-:-:S03]  /*7d50*/  IADD3 R4, P0, R19, R6, RZ ;  /* 0x0000000613047210 */ /* 0x008fc60007f1e0ff */
[----:B------:R-:W-:Y:S02]  /*7d60*/  IMAD R2, R216, c[0x0][0x3ac], R0 ;  /* 0x0000eb00d8027a24 */ /* 0x000fe400078e0200 */
[----:B------:R-:W-:-:S03]  /*7d70*/  IMAD R0, R18, c[0x0][0x3c0], RZ ;  /* 0x0000f00012007a24 */ /* 0x000fc600078e02ff */
[----:B------:R-:W-:Y:S01]  /*7d80*/  IADD3.X R5, R32, R7, R2, P0, !PT ;  /* 0x0000000720057210 */ /* 0x000fe200007fe402 */
[----:B------:R-:W-:-:S04]  /*7d90*/  IMAD R0, R226, c[0x0][0x3c4], R0 ;  /* 0x0000f100e2007a24 */ /* 0x000fc800078e0200 */
[----:B------:R-:W-:-:S05]  /*7da0*/  IMAD.WIDE.U32 R4, R226, c[0x0][0x3c0], R4 ;  /* 0x0000f000e2047a25 */ /* 0x000fca00078e0004 */
[----:B----4-:R-:W-:Y:S01]  /*7db0*/  IADD3 R10, R0, R5, RZ ;  /* 0x00000005000a7210 */ /* 0x010fe20007ffe0ff */
        /* <DEDUP_REMOVED lines=9> */
[----:B--2---:R2:W-:Y:S04]  /*7e50*/  STG.E.128 [R8.64], R36 ;  /* 0x0000002408007986 */ /* 0x0045e8000c101d06 */
.L_x_380:
[----:B------:R-:W-:Y:S05]  /*7e60*/  BSYNC B0 ;  /* 0x0000000000007941 */ /* 0x000fea0003800000 */
.L_x_379:
        /* <DEDUP_REMOVED lines=12> */
[----:B-1----:R1:W-:Y:S02]  /*7f30*/  STG.E.128 [R8.64], R40 ;  /* 0x0000002808007986 */ /* 0x0023e4000c101d06 */
.L_x_382:
[----:B------:R-:W-:Y:S05]  /*7f40*/  BSYNC B0 ;  /* 0x0000000000007941 */ /* 0x000fea0003800000 */
.L_x_381:
        /* <DEDUP_REMOVED lines=8> */
[----:B-12---:R-:W-:-:S03]  /*7fd0*/  LEA R8, P0, R6, c[0x0][0x348], 0x1 ;  /* 0x0000d20006087a11 */ /* 0x006fc600078008ff */
[----:B------:R-:W-:-:S05]  /*7fe0*/  IMAD R0, R0, c[0x0][0x3ac], R2 ;  /* 0x0000eb0000007a24 */ /* 0x000fca00078e0202 */
[----:B------:R-:W-:-:S04]  /*7ff0*/  IADD3 R0, R0, R7, RZ ;  /* 0x0000000700007210 */ /* 0x000fc80007ffe0ff */
[----:B------:R-:W-:-:S05]  /*8000*/  LEA.HI.X R9, R6, c[0x0][0x34c], R0, 0x1, P0 ;  /* 0x0000d30006097a11 */ /* 0x000fca00000f0c00 */
[----:B------:R1:W-:Y:S02]  /*8010*/  STG.E.128 [R8.64], R44 ;  /* 0x0000002c08007986 */ /* 0x0003e4000c101d06 */
.L_x_384:
[----:B------:R-:W-:Y:S05]  /*8020*/  BSYNC B0 ;  /* 0x0000000000007941 */ /* 0x000fea0003800000 */
.L_x_383:
        /* <DEDUP_REMOVED lines=10> */
[----:B-1----:R1:W-:Y:S02]  /*80d0*/  STG.E.128 [R4.64], R48 ;  /* 0x0000003004007986 */ /* 0x0023e4000c101d06 */
.L_x_339:
[----:B------:R-:W-:Y:S05]  /*80e0*/  BSYNC B1 ;  /* 0x0000000000017941 */ /* 0x000fea0003800000 */
.L_x_317:
        /* <DEDUP_REMOVED lines=9> */
.L_x_385:
[----:B------:R-:W-:Y:S05]  /*8180*/  EXIT ;  /* 0x000000000000794d */ /* 0x000fea0003800000 */
.L_x_387:
        /* <DEDUP_REMOVED lines=15> */
.L_x_2457:


//--------------------- .text._ZN5flash44flash_bwd_dq_dk_dv_loop_seqk_parallel_kernelI23Flash_bwd_kernel_traitsILi64ELi128ELi128ELi8ELi4ELi4ELi4ELb0ELb0EN7cutlass6half_tE19Flash_kernel_traitsILi64ELi128ELi128ELi8ES3_EELb0ELb0ELb0ELb0ELb0ELb1ELb0EEEvNS_16Flash_bwd_paramsE --------------------------
	.section	.text._ZN5flash44flash_bwd_dq_dk_dv_loop_seqk_parallel_kernelI23Flash_bwd_kernel_traitsILi64ELi128ELi128ELi8ELi4ELi4ELi4ELb0ELb0EN7cutlass6half_tE19Flash_kernel_traitsILi64ELi128ELi128ELi8ES3_EELb0ELb0ELb0ELb0ELb0ELb1ELb0EEEvNS_16Flash_bwd_paramsE,"ax",@progbits
	.sectioninfo	@"SHI_REGISTERS=255"
	.align	128
        .global         _ZN5flash44flash_bwd_dq_dk_dv_loop_seqk_parallel_kernelI23Flash_bwd_kernel_traitsILi64ELi128ELi128ELi8ELi4ELi4ELi4ELb0ELb0EN7cutlass6half_tE19Flash_kernel_traitsILi64ELi128ELi128ELi8ES3_EELb0ELb0ELb0ELb0ELb0ELb1ELb0EEEvNS_16Flash_bwd_paramsE
        .type           _ZN5flash44flash_bwd_dq_dk_dv_loop_seqk_parallel_kernelI23Flash_bwd_kernel_traitsILi64ELi128ELi128ELi8ELi4ELi4ELi4ELb0ELb0EN7cutlass6half_tE19Flash_kernel_traitsILi64ELi128ELi128ELi8ES3_EELb0ELb0ELb0ELb0ELb0ELb1ELb0EEEvNS_16Flash_bwd_paramsE,@function
        .size           _ZN5flash44flash_bwd_dq_dk_dv_loop_seqk_parallel_kernelI23Flash_bwd_kernel_traitsILi64ELi128ELi128ELi8ELi4ELi4ELi4ELb0ELb0EN7cutlass6half_tE19Flash_kernel_traitsILi64ELi128ELi128ELi8ES3_EELb0ELb0ELb0ELb0ELb0ELb1ELb0EEEvNS_16Flash_bwd_paramsE,(.L_x_2458 - _ZN5flash44flash_bwd_dq_dk_dv_loop_seqk_parallel_kernelI23Flash_bwd_kernel_traitsILi64ELi128ELi128ELi8ELi4ELi4ELi4ELb0ELb0EN7cutlass6half_tE19Flash_kernel_traitsILi64ELi128ELi128ELi8ES3_EELb0ELb0ELb0ELb0ELb0ELb1ELb0EEEvNS_16Flash_bwd_paramsE)
        .other          _ZN5flash44flash_bwd_dq_dk_dv_loop_seqk_parallel_kernelI23Flash_bwd_kernel_traitsILi64ELi128ELi128ELi8ELi4ELi4ELi4ELb0ELb0EN7cutlass6half_tE19Flash_kernel_traitsILi64ELi128ELi128ELi8ES3_EELb0ELb0ELb0ELb0ELb0ELb1ELb0EEEvNS_16Flash_bwd_paramsE,@"STO_CUDA_ENTRY STV_DEFAULT"
_ZN5flash44flash_bwd_dq_dk_dv_loop_seqk_parallel_kernelI23Flash_bwd_kernel_traitsILi64ELi128ELi128ELi8ELi4ELi4ELi4ELb0ELb0EN7cutlass6half_tE19Flash_kernel_traitsILi64ELi128ELi128ELi8ES3_EELb0ELb0ELb0ELb0ELb0ELb1ELb0EEEvNS_16Flash_bwd_paramsE:
.text._ZN5flash44flash_bwd_dq_dk_dv_loop_seqk_parallel_kernelI23Flash_bwd_kernel_traitsILi64ELi128ELi128ELi8ELi4ELi4ELi4ELb0ELb0EN7cutlass6half_tE19Flash_kernel_traitsILi64ELi128ELi128ELi8ES3_EELb0ELb0ELb0ELb0ELb0ELb1ELb0EEEvNS_16Flash_bwd_paramsE:
[----:B------:R-:W-:Y:S02]  /*0000*/  MOV R1, c[0x0][0x28] ;  /* 0x00000a0000017a02 */ /* 0x000fe40000000f00 */
[----:B------:R-:W1:Y:S01]  /*0010*/  S2UR UR20, SR_CTAID.X ;  /* 0x00000000001479c3 */ /* 0x000e620000002500 */
[----:B------:R-:W-:Y:S01]  /*0020*/  ULDC UR4, c[0x0][0x218] ;  /* 0x0000860000047ab9 */ /* 0x000fe20000000800 */
[----:B------:R-:W-:Y:S01]  /*0030*/  IADD3 R1, R1, -0x60, RZ ;  /* 0xffffffa001017810 */ /* 0x000fe20007ffe0ff */
        /* <DEDUP_REMOVED lines=8> */
[----:B------:R-:W2:Y:S01]  /*00c0*/  S2UR UR37, SR_CTAID.Z ;  /* 0x00000000002579c3 */ /* 0x000ea20000002700 */
[----:B------:R-:W-:Y:S01]  /*00d0*/  ULDC UR14, c[0x0][0x224] ;  /* 0x00008900000e7ab9 */ /* 0x000fe20000000800 */
[----:B------:R-:W-:Y:S01]  /*00e0*/  IMAD.MOV.U32 R197, RZ, RZ, 0x20 ;  /* 0x00000020ffc57424 */ /* 0x000fe200078e00ff */
[----:B------:R-:W-:Y:S01]  /*00f0*/  ULDC.U8 UR9, c[0x0][0x328] ;  /* 0x0000ca0000097ab9 */ /* 0x000fe20000000000 */
[----:B------:R-:W-:Y:S01]  /*0100*/  IMAD.MOV.U32 R195, RZ, RZ, -0x10 ;  /* 0xfffffff0ffc37424 */ /* 0x000fe200078e00ff */
[----:B------:R-:W-:Y:S02]  /*0110*/  UISETP.NE.AND UP2, UPT, UR9, URZ, UPT ;  /* 0x0000003f0900728c */ /* 0x000fe4000bf45270 */
[----:B------:R-:W-:Y:S01]  /*0120*/  UMOV UR8, 0x80 ;  /* 0x0000008000087882 */ /* 0x000fe20000000000 */
[----:B------:R-:W3:Y:S01]  /*0130*/  S2UR UR32, SR_CTAID.Y ;  /* 0x00000000002079c3 */ /* 0x000ee20000002600 */
[----:B------:R-:W-:-:S02]  /*0140*/  ULDC UR4, c[0x0][0x210] ;  /* 0x0000840000047ab9 */ /* 0x000fc40000000800 */
[----:B------:R-:W-:Y:S02]  /*0150*/  ULDC UR58, c[0x0][0x234] ;  /* 0x00008d00003a7ab9 */ /* 0x000fe40000000800 */
[----:B------:R-:W-:Y:S02]  /*0160*/  UIMAD UR58, UR8, UR4, UR58 ;  /* 0x00000004083a72a4 */ /* 0x000fe4000f8e023a */
[----:B------:R-:W-:Y:S02]  /*0170*/  ULDC UR49, c[0x0][0x22c] ;  /* 0x00008b0000317ab9 */ /* 0x000fe40000000800 */
[----:B------:R-:W-:Y:S02]  /*0180*/  ULDC UR38, c[0x0][0x1c0] ;  /* 0x0000700000267ab9 */ /* 0x000fe40000000800 */
[----:B------:R-:W-:Y:S02]  /*0190*/  ULDC UR12, c[0x0][0x1c0] ;  /* 0x00007000000c7ab9 */ /* 0x000fe40000000800 */
[----:B------:R-:W-:Y:S01]  /*01a0*/  UIMAD.WIDE UR38, UR49, UR38, URZ ;  /* 0x00000026312672a5 */ /* 0x000fe2000f8e023f */
[----:B-1----:R-:W-:Y:S01]  /*01b0*/  SHF.R.S32.HI R11, RZ, 0x1f, R13 ;  /* 0x0000001fff0b7819 */ /* 0x002fe2000001140d */
[----:B--2---:R-:W-:-:S02]  /*01c0*/  USHF.R.S32.HI UR5, URZ, 0x1f, UR37 ;  /* 0x0000001f3f057899 */ /* 0x004fc40008011425 */
[----:B------:R-:W-:Y:S01]  /*01d0*/  USHF.R.S32.HI UR8, URZ, 0x1f, UR37 ;  /* 0x0000001f3f087899 */ /* 0x000fe20008011425 */
[CC--:B------:R-:W-:Y:S01]  /*01e0*/  LEA.HI R10, R11.reuse, R13.reuse, RZ, 0x4 ;  /* 0x0000000d0b0a7211 */ /* 0x0c0fe200078f20ff */
[----:B------:R-:W-:Y:S01]  /*01f0*/  UIMAD UR50, UR37, UR49, URZ ;  /* 0x00000031253272a4 */ /* 0x000fe2000f8e023f */
[CC--:B------:R-:W-:Y:S01]  /*0200*/  LEA.HI R4, R11.reuse, R13.reuse, RZ, 0x5 ;  /* 0x0000000d0b047211 */ /* 0x0c0fe200078f28ff */
[----:B------:R-:W-:Y:S01]  /*0210*/  UIMAD UR49, UR49, UR12, URZ ;  /* 0x0000000c313172a4 */ /* 0x000fe2000f8e023f */
[----:B------:R-:W-:Y:S01]  /*0220*/  SHF.R.S32.HI R2, RZ, 0x4, R10 ;  /* 0x00000004ff027819 */ /* 0x000fe2000001140a */
[----:B---3--:R-:W-:Y:S01]  /*0230*/  UIMAD.WIDE.U32 UR46, UR32, UR14, URZ ;  /* 0x0000000e202e72a5 */ /* 0x008fe2000f8e003f */
[CC--:B------:R-:W-:Y:S01]  /*0240*/  LEA.HI R15, R11.reuse, R13.reuse, RZ, 0x2 ;  /* 0x0000000d0b0f7211 */ /* 0x0c0fe200078f10ff */
[----:B------:R-:W-:Y:S01]  /*0250*/  USHF.R.S32.HI UR9, URZ, 0x1f, UR32 ;  /* 0x0000001f3f097899 */ /* 0x000fe20008011420 */
[----:B------:R-:W-:Y:S01]  /*0260*/  LEA.HI R0, R10, R2, RZ, 0x1 ;  /* 0x000000020a007211 */ /* 0x000fe200078f08ff */
[----:B------:R-:W-:Y:S01]  /*0270*/  ULDC UR13, c[0x0][0x1c0] ;  /* 0x00007000000d7ab9 */ /* 0x000fe20000000800 */
[----:B------:R-:W-:Y:S01]  /*0280*/  SHF.R.S32.HI R6, RZ, 0x5, R4 ;  /* 0x00000005ff067819 */ /* 0x000fe20000011404 */
[----:B------:R-:W-:Y:S01]  /*0290*/  ULDC UR11, c[0x0][0x1c0] ;  /* 0x00007000000b7ab9 */ /* 0x000fe20000000800 */
[----:B------:R-:W-:Y:S01]  /*02a0*/  LOP3.LUT R0, R0, 0xfffffffe, RZ, 0xc0, !PT ;  /* 0xfffffffe00007812 */ /* 0x000fe200078ec0ff */
[----:B------:R-:W-:Y:S01]  /*02b0*/  UIMAD UR4, UR32, UR11, UR37 ;  /* 0x0000000b200472a4 */ /* 0x000fe2000f8e0225 */
[--C-:B------:R-:W-:Y:S01]  /*02c0*/  SHF.R.S32.HI R5, RZ, 0x2, R15.reuse ;  /* 0x00000002ff057819 */ /* 0x100fe2000001140f */
[----:B------:R-:W-:Y:S01]  /*02d0*/  USHF.L.U32 UR48, UR49, 0x7, URZ ;  /* 0x0000000731307899 */ /* 0x000fe2000800063f */
[----:B------:R-:W-:Y:S01]  /*02e0*/  SHF.R.S32.HI R3, RZ, 0x1f, R15 ;  /* 0x0000001fff037819 */ /* 0x000fe2000001140f */
[----:B------:R-:W-:Y:S01]  /*02f0*/  IMAD.IADD R188, R2, 0x1, -R0 ;  /* 0x0000000102bc7824 */ /* 0x000fe200078e0a00 */
[----:B------:R-:W-:Y:S01]  /*0300*/  SHF.R.S32.HI R0, RZ, 0x1f, R4 ;  /* 0x0000001fff007819 */ /* 0x000fe20000011404 */
[----:B------:R-:W-:Y:S01]  /*0310*/  ULDC UR52, c[0x0][0x214] ;  /* 0x0000850000347ab9 */ /* 0x000fe20000000800 */
[----:B------:R-:W-:Y:S01]  /*0320*/  LEA.HI R14, R11, R13, RZ, 0x3 ;  /* 0x0000000d0b0e7211 */ /* 0x000fe200078f18ff */
[----:B------:R-:W-:Y:S01]  /*0330*/  ULDC UR59, c[0x0][0x1c8] ;  /* 0x00007200003b7ab9 */ /* 0x000fe20000000800 */
[----:B------:R-:W-:Y:S01]  /*0340*/  LEA.HI R2, R0, R6, RZ, 0x2 ;  /* 0x0000000600027211 */ /* 0x000fe200078f10ff */
[----:B------:R-:W-:Y:S01]  /*0350*/  ULDC.U8 UR10, c[0x0][0x3d0] ;  /* 0x0000f400000a7ab9 */ /* 0x000fe20000000000 */
[----:B------:R-:W-:Y:S01]  /*0360*/  LEA.HI R0, R3, R5, RZ, 0x3 ;  /* 0x0000000503007211 */ /* 0x000fe200078f18ff */
[----:B------:R-:W-:Y:S01]  /*0370*/  ULDC UR53, c[0x0][0x224] ;  /* 0x0000890000357ab9 */ /* 0x000fe20000000800 */
[----:B------:R-:W-:Y:S01]  /*0380*/  LOP3.LUT R2, R2, 0xfffffffc, RZ, 0xc0, !PT ;  /* 0xfffffffc02027812 */ /* 0x000fe200078ec0ff */
[----:B------:R-:W-:Y:S01]  /*0390*/  @UP2 UIMAD UR57, UR32, UR52, URZ ;  /* 0x00000034203922a4 */ /* 0x000fe2000f8e023f */
[----:B------:R-:W-:Y:S01]  /*03a0*/  LOP3.LUT R0, R0, 0xfffffff8, RZ, 0xc0, !PT ;  /* 0xfffffff800007812 */ /* 0x000fe200078ec0ff */
[----:B------:R-:W-:Y:S01]  /*03b0*/  ULDC.64 UR6, c[0x0][0x118] ;  /* 0x0000460000067ab9 */ /* 0x000fe20000000a00 */
[----:B------:R-:W-:Y:S01]  /*03c0*/  LOP3.LUT R3, R14, 0xfffffff8, RZ, 0xc0, !PT ;  /* 0xfffffff80e037812 */ /* 0x000fe200078ec0ff */
[----:B------:R-:W-:Y:S01]  /*03d0*/  IMAD.IADD R9, R6, 0x1, -R2 ;  /* 0x0000000106097824 */ /* 0x000fe200078e0a02 */
[----:B------:R-:W-:Y:S01]  /*03e0*/  SHF.R.S32.HI R2, RZ, 0x3, R14 ;  /* 0x00000003ff027819 */ /* 0x000fe2000001140e */
[----:B------:R-:W-:Y:S01]  /*03f0*/  IMAD.IADD R7, R5, 0x1, -R0 ;  /* 0x0000000105077824 */ /* 0x000fe200078e0a00 */
[----:B------:R-:W-:Y:S01]  /*0400*/  LOP3.LUT R0, R4, 0xffffffe0, RZ, 0xc0, !PT ;  /* 0xffffffe004007812 */ /* 0x000fe200078ec0ff */
[----:B------:R-:W-:Y:S01]  /*0410*/  IMAD.IADD R3, R13, 0x1, -R3 ;  /* 0x000000010d037824 */ /* 0x000fe200078e0a03 */
[-C--:B------:R-:W-:Y:S01]  /*0420*/  LEA.HI R6, R11, R13.reuse, RZ, 0x7 ;  /* 0x0000000d0b067211 */ /* 0x080fe200078f38ff */
[----:B------:R-:W-:Y:S01]  /*0430*/  IMAD.SHL.U32 R2, R2, 0x40, RZ ;  /* 0x0000004002027824 */ /* 0x000fe200078e00ff */
[----:B------:R-:W-:Y:S01]  /*0440*/  UMOV UR41, 0xffffc000 ;  /* 0xffffc00000297882 */ /* 0x000fe20000000000 */
[----:B------:R-:W-:Y:S01]  /*0450*/  IMAD.IADD R0, R13, 0x1, -R0 ;  /* 0x000000010d007824 */ /* 0x000fe200078e0a00 */
[----:B------:R-:W-:Y:S01]  /*0460*/  SHF.R.S32.HI R6, RZ, 0x7, R6 ;  /* 0x00000007ff067819 */ /* 0x000fe20000011406 */
[C---:B------:R-:W-:Y:S01]  /*0470*/  IMAD.SHL.U32 R5, R3.reuse, 0x8, RZ ;  /* 0x0000000803057824 */ /* 0x040fe200078e00ff */
[----:B------:R-:W-:Y:S01]  /*0480*/  LOP3.LUT R2, R2, 0x1c0, RZ, 0xc0, !PT ;  /* 0x000001c002027812 */ /* 0x000fe200078ec0ff */
[----:B------:R-:W-:Y:S01]  /*0490*/  ULOP3.LUT UR59, UR37, UR59, URZ, 0x3c, !UPT ;  /* 0x0000003b253b7292 */ /* 0x000fe2000f8e3c3f */
[----:B------:R-:W-:Y:S01]  /*04a0*/  SHF.R.S32.HI R4, RZ, 0x1f, R0 ;  /* 0x0000001fff047819 */ /* 0x000fe20000011400 */
[----:B------:R-:W-:Y:S01]  /*04b0*/  UISETP.NE.AND UP3, UPT, UR10, URZ, UPT ;  /* 0x0000003f0a00728c */ /* 0x000fe2000bf65270 */
[----:B------:R-:W-:Y:S01]  /*04c0*/  LOP3.LUT R5, R2, 0x38, R5, 0xf8, !PT ;  /* 0x0000003802057812 */ /* 0x000fe200078ef805 */
[----:B------:R-:W-:Y:S01]  /*04d0*/  USHF.R.S32.HI UR61, URZ, 0x1f, UR32 ;  /* 0x0000001f3f3d7899 */ /* 0x000fe20008011420 */
[----:B------:R-:W-:Y:S01]  /*04e0*/  LEA.HI R8, R4, R0, RZ, 0x2 ;  /* 0x0000000004087211 */ /* 0x000fe200078f10ff */
[----:B------:R-:W-:Y:S01]  /*04f0*/  USHF.R.S32.HI UR60, URZ, 0x1f, UR37 ;  /* 0x0000001f3f3c7899 */ /* 0x000fe20008011425 */
[----:B------:R-:W-:Y:S01]  /*0500*/  LOP3.LUT R0, R10, 0xfffffff0, RZ, 0xc0, !PT ;  /* 0xfffffff00a007812 */ /* 0x000fe200078ec0ff */
[----:B------:R-:W-:Y:S01]  /*0510*/  UIMAD.WIDE.U32 UR42, UR38, UR46, URZ ;  /* 0x0000002e262a72a5 */ /* 0x000fe2000f8e003f */
[----:B------:R-:W-:Y:S01]  /*0520*/  SHF.R.U32.HI R4, RZ, 0x3, R2 ;  /* 0x00000003ff047819 */ /* 0x000fe20000011602 */
[----:B------:R-:W-:Y:S01]  /*0530*/  UIMAD UR54, UR39, UR46, URZ ;  /* 0x0000002e273672a4 */ /* 0x000fe2000f8e023f */
[----:B------:R-:W-:Y:S01]  /*0540*/  LOP3.LUT P4, RZ, R3, 0x2, RZ, 0xc0, !PT ;  /* 0x0000000203ff7812 */ /* 0x000fe2000788c0ff */
[----:B------:R-:W-:Y:S01]  /*0550*/  IMAD.IADD R0, R13, 0x1, -R0 ;  /* 0x000000010d007824 */ /* 0x000fe200078e0a00 */
[----:B------:R-:W-:Y:S01]  /*0560*/  LOP3.LUT R4, R5, R4, RZ, 0x3c, !PT ;  /* 0x0000000405047212 */ /* 0x000fe200078e3cff */
[----:B------:R-:W-:Y:S01]  /*0570*/  USHF.R.S32.HI UR56, URZ, 0x1f, UR50 ;  /* 0x0000001f3f387899 */ /* 0x000fe20008011432 */
[----:B------:R-:W-:Y:S01]  /*0580*/  LEA.HI R5, R11, R13, RZ, 0x6 ;  /* 0x0000000d0b057211 */ /* 0x000fe200078f30ff */
[----:B------:R-:W-:Y:S01]  /*0590*/  UIMAD UR53, UR4, UR53, URZ ;  /* 0x00000035043572a4 */ /* 0x000fe2000f8e023f */
[----:B------:R-:W-:Y:S01]  /*05a0*/  SHF.R.S32.HI R2, RZ, 0x1f, R0 ;  /* 0x0000001fff027819 */ /* 0x000fe20000011400 */
[----:B------:R-:W-:Y:S01]  /*05b0*/  USHF.R.S32.HI UR51, URZ, 0x1f, UR48 ;  /* 0x0000001f3f337899 */ /* 0x000fe20008011430 */
[----:B------:R-:W-:Y:S01]  /*05c0*/  LOP3.LUT P3, RZ, R3, 0x4, RZ, 0xc0, !PT ;  /* 0x0000000403ff7812 */ /* 0x000fe2000786c0ff */
[----:B------:R-:W-:Y:S01]  /*05d0*/  IMAD.SHL.U32 R5, R5, 0x8, RZ ;  /* 0x0000000805057824 */ /* 0x000fe200078e00ff */
[----:B------:R-:W-:Y:S01]  /*05e0*/  LEA.HI R10, R2, R0, RZ, 0x3 ;  /* 0x00000000020a7211 */ /* 0x000fe200078f18ff */
[----:B------:R-:W-:Y:S01]  /*05f0*/  ULDC.64 UR44, c[0x0][0x118] ;  /* 0x00004600002c7ab9 */ /* 0x000fe20000000a00 */
[----:B------:R-:W-:-:S02]  /*0600*/  SEL R180, R197, 0xffffffe0, !P4 ;  /* 0xffffffe0c5b47807 */ /* 0x000fc40006000000 */
[----:B------:R-:W-:-:S05]  /*0610*/  LOP3.LUT R2, R10, 0xfffffff8, RZ, 0xc0, !PT ;  /* 0xfffffff80a027812 */ /* 0x000fca00078ec0ff */
[----:B------:R-:W-:Y:S01]  /*0620*/  IMAD.IADD R12, R0, 0x1, -R2 ;  /* 0x00000001000c7824 */ /* 0x000fe200078e0a02 */
[----:B------:R-:W-:Y:S01]  /*0630*/  LOP3.LUT R0, R4, 0xfffffe00, R5, 0xf8, !PT ;  /* 0xfffffe0004007812 */ /* 0x000fe200078ef805 */
[----:B------:R-:W-:Y:S02]  /*0640*/  IMAD.SHL.U32 R2, R3, 0x40, RZ ;  /* 0x0000004003027824 */ /* 0x000fe400078e00ff */
[----:B------:R-:W-:Y:S01]  /*0650*/  IMAD.U32 R4, RZ, RZ, UR5 ;  /* 0x00000005ff047e24 */ /* 0x000fe2000f8e00ff */
[----:B------:R-:W-:Y:S01]  /*0660*/  USHF.R.S32.HI UR5, URZ, 0x1f, UR14 ;  /* 0x0000001f3f057899 */ /* 0x000fe2000801140e */
[----:B------:R1:W-:Y:S01]  /*0670*/  STL [R1+0x18], R0 ;  /* 0x0000180001007387 */ /* 0x0003e20000100800 */
[----:B------:R-:W-:Y:S01]  /*0680*/  IMAD.SHL.U32 R5, R188, 0x200, RZ ;  /* 0x00000200bc057824 */ /* 0x000fe200078e00ff */
[----:B------:R-:W-:Y:S02]  /*0690*/  USHF.L.U32 UR14, UR32, 0x7, URZ ;  /* 0x00000007200e7899 */ /* 0x000fe4000800063f */
[----:B------:R-:W-:-:S02]  /*06a0*/  UIMAD UR55, UR5, UR32, URZ ;  /* 0x00000020053772a4 */ /* 0x000fc4000f8e023f */
[----:B------:R-:W-:-:S04]  /*06b0*/  @!UP2 UIMAD UR5, UR32, UR13, UR37 ;  /* 0x0000000d2005a2a4 */ /* 0x000fc8000f8e0225 */
[----:B------:R-:W-:Y:S01]  /*06c0*/  @!UP2 UIMAD UR52, UR5, UR52, URZ ;  /* 0x000000340534a2a4 */ /* 0x000fe2000f8e023f */
[----:B-1----:R-:W-:-:S04]  /*06d0*/  LOP3.LUT R0, R7, 0x1, RZ, 0xc0, !PT ;  /* 0x0000000107007812 */ /* 0x002fc800078ec0ff */
[----:B------:R-:W-:Y:S02]  /*06e0*/  ISETP.NE.U32.AND P0, PT, R0, 0x1, PT ;  /* 0x000000010000780c */ /* 0x000fe40003f05070 */
[----:B------:R-:W-:Y:S01]  /*06f0*/  LOP3.LUT R0, R2, 0x1c0, RZ, 0xc0, !PT ;  /* 0x000001c002007812 */ /* 0x000fe200078ec0ff */
[----:B------:R-:W-:Y:S01]  /*0700*/  IMAD.SHL.U32 R2, R9, 0x10, RZ ;  /* 0x0000001009027824 */ /* 0x000fe200078e00ff */
[----:B------:R-:W-:Y:S02]  /*0710*/  R2P PR, R7, 0x6 ;  /* 0x0000000607007804 */ /* 0x000fe40000000000 */
[C---:B------:R-:W-:Y:S02]  /*0720*/  LOP3.LUT R178, R0.reuse, 0x8, R14, 0xf8, !PT ;  /* 0x0000000800b27812 */ /* 0x040fe400078ef80e */
[----:B------:R-:W-:Y:S02]  /*0730*/  SHF.R.U32.HI R4, RZ, 0x3, R0 ;  /* 0x00000003ff047819 */ /* 0x000fe40000011600 */
[----:B------:R-:W-:Y:S01]  /*0740*/  LOP3.LUT R3, R0, 0x30, R2, 0xf8, !PT ;  /* 0x0000003000037812 */ /* 0x000fe200078ef802 */
[----:B------:R-:W-:Y:S01]  /*0750*/  IMAD R0, R6, 0x1000, R5 ;  /* 0x0000100006007824 */ /* 0x000fe200078e0205 */
[----:B------:R-:W-:-:S02]  /*0760*/  LOP3.LUT R178, R178, R4, RZ, 0x3c, !PT ;  /* 0x00000004b2b27212 */ /* 0x000fc400078e3cff */
[----:B------:R-:W-:Y:S02]  /*0770*/  LOP3.LUT R3, R3, 0x8, R14, 0xf8, !PT ;  /* 0x0000000803037812 */ /* 0x000fe400078ef80e */
[----:B------:R-:W-:Y:S01]  /*0780*/  LEA.HI.SX32 R16, R8, R2, 0x1e ;  /* 0x0000000208107211 */ /* 0x000fe200078ff2ff */
[----:B------:R-:W-:Y:S01]  /*0790*/  IMAD.IADD R178, R0, 0x1, R178 ;  /* 0x0000000100b27824 */ /* 0x000fe200078e02b2 */
[----:B------:R-:W-:Y:S01]  /*07a0*/  LOP3.LUT R0, R15, 0x7ffffffc, RZ, 0xc0, !PT ;  /* 0x7ffffffc0f007812 */ /* 0x000fe200078ec0ff */
[----:B------:R-:W-:Y:S01]  /*07b0*/  IMAD.SHL.U32 R8, R13, 0x2, RZ ;  /* 0x000000020d087824 */ /* 0x000fe200078e00ff */
[----:B------:R-:W-:Y:S01]  /*07c0*/  LOP3.LUT R3, R5, R3, R4, 0xf6, !PT ;  /* 0x0000000305037212 */ /* 0x000fe200078ef604 */
[----:B------:R-:W-:Y:S01]  /*07d0*/  IMAD.U32 R2, RZ, RZ, UR14 ;  /* 0x0000000eff027e24 */ /* 0x000fe2000f8e00ff */
[----:B------:R-:W-:Y:S01]  /*07e0*/  SEL R197, R197, 0xffffffe0, !P1 ;  /* 0xffffffe0c5c57807 */ /* 0x000fe20004800000 */
[----:B------:R-:W-:Y:S01]  /*07f0*/  IMAD.IADD R5, R13, 0x1, -R0 ;  /* 0x000000010d057824 */ /* 0x000fe200078e0a00 */
[----:B------:R-:W-:Y:S01]  /*0800*/  LOP3.LUT R8, R8, 0x6, RZ, 0xc0, !PT ;  /* 0x0000000608087812 */ /* 0x000fe200078ec0ff */
[----:B------:R-:W-:Y:S01]  /*0810*/  IMAD.SHL.U32 R0, R7, 0x40, RZ ;  /* 0x0000004007007824 */ /* 0x000fe200078e00ff */
[----:B------:R-:W-:Y:S01]  /*0820*/  STL [R1+0x24], R16 ;  /* 0x0000241001007387 */ /* 0x000fe20000100800 */
[----:B------:R-:W-:Y:S01]  /*0830*/  IMAD.SHL.U32 R2, R6, 0x8, RZ ;  /* 0x0000000806027824 */ /* 0x000fe200078e00ff */
[----:B------:R-:W-:Y:S01]  /*0840*/  SEL R195, R195, 0x10, !P0 ;  /* 0x00000010c3c37807 */ /* 0x000fe20004000000 */
[----:B------:R-:W-:Y:S01]  /*0850*/  IMAD.SHL.U32 R5, R5, 0x2, RZ ;  /* 0x0000000205057824 */ /* 0x000fe200078e00ff */
[----:B------:R-:W-:Y:S01]  /*0860*/  LOP3.LUT R0, R0, 0x1c0, RZ, 0xc0, !PT ;  /* 0x000001c000007812 */ /* 0x000fe200078ec0ff */
[----:B------:R-:W-:Y:S01]  /*0870*/  IMAD.SHL.U32 R7, R188, 0x10, RZ ;  /* 0x00000010bc077824 */ /* 0x000fe200078e00ff */
[----:B------:R-:W-:Y:S01]  /*0880*/  LOP3.LUT R2, R2, 0x8, RZ, 0xc0, !PT ;  /* 0x0000000802027812 */ /* 0x000fe200078ec0ff */
[C---:B------:R-:W-:Y:S01]  /*0890*/  IMAD R11, R6.reuse, 0x40, R8 ;  /* 0x00000040060b7824 */ /* 0x040fe200078e0208 */
[----:B------:R-:W-:Y:S01]  /*08a0*/  SHF.R.U32.HI R4, RZ, 0x3, R0 ;  /* 0x00000003ff047819 */ /* 0x000fe20000011600 */
[----:B------:R-:W-:Y:S01]  /*08b0*/  IMAD R8, R6, 0x2000, R5 ;  /* 0x0000200006087824 */ /* 0x000fe200078e0205 */
[----:B------:R-:W-:Y:S01]  /*08c0*/  LOP3.LUT R7, R2, 0x10, R7, 0xf8, !PT ;  /* 0x0000001002077812 */ /* 0x000fe200078ef807 */
[----:B------:R-:W-:Y:S01]  /*08d0*/  IMAD.SHL.U32 R188, R188, 0x8, RZ ;  /* 0x00000008bcbc7824 */ /* 0x000fe200078e00ff */
[CC--:B------:R-:W-:Y:S01]  /*08e0*/  LOP3.LUT R6, R4.reuse, R0.reuse, R2, 0x1e, !PT ;  /* 0x0000000004067212 */ /* 0x0c0fe200078e1e02 */
[C---:B------:R-:W-:Y:S01]  /*08f0*/  IMAD R2, R9.reuse, 0x400, R8 ;  /* 0x0000040009027824 */ /* 0x040fe200078e0208 */
[----:B------:R-:W-:Y:S01]  /*0900*/  LOP3.LUT R4, R4, R0, RZ, 0xfc, !PT ;  /* 0x0000000004047212 */ /* 0x000fe200078efcff */
[----:B------:R-:W-:Y:S01]  /*0910*/  IMAD R0, R9, 0x400, R5 ;  /* 0x0000040009007824 */ /* 0x000fe200078e0205 */
[----:B------:R-:W-:Y:S01]  /*0920*/  IADD3 R5, R16, -0x80, RZ ;  /* 0xffffff8010057810 */ /* 0x000fe20007ffe0ff */
[----:B------:R1:W-:Y:S01]  /*0930*/  STL [R1+0x20], R11 ;  /* 0x0000200b01007387 */ /* 0x0003e20000100800 */
[----:B------:R-:W-:-:S02]  /*0940*/  IMAD.SHL.U32 R178, R178, 0x2, RZ ;  /* 0x00000002b2b27824 */ /* 0x000fc400078e00ff */
[----:B------:R-:W-:Y:S02]  /*0950*/  IMAD.IADD R193, R4, 0x1, R2 ;  /* 0x0000000104c17824 */ /* 0x000fe400078e0202 */
[----:B------:R-:W-:Y:S02]  /*0960*/  IMAD.U32 R2, RZ, RZ, UR9 ;  /* 0x00000009ff027e24 */ /* 0x000fe4000f8e00ff */
[----:B------:R-:W-:Y:S02]  /*0970*/  IMAD.SHL.U32 R2, R12, 0x40, RZ ;  /* 0x000000400c027824 */ /* 0x000fe400078e00ff */
[----:B------:R-:W-:Y:S01]  /*0980*/  IMAD.IADD R8, R0, 0x1, R6 ;  /* 0x0000000100087824 */ /* 0x000fe200078e0206 */
[----:B------:R-:W-:Y:S01]  /*0990*/  SHF.R.S32.HI R6, RZ, 0x1f, R5 ;  /* 0x0000001fff067819 */ /* 0x000fe20000011405 */
[----:B------:R-:W-:Y:S01]  /*09a0*/  IMAD.SHL.U32 R0, R10, 0x40, RZ ;  /* 0x000000400a007824 */ /* 0x000fe200078e00ff */
[----:B------:R-:W-:Y:S01]  /*09b0*/  LOP3.LUT R2, R2, 0x1c0, RZ, 0xc0, !PT ;  /* 0x000001c002027812 */ /* 0x000fe200078ec0ff */
[----:B------:R-:W-:Y:S01]  /*09c0*/  IMAD.U32 R4, RZ, RZ, UR8 ;  /* 0x00000008ff047e24 */ /* 0x000fe2000f8e00ff */
[----:B------:R-:W-:Y:S01]  /*09d0*/  SHF.L.U64.HI R6, R5, 0x2, R6 ;  /* 0x0000000205067819 */ /* 0x000fe20000010206 */
[----:B------:R-:W-:Y:S01]  /*09e0*/  IMAD.SHL.U32 R193, R193, 0x2, RZ ;  /* 0x00000002c1c17824 */ /* 0x000fe200078e00ff */
[----:B------:R-:W-:Y:S01]  /*09f0*/  SHF.R.U32.HI R4, RZ, 0x3, R2 ;  /* 0x00000003ff047819 */ /* 0x000fe20000011602 */
[----:B------:R-:W-:Y:S01]  /*0a00*/  IMAD.IADD R181, R178, 0x1, R180 ;  /* 0x00000001b2b57824 */ /* 0x000fe200078e02b4 */
[----:B------:R-:W-:Y:S01]  /*0a10*/  LOP3.LUT R0, R0, 0xfffffe00, RZ, 0xc0, !PT ;  /* 0xfffffe0000007812 */ /* 0x000fe200078ec0ff */
[----:B------:R2:W-:Y:S01]  /*0a20*/  STL [R1+0x1c], R6 ;  /* 0x00001c0601007387 */ /* 0x0005e20000100800 */
[----:B------:R-:W-:Y:S01]  /*0a30*/  LOP3.LUT R188, R2, 0x8, R188, 0xf8, !PT ;  /* 0x0000000802bc7812 */ /* 0x000fe200078ef8bc */
[----:B------:R-:W-:Y:S01]  /*0a40*/  IMAD.IADD R196, R193, 0x1, R195 ;  /* 0x00000001c1c47824 */ /* 0x000fe200078e02c3 */
[----:B------:R-:W-:Y:S01]  /*0a50*/  LOP3.LUT R2, R4, R7, R2, 0x1e, !PT ;  /* 0x0000000704027212 */ /* 0x000fe200078e1e02 */
[----:B------:R-:W-:Y:S01]  /*0a60*/  IMAD R5, R9, 0x400, R0 ;  /* 0x0000040009057824 */ /* 0x000fe200078e0200 */
[----:B------:R-:W-:Y:S01]  /*0a70*/  LOP3.LUT R188, R188, R4, RZ, 0x3c, !PT ;  /* 0x00000004bcbc7212 */ /* 0x000fe200078e3cff */
[----:B------:R-:W-:Y:S01]  /*0a80*/  IMAD.IADD R200, R193, 0x1, R197 ;  /* 0x00000001c1c87824 */ /* 0x000fe200078e02c5 */
[----:B------:R-:W-:Y:S01]  /*0a90*/  LOP3.LUT R187, R2, R0, RZ, 0xfc, !PT ;  /* 0x0000000002bb7212 */ /* 0x000fe200078efcff */
[----:B------:R-:W-:Y:S01]  /*0aa0*/  IMAD.MOV.U32 R0, RZ, RZ, 0x40 ;  /* 0x00000040ff007424 */ /* 0x000fe200078e00ff */
[----:B------:R-:W-:Y:S01]  /*0ab0*/  LEA R8, R8, 0xc000, 0x1 ;  /* 0x0000c00008087811 */ /* 0x000fe200078e08ff */
[----:B------:R-:W-:-:S02]  /*0ac0*/  IMAD.MOV.U32 R2, RZ, RZ, 0x440 ;  /* 0x00000440ff027424 */ /* 0x000fc400078e00ff */
[----:B------:R-:W-:Y:S01]  /*0ad0*/  IMAD.IADD R188, R5, 0x1, R188 ;  /* 0x0000000105bc7824 */ /* 0x000fe200078e02bc */
[C---:B------:R-:W-:Y:S01]  /*0ae0*/  SEL R179, R0.reuse, 0xffffffc0, !P3 ;  /* 0xffffffc000b37807 */ /* 0x040fe20005800000 */
[--C-:B------:R-:W-:Y:S01]  /*0af0*/  IMAD.IADD R5, R197, 0x1, R8.reuse ;  /* 0x00000001c5057824 */ /* 0x100fe200078e0208 */
[----:B------:R-:W-:Y:S01]  /*0b00*/  SEL R0, R0, 0xffffffc0, !P2 ;  /* 0xffffffc000007807 */ /* 0x000fe20005000000 */
[----:B------:R-:W-:Y:S01]  /*0b10*/  STL [R1+0x28], R8 ;  /* 0x0000280801007387 */ /* 0x000fe20000100800 */
[----:B------:R-:W-:Y:S01]  /*0b20*/  SEL R2, R2, 0x3c0, !P2 ;  /* 0x000003c002027807 */ /* 0x000fe20005000000 */
[----:B------:R-:W-:Y:S01]  /*0b30*/  IMAD.IADD R179, R178, 0x1, R179 ;  /* 0x00000001b2b37824 */ /* 0x000fe200078e02b3 */
[----:B------:R-:W-:Y:S01]  /*0b40*/  IADD3 R13, R8, 0x420, RZ ;  /* 0x00000420080d7810 */ /* 0x000fe20007ffe0ff */
[----:B-1----:R-:W-:Y:S01]  /*0b50*/  IMAD.IADD R11, R0, 0x1, R8 ;  /* 0x00000001000b7824 */ /* 0x002fe200078e0208 */
[C---:B------:R-:W-:Y:S01]  /*0b60*/  IADD3 R10, R8.reuse, 0x2020, RZ ;  /* 0x00002020080a7810 */ /* 0x040fe20007ffe0ff */
[C---:B------:R-:W-:Y:S01]  /*0b70*/  IMAD.IADD R4, R8.reuse, 0x1, R2 ;  /* 0x0000000108047824 */ /* 0x040fe200078e0202 */
[C---:B------:R-:W-:Y:S01]  /*0b80*/  @P1 IADD3 R13, R8.reuse, 0x3e0, RZ ;  /* 0x000003e0080d1810 */ /* 0x040fe20007ffe0ff */
[----:B------:R-:W-:Y:S01]  /*0b90*/  IMAD.IADD R194, R193, 0x1, R0 ;  /* 0x00000001c1c27824 */ /* 0x000fe200078e0200 */
[C---:B------:R-:W-:Y:S01]  /*0ba0*/  IADD3 R12, R8.reuse, 0x2420, RZ ;  /* 0x00002420080c7810 */ /* 0x040fe20007ffe0ff */
[----:B------:R-:W-:Y:S01]  /*0bb0*/  STL [R1+0x3c], R11 ;  /* 0x00003c0b01007387 */ /* 0x000fe20000100800 */
[C---:B------:R-:W-:Y:S01]  /*0bc0*/  @P1 IADD3 R10, R8.reuse, 0x1fe0, RZ ;  /* 0x00001fe0080a1810 */ /* 0x040fe20007ffe0ff */
[--C-:B------:R-:W-:Y:S01]  /*0bd0*/  IMAD.IADD R195, R195, 0x1, R194.reuse ;  /* 0x00000001c3c37824 */ /* 0x100fe200078e02c2 */
[C---:B--2---:R-:W-:Y:S01]  /*0be0*/  IADD3 R6, R8.reuse, 0x2040, RZ ;  /* 0x0000204008067810 */ /* 0x044fe20007ffe0ff */
[----:B------:R1:W-:Y:S01]  /*0bf0*/  STL [R1+0x58], R5 ;  /* 0x0000580501007387 */ /* 0x0003e20000100800 */
[----:B------:R-:W-:Y:S01]  /*0c00*/  @P1 IADD3 R12, R8, 0x23e0, RZ ;  /* 0x000023e0080c1810 */ /* 0x000fe20007ffe0ff */
[----:B------:R-:W-:Y:S01]  /*0c10*/  IMAD.IADD R199, R196, 0x1, R197 ;  /* 0x00000001c4c77824 */ /* 0x000fe200078e02c5 */
[----:B------:R-:W-:Y:S01]  /*0c20*/  @P2 IADD3 R6, R8, 0x1fc0, RZ ;  /* 0x00001fc008062810 */ /* 0x000fe20007ffe0ff */
[----:B------:R-:W-:Y:S01]  /*0c30*/  STL [R1+0x38], R4 ;  /* 0x0000380401007387 */ /* 0x000fe20000100800 */
[----:B------:R-:W-:-:S02]  /*0c40*/  IMAD.IADD R198, R197, 0x1, R194 ;  /* 0x00000001c5c67824 */ /* 0x000fc400078e02c2 */
[----:B------:R-:W-:Y:S01]  /*0c50*/  IMAD.SHL.U32 R3, R3, 0x2, RZ ;  /* 0x0000000203037824 */ /* 0x000fe200078e00ff */
[----:B------:R-:W-:Y:S01]  /*0c60*/  STL [R1+0x44], R13 ;  /* 0x0000440d01007387 */ /* 0x000fe20000100800 */
[----:B------:R-:W-:-:S03]  /*0c70*/  IMAD.IADD R180, R180, 0x1, R179 ;  /* 0x00000001b4b47824 */ /* 0x000fc600078e02b3 */
[----:B------:R-:W-:Y:S04]  /*0c80*/  STL [R1+0x2c], R10 ;  /* 0x00002c0a01007387 */ /* 0x000fe80000100800 */
[----:B------:R-:W-:Y:S04]  /*0c90*/  STL [R1+0x40], R12 ;  /* 0x0000400c01007387 */ /* 0x000fe80000100800 */
[----:B------:R2:W-:Y:S01]  /*0ca0*/  STL [R1+0x34], R6 ;  /* 0x0000340601007387 */ /* 0x0005e20000100800 */
[C---:B-1----:R-:W-:Y:S02]  /*0cb0*/  IADD3 R5, R8.reuse, 0x2440, RZ ;  /* 0x0000244008057810 */ /* 0x042fe40007ffe0ff */
[----:B------:R-:W-:-:S05]  /*0cc0*/  @P2 IADD3 R5, R8, 0x23c0, RZ ;  /* 0x000023c008052810 */ /* 0x000fca0007ffe0ff */
[----:B------:R1:W-:Y:S01]  /*0cd0*/  STL [R1+0x30], R5 ;  /* 0x0000300501007387 */ /* 0x0003e20000100800 */
[----:B--2---:R-:W-:-:S05]  /*0ce0*/  IMAD.IADD R6, R197, 0x1, R11 ;  /* 0x00000001c5067824 */ /* 0x004fca00078e020b */
[----:B------:R2:W-:Y:S01]  /*0cf0*/  STL [R1+0x54], R6 ;  /* 0x0000540601007387 */ /* 0x0005e20000100800 */
[C---:B-1----:R-:W-:Y:S02]  /*0d00*/  IMAD.IADD R5, R197.reuse, 0x1, R4 ;  /* 0x00000001c5057824 */ /* 0x042fe400078e0204 */
[--C-:B------:R-:W-:Y:S02]  /*0d10*/  IMAD.IADD R4, R0, 0x1, R10.reuse ;  /* 0x0000000100047824 */ /* 0x100fe400078e020a */
[----:B------:R-:W-:Y:S01]  /*0d20*/  IMAD.IADD R0, R2, 0x1, R10 ;  /* 0x0000000102007824 */ /* 0x000fe200078e020a */
[----:B------:R2:W-:Y:S01]  /*0d30*/  STL [R1+0x50], R5 ;  /* 0x0000500501007387 */ /* 0x0005e20000100800 */
[----:B------:R-:W-:-:S03]  /*0d40*/  IMAD.IADD R197, R197, 0x1, R195 ;  /* 0x00000001c5c57824 */ /* 0x000fc600078e02c3 */
[----:B------:R2:W-:Y:S04]  /*0d50*/  STL [R1+0x4c], R4 ;  /* 0x00004c0401007387 */ /* 0x0005e80000100800 */
[----:B------:R2:W-:Y:S02]  /*0d60*/  STL [R1+0x48], R0 ;  /* 0x0000480001007387 */ /* 0x0005e40000100800 */
.L_x_432:
[----:B------:R-:W-:Y:S02]  /*0d70*/  ULDC.64 UR4, c[0x0][0x240] ;  /* 0x0000900000047ab9 */ /* 0x000fe40000000a00 */
[----:B------:R-:W-:Y:S02]  /*0d80*/  UISETP.NE.U32.AND UP6, UPT, URZ, UR4, UPT ;  /* 0x000000043f00728c */ /* 0x000fe4000bfc5070 */
[----:B------:R-:W-:Y:S02]  /*0d90*/  USHF.R.S32.HI UR25, URZ, 0x1f, UR32 ;  /* 0x0000001f3f197899 */ /* 0x000fe40008011420 */
[----:B------:R-:W-:-:S02]  /*0da0*/  USHF.L.U32 UR16, UR32, 0x2, URZ ;  /* 0x0000000220107899 */ /* 0x000fc4000800063f */
[----:B------:R-:W-:Y:S02]  /*0db0*/  UISETP.NE.AND.EX UP6, UPT, URZ, UR5, UPT, UP6 ;  /* 0x000000053f00728c */ /* 0x000fe4000bfc5360 */
[----:B------:R-:W-:Y:S02]  /*0dc0*/  ULDC.64 UR10, c[0x0][0x250] ;  /* 0x00009400000a7ab9 */ /* 0x000fe40000000a00 */
[----:B------:R-:W-:Y:S02]  /*0dd0*/  UISETP.NE.U32.AND UP4, UPT, URZ, UR10, UPT ;  /* 0x0000000a3f00728c */ /* 0x000fe4000bf85070 */
[----:B------:R-:W-:Y:S01]  /*0de0*/  USHF.L.U64.HI UR12, UR32, 0x2, UR25 ;  /* 0x00000002200c7899 */ /* 0x000fe20008010219 */
[----:B------:R-:W-:Y:S01]  /*0df0*/  PLOP3.LUT P2, PT, PT, PT, UP6, 0x80, 0x0 ;  /* 0x000000000000781c */ /* 0x000fe20003f4f068 */
[----:B------:R-:W-:Y:S02]  /*0e00*/  UIADD3 UR13, UP0, UR16, UR4, URZ ;  /* 0x00000004100d7290 */ /* 0x000fe4000ff1e03f */
[----:B------:R-:W-:-:S02]  /*0e10*/  UISETP.NE.AND.EX UP4, UPT, URZ, UR11, UPT, UP4 ;  /* 0x0000000b3f00728c */ /* 0x000fc4000bf85340 */
[----:B------:R-:W-:Y:S02]  /*0e20*/  UIADD3.X UR5, UR12, UR5, URZ, UP0, !UPT ;  /* 0x000000050c057290 */ /* 0x000fe400087fe43f */
[----:B-12---:R-:W-:Y:S01]  /*0e30*/  IMAD.U32 R4, RZ, RZ, UR13 ;  /* 0x0000000dff047e24 */ /* 0x006fe2000f8e00ff */
[----:B------:R-:W-:Y:S02]  /*0e40*/  ULDC.U8 UR4, c[0x0][0x312] ;  /* 0x0000c48000047ab9 */ /* 0x000fe40000000000 */
[----:B------:R-:W-:Y:S01]  /*0e50*/  UISETP.NE.AND UP5, UPT, UR4, URZ, UPT ;  /* 0x0000003f0400728c */ /* 0x000fe2000bfa5270 */
[----:B------:R-:W-:Y:S01]  /*0e60*/  IMAD.U32 R5, RZ, RZ, UR5 ;  /* 0x00000005ff057e24 */ /* 0x000fe2000f8e00ff */
[----:B------:R-:W-:Y:S02]  /*0e70*/  ULDC.64 UR18, c[0x0][0x118] ;  /* 0x0000460000127ab9 */ /* 0x000fe40000000a00 */
[----:B------:R-:W-:Y:S01]  /*0e80*/  @UP4 UIADD3 UR4, UP0, UR16, UR10, URZ ;  /* 0x0000000a10044290 */ /* 0x000fe2000ff1e03f */
[----:B------:R-:W-:Y:S01]  /*0e90*/  PLOP3.LUT P0, PT, PT, PT, UP4, 0x80, 0x0 ;  /* 0x000000000000781c */ /* 0x000fe20003f0f048 */
[----:B------:R1:W2:Y:S01]  /*0ea0*/  @P2 LDG.E R8, [R4.64] ;  /* 0x0000001204082981 */ /* 0x0002a2000c1e1900 */
[----:B------:R-:W-:-:S02]  /*0eb0*/  ULDC.64 UR8, c[0x0][0x248] ;  /* 0x0000920000087ab9 */ /* 0x000fc40000000a00 */
[----:B------:R-:W-:Y:S01]  /*0ec0*/  @UP4 UIADD3.X UR5, UR12, UR11, URZ, UP0, !UPT ;  /* 0x0000000b0c054290 */ /* 0x000fe200087fe43f */
[----:B------:R1:W3:Y:S01]  /*0ed0*/  @P2 LDG.E R2, [R4.64+0x4] ;  /* 0x0000041204022981 */ /* 0x0002e2000c1e1900 */
[----:B------:R-:W-:Y:S01]  /*0ee0*/  UISETP.EQ.U32.AND UP1, UPT, URZ, UR8, UPT ;  /* 0x000000083f00728c */ /* 0x000fe2000bf22070 */
[----:B------:R-:W-:-:S03]  /*0ef0*/  MOV R6, UR4 ;  /* 0x0000000400067c02 */ /* 0x000fc60008000f00 */
[----:B------:R-:W-:Y:S01]  /*0f00*/  IMAD.U32 R7, RZ, RZ, UR5 ;  /* 0x00000005ff077e24 */ /* 0x000fe2000f8e00ff */
[----:B------:R-:W-:Y:S02]  /*0f10*/  UISETP.EQ.OR.EX UP1, UPT, URZ, UR9, !UP5, UP1 ;  /* 0x000000093f00728c */ /* 0x000fe4000ef22710 */
[----:B------:R-:W-:Y:S02]  /*0f20*/  UIADD3 UR8, UP0, UR16, UR8, URZ ;  /* 0x0000000810087290 */ /* 0x000fe4000ff1e03f */
[----:B------:R-:W4:Y:S02]  /*0f30*/  @P0 LDG.E R6, [R6.64] ;  /* 0x0000001206060981 */ /* 0x000f24000c1e1900 */
[----:B------:R-:W-:Y:S01]  /*0f40*/  PLOP3.LUT P1, PT, PT, PT, UP1, 0x80, 0x0 ;  /* 0x000000000000781c */ /* 0x000fe20003f2f018 */
[----:B------:R-:W-:Y:S01]  /*0f50*/  UIADD3.X UR9, UR12, UR9, URZ, UP0, !UPT ;  /* 0x000000090c097290 */ /* 0x000fe200087fe43f */
[----:B-1----:R-:W-:-:S05]  /*0f60*/  IMAD.U32 R4, RZ, RZ, UR8 ;  /* 0x00000008ff047e24 */ /* 0x002fca000f8e00ff */
[----:B------:R-:W-:-:S06]  /*0f70*/  MOV R5, UR9 ;  /* 0x0000000900057c02 */ /* 0x000fcc0008000f00 */
[----:B-----5:R-:W5:Y:S01]  /*0f80*/  @!P1 LDG.E R0, [R4.64] ;  /* 0x0000001204009981 */ /* 0x020f62000c1e1900 */
[----:B------:R-:W-:Y:S02]  /*0f90*/  UMOV UR15, 0xffffffff ;  /* 0xffffffff000f7882 */ /* 0x000fe40000000000 */
[----:B------:R-:W-:Y:S02]  /*0fa0*/  UMOV UR14, URZ ;  /* 0x0000003f000e7c82 */ /* 0x000fe40008000000 */
[----:B------:R-:W-:Y:S02]  /*0fb0*/  UMOV UR22, 0xffffffff ;  /* 0xffffffff00167882 */ /* 0x000fe40000000000 */
[----:B------:R-:W-:Y:S01]  /*0fc0*/  ULDC UR8, c[0x0][0x218] ;  /* 0x0000860000087ab9 */ /* 0x000fe20000000800 */
[----:B--2---:R-:W1:Y:S08]  /*0fd0*/  @P2 R2UR UR15, R8 ;  /* 0x00000000080f23c2 */ /* 0x004e7000000e0000 */
[----:B---3--:R-:W1:Y:S08]  /*0fe0*/  @P2 R2UR UR4, R2 ;  /* 0x00000000020423c2 */ /* 0x008e7000000e0000 */
[----:B----4-:R2:W3:Y:S01]  /*0ff0*/  @P0 R2UR UR14, R6 ;  /* 0x00000000060e03c2 */ /* 0x0104e200000e0000 */
[----:B------:R-:W-:-:S04]  /*1000*/  ISETP.NE.U32.AND P0, PT, RZ, c[0x0][0x248], PT ;  /* 0x00009200ff007a0c */ /* 0x000fc80003f05070 */
[----:B------:R-:W-:Y:S01]  /*1010*/  ISETP.NE.AND.EX P0, PT, RZ, c[0x0][0x24c], PT, P0 ;  /* 0x00009300ff007a0c */ /* 0x000fe20003f05300 */
[----:B-1----:R-:W-:Y:S02]  /*1020*/  @UP6 UIADD3 UR28, UR4, -UR15, URZ ;  /* 0x8000000f041c6290 */ /* 0x002fe4000fffe03f */
[----:B-----5:R2:W1:Y:S05]  /*1030*/  @!P1 R2UR UR22, R0 ;  /* 0x00000000001693c2 */ /* 0x02046a00000e0000 */
[----:B------:R-:W-:-:S05]  /*1040*/  @!UP6 ULDC UR28, c[0x0][0x214] ;  /* 0x00008500001ceab9 */ /* 0x000fca0000000800 */
[----:B------:R-:W-:Y:S05]  /*1050*/  @!P0 BRA `(.L_x_388) ;  /* 0x0000007000008947 */ /* 0x000fea0003800000 */
[----:B---3--:R-:W-:-:S13]  /*1060*/  PLOP3.LUT P0, PT, PT, PT, UP5, 0x80, 0x0 ;  /* 0x000000000000781c */ /* 0x008fda0003f0f058 */
[----:B--2---:R-:W2:Y:S04]  /*1070*/  @P0 LDG.E R0, [R4.64+0x4] ;  /* 0x0000041204000981 */ /* 0x004ea8000c1e1900 */
[----:B------:R-:W3:Y:S01]  /*1080*/  @!P0 LDG.E R4, [R4.64] ;  /* 0x0000001204048981 */ /* 0x000ee2000c1e1900 */
[----:B--2---:R-:W2:Y:S02]  /*1090*/  @P0 R2UR UR4, R0 ;  /* 0x00000000000403c2 */ /* 0x004ea400000e0000 */
[----:B-12---:R-:W-:-:S11]  /*10a0*/  @UP5 UIADD3 UR8, UR4, -UR22, URZ ;  /* 0x8000001604085290 */ /* 0x006fd6000fffe03f */
[----:B---3--:R1:W2:Y:S01]  /*10b0*/  @!P0 R2UR UR8, R4 ;  /* 0x00000000040883c2 */ /* 0x0082a200000e0000 */
[----:B------:R-:W-:-:S07]  /*10c0*/  DEPBAR.LE SB1, 0x0, {2} ;  /* 0x000090040000791a */ /* 0x000fce0000000000 */
.L_x_388:
[----:B---3--:R-:W-:Y:S02]  /*10d0*/  ULDC.64 UR4, c[0x0][0x258] ;  /* 0x0000960000047ab9 */ /* 0x008fe40000000a00 */
[----:B------:R-:W-:-:S04]  /*10e0*/  UISETP.NE.U32.AND UP1, UPT, URZ, UR4, UPT ;  /* 0x000000043f00728c */ /* 0x000fc8000bf25070 */
[----:B------:R-:W-:-:S06]  /*10f0*/  UISETP.NE.AND.EX UP1, UPT, URZ, UR5, UPT, UP1 ;  /* 0x000000053f00728c */ /* 0x000fcc000bf25310 */
[----:B------:R-:W-:-:S05]  /*1100*/  PLOP3.LUT P0, PT, PT, PT, UP1, 0x80, 0x0 ;  /* 0x000000000000781c */ /* 0x000fca0003f0f018 */
[----:B------:R-:W-:-:S04]  /*1110*/  @UP1 UIADD3 UR4, UP0, UR16, UR4, URZ ;  /* 0x0000000410041290 */ /* 0x000fc8000ff1e03f */
[----:B------:R-:W-:Y:S02]  /*1120*/  @UP1 UIADD3.X UR5, UR12, UR5, URZ, UP0, !UPT ;  /* 0x000000050c051290 */ /* 0x000fe400087fe43f */
[----:B------:R-:W-:-:S04]  /*1130*/  IMAD.U32 R4, RZ, RZ, UR4 ;  /* 0x00000004ff047e24 */ /* 0x000fc8000f8e00ff */
[----:B------:R-:W-:Y:S01]  /*1140*/  IMAD.U32 R5, RZ, RZ, UR5 ;  /* 0x00000005ff057e24 */ /* 0x000fe2000f8e00ff */
[----:B------:R-:W-:-:S04]  /*1150*/  ULDC.64 UR4, c[0x0][0x268] ;  /* 0x00009a0000047ab9 */ /* 0x000fc80000000a00 */
[----:B--2---:R-:W2:Y:S01]  /*1160*/  @P0 LDG.E R0, [R4.64] ;  /* 0x0000001204000981 */ /* 0x004ea2000c1e1900 */
[----:B------:R-:W-:Y:S02]  /*1170*/  @!UP1 UISETP.NE.U32.AND UP0, UPT, URZ, UR4, UPT ;  /* 0x000000043f00928c */ /* 0x000fe4000bf05070 */
[----:B------:R-:W-:Y:S02]  /*1180*/  ULDC UR10, c[0x0][0x21c] ;  /* 0x00008700000a7ab9 */ /* 0x000fe40000000800 */
[----:B------:R-:W-:Y:S02]  /*1190*/  @!UP1 UISETP.NE.AND.EX UP0, UPT, URZ, UR5, UPT, UP0 ;  /* 0x000000053f00928c */ /* 0x000fe4000bf05300 */
[----:B------:R-:W-:Y:S02]  /*11a0*/  USHF.L.U32 UR24, UR20, 0x7, URZ ;  /* 0x0000000714187899 */ /* 0x000fe4000800063f */
[----:B------:R-:W-:Y:S01]  /*11b0*/  @!UP1 USEL UR5, URZ, UR10, !UP0 ;  /* 0x0000000a3f059287 */ /* 0x000fe2000c000000 */
[----:B--2---:R-:W2:Y:S02]  /*11c0*/  @P0 R2UR UR9, R0 ;  /* 0x00000000000903c2 */ /* 0x004ea400000e0000 */
[----:B--2---:R-:W-:-:S02]  /*11d0*/  @UP1 UIADD3 UR4, UR9, -UR14, URZ ;  /* 0x8000000e09041290 */ /* 0x004fc4000fffe03f */
[----:B------:R-:W-:-:S04]  /*11e0*/  @!UP1 UIADD3 UR4, UR5, UR8, -UR14 ;  /* 0x0000000805049290 */ /* 0x000fc8000fffe80e */
[----:B------:R-:W-:-:S06]  /*11f0*/  UISETP.GT.AND UP0, UPT, UR4, UR24, UPT ;  /* 0x000000180400728c */ /* 0x000fcc000bf04270 */
[----:B------:R-:W-:-:S13]  /*1200*/  PLOP3.LUT P0, PT, PT, PT, UP0, 0x80, 0x0 ;  /* 0x000000000000781c */ /* 0x000fda0003f0f008 */
[----:B------:R-:W-:Y:S05]  /*1210*/  @!P0 BRA `(.L_x_389) ;  /* 0x0000945000008947 */ /* 0x000fea0003800000 */
[----:B------:R-:W-:Y:S02]  /*1220*/  ULDC.64 UR8, c[0x0][0x178] ;  /* 0x00005e0000087ab9 */ /* 0x000fe40000000a00 */
[----:B------:R-:W-:Y:S02]  /*1230*/  UIMAD UR5, UR25, UR8, URZ ;  /* 0x00000008190572a4 */ /* 0x000fe4000f8e023f */
[----:B-1----:R-:W-:Y:S02]  /*1240*/  UISETP.NE.AND UP0, UPT, UR22, -0x1, UPT ;  /* 0xffffffff1600788c */ /* 0x002fe4000bf05270 */
[----:B------:R-:W-:Y:S02]  /*1250*/  UISETP.NE.AND UP1, UPT, UR15, -0x1, UPT ;  /* 0xffffffff0f00788c */ /* 0x000fe4000bf25270 */
[----:B------:R-:W-:Y:S02]  /*1260*/  ULDC.64 UR12, c[0x0][0x190] ;  /* 0x00006400000c7ab9 */ /* 0x000fe40000000a00 */
[----:B------:R-:W-:Y:S01]  /*1270*/  UIMAD.WIDE.U32 UR10, UR32, UR8, URZ ;  /* 0x00000008200a72a5 */ /* 0x000fe2000f8e003f */
[----:B------:R-:W-:Y:S01]  /*1280*/  PLOP3.LUT P0, PT, PT, PT, UP0, 0x80, 0x0 ;  /* 0x000000000000781c */ /* 0x000fe20003f0f008 */
[----:B------:R-:W-:-:S02]  /*1290*/  UIMAD UR5, UR32, UR9, UR5 ;  /* 0x00000009200572a4 */ /* 0x000fc4000f8e0205 */
[----:B------:R-:W-:Y:S02]  /*12a0*/  UIMAD.WIDE.U32 UR8, UR15, UR12, URZ ;  /* 0x0000000c0f0872a5 */ /* 0x000fe4000f8e003f */
[----:B------:R-:W-:Y:S02]  /*12b0*/  UIADD3 UR12, UR28, 0x7f, URZ ;  /* 0x0000007f1c0c7890 */ /* 0x000fe4000fffe03f */
[----:B------:R-:W-:Y:S02]  /*12c0*/  USEL UR40, UR10, UR8, !UP1 ;  /* 0x000000080a287287 */ /* 0x000fe4000c800000 */
[----:B------:R-:W-:Y:S02]  /*12d0*/  UIMAD UR13, UR15, UR13, URZ ;  /* 0x0000000d0f0d72a4 */ /* 0x000fe4000f8e023f */
[----:B------:R-:W-:Y:S02]  /*12e0*/  UIADD3 UR36, UR11, UR5, URZ ;  /* 0x000000050b247290 */ /* 0x000fe4000fffe03f */
[----:B------:R-:W-:-:S02]  /*12f0*/  USHF.R.S32.HI UR8, URZ, 0x1f, UR12 ;  /* 0x0000001f3f087899 */ /* 0x000fc4000801140c */
[----:B------:R-:W-:Y:S02]  /*1300*/  @UP0 UIADD3 UR5, UR14, UR22, URZ ;  /* 0x000000160e050290 */ /* 0x000fe4000fffe03f */
[----:B------:R-:W-:Y:S02]  /*1310*/  ULDC.64 UR10, c[0x0][0x198] ;  /* 0x00006600000a7ab9 */ /* 0x000fe40000000a00 */
[----:B------:R-:W-:Y:S02]  /*1320*/  @UP1 UIADD3 UR36, UR9, UR13, URZ ;  /* 0x0000000d09241290 */ /* 0x000fe4000fffe03f */
[----:B------:R-:W-:Y:S02]  /*1330*/  ULEA.HI UR34, UR8, UR12, URZ, 0x7 ;  /* 0x0000000c08227291 */ /* 0x000fe4000f8f383f */
[----:B------:R-:W-:-:S04]  /*1340*/  @UP0 UIMAD.WIDE.U32 UR8, UR5, UR10, URZ ;  /* 0x0000000a050802a5 */ /* 0x000fc8000f8e003f */
[----:B------:R-:W-:Y:S02]  /*1350*/  @UP0 UIMAD UR35, UR5, UR11, UR9 ;  /* 0x0000000b052302a4 */ /* 0x000fe4000f8e0209 */
[----:B------:R-:W-:Y:S02]  /*1360*/  ULOP3.LUT UR5, UR34, 0xffffff80, URZ, 0xc0, !UPT ;  /* 0xffffff8022057892 */ /* 0x000fe4000f8ec03f */
[----:B------:R-:W-:Y:S02]  /*1370*/  @UP0 UMOV UR33, UR8 ;  /* 0x0000000800210c82 */ /* 0x000fe40008000000 */
[----:B------:R-:W-:-:S04]  /*1380*/  UIADD3 UR17, UR5, -0x80, URZ ;  /* 0xffffff8005117890 */ /* 0x000fc8000fffe03f */
[----:B------:R-:W-:Y:S01]  /*1390*/  USHF.R.S32.HI UR29, URZ, 0x1f, UR17 ;  /* 0x0000001f3f1d7899 */ /* 0x000fe20008011411 */
[----:B------:R-:W-:Y:S05]  /*13a0*/  @P0 BRA `(.L_x_390) ;  /* 0x000000c000000947 */ /* 0x000fea0003800000 */
[----:B------:R-:W-:Y:S02]  /*13b0*/  USHF.R.S32.HI UR5, URZ, 0x1f, UR14 ;  /* 0x0000001f3f057899 */ /* 0x000fe4000801140e */
[----:B------:R-:W-:Y:S02]  /*13c0*/  ULDC.64 UR8, c[0x0][0x198] ;  /* 0x0000660000087ab9 */ /* 0x000fe40000000a00 */
[----:B------:R-:W-:Y:S02]  /*13d0*/  UIMAD UR5, UR5, UR8, URZ ;  /* 0x00000008050572a4 */ /* 0x000fe4000f8e023f */
[----:B------:R-:W-:Y:S02]  /*13e0*/  ULDC.64 UR10, c[0x0][0x180] ;  /* 0x00006000000a7ab9 */ /* 0x000fe40000000a00 */
[----:B------:R-:W-:Y:S02]  /*13f0*/  UIMAD UR12, UR14, UR9, UR5 ;  /* 0x000000090e0c72a4 */ /* 0x000fe4000f8e0205 */
[----:B------:R-:W-:-:S02]  /*1400*/  UIMAD.WIDE.U32 UR8, UR14, UR8, URZ ;  /* 0x000000080e0872a5 */ /* 0x000fc4000f8e003f */
[----:B------:R-:W-:Y:S02]  /*1410*/  UIMAD UR5, UR25, UR10, URZ ;  /* 0x0000000a190572a4 */ /* 0x000fe4000f8e023f */
[----:B------:R-:W-:Y:S02]  /*1420*/  UIADD3 UR9, UR9, UR12, URZ ;  /* 0x0000000c09097290 */ /* 0x000fe4000fffe03f */
[----:B------:R-:W-:Y:S02]  /*1430*/  UIMAD UR5, UR32, UR11, UR5 ;  /* 0x0000000b200572a4 */ /* 0x000fe4000f8e0205 */
[----:B------:R-:W-:-:S04]  /*1440*/  UIMAD.WIDE.U32 UR8, UR32, UR10, UR8 ;  /* 0x0000000a200872a5 */ /* 0x000fc8000f8e0008 */
[----:B------:R-:W-:-:S03]  /*1450*/  UIADD3 UR35, UR9, UR5, URZ ;  /* 0x0000000509237290 */ /* 0x000fc6000fffe03f */
[----:B------:R-:W-:Y:S02]  /*1460*/  UMOV UR33, UR8 ;  /* 0x0000000800217c82 */ /* 0x000fe40008000000 */
.L_x_390:
[----:B------:R-:W-:Y:S02]  /*1470*/  @UP0 UIADD3 UR5, UR14, UR22, URZ ;  /* 0x000000160e050290 */ /* 0x000fe4000fffe03f */
[----:B------:R-:W-:Y:S02]  /*1480*/  ULDC.64 UR10, c[0x0][0x1a0] ;  /* 0x00006800000a7ab9 */ /* 0x000fe40000000a00 */
[----:B------:R-:W-:-:S04]  /*1490*/  @UP0 UIMAD.WIDE.U32 UR8, UR5, UR10, URZ ;  /* 0x0000000a050802a5 */ /* 0x000fc8000f8e003f */
[----:B------:R-:W-:-:S03]  /*14a0*/  @UP0 UIMAD UR31, UR5, UR11, UR9 ;  /* 0x0000000b051f02a4 */ /* 0x000fc6000f8e0209 */
[----:B------:R-:W-:Y:S01]  /*14b0*/  @UP0 UMOV UR30, UR8 ;  /* 0x00000008001e0c82 */ /* 0x000fe20008000000 */
        /* <DEDUP_REMOVED lines=13> */
.L_x_391:
[----:B------:R-:W-:Y:S01]  /*1590*/  IABS R6, c[0x0][0x1c8] ;  /* 0x0000720000067a13 */ /* 0x000fe20000000000 */
[----:B------:R-:W-:Y:S01]  /*15a0*/  ULDC.64 UR10, c[0x0][0x370] ;  /* 0x0000dc00000a7ab9 */ /* 0x000fe20000000a00 */
[----:B------:R-:W-:Y:S01]  /*15b0*/  IABS R2, UR37 ;  /* 0x0000002500027c13 */ /* 0x000fe20008000000 */
[----:B------:R-:W-:Y:S01]  /*15c0*/  @UP1 UIMAD.WIDE.U32 UR8, UR15, UR10, URZ ;  /* 0x0000000a0f0812a5 */ /* 0x000fe2000f8e003f */
[----:B------:R-:W1:Y:S01]  /*15d0*/  I2F.RP R4, R6 ;  /* 0x0000000600047306 */ /* 0x000e620000209400 */
[----:B------:R-:W-:Y:S01]  /*15e0*/  ULDC UR12, c[0x0][0x224] ;  /* 0x00008900000c7ab9 */ /* 0x000fe20000000800 */
[----:B------:R-:W-:Y:S01]  /*15f0*/  ISETP.NE.AND P1, PT, RZ, c[0x0][0x1c8], PT ;  /* 0x00007200ff007a0c */ /* 0x000fe20003f25270 */
[----:B------:R-:W-:-:S03]  /*1600*/  @UP1 UIMAD UR27, UR15, UR11, UR9 ;  /* 0x0000000b0f1b12a4 */ /* 0x000fc6000f8e0209 */
[----:B------:R-:W-:Y:S02]  /*1610*/  @UP1 UMOV UR26, UR8 ;  /* 0x00000008001a1c82 */ /* 0x000fe40008000000 */
[----:B------:R-:W-:Y:S02]  /*1620*/  ULDC.64 UR8, c[0x0][0x368] ;  /* 0x0000da0000087ab9 */ /* 0x000fe40000000a00 */
[----:B------:R-:W-:Y:S02]  /*1630*/  @!UP1 UIMAD UR5, UR25, UR8, URZ ;  /* 0x00000008190592a4 */ /* 0x000fe4000f8e023f */
[----:B------:R-:W-:Y:S02]  /*1640*/  ULDC.64 UR10, c[0x0][0x3d8] ;  /* 0x0000f600000a7ab9 */ /* 0x000fe40000000a00 */
[----:B------:R-:W-:Y:S01]  /*1650*/  @!UP1 UIMAD UR5, UR32, UR9, UR5 ;  /* 0x00000009200592a4 */ /* 0x000fe2000f8e0205 */
[----:B-1----:R-:W1:Y:S01]  /*1660*/  MUFU.RCP R4, R4 ;  /* 0x0000000400047308 */ /* 0x002e620000001000 */
[----:B------:R-:W-:-:S04]  /*1670*/  @!UP1 UIMAD.WIDE.U32 UR8, UR32, UR8, URZ ;  /* 0x00000008200892a5 */ /* 0x000fc8000f8e003f */
[----:B------:R-:W-:Y:S02]  /*1680*/  @!UP1 UIADD3 UR27, UR9, UR5, URZ ;  /* 0x00000005091b9290 */ /* 0x000fe4000fffe03f */
[----:B------:R-:W-:Y:S01]  /*1690*/  UIMAD UR5, UR25, UR12, UR55 ;  /* 0x0000000c190572a4 */ /* 0x000fe2000f8e0237 */
[----:B------:R-:W2:Y:S01]  /*16a0*/  S2UR UR12, SR_CTAID.X ;  /* 0x00000000000c79c3 */ /* 0x000ea20000002500 */
[----:B------:R-:W-:Y:S02]  /*16b0*/  @!UP1 UMOV UR26, UR8 ;  /* 0x00000008001a9c82 */ /* 0x000fe40008000000 */
[----:B------:R-:W-:Y:S02]  /*16c0*/  UIADD3 UR5, UR47, UR5, URZ ;  /* 0x000000052f057290 */ /* 0x000fe4000fffe03f */
[----:B------:R-:W-:Y:S02]  /*16d0*/  UIMAD.WIDE.U32 UR8, UR38, UR15, URZ ;  /* 0x0000000f260872a5 */ /* 0x000fe4000f8e003f */
[----:B------:R-:W-:Y:S01]  /*16e0*/  UIMAD UR5, UR38, UR5, UR54 ;  /* 0x00000005260572a4 */ /* 0x000fe2000f8e0236 */
[----:B-1----:R-:W-:Y:S01]  /*16f0*/  IADD3 R4, R4, 0xffffffe, RZ ;  /* 0x0ffffffe04047810 */ /* 0x002fe20007ffe0ff */
[----:B------:R-:W-:-:S02]  /*1700*/  USEL UR23, UR42, UR8, !UP1 ;  /* 0x000000082a177287 */ /* 0x000fc4000c800000 */
[----:B------:R-:W-:Y:S01]  /*1710*/  UIADD3 UR13, UR43, UR5, URZ ;  /* 0x000000052b0d7290 */ /* 0x000fe2000fffe03f */
[----:B------:R-:W1:Y:S01]  /*1720*/  F2I.FTZ.U32.TRUNC.NTZ R5, R4 ;  /* 0x0000000400057305 */ /* 0x000e62000021f000 */
[----:B------:R-:W-:-:S04]  /*1730*/  UIMAD UR5, UR39, UR15, URZ ;  /* 0x0000000f270572a4 */ /* 0x000fc8000f8e023f */
[----:B------:R-:W-:Y:S02]  /*1740*/  @UP1 UIADD3 UR13, UR9, UR5, URZ ;  /* 0x00000005090d1290 */ /* 0x000fe4000fffe03f */
[----:B------:R-:W-:Y:S02]  /*1750*/  USHF.L.U64.HI UR5, UR32, 0x7, UR25 ;  /* 0x0000000720057899 */ /* 0x000fe40008010219 */
[----:B------:R-:W-:Y:S02]  /*1760*/  USHF.R.S32.HI UR25, URZ, 0x1f, UR24 ;  /* 0x0000001f3f197899 */ /* 0x000fe40008011418 */
[----:B------:R-:W-:Y:S02]  /*1770*/  USEL UR5, UR5, URZ, UP6 ;  /* 0x0000003f05057287 */ /* 0x000fe4000b000000 */
[----:B--2---:R-:W-:Y:S01]  /*1780*/  UIMAD.WIDE.U32 UR8, UR12, UR10, URZ ;  /* 0x0000000a0c0872a5 */ /* 0x004fe2000f8e003f */
[----:B-1----:R-:W-:-:S03]  /*1790*/  IMAD.MOV R0, RZ, RZ, -R5 ;  /* 0x000000ffff007224 */ /* 0x002fc600078e0a05 */
[----:B------:R-:W-:Y:S01]  /*17a0*/  UIMAD UR11, UR12, UR11, UR9 ;  /* 0x0000000b0c0b72a4 */ /* 0x000fe2000f8e0209 */
[----:B------:R-:W-:Y:S01]  /*17b0*/  IMAD.MOV.U32 R4, RZ, RZ, RZ ;  /* 0x000000ffff047224 */ /* 0x000fe200078e00ff */
[----:B------:R-:W-:Y:S01]  /*17c0*/  USHF.L.U32 UR12, UR32, 0x7, URZ ;  /* 0x00000007200c7899 */ /* 0x000fe2000800063f */
[----:B------:R-:W-:Y:S01]  /*17d0*/  IMAD R0, R0, R6, RZ ;  /* 0x0000000600007224 */ /* 0x000fe200078e02ff */
[----:B------:R-:W-:Y:S02]  /*17e0*/  USEL UR21, UR8, URZ, UP3 ;  /* 0x0000003f08157287 */ /* 0x000fe40009800000 */
[----:B------:R-:W-:Y:S01]  /*17f0*/  USEL UR8, UR12, URZ, UP6 ;  /* 0x0000003f0c087287 */ /* 0x000fe2000b000000 */
[----:B------:R-:W-:Y:S01]  /*1800*/  IMAD.HI.U32 R0, R5, R0, R4 ;  /* 0x0000000005007227 */ /* 0x000fe200078e0004 */
[----:B------:R-:W-:Y:S02]  /*1810*/  USEL UR11, UR11, URZ, UP3 ;  /* 0x0000003f0b0b7287 */ /* 0x000fe40009800000 */
[----:B------:R-:W-:-:S02]  /*1820*/  UIADD3 UR8, UP0, UR17, UR8, URZ ;  /* 0x0000000811087290 */ /* 0x000fc4000ff1e03f */
[----:B------:R-:W-:Y:S01]  /*1830*/  ULDC UR12, c[0x0][0x234] ;  /* 0x00008d00000c7ab9 */ /* 0x000fe20000000800 */
[----:B------:R-:W-:Y:S01]  /*1840*/  IMAD.HI.U32 R0, R0, R2, RZ ;  /* 0x0000000200007227 */ /* 0x000fe200078e00ff */
[----:B------:R-:W-:Y:S02]  /*1850*/  UIADD3.X UR9, UR29, UR5, URZ, UP0, !UPT ;  /* 0x000000051d097290 */ /* 0x000fe400087fe43f */
[----:B------:R-:W-:Y:S01]  /*1860*/  UIMAD UR5, UR39, UR8, URZ ;  /* 0x00000008270572a4 */ /* 0x000fe2000f8e023f */
[----:B------:R-:W-:-:S03]  /*1870*/  IMAD.MOV R4, RZ, RZ, -R0 ;  /* 0x000000ffff047224 */ /* 0x000fc600078e0a00 */
[----:B------:R-:W-:Y:S01]  /*1880*/  UIMAD UR10, UR38, UR9, UR5 ;  /* 0x00000009260a72a4 */ /* 0x000fe2000f8e0205 */
[C---:B------:R-:W-:Y:S01]  /*1890*/  IMAD R2, R6.reuse, R4, R2 ;  /* 0x0000000406027224 */ /* 0x040fe200078e0202 */
[----:B------:R-:W-:Y:S02]  /*18a0*/  @UP2 USEL UR5, UR57, UR15, !UP1 ;  /* 0x0000000f39052287 */ /* 0x000fe4000c800000 */
[----:B------:R-:W-:Y:S02]  /*18b0*/  UIMAD.WIDE.U32 UR8, UR38, UR8, URZ ;  /* 0x00000008260872a5 */ /* 0x000fe4000f8e003f */
[----:B------:R-:W-:Y:S01]  /*18c0*/  ISETP.GT.U32.AND P0, PT, R6, R2, PT ;  /* 0x000000020600720c */ /* 0x000fe20003f04070 */
[----:B------:R-:W-:Y:S02]  /*18d0*/  @UP2 UIMAD UR16, UR37, UR12, UR5 ;  /* 0x0000000c251022a4 */ /* 0x000fe4000f8e0205 */
[----:B------:R-:W-:-:S05]  /*18e0*/  UIADD3 UR10, UR9, UR10, URZ ;  /* 0x0000000a090a7290 */ /* 0x000fca000fffe03f */
[----:B------:R-:W-:-:S05]  /*18f0*/  @!UP2 UMOV UR16, UR52 ;  /* 0x000000340010ac82 */ /* 0x000fca0008000000 */
[----:B------:R-:W-:Y:S01]  /*1900*/  @!P0 IMAD.IADD R2, R2, 0x1, -R6 ;  /* 0x0000000102028824 */ /* 0x000fe200078e0a06 */
[----:B------:R-:W-:Y:S02]  /*1910*/  @!P0 IADD3 R0, R0, 0x1, RZ ;  /* 0x0000000100008810 */ /* 0x000fe40007ffe0ff */
[----:B------:R-:W-:Y:S02]  /*1920*/  ISETP.LE.AND P0, PT, RZ, UR59, PT ;  /* 0x0000003bff007c0c */ /* 0x000fe4000bf03270 */
[----:B------:R-:W-:-:S13]  /*1930*/  ISETP.GE.U32.AND P2, PT, R2, R6, PT ;  /* 0x000000060200720c */ /* 0x000fda0003f46070 */
[----:B------:R-:W-:-:S05]  /*1940*/  @P2 IADD3 R0, R0, 0x1, RZ ;  /* 0x0000000100002810 */ /* 0x000fca0007ffe0ff */
[----:B------:R-:W-:-:S04]  /*1950*/  IMAD.MOV.U32 R18, RZ, RZ, R0 ;  /* 0x000000ffff127224 */ /* 0x000fc800078e0000 */
[----:B------:R-:W-:Y:S01]  /*1960*/  @!P0 IMAD.MOV R18, RZ, RZ, -R18 ;  /* 0x000000ffff128224 */ /* 0x000fe200078e0a12 */
[----:B------:R-:W-:Y:S02]  /*1970*/  PLOP3.LUT P0, PT, PT, PT, UP2, 0x80, 0x0 ;  /* 0x000000000000781c */ /* 0x000fe40003f0f028 */
[----:B------:R-:W-:-:S04]  /*1980*/  @!P1 LOP3.LUT R18, RZ, c[0x0][0x1c8], RZ, 0x33, !PT ;  /* 0x00007200ff129a12 */ /* 0x000fc800078e33ff */
[----:B------:R-:W-:-:S07]  /*1990*/  SHF.R.S32.HI R22, RZ, 0x1f, R18 ;  /* 0x0000001fff167819 */ /* 0x000fce0000011412 */
[----:B------:R-:W-:Y:S05]  /*19a0*/  @!P0 BRA `(.L_x_392) ;  /* 0x0000005000008947 */ /* 0x000fea0003800000 */
[----:B------:R-:W-:Y:S02]  /*19b0*/  ULDC UR5, c[0x0][0x224] ;  /* 0x0000890000057ab9 */ /* 0x000fe40000000800 */
[----:B------:R-:W-:-:S04]  /*19c0*/  @!UP1 UIMAD UR15, UR32, UR5, URZ ;  /* 0x00000005200f92a4 */ /* 0x000fc8000f8e023f */
[----:B------:R-:W-:-:S04]  /*19d0*/  ULEA UR5, UR32, UR15, 0x7 ;  /* 0x0000000f20057291 */ /* 0x000fc8000f8e383f */
[----:B------:R-:W-:Y:S01]  /*19e0*/  UIMAD UR12, UR58, UR37, UR5 ;  /* 0x000000253a0c72a4 */ /* 0x000fe2000f8e0205 */
[----:B------:R-:W-:Y:S05]  /*19f0*/  BRA `(.L_x_393) ;  /* 0x0000001000007947 */ /* 0x000fea0003800000 */
.L_x_392:
[----:B------:R-:W-:Y:S02]  /*1a00*/  UMOV UR12, UR53 ;  /* 0x00000035000c7c82 */ /* 0x000fe40008000000 */
.L_x_393:
[----:B------:R-:W1:Y:S01]  /*1a10*/  S2R R29, SR_TID.X ;  /* 0x00000000001d7919 */ /* 0x000e620000002100 */
[----:B------:R-:W-:Y:S01]  /*1a20*/  UIADD3 UR8, UP5, UP4, UR8, UR48, UR50 ;  /* 0x0000003008087290 */ /* 0x000fe2000fcbe032 */
[----:B------:R-:W-:Y:S01]  /*1a30*/  IMAD.U32 R10, RZ, RZ, UR17 ;  /* 0x00000011ff0a7e24 */ /* 0x000fe2000f8e00ff */
[----:B------:R-:W-:Y:S01]  /*1a40*/  USHF.R.S32.HI UR15, URZ, 0x1f, UR37 ;  /* 0x0000001f3f0f7899 */ /* 0x000fe20008011425 */
[----:B------:R-:W-:Y:S01]  /*1a50*/  BSSY B1, `(.L_x_389) ;  /* 0x00008c1000017945 */ /* 0x000fe20003800000 */
[----:B------:R-:W-:Y:S02]  /*1a60*/  UIADD3 UR21, UP1, UP0, UR21, UR8, UR23 ;  /* 0x0000000815157290 */ /* 0x000fe4000f83e017 */
[----:B------:R-:W-:Y:S02]  /*1a70*/  UIADD3.X UR5, UR10, UR51, UR56, UP5, UP4 ;  /* 0x000000330a057290 */ /* 0x000fe4000afe8438 */
[----:B------:R-:W-:-:S02]  /*1a80*/  ULDC.64 UR8, c[0x0][0x1a8] ;  /* 0x00006a0000087ab9 */ /* 0x000fc40000000a00 */
[----:B------:R-:W-:Y:S02]  /*1a90*/  UIADD3.X UR13, UR11, UR5, UR13, UP1, UP0 ;  /* 0x000000050b0d7290 */ /* 0x000fe40008fe040d */
[----:B------:R-:W-:Y:S02]  /*1aa0*/  UIMAD UR5, UR15, UR8, URZ ;  /* 0x000000080f0572a4 */ /* 0x000fe4000f8e023f */
[----:B------:R-:W-:Y:S02]  /*1ab0*/  UISETP.GE.AND UP0, UPT, UR28, 0x1, UPT ;  /* 0x000000011c00788c */ /* 0x000fe4000bf06270 */
[----:B------:R-:W-:-:S03]  /*1ac0*/  UIMAD UR11, UR37, UR9, UR5 ;  /* 0x00000009250b72a4 */ /* 0x000fc6000f8e0205 */
[----:B------:R-:W-:Y:S02]  /*1ad0*/  ULDC.64 UR8, c[0x0][0x378] ;  /* 0x0000de0000087ab9 */ /* 0x000fe40000000a00 */
[----:B------:R-:W-:Y:S01]  /*1ae0*/  UIMAD UR5, UR15, UR8, URZ ;  /* 0x000000080f0572a4 */ /* 0x000fe2000f8e023f */
[----:B-1----:R-:W-:Y:S02]  /*1af0*/  SHF.R.S32.HI R30, RZ, 0x1f, R29 ;  /* 0x0000001fff1e7819 */ /* 0x002fe4000001141d */
[----:B------:R-:W-:Y:S02]  /*1b00*/  UMOV UR15, 0x4 ;  /* 0x00000004000f7882 */ /* 0x000fe40000000000 */
[----:B------:R-:W-:Y:S01]  /*1b10*/  UIMAD UR10, UR37, UR9, UR5 ;  /* 0x00000009250a72a4 */ /* 0x000fe2000f8e0205 */
[CC--:B------:R-:W-:Y:S02]  /*1b20*/  LEA.HI R4, R30.reuse, R29.reuse, RZ, 0x3 ;  /* 0x0000001d1e047211 */ /* 0x0c0fe400078f18ff */
[----:B------:R-:W-:Y:S01]  /*1b30*/  LEA.HI R11, R30, R29, RZ, 0x5 ;  /* 0x0000001d1e0b7211 */ /* 0x000fe200078f28ff */
[----:B------:R-:W-:Y:S01]  /*1b40*/  ULDC.64 UR8, c[0x0][0x370] ;  /* 0x0000dc0000087ab9 */ /* 0x000fe20000000a00 */
[----:B------:R-:W-:Y:S01]  /*1b50*/  SHF.R.S32.HI R2, RZ, 0x3, R4 ;  /* 0x00000003ff027819 */ /* 0x000fe20000011404 */
[----:B------:R-:W-:Y:S01]  /*1b60*/  UIMAD UR5, UR29, UR8, URZ ;  /* 0x000000081d0572a4 */ /* 0x000fe2000f8e023f */
[----:B------:R-:W-:Y:S01]  /*1b70*/  LOP3.LUT R4, R4, 0xfffffff8, RZ, 0xc0, !PT ;  /* 0xfffffff804047812 */ /* 0x000fe200078ec0ff */
[----:B------:R-:W-:Y:S01]  /*1b80*/  UIADD3 UR8, UR17, UR16, URZ ;  /* 0x0000001011087290 */ /* 0x000fe2000fffe03f */
[----:B------:R-:W-:Y:S01]  /*1b90*/  SHF.R.S32.HI R28, RZ, 0x1f, R2 ;  /* 0x0000001fff1c7819 */ /* 0x000fe20000011402 */
[----:B------:R-:W-:Y:S01]  /*1ba0*/  UIMAD UR5, UR17, UR9, UR5 ;  /* 0x00000009110572a4 */ /* 0x000fe2000f8e0205 */
[----:B------:R-:W-:Y:S01]  /*1bb0*/  IADD3 R0, P0, R2, UR17, RZ ;  /* 0x0000001102007c10 */ /* 0x000fe2000ff1e0ff */
[----:B------:R-:W-:Y:S01]  /*1bc0*/  IMAD.IADD R4, R29, 0x1, -R4 ;  /* 0x000000011d047824 */ /* 0x000fe200078e0a04 */
[----:B------:R-:W-:-:S02]  /*1bd0*/  UIADD3 UR9, UR17, UR12, URZ ;  /* 0x0000000c11097290 */ /* 0x000fc4000fffe03f */
[----:B------:R-:W-:Y:S01]  /*1be0*/  IADD3.X R9, R28, UR29, RZ, P0, !PT ;  /* 0x0000001d1c097c10 */ /* 0x000fe200087fe4ff */
[----:B------:R-:W-:Y:S01]  /*1bf0*/  IMAD.SHL.U32 R4, R4, 0x8, RZ ;  /* 0x0000000804047824 */ /* 0x000fe200078e00ff */
[----:B------:R-:W-:Y:S02]  /*1c00*/  ULDC.64 UR16, c[0x0][0x3c8] ;  /* 0x0000f20000107ab9 */ /* 0x000fe40000000a00 */
[----:B------:R-:W-:Y:S01]  /*1c10*/  UIMAD.WIDE UR16, UR9, UR15, UR16 ;  /* 0x0000000f091072a5 */ /* 0x000fe2000f8e0210 */
[----:B------:R-:W-:Y:S01]  /*1c20*/  IMAD R9, R9, c[0x0][0x190], RZ ;  /* 0x0000640009097a24 */ /* 0x000fe200078e02ff */
[----:B------:R-:W-:-:S05]  /*1c30*/  SHF.R.S32.HI R5, RZ, 0x1f, R4 ;  /* 0x0000001fff057819 */ /* 0x000fca0000011404 */
[----:B------:R-:W-:-:S04]  /*1c40*/  IMAD.WIDE.U32 R6, R0, c[0x0][0x190], R4 ;  /* 0x0000640000067a25 */ /* 0x000fc800078e0004 */
[----:B------:R-:W-:Y:S01]  /*1c50*/  IMAD R0, R0, c[0x0][0x194], R9 ;  /* 0x0000650000007a24 */ /* 0x000fe200078e0209 */
[----:B------:R-:W-:-:S04]  /*1c60*/  IADD3 R8, P0, R6, UR40, RZ ;  /* 0x0000002806087c10 */ /* 0x000fc8000ff1e0ff */
[----:B------:R-:W-:Y:S02]  /*1c70*/  IADD3.X R9, R7, UR36, R0, P0, !PT ;  /* 0x0000002407097c10 */ /* 0x000fe400087fe400 */
[----:B------:R-:W-:Y:S02]  /*1c80*/  LOP3.LUT R0, R11, 0xffffffe0, RZ, 0xc0, !PT ;  /* 0xffffffe00b007812 */ /* 0x000fe400078ec0ff */
[----:B------:R-:W-:Y:S02]  /*1c90*/  IADD3 R6, P0, R4, UR26, RZ ;  /* 0x0000001a04067c10 */ /* 0x000fe4000ff1e0ff */
[----:B------:R-:W-:Y:S01]  /*1ca0*/  SHF.R.S32.HI R11, RZ, 0x5, R11 ;  /* 0x00000005ff0b7819 */ /* 0x000fe2000001140b */
[----:B------:R-:W-:Y:S01]  /*1cb0*/  IMAD.IADD R0, R29, 0x1, -R0 ;  /* 0x000000011d007824 */ /* 0x000fe200078e0a00 */
[----:B------:R-:W-:Y:S01]  /*1cc0*/  IADD3.X R7, R5, UR27, RZ, P0, !PT ;  /* 0x0000001b05077c10 */ /* 0x000fe200087fe4ff */
[----:B------:R-:W-:Y:S02]  /*1cd0*/  ULDC.64 UR26, c[0x0][0x200] ;  /* 0x00008000001a7ab9 */ /* 0x000fe40000000a00 */
[----:B------:R-:W-:-:S02]  /*1ce0*/  IMAD R11, R11, UR49, R0 ;  /* 0x000000310b0b7c24 */ /* 0x000fc4000f8e0200 */
[----:B------:R-:W-:Y:S02]  /*1cf0*/  IMAD.U32 R0, RZ, RZ, UR37 ;  /* 0x00000025ff007e24 */ /* 0x000fe4000f8e00ff */
[----:B------:R-:W-:Y:S01]  /*1d00*/  IMAD.WIDE.U32 R6, R10, c[0x0][0x370], R6 ;  /* 0x0000dc000a067a25 */ /* 0x000fe200078e0006 */
[----:B------:R-:W-:-:S03]  /*1d10*/  IADD3 R12, P0, R11, UR21, RZ ;  /* 0x000000150b0c7c10 */ /* 0x000fc6000ff1e0ff */
[----:B------:R-:W-:Y:S01]  /*1d20*/  IMAD.WIDE.U32 R8, R0, c[0x0][0x1a8], R8 ;  /* 0x00006a0000087a25 */ /* 0x000fe200078e0008 */
[----:B------:R-:W-:-:S04]  /*1d30*/  IADD3 R7, R7, UR5, RZ ;  /* 0x0000000507077c10 */ /* 0x000fc8000fffe0ff */
[----:B------:R-:W-:Y:S01]  /*1d40*/  IADD3 R13, R9, UR11, RZ ;  /* 0x0000000b090d7c10 */ /* 0x000fe2000fffe0ff */
[----:B------:R-:W-:Y:S01]  /*1d50*/  IMAD.WIDE.U32 R6, R0, c[0x0][0x378], R6 ;  /* 0x0000de0000067a25 */ /* 0x000fe200078e0006 */
[----:B------:R-:W-:Y:S01]  /*1d60*/  LEA.HI.X.SX32 R9, R11, UR13, 0x1, P0 ;  /* 0x0000000d0b097c11 */ /* 0x000fe200080f0eff */
[----:B------:R-:W-:Y:S01]  /*1d70*/  UIMAD.WIDE UR12, UR8, UR15, UR26 ;  /* 0x0000000f080c72a5 */ /* 0x000fe2000f8e021a */
[----:B------:R-:W-:Y:S01]  /*1d80*/  LEA R190, P0, R12, c[0x0][0x350], 0x2 ;  /* 0x0000d4000cbe7a11 */ /* 0x000fe200078010ff */
[----:B------:R-:W-:Y:S01]  /*1d90*/  IMAD R0, R28, c[0x0][0x370], RZ ;  /* 0x0000dc001c007a24 */ /* 0x000fe200078e02ff */
[----:B------:R-:W-:Y:S01]  /*1da0*/  IADD3 R7, R7, UR10, RZ ;  /* 0x0000000a07077c10 */ /* 0x000fe2000fffe0ff */
[----:B------:R-:W-:Y:S01]  /*1db0*/  ULEA.HI.SX32 UR10, UR34, 0xffffffff, 0x19 ;  /* 0xffffffff220a7891 */ /* 0x000fe2000f8fca3f */
[----:B------:R-:W-:Y:S01]  /*1dc0*/  LEA.HI.X R189, R12, c[0x0][0x354], R9, 0x2, P0 ;  /* 0x0000d5000cbd7a11 */ /* 0x000fe200000f1409 */
[C---:B------:R-:W-:Y:S01]  /*1dd0*/  IMAD R0, R2.reuse, c[0x0][0x374], R0 ;  /* 0x0000dd0002007a24 */ /* 0x040fe200078e0200 */
[----:B------:R-:W-:Y:S01]  /*1de0*/  PLOP3.LUT P0, PT, PT, PT, UP0, 0x80, 0x0 ;  /* 0x000000000000781c */ /* 0x000fe20003f0f008 */
[----:B------:R-:W-:Y:S01]  /*1df0*/  IMAD.WIDE.U32 R6, R2, c[0x0][0x370], R6 ;  /* 0x0000dc0002067a25 */ /* 0x000fe200078e0006 */
[----:B------:R-:W-:-:S03]  /*1e00*/  LEA R15, P2, R8, c[0x0][0x160], 0x1 ;  /* 0x00005800080f7a11 */ /* 0x000fc600078408ff */
[----:B------:R-:W-:Y:S01]  /*1e10*/  IMAD.IADD R0, R7, 0x1, R0 ;  /* 0x0000000107007824 */ /* 0x000fe200078e0200 */
[----:B------:R-:W-:Y:S02]  /*1e20*/  LEA R10, P1, R6, c[0x0][0x330], 0x1 ;  /* 0x0000cc00060a7a11 */ /* 0x000fe400078208ff */
[----:B------:R-:W-:Y:S02]  /*1e30*/  LEA.HI.X R14, R8, c[0x0][0x164], R13, 0x1, P2 ;  /* 0x00005900080e7a11 */ /* 0x000fe400010f0c0d */
[----:B------:R-:W-:-:S03]  /*1e40*/  LEA.HI.X R0, R6, c[0x0][0x334], R0, 0x1, P1 ;  /* 0x0000cd0006007a11 */ /* 0x000fc600008f0c00 */
[----:B------:R-:W-:Y:S05]  /*1e50*/  @!P0 BRA `(.L_x_394) ;  /* 0x00007c8000008947 */ /* 0x000fea0003800000 */
[----:B------:R-:W2:Y:S01]  /*1e60*/  LDL R26, [R1+0x18] ;  /* 0x00001800011a7983 */ /* 0x000ea20000100800 */
[----:B------:R-:W-:Y:S01]  /*1e70*/  ULDC.64 UR8, c[0x0][0x198] ;  /* 0x0000660000087ab9 */ /* 0x000fe20000000a00 */
[----:B------:R-:W-:Y:S01]  /*1e80*/  IMAD.U32 R20, RZ, RZ, UR24 ;  /* 0x00000018ff147e24 */ /* 0x000fe2000f8e00ff */
[----:B------:R-:W-:Y:S01]  /*1e90*/  UIMAD UR5, UR25, UR8, URZ ;  /* 0x00000008190572a4 */ /* 0x000fe2000f8e023f */
[----:B------:R-:W3:Y:S01]  /*1ea0*/  LDL R33, [R1+0x24] ;  /* 0x0000240001217983 */ /* 0x000ee20000100800 */
[----:B------:R-:W-:Y:S01]  /*1eb0*/  IADD3 R16, R2, 0x20, RZ ;  /* 0x0000002002107810 */ /* 0x000fe20007ffe0ff */
[----:B------:R-:W-:Y:S01]  /*1ec0*/  IMAD.WIDE.U32 R6, R20, c[0x0][0x198], R4 ;  /* 0x0000660014067a25 */ /* 0x000fe200078e0004 */
[----:B------:R-:W-:Y:S01]  /*1ed0*/  UIMAD UR9, UR24, UR9, UR5 ;  /* 0x00000009180972a4 */ /* 0x000fe2000f8e0205 */
[----:B------:R-:W-:Y:S02]  /*1ee0*/  IADD3 R24, R2, 0x40, RZ ;  /* 0x0000004002187810 */ /* 0x000fe40007ffe0ff */
[----:B------:R-:W-:Y:S01]  /*1ef0*/  UMOV UR5, UR10 ;  /* 0x0000000a00057c82 */ /* 0x000fe20008000000 */
[----:B------:R-:W-:Y:S01]  /*1f00*/  IADD3 R8, P2, R6, UR33, RZ ;  /* 0x0000002106087c10 */ /* 0x000fe2000ff5e0ff */
[----:B------:R-:W-:Y:S01]  /*1f10*/  ULEA.HI UR8, UR5, UR5, URZ, 0x1 ;  /* 0x0000000505087291 */ /* 0x000fe2000f8f083f */
[----:B------:R-:W-:Y:S01]  /*1f20*/  IMAD.U32 R6, RZ, RZ, UR9 ;  /* 0x00000009ff067e24 */ /* 0x000fe2000f8e00ff */
[----:B------:R-:W-:Y:S01]  /*1f30*/  IADD3 R23, R2, 0x60, RZ ;  /* 0x0000006002177810 */ /* 0x000fe20007ffe0ff */
[----:B------:R-:W-:Y:S01]  /*1f40*/  IMAD.MOV.U32 R17, RZ, RZ, c[0x0][0x370] ;  /* 0x0000dc00ff117624 */ /* 0x000fe200078e00ff */
[----:B------:R-:W-:Y:S01]  /*1f50*/  ULOP3.LUT UR8, UR8, 0xfffffffe, URZ, 0xc0, !UPT ;  /* 0xfffffffe08087892 */ /* 0x000fe2000f8ec03f */
[----:B------:R-:W-:Y:S01]  /*1f60*/  IMAD.MOV.U32 R246, RZ, RZ, R10 ;  /* 0x000000fffff67224 */ /* 0x000fe200078e000a */
[----:B------:R-:W-:Y:S01]  /*1f70*/  IADD3.X R9, R7, UR35, R6, P2, !PT ;  /* 0x0000002307097c10 */ /* 0x000fe200097fe406 */
[C---:B------:R-:W-:Y:S01]  /*1f80*/  IMAD.SHL.U32 R7, R17.reuse, 0x20, RZ ;  /* 0x0000002011077824 */ /* 0x040fe200078e00ff */
[----:B------:R-:W-:Y:S01]  /*1f90*/  UIADD3 UR8, UR5, -UR8, URZ ;  /* 0x8000000805087290 */ /* 0x000fe2000fffe03f */
[----:B------:R-:W-:Y:S01]  /*1fa0*/  PLOP3.LUT P2, PT, PT, PT, UP3, 0x80, 0x0 ;  /* 0x000000000000781c */ /* 0x000fe20003f4f038 */
[----:B------:R-:W-:Y:S01]  /*1fb0*/  IMAD.MOV.U32 R245, RZ, RZ, R0 ;  /* 0x000000fffff57224 */ /* 0x000fe200078e0000 */
[----:B------:R-:W-:Y:S01]  /*1fc0*/  MOV R21, 0x5 ;  /* 0x0000000500157802 */ /* 0x000fe20000000f00 */
[----:B------:R-:W-:Y:S01]  /*1fd0*/  UISETP.NE.AND UP0, UPT, UR8, 0x1, UPT ;  /* 0x000000010800788c */ /* 0x000fe2000bf05270 */
[----:B------:R-:W-:Y:S01]  /*1fe0*/  IMAD.MOV.U32 R31, RZ, RZ, c[0x0][0x190] ;  /* 0x00006400ff1f7624 */ /* 0x000fe200078e00ff */
[----:B------:R-:W-:Y:S01]  /*1ff0*/  UIMAD UR8, UR5, -0x80, UR28 ;  /* 0xffffff80050878a4 */ /* 0x000fe2000f8e021c */
[----:B------:R-:W-:Y:S01]  /*2000*/  SHF.L.U64.HI R6, R17, R21, c[0x0][0x374] ;  /* 0x0000dd0011067619 */ /* 0x000fe20000010215 */
[----:B------:R-:W-:Y:S01]  /*2010*/  UIMAD UR9, UR20, -0x80, UR4 ;  /* 0xffffff80140978a4 */ /* 0x000fe2000f8e0204 */
[----:B------:R-:W-:Y:S01]  /*2020*/  IMAD.MOV.U32 R244, RZ, RZ, R15 ;  /* 0x000000fffff47224 */ /* 0x000fe200078e000f */
[----:B------:R-:W-:Y:S01]  /*2030*/  MOV R239, R14 ;  /* 0x0000000e00ef7202 */ /* 0x000fe20000000f00 */
[----:B------:R-:W-:Y:S01]  /*2040*/  IMAD.SHL.U32 R25, R31, 0x20, RZ ;  /* 0x000000201f197824 */ /* 0x000fe200078e00ff */
[----:B------:R-:W-:Y:S01]  /*2050*/  ISETP.GE.AND P1, PT, R16, UR8, PT ;  /* 0x0000000810007c0c */ /* 0x000fe2000bf26270 */
[----:B------:R-:W-:Y:S01]  /*2060*/  ULDC.64 UR10, c[0x0][0x1a0] ;  /* 0x00006800000a7ab9 */ /* 0x000fe20000000a00 */
[----:B------:R-:W-:Y:S01]  /*2070*/  ISETP.GE.AND P0, PT, R24, UR8, PT ;  /* 0x0000000818007c0c */ /* 0x000fe2000bf06270 */
[----:B------:R-:W-:Y:S01]  /*2080*/  @P2 BAR.SYNC.DEFER_BLOCKING 0x0 ;  /* 0x0000000000002b1d */ /* 0x000fe20000010000 */
[----:B------:R-:W-:-:S02]  /*2090*/  ISETP.GE.AND P6, PT, R23, UR8, PT ;  /* 0x0000000817007c0c */ /* 0x000fc4000bfc6270 */
[----:B------:R-:W-:-:S07]  /*20a0*/  SHF.L.U64.HI R21, R31, R21, c[0x0][0x194] ;  /* 0x000065001f157619 */ /* 0x000fce0000010215 */
[-C--:B------:R-:W-:Y:S02]  /*20b0*/  @!P1 LEA R12, P3, R7, R246.reuse, 0x1 ;  /* 0x000000f6070c9211 */ /* 0x080fe400078608ff */
[----:B------:R-:W-:Y:S01]  /*20c0*/  @!P0 IMAD.MOV.U32 R0, RZ, RZ, c[0x0][0x374] ;  /* 0x0000dd00ff008624 */ /* 0x000fe200078e00ff */
[-C--:B------:R-:W-:Y:S01]  /*20d0*/  @!P0 LEA R10, P4, R17, R246.reuse, 0x7 ;  /* 0x000000f6110a8211 */ /* 0x080fe200078838ff */
[----:B------:R-:W-:Y:S01]  /*20e0*/  @!P6 IMAD.MOV.U32 R15, RZ, RZ, c[0x0][0x374] ;  /* 0x0000dd00ff0fe624 */ /* 0x000fe200078e00ff */
[-C--:B------:R-:W-:Y:S01]  /*20f0*/  @!P1 LEA.HI.X R13, R7, R245.reuse, R6, 0x1, P3 ;  /* 0x000000f5070d9211 */ /* 0x080fe200018f0c06 */
[----:B------:R-:W-:Y:S01]  /*2100*/  @!P6 IMAD.MOV.U32 R7, RZ, RZ, R245 ;  /* 0x000000ffff07e224 */ /* 0x000fe200078e00f5 */
[----:B------:R-:W-:Y:S01]  /*2110*/  ISETP.GE.AND P3, PT, R2, UR8, PT ;  /* 0x0000000802007c0c */ /* 0x000fe2000bf66270 */
[----:B------:R-:W-:Y:S01]  /*2120*/  @!P6 IMAD R19, R15, 0xc0, RZ ;  /* 0x000000c00f13e824 */ /* 0x000fe200078e02ff */
[----:B------:R-:W-:Y:S02]  /*2130*/  @!P6 MOV R6, R246 ;  /* 0x000000f60006e202 */ /* 0x000fe40000000f00 */
[----:B------:R-:W-:-:S02]  /*2140*/  @!P0 LEA.HI.X R11, R17, R245, R0, 0x7, P4 ;  /* 0x000000f5110b8211 */ /* 0x000fc400020f3c00 */
[----:B------:R-:W-:Y:S01]  /*2150*/  ISETP.GE.AND P4, PT, R16, UR9, PT ;  /* 0x0000000910007c0c */ /* 0x000fe2000bf86270 */
[----:B------:R-:W-:Y:S01]  /*2160*/  @!P6 IMAD.WIDE.U32 R6, R17, 0xc0, R6 ;  /* 0x000000c01106e825 */ /* 0x000fe200078e0006 */
[----:B------:R-:W-:-:S03]  /*2170*/  @!P1 LEA R14, P2, R25, R244, 0x1 ;  /* 0x000000f4190e9211 */ /* 0x000fc600078408ff */
[----:B------:R-:W-:Y:S01]  /*2180*/  @!P6 IMAD.IADD R7, R7, 0x1, R19 ;  /* 0x000000010707e824 */ /* 0x000fe200078e0213 */
[----:B------:R-:W-:Y:S01]  /*2190*/  @!P1 LEA.HI.X R15, R25, R239, R21, 0x1, P2 ;  /* 0x000000ef190f9211 */ /* 0x000fe200010f0c15 */
[----:B------:R-:W-:Y:S01]  /*21a0*/  @!P3 IMAD.MOV.U32 R17, RZ, RZ, R245 ;  /* 0x000000ffff11b224 */ /* 0x000fe200078e00f5 */
[----:B------:R-:W-:Y:S02]  /*21b0*/  @!P3 MOV R16, R246 ;  /* 0x000000f60010b202 */ /* 0x000fe40000000f00 */
[----:B------:R-:W-:Y:S02]  /*21c0*/  PLOP3.LUT P2, PT, PT, PT, UP0, 0x80, 0x0 ;  /* 0x000000000000781c */ /* 0x000fe40003f4f008 */
[----:B------:R-:W-:Y:S01]  /*21d0*/  ISETP.GE.AND P5, PT, R2, UR9, PT ;  /* 0x0000000902007c0c */ /* 0x000fe2000bfa6270 */
[----:B------:R-:W-:Y:S01]  /*21e0*/  IMAD.WIDE.U32 R4, R20, c[0x0][0x1a0], R4 ;  /* 0x0000680014047a25 */ /* 0x000fe200078e0004 */
[----:B------:R-:W-:-:S03]  /*21f0*/  MOV R241, 0x7f800000 ;  /* 0x7f80000000f17802 */ /* 0x000fc60000000f00 */
[----:B--2---:R-:W-:-:S05]  /*2200*/  IMAD.SHL.U32 R0, R26, 0x2, RZ ;  /* 0x000000021a007824 */ /* 0x004fca00078e00ff */
[----:B------:R-:W-:Y:S04]  /*2210*/  @P3 STS.128 [R0+0x8000], RZ ;  /* 0x008000ff00003388 */ /* 0x000fe80000000c00 */
[----:B------:R-:W-:Y:S01]  /*2220*/  @!PT LDS RZ, [RZ] ;  /* 0x00000000fffff984 */ /* 0x000fe20000000800 */
[----:B------:R-:W-:Y:S01]  /*2230*/  @!PT LDS RZ, [RZ] ;  /* 0x00000000fffff984 */ /* 0x000fe20000000800 */
[----:B------:R-:W-:Y:S01]  /*2240*/  @!PT LDS RZ, [RZ] ;  /* 0x00000000fffff984 */ /* 0x000fe20000000800 */
[----:B------:R1:W-:Y:S04]  /*2250*/  @!P3 LDGSTS.E.BYPASS.LTC128B.128 [R0+0x8000], [R16.64] ;  /* 0x080000001000bfae */ /* 0x0003e8000b901d52 */
        /* <DEDUP_REMOVED lines=9> */
[----:B------:R4:W-:Y:S01]  /*22f0*/  @!P0 LDGSTS.E.BYPASS.LTC128B.128 [R0+0xa000], [R10.64] ;  /* 0x0a0000000a008fae */ /* 0x0009e2000b901d52 */
[----:B-1----:R-:W-:-:S03]  /*2300*/  IADD3 R16, R26, 0x2000, RZ ;  /* 0x000020001a107810 */ /* 0x002fc60007ffe0ff */
[----:B------:R-:W-:Y:S04]  /*2310*/  @P6 STS.128 [R0+0xb000], RZ ;  /* 0x00b000ff00006388 */ /* 0x000fe80000000c00 */
[----:B------:R-:W-:Y:S01]  /*2320*/  @!PT LDS RZ, [RZ] ;  /* 0x00000000fffff984 */ /* 0x000fe20000000800 */
[----:B------:R-:W-:Y:S01]  /*2330*/  @!PT LDS RZ, [RZ] ;  /* 0x00000000fffff984 */ /* 0x000fe20000000800 */
[----:B------:R-:W-:Y:S01]  /*2340*/  @!PT LDS RZ, [RZ] ;  /* 0x00000000fffff984 */ /* 0x000fe20000000800 */
[----:B------:R1:W-:Y:S01]  /*2350*/  @!P6 LDGSTS.E.BYPASS.LTC128B.128 [R0+0xb000], [R6.64] ;  /* 0x0b0000000600efae */ /* 0x0003e2000b901d52 */
[----:B--2---:R-:W-:-:S05]  /*2360*/  SEL R12, R16, R26, !P2 ;  /* 0x0000001a100c7207 */ /* 0x004fca0005000000 */
[----:B------:R-:W-:-:S05]  /*2370*/  IMAD.SHL.U32 R192, R12, 0x2, RZ ;  /* 0x000000020cc07824 */ /* 0x000fca00078e00ff */
[----:B------:R-:W-:Y:S04]  /*2380*/  @P3 STS [R192], RZ ;  /* 0x000000ffc0003388 */ /* 0x000fe80000000800 */
[----:B------:R-:W-:Y:S04]  /*2390*/  @P3 STS [R192+0x4], RZ ;  /* 0x000004ffc0003388 */ /* 0x000fe80000000800 */
[----:B------:R-:W-:Y:S01]  /*23a0*/  @P3 STS [R192+0x8], RZ ;  /* 0x000008ffc0003388 */ /* 0x000fe20000000800 */
[----:B-1----:R-:W-:Y:S01]  /*23b0*/  @!P3 MOV R6, R244 ;  /* 0x000000f40006b202 */ /* 0x002fe20000000f00 */
[----:B------:R-:W-:-:S02]  /*23c0*/  @!P3 IMAD.MOV.U32 R7, RZ, RZ, R239 ;  /* 0x000000ffff07b224 */ /* 0x000fc400078e00ef */
[----:B------:R-:W-:Y:S04]  /*23d0*/  @P3 STS [R192+0xc], RZ ;  /* 0x00000cffc0003388 */ /* 0x000fe80000000800 */
[----:B------:R-:W-:Y:S01]  /*23e0*/  @!PT LDS RZ, [RZ] ;  /* 0x00000000fffff984 */ /* 0x000fe20000000800 */
[----:B------:R-:W-:Y:S01]  /*23f0*/  @!PT LDS RZ, [RZ] ;  /* 0x00000000fffff984 */ /* 0x000fe20000000800 */
[----:B------:R-:W-:Y:S01]  /*2400*/  @!PT LDS RZ, [RZ] ;  /* 0x00000000fffff984 */ /* 0x000fe20000000800 */
[----:B------:R1:W-:Y:S01]  /*2410*/  @!P3 LDGSTS.E.BYPASS.LTC128B.128 [R192], [R6.64] ;  /* 0x0000000006c0bfae */ /* 0x0003e2000b901d52 */
[----:B------:R-:W-:-:S03]  /*2420*/  @!P0 LEA R12, P3, R31, R244, 0x7 ;  /* 0x000000f41f0c8211 */ /* 0x000fc600078638ff */
[----:B------:R-:W-:Y:S04]  /*2430*/  @P1 STS [R192+0x1000], RZ ;  /* 0x001000ffc0001388 */ /* 0x000fe80000000800 */
[----:B------:R-:W-:Y:S04]  /*2440*/  @P1 STS [R192+0x1004], RZ ;  /* 0x001004ffc0001388 */ /* 0x000fe80000000800 */
[----:B------:R-:W-:Y:S04]  /*2450*/  @P1 STS [R192+0x1008], RZ ;  /* 0x001008ffc0001388 */ /* 0x000fe80000000800 */
[----:B------:R-:W-:Y:S04]  /*2460*/  @P1 STS [R192+0x100c], RZ ;  /* 0x00100cffc0001388 */ /* 0x000fe80000000800 */
[----:B------:R-:W-:Y:S01]  /*2470*/  @!PT LDS RZ, [RZ] ;  /* 0x00000000fffff984 */ /* 0x000fe20000000800 */
[----:B------:R-:W-:Y:S01]  /*2480*/  @!PT LDS RZ, [RZ] ;  /* 0x00000000fffff984 */ /* 0x000fe20000000800 */
[----:B------:R-:W-:Y:S01]  /*2490*/  @!PT LDS RZ, [RZ] ;  /* 0x00000000fffff984 */ /* 0x000fe20000000800 */
[----:B------:R2:W-:Y:S01]  /*24a0*/  @!P1 LDGSTS.E.BYPASS.LTC128B.128 [R192+0x1000], [R14.64] ;  /* 0x010000000ec09fae */ /* 0x0005e2000b901d52 */
[----:B-1----:R-:W-:Y:S01]  /*24b0*/  @!P0 IMAD.MOV.U32 R6, RZ, RZ, c[0x0][0x194] ;  /* 0x00006500ff068624 */ /* 0x002fe200078e00ff */
[----:B----4-:R-:W-:-:S04]  /*24c0*/  @!P4 IADD3 R10, P1, R2, 0x20, RZ ;  /* 0x00000020020ac810 */ /* 0x010fc80007f3e0ff */
[----:B------:R-:W-:Y:S01]  /*24d0*/  @!P0 LEA.HI.X R13, R31, R239, R6, 0x7, P3 ;  /* 0x000000ef1f0d8211 */ /* 0x000fe200018f3c06 */
[----:B------:R-:W-:-:S04]  /*24e0*/  IMAD R6, R22, c[0x0][0x1b0], RZ ;  /* 0x00006c0016067a24 */ /* 0x000fc800078e02ff */
[C---:B------:R-:W-:Y:S02]  /*24f0*/  IMAD R11, R18.reuse, c[0x0][0x1b4], R6 ;  /* 0x00006d00120b7a24 */ /* 0x040fe400078e0206 */
[----:B------:R-:W-:-:S04]  /*2500*/  IMAD.WIDE.U32 R6, R18, c[0x0][0x1b0], R8 ;  /* 0x00006c0012067a25 */ /* 0x000fc800078e0008 */
[----:B--2---:R-:W-:Y:S01]  /*2510*/  @!P4 IMAD.X R14, RZ, RZ, R28, P1 ;  /* 0x000000ffff0ec224 */ /* 0x004fe200008e061c */
[----:B------:R-:W-:Y:S01]  /*2520*/  IADD3 R7, R7, R11, RZ ;  /* 0x0000000b07077210 */ /* 0x000fe20007ffe0ff */
[----:B------:R-:W-:Y:S02]  /*2530*/  @!P5 IMAD R11, R28, c[0x0][0x198], RZ ;  /* 0x000066001c0bda24 */ /* 0x000fe400078e02ff */
[----:B------:R-:W-:Y:S02]  /*2540*/  @!P4 IMAD R8, R14, c[0x0][0x198], RZ ;  /* 0x000066000e08ca24 */ /* 0x000fe400078e02ff */
[----:B------:R-:W-:Y:S02]  /*2550*/  @!P5 IMAD R14, R2, c[0x0][0x19c], R11 ;  /* 0x00006700020eda24 */ /* 0x000fe400078e020b */
[C---:B------:R-:W-:Y:S02]  /*2560*/  @!P4 IMAD R15, R10.reuse, c[0x0][0x19c], R8 ;  /* 0x000067000a0fca24 */ /* 0x040fe400078e0208 */
[----:B------:R-:W-:-:S04]  /*2570*/  @!P4 IMAD.WIDE.U32 R8, R10, c[0x0][0x198], R6 ;  /* 0x000066000a08ca25 */ /* 0x000fc800078e0006 */
[----:B------:R-:W-:Y:S02]  /*2580*/  @!P5 IMAD.MOV.U32 R10, RZ, RZ, R6 ;  /* 0x000000ffff0ad224 */ /* 0x000fe400078e0006 */
[----:B------:R-:W-:Y:S01]  /*2590*/  @!P5 IMAD.MOV.U32 R11, RZ, RZ, R7 ;  /* 0x000000ffff0bd224 */ /* 0x000fe200078e0007 */
[----:B------:R-:W-:-:S03]  /*25a0*/  ISETP.GE.AND P3, PT, R24, UR9, PT ;  /* 0x0000000918007c0c */ /* 0x000fc6000bf66270 */
[----:B------:R-:W-:Y:S01]  /*25b0*/  @!P5 IMAD.WIDE.U32 R10, R2, c[0x0][0x198], R10 ;  /* 0x00006600020ada25 */ /* 0x000fe200078e000a */
[----:B------:R-:W-:Y:S03]  /*25c0*/  @P0 STS [R192+0x2000], RZ ;  /* 0x002000ffc0000388 */ /* 0x000fe60000000800 */
[----:B------:R-:W-:Y:S01]  /*25d0*/  @!P5 IMAD.IADD R11, R11, 0x1, R14 ;  /* 0x000000010b0bd824 */ /* 0x000fe200078e020e */
[----:B------:R-:W-:Y:S04]  /*25e0*/  @P0 STS [R192+0x2004], RZ ;  /* 0x002004ffc0000388 */ /* 0x000fe80000000800 */
[----:B------:R-:W-:Y:S04]  /*25f0*/  @P0 STS [R192+0x2008], RZ ;  /* 0x002008ffc0000388 */ /* 0x000fe80000000800 */
[----:B------:R-:W-:Y:S04]  /*2600*/  @P0 STS [R192+0x200c], RZ ;  /* 0x00200cffc0000388 */ /* 0x000fe80000000800 */
[----:B------:R-:W-:Y:S01]  /*2610*/  @!PT LDS RZ, [RZ] ;  /* 0x00000000fffff984 */ /* 0x000fe20000000800 */
[----:B------:R-:W-:Y:S01]  /*2620*/  @!PT LDS RZ, [RZ] ;  /* 0x00000000fffff984 */ /* 0x000fe20000000800 */
[----:B------:R-:W-:Y:S01]  /*2630*/  @!PT LDS RZ, [RZ] ;  /* 0x00000000fffff984 */ /* 0x000fe20000000800 */
[----:B------:R1:W-:Y:S01]  /*2640*/  @!P0 LDGSTS.E.BYPASS.LTC128B.128 [R192+0x2000], [R12.64] ;  /* 0x020000000cc08fae */ /* 0x0003e2000b901d52 */
[----:B------:R-:W-:-:S02]  /*2650*/  @!P5 LEA R26, P0, R10, c[0x0][0x168], 0x1 ;  /* 0x00005a000a1ada11 */ /* 0x000fc400078008ff */
[----:B------:R-:W-:Y:S02]  /*2660*/  ISETP.GE.AND P1, PT, R23, UR9, PT ;  /* 0x0000000917007c0c */ /* 0x000fe4000bf26270 */
[----:B------:R-:W-:Y:S02]  /*2670*/  @!P5 LEA.HI.X R27, R10, c[0x0][0x16c], R11, 0x1, P0 ;  /* 0x00005b000a1bda11 */ /* 0x000fe400000f0c0b */
[----:B------:R-:W-:Y:S02]  /*2680*/  @!P4 IADD3 R9, R9, R15, RZ ;  /* 0x0000000f0909c210 */ /* 0x000fe40007ffe0ff */
[----:B------:R-:W-:Y:S01]  /*2690*/  @!P4 LEA R24, P0, R8, c[0x0][0x168], 0x1 ;  /* 0x00005a000818ca11 */ /* 0x000fe200078008ff */
[----:B------:R-:W-:-:S03]  /*26a0*/  UIMAD UR9, UR25, UR10, URZ ;  /* 0x0000000a190972a4 */ /* 0x000fc6000f8e023f */
[----:B------:R-:W-:Y:S02]  /*26b0*/  @!P4 LEA.HI.X R25, R8, c[0x0][0x16c], R9, 0x1, P0 ;  /* 0x00005b000819ca11 */ /* 0x000fe400000f0c09 */
[----:B------:R-:W-:Y:S01]  /*26c0*/  @!P3 IADD3 R8, P0, R2, 0x40, RZ ;  /* 0x000000400208b810 */ /* 0x000fe20007f1e0ff */
[----:B------:R-:W-:-:S04]  /*26d0*/  UIMAD UR9, UR24, UR11, UR9 ;  /* 0x0000000b180972a4 */ /* 0x000fc8000f8e0209 */
[----:B------:R-:W-:Y:S02]  /*26e0*/  @!P3 IMAD.X R9, RZ, RZ, R28, P0 ;  /* 0x000000ffff09b224 */ /* 0x000fe400000e061c */
[----:B------:R-:W-:Y:S01]  /*26f0*/  IMAD.U32 R10, RZ, RZ, UR9 ;  /* 0x00000009ff0a7e24 */ /* 0x000fe2000f8e00ff */
[----:B-1----:R-:W-:-:S05]  /*2700*/  @!P1 IADD3 R13, P0, R2, 0x60, RZ ;  /* 0x00000060020d9810 */ /* 0x002fca0007f1e0ff */
[----:B------:R-:W-:Y:S01]  /*2710*/  @!P1 IMAD.X R15, RZ, RZ, R28, P0 ;  /* 0x000000ffff0f9224 */ /* 0x000fe200000e061c */
[----:B------:R-:W-:Y:S01]  /*2720*/  IADD3 R4, P0, R4, UR30, RZ ;  /* 0x0000001e04047c10 */ /* 0x000fe2000ff1e0ff */
[----:B------:R-:W-:-:S03]  /*2730*/  @!P3 IMAD R9, R9, c[0x0][0x198], RZ ;  /* 0x000066000909ba24 */ /* 0x000fc600078e02ff */
[----:B------:R-:W-:Y:S01]  /*2740*/  IADD3.X R5, R5, UR31, R10, P0, !PT ;  /* 0x0000001f05057c10 */ /* 0x000fe200087fe40a */
[----:B------:R-:W-:Y:S01]  /*2750*/  @!P3 IMAD.MOV.U32 R11, RZ, RZ, R7 ;  /* 0x000000ffff0bb224 */ /* 0x000fe200078e0007 */
[----:B------:R-:W-:Y:S01]  /*2760*/  @!P3 MOV R10, R6 ;  /* 0x00000006000ab202 */ /* 0x000fe20000000f00 */
[----:B------:R-:W-:Y:S02]  /*2770*/  IMAD R12, R22, c[0x0][0x1b8], RZ ;  /* 0x00006e00160c7a24 */ /* 0x000fe400078e02ff */
[C---:B------:R-:W-:Y:S02]  /*2780*/  @!P3 IMAD R14, R8.reuse, c[0x0][0x19c], R9 ;  /* 0x00006700080eba24 */ /* 0x040fe400078e0209 */
[----:B------:R-:W-:-:S04]  /*2790*/  @!P3 IMAD.WIDE.U32 R10, R8, c[0x0][0x198], R10 ;  /* 0x00006600080aba25 */ /* 0x000fc800078e000a */
[C---:B------:R-:W-:Y:S02]  /*27a0*/  IMAD R9, R18.reuse, c[0x0][0x1bc], R12 ;  /* 0x00006f0012097a24 */ /* 0x040fe400078e020c */
[----:B------:R-:W-:-:S04]  /*27b0*/  IMAD.WIDE.U32 R4, R18, c[0x0][0x1b8], R4 ;  /* 0x00006e0012047a25 */ /* 0x000fc800078e0004 */
[----:B------:R-:W-:Y:S02]  /*27c0*/  @!P1 IMAD R8, R15, c[0x0][0x198], RZ ;  /* 0x000066000f089a24 */ /* 0x000fe400078e02ff */
[----:B------:R-:W-:Y:S01]  /*27d0*/  @!P3 IMAD.IADD R11, R11, 0x1, R14 ;  /* 0x000000010b0bb824 */ /* 0x000fe200078e020e */
[C---:B------:R-:W-:Y:S01]  /*27e0*/  @!P3 LEA R20, P0, R10.reuse, c[0x0][0x168], 0x1 ;  /* 0x00005a000a14ba11 */ /* 0x040fe200078008ff */
[----:B------:R-:W-:Y:S02]  /*27f0*/  IMAD.IADD R5, R5, 0x1, R9 ;  /* 0x0000000105057824 */ /* 0x000fe400078e0209 */
[C---:B------:R-:W-:Y:S02]  /*2800*/  @!P1 IMAD R14, R13.reuse, c[0x0][0x19c], R8 ;  /* 0x000067000d0e9a24 */ /* 0x040fe400078e0208 */
[----:B------:R-:W-:Y:S01]  /*2810*/  @!P1 IMAD.WIDE.U32 R8, R13, c[0x0][0x198], R6 ;  /* 0x000066000d089a25 */ /* 0x000fe200078e0006 */
[----:B------:R-:W-:-:S03]  /*2820*/  @!P3 LEA.HI.X R21, R10, c[0x0][0x16c], R11, 0x1, P0 ;  /* 0x00005b000a15ba11 */ /* 0x000fc600000f0c0b */
[----:B------:R-:W-:Y:S01]  /*2830*/  @!P5 IMAD R12, R28, c[0x0][0x1a0], RZ ;  /* 0x000068001c0cda24 */ /* 0x000fe200078e02ff */
[----:B------:R-:W-:Y:S01]  /*2840*/  @!P1 IADD3 R9, R9, R14, RZ ;  /* 0x0000000e09099210 */ /* 0x000fe20007ffe0ff */
[----:B------:R-:W-:Y:S01]  /*2850*/  @!P5 IMAD.WIDE.U32 R6, R2, c[0x0][0x1a0], R4 ;  /* 0x000068000206da25 */ /* 0x000fe200078e0004 */
[----:B------:R-:W-:-:S03]  /*2860*/  @!P1 LEA R16, P0, R8, c[0x0][0x168], 0x1 ;  /* 0x00005a0008109a11 */ /* 0x000fc600078008ff */
[----:B------:R-:W-:Y:S01]  /*2870*/  @!P5 IMAD R10, R2, c[0x0][0x1a4], R12 ;  /* 0x00006900020ada24 */ /* 0x000fe200078e020c */
[----:B------:R-:W-:Y:S02]  /*2880*/  @!P1 LEA.HI.X R17, R8, c[0x0][0x16c], R9, 0x1, P0 ;  /* 0x00005b0008119a11 */ /* 0x000fe400000f0c09 */
[----:B------:R-:W-:Y:S01]  /*2890*/  @!P5 LEA R14, P0, R6, c[0x0][0x170], 0x1 ;  /* 0x00005c00060eda11 */ /* 0x000fe200078008ff */
[----:B------:R-:W-:Y:S01]  /*28a0*/  @!P5 IMAD.IADD R10, R7, 0x1, R10 ;  /* 0x00000001070ad824 */ /* 0x000fe200078e020a */
[----:B------:R-:W-:-:S04]  /*28b0*/  @!P6 MOV R7, R239 ;  /* 0x000000ef0007e202 */ /* 0x000fc80000000f00 */
[----:B------:R-:W-:Y:S01]  /*28c0*/  @!P5 LEA.HI.X R15, R6, c[0x0][0x174], R10, 0x1, P0 ;  /* 0x00005d00060fda11 */ /* 0x000fe200000f0c0a */
[----:B------:R-:W-:Y:S01]  /*28d0*/  @!P6 IMAD.MOV.U32 R6, RZ, RZ, R244 ;  /* 0x000000ffff06e224 */ /* 0x000fe200078e00f4 */
[----:B------:R-:W-:Y:S01]  /*28e0*/  @!P4 IADD3 R12, P0, R2, 0x20, RZ ;  /* 0x00000020020cc810 */ /* 0x000fe20007f1e0ff */
[----:B------:R-:W-:Y:S02]  /*28f0*/  @!P6 IMAD.MOV.U32 R8, RZ, RZ, c[0x0][0x194] ;  /* 0x00006500ff08e624 */ /* 0x000fe400078e00ff */
[----:B------:R-:W-:-:S04]  /*2900*/  @!P6 IMAD.WIDE.U32 R10, R31, 0xc0, R6 ;  /* 0x000000c01f0ae825 */ /* 0x000fc800078e0006 */
[----:B------:R-:W-:Y:S01]  /*2910*/  @!P4 IMAD.X R7, RZ, RZ, R28, P0 ;  /* 0x000000ffff07c224 */ /* 0x000fe200000e061c */
[----:B------:R-:W-:Y:S01]  /*2920*/  @!P3 IADD3 R13, P0, R2, 0x40, RZ ;  /* 0x00000040020db810 */ /* 0x000fe20007f1e0ff */
[----:B------:R-:W-:-:S04]  /*2930*/  @!P6 IMAD R6, R8, 0xc0, RZ ;  /* 0x000000c00806e824 */ /* 0x000fc800078e02ff */
[----:B------:R-:W-:Y:S01]  /*2940*/  @!P3 IMAD.X R18, RZ, RZ, R28, P0 ;  /* 0x000000ffff12b224 */ /* 0x000fe200000e061c */
[----:B------:R-:W-:Y:S01]  /*2950*/  @!P1 IADD3 R2, P0, R2, 0x60, RZ ;  /* 0x0000006002029810 */ /* 0x000fe20007f1e0ff */
[----:B------:R-:W-:Y:S02]  /*2960*/  @!P6 IMAD.IADD R11, R11, 0x1, R6 ;  /* 0x000000010b0be824 */ /* 0x000fe400078e0206 */
[----:B------:R-:W-:Y:S02]  /*2970*/  @!P4 IMAD R6, R7, c[0x0][0x1a0], RZ ;  /* 0x000068000706ca24 */ /* 0x000fe400078e02ff */
[----:B------:R-:W-:Y:S02]  /*2980*/  @!P4 IMAD.MOV.U32 R8, RZ, RZ, R4 ;  /* 0x000000ffff08c224 */ /* 0x000fe400078e0004 */
[----:B------:R-:W-:Y:S01]  /*2990*/  @!P4 IMAD.MOV.U32 R9, RZ, RZ, R5 ;  /* 0x000000ffff09c224 */ /* 0x000fe200078e0005 */
[----:B------:R-:W-:Y:S01]  /*29a0*/  @!P1 IADD3.X R19, RZ, R28, RZ, P0, !PT ;  /* 0x0000001cff139210 */ /* 0x000fe200007fe4ff */
[----:B------:R-:W-:Y:S01]  /*29b0*/  @P6 STS [R192+0x3000], RZ ;  /* 0x003000ffc0006388 */ /* 0x000fe20000000800 */
[----:B------:R-:W-:Y:S01]  /*29c0*/  @!P4 IMAD R22, R12, c[0x0][0x1a4], R6 ;  /* 0x000069000c16ca24 */ /* 0x000fe200078e0206 */
[----:B------:R-:W-:-:S02]  /*29d0*/  @!P3 MOV R7, R5 ;  /* 0x000000050007b202 */ /* 0x000fc40000000f00 */
[----:B------:R-:W-:Y:S01]  /*29e0*/  @P6 STS [R192+0x3004], RZ ;  /* 0x003004ffc0006388 */ /* 0x000fe20000000800 */
[----:B------:R-:W-:-:S03]  /*29f0*/  @!P4 IMAD.WIDE.U32 R8, R12, c[0x0][0x1a0], R8 ;  /* 0x000068000c08ca25 */ /* 0x000fc600078e0008 */
[----:B------:R-:W-:Y:S01]  /*2a00*/  @P6 STS [R192+0x3008], RZ ;  /* 0x003008ffc0006388 */ /* 0x000fe20000000800 */
[----:B------:R-:W-:-:S03]  /*2a10*/  @!P3 IMAD R12, R18, c[0x0][0x1a0], RZ ;  /* 0x00006800120cba24 */ /* 0x000fc600078e02ff */
[----:B------:R-:W-:Y:S01]  /*2a20*/  @P6 STS [R192+0x300c], RZ ;  /* 0x00300cffc0006388 */ /* 0x000fe20000000800 */
[----:B------:R-:W-:-:S03]  /*2a30*/  @!P3 IMAD.MOV.U32 R6, RZ, RZ, R4 ;  /* 0x000000ffff06b224 */ /* 0x000fc600078e0004 */
[----:B------:R-:W-:Y:S01]  /*2a40*/  @!PT LDS RZ, [RZ] ;  /* 0x00000000fffff984 */ /* 0x000fe20000000800 */
[----:B------:R-:W-:Y:S01]  /*2a50*/  @!PT LDS RZ, [RZ] ;  /* 0x00000000fffff984 */ /* 0x000fe20000000800 */
[----:B------:R-:W-:Y:S01]  /*2a60*/  @!PT LDS RZ, [RZ] ;  /* 0x00000000fffff984 */ /* 0x000fe20000000800 */
[----:B------:R1:W-:Y:S01]  /*2a70*/  @!P6 LDGSTS.E.BYPASS.LTC128B.128 [R192+0x3000], [R10.64] ;  /* 0x030000000ac0efae */ /* 0x0003e2000b901d52 */
[----:B------:R-:W-:-:S03]  /*2a80*/  @!P1 IMAD R18, R19, c[0x0][0x1a0], RZ ;  /* 0x0000680013129a24 */ /* 0x000fc600078e02ff */
[----:B------:R-:W-:Y:S04]  /*2a90*/  @P5 STS.128 [R0+0xc000], RZ ;  /* 0x00c000ff00005388 */ /* 0x000fe80000000c00 */
[----:B------:R-:W-:Y:S01]  /*2aa0*/  @!PT LDS RZ, [RZ] ;  /* 0x00000000fffff984 */ /* 0x000fe20000000800 */
[----:B------:R-:W-:Y:S01]  /*2ab0*/  @!PT LDS RZ, [RZ] ;  /* 0x00000000fffff984 */ /* 0x000fe20000000800 */
[----:B------:R-:W-:Y:S01]  /*2ac0*/  @!PT LDS RZ, [RZ] ;  /* 0x00000000fffff984 */ /* 0x000fe20000000800 */
[----:B------:R2:W-:Y:S01]  /*2ad0*/  @!P5 LDGSTS.E.BYPASS.LTC128B.128 [R0+0xc000], [R26.64] ;  /* 0x0c0000001a00dfae */ /* 0x0005e2000b901d52 */
[----:B------:R-:W-:-:S03]  /*2ae0*/  @!P3 IMAD R19, R13, c[0x0][0x1a4], R12 ;  /* 0x000069000d13ba24 */ /* 0x000fc600078e020c */
[----:B------:R-:W-:Y:S01]  /*2af0*/  @P4 STS.128 [R0+0xd000], RZ ;  /* 0x00d000ff00004388 */ /* 0x000fe20000000c00 */
[----:B------:R-:W-:-:S03]  /*2b00*/  @!P4 IMAD.IADD R9, R9, 0x1, R22 ;  /* 0x000000010909c824 */ /* 0x000fc600078e0216 */
[----:B------:R-:W-:Y:S01]  /*2b10*/  @!PT LDS RZ, [RZ] ;  /* 0x00000000fffff984 */ /* 0x000fe20000000800 */
[----:B------:R-:W-:Y:S01]  /*2b20*/  @!PT LDS RZ, [RZ] ;  /* 0x00000000fffff984 */ /* 0x000fe20000000800 */
[----:B------:R-:W-:Y:S01]  /*2b30*/  @!PT LDS RZ, [RZ] ;  /* 0x00000000fffff984 */ /* 0x000fe20000000800 */
[----:B------:R2:W-:Y:S01]  /*2b40*/  @!P4 LDGSTS.E.BYPASS.LTC128B.128 [R0+0xd000], [R24.64] ;  /* 0x0d0000001800cfae */ /* 0x0005e2000b901d52 */
[----:B------:R-:W-:Y:S01]  /*2b50*/  @!P3 IMAD.WIDE.U32 R6, R13, c[0x0][0x1a0], R6 ;  /* 0x000068000d06ba25 */ /* 0x000fe200078e0006 */
[----:B------:R-:W-:Y:S02]  /*2b60*/  @!P4 LEA R12, P0, R8, c[0x0][0x170], 0x1 ;  /* 0x00005c00080cca11 */ /* 0x000fe400078008ff */
[----:B------:R-:W-:Y:S01]  /*2b70*/  @P3 STS.128 [R0+0xe000], RZ ;  /* 0x00e000ff00003388 */ /* 0x000fe20000000c00 */
[----:B------:R-:W-:-:S03]  /*2b80*/  @!P1 IMAD R18, R2, c[0x0][0x1a4], R18 ;  /* 0x0000690002129a24 */ /* 0x000fc600078e0212 */
[----:B------:R-:W-:Y:S01]  /*2b90*/  @!PT LDS RZ, [RZ] ;  /* 0x00000000fffff984 */ /* 0x000fe20000000800 */
[----:B------:R-:W-:Y:S01]  /*2ba0*/  @!PT LDS RZ, [RZ] ;  /* 0x00000000fffff984 */ /* 0x000fe20000000800 */
[----:B------:R-:W-:Y:S01]  /*2bb0*/  @!PT LDS RZ, [RZ] ;  /* 0x00000000fffff984 */ /* 0x000fe20000000800 */
[----:B------:R2:W-:Y:S01]  /*2bc0*/  @!P3 LDGSTS.E.BYPASS.LTC128B.128 [R0+0xe000], [R20.64] ;  /* 0x0e0000001400bfae */ /* 0x0005e2000b901d52 */
[----:B------:R-:W-:Y:S01]  /*2bd0*/  @!P1 IMAD.WIDE.U32 R4, R2, c[0x0][0x1a0], R4 ;  /* 0x0000680002049a25 */ /* 0x000fe200078e0004 */
[----:B---3--:R-:W-:Y:S02]  /*2be0*/  IADD3 R2, R33, 0x8, RZ ;  /* 0x0000000821027810 */ /* 0x008fe40007ffe0ff */
[----:B------:R-:W-:Y:S01]  /*2bf0*/  @P1 STS.128 [R0+0xf000], RZ ;  /* 0x00f000ff00001388 */ /* 0x000fe20000000c00 */
[----:B------:R-:W-:-:S03]  /*2c00*/  @!P3 IMAD.IADD R7, R7, 0x1, R19 ;  /* 0x000000010707b824 */ /* 0x000fc600078e0213 */
[----:B------:R-:W-:Y:S01]  /*2c10*/  @!PT LDS RZ, [RZ] ;  /* 0x00000000fffff984 */ /* 0x000fe20000000800 */
[----:B------:R-:W-:Y:S01]  /*2c20*/  @!PT LDS RZ, [RZ] ;  /* 0x00000000fffff984 */ /* 0x000fe20000000800 */
[----:B------:R-:W-:Y:S01]  /*2c30*/  @!PT LDS RZ, [RZ] ;  /* 0x00000000fffff984 */ /* 0x000fe20000000800 */
[----:B------:R2:W-:Y:S01]  /*2c40*/  @!P1 LDGSTS.E.BYPASS.LTC128B.128 [R0+0xf000], [R16.64] ;  /* 0x0f00000010009fae */ /* 0x0005e2000b901d52 */
[----:B------:R-:W-:-:S03]  /*2c50*/  @!P4 LEA.HI.X R13, R8, c[0x0][0x174], R9, 0x1, P0 ;  /* 0x00005d00080dca11 */ /* 0x000fc600000f0c09 */
[----:B------:R-:W-:Y:S01]  /*2c60*/  @P5 STS.128 [R0+0x10000], RZ ;  /* 0x010000ff00005388 */ /* 0x000fe20000000c00 */
[----:B------:R-:W-:Y:S01]  /*2c70*/  IADD3 R9, R33, 0x40, RZ ;  /* 0x0000004021097810 */ /* 0x000fe20007ffe0ff */
[----:B------:R-:W-:Y:S02]  /*2c80*/  @!P1 IMAD.IADD R5, R5, 0x1, R18 ;  /* 0x0000000105059824 */ /* 0x000fe400078e0212 */
[----:B------:R-:W-:Y:S01]  /*2c90*/  @!PT LDS RZ, [RZ] ;  /* 0x00000000fffff984 */ /* 0x000fe20000000800 */
[----:B------:R-:W-:Y:S01]  /*2ca0*/  @!PT LDS RZ, [RZ] ;  /* 0x00000000fffff984 */ /* 0x000fe20000000800 */
[----:B------:R-:W-:Y:S01]  /*2cb0*/  @!PT LDS RZ, [RZ] ;  /* 0x00000000fffff984 */ /* 0x000fe20000000800 */
[----:B------:R2:W-:Y:S01]  /*2cc0*/  @!P5 LDGSTS.E.BYPASS.LTC128B.128 [R0+0x10000], [R14.64] ;  /* 0x100000000e00dfae */ /* 0x0005e2000b901d52 */
[----:B-1----:R-:W-:Y:S02]  /*2cd0*/  @!P3 LEA R10, P5, R6, c[0x0][0x170], 0x1 ;  /* 0x00005c00060aba11 */ /* 0x002fe400078a08ff */
[----:B------:R-:W-:Y:S02]  /*2ce0*/  @!P1 LEA R8, P0, R4, c[0x0][0x170], 0x1 ;  /* 0x00005c0004089a11 */ /* 0x000fe400078008ff */
[----:B------:R-:W-:Y:S02]  /*2cf0*/  ISETP.GE.AND P6, PT, R2, UR8, PT ;  /* 0x0000000802007c0c */ /* 0x000fe4000bfc6270 */
[----:B------:R-:W-:-:S02]  /*2d00*/  IADD3 R2, R33, 0x48, RZ ;  /* 0x0000004821027810 */ /* 0x000fc40007ffe0ff */
[----:B------:R-:W-:Y:S02]  /*2d10*/  @!P3 LEA.HI.X R11, R6, c[0x0][0x174], R7, 0x1, P5 ;  /* 0x00005d00060bba11 */ /* 0x000fe400028f0c07 */
[----:B------:R-:W-:Y:S02]  /*2d20*/  ISETP.GE.AND P5, PT, R9, UR8, PT ;  /* 0x0000000809007c0c */ /* 0x000fe4000bfa6270 */
[----:B------:R-:W-:Y:S02]  /*2d30*/  @!P1 LEA.HI.X R9, R4, c[0x0][0x174], R5, 0x1, P0 ;  /* 0x00005d0004099a11 */ /* 0x000fe400000f0c05 */
[----:B------:R-:W-:Y:S01]  /*2d40*/  ISETP.GE.AND P0, PT, R2, UR8, PT ;  /* 0x0000000802007c0c */ /* 0x000fe2000bf06270 */
[----:B------:R-:W-:Y:S01]  /*2d50*/  @P4 STS.128 [R0+0x11000], RZ ;  /* 0x011000ff00004388 */ /* 0x000fe20000000c00 */
[----:B------:R-:W-:-:S03]  /*2d60*/  UMOV UR9, UR12 ;  /* 0x0000000c00097c82 */ /* 0x000fc60008000000 */
        /* <DEDUP_REMOVED lines=9> */
[----:B------:R-:W-:-:S03]  /*2e00*/  ISETP.GE.AND P4, PT, R33, UR8, PT ;  /* 0x0000000821007c0c */ /* 0x000fc6000bf86270 */
[----:B------:R2:W-:Y:S01]  /*2e10*/  @P1 STS.128 [R0+0x13000], RZ ;  /* 0x013000ff00001388 */ /* 0x0005e20000000c00 */
[----:B------:R-:W-:-:S03]  /*2e20*/  UMOV UR8, UR13 ;  /* 0x0000000d00087c82 */ /* 0x000fc60008000000 */
[----:B------:R-:W-:Y:S01]  /*2e30*/  @!PT LDS RZ, [RZ] ;  /* 0x00000000fffff984 */ /* 0x000fe20000000800 */
[----:B------:R-:W-:Y:S01]  /*2e40*/  @!PT LDS RZ, [RZ] ;  /* 0x00000000fffff984 */ /* 0x000fe20000000800 */
[----:B------:R-:W-:Y:S01]  /*2e50*/  @!PT LDS RZ, [RZ] ;  /* 0x00000000fffff984 */ /* 0x000fe20000000800 */
[----:B------:R2:W-:Y:S01]  /*2e60*/  @!P1 LDGSTS.E.BYPASS.LTC128B.128 [R0+0x13000], [R8.64] ;  /* 0x1300000008009fae */ /* 0x0005e2000b901d52 */
[----:B------:R-:W-:Y:S02]  /*2e70*/  @!P0 LEA R6, P1, R2, UR9, 0x2 ;  /* 0x0000000902068c11 */ /* 0x000fe4000f8210ff */
[----:B------:R-:W-:Y:S01]  /*2e80*/  SHF.L.U32 R4, R33, 0x2, RZ ;  /* 0x0000000221047819 */ /* 0x000fe200000006ff */
[----:B------:R-:W-:Y:S01]  /*2e90*/  IMAD.MOV.U32 R242, RZ, RZ, 0x7f800000 ;  /* 0x7f800000fff27424 */ /* 0x000fe200078e00ff */
[----:B------:R-:W0:Y:S01]  /*2ea0*/  LDGDEPBAR ;  /* 0x00000000000079af */ /* 0x000e220000000000 */
[----:B--2---:R-:W-:-:S04]  /*2eb0*/  SHF.R.S32.HI R0, RZ, 0x1f, R2 ;  /* 0x0000001fff007819 */ /* 0x004fc80000011402 */
[----:B------:R-:W-:Y:S02]  /*2ec0*/  @!P0 LEA.HI.X R7, R2, UR8, R0, 0x2, P1 ;  /* 0x0000000802078c11 */ /* 0x000fe400088f1400 */
[----:B------:R-:W-:-:S03]  /*2ed0*/  LEA.HI R0, R30, R29, RZ, 0x4 ;  /* 0x0000001d1e007211 */ /* 0x000fc600078f20ff */
[----:B------:R1:W5:Y:S01]  /*2ee0*/  @!P0 LDG.E R241, [R6.64] ;  /* 0x0000001206f18981 */ /* 0x000362000c1e1900 */
[----:B------:R-:W-:-:S05]  /*2ef0*/  LOP3.LUT R0, R0, 0xfffffff0, RZ, 0xc0, !PT ;  /* 0xfffffff000007812 */ /* 0x000fca00078ec0ff */
[----:B------:R-:W-:-:S05]  /*2f00*/  IMAD.IADD R0, R29, 0x1, -R0 ;  /* 0x000000011d007824 */ /* 0x000fca00078e0a00 */
[----:B------:R-:W-:-:S04]  /*2f10*/  SHF.R.S32.HI R2, RZ, 0x1f, R0 ;  /* 0x0000001fff027819 */ /* 0x000fc80000011400 */
[----:B------:R-:W-:-:S04]  /*2f20*/  LEA.HI R2, R2, R0, RZ, 0x3 ;  /* 0x0000000002027211 */ /* 0x000fc800078f18ff */
[----:B------:R-:W-:-:S05]  /*2f30*/  LOP3.LUT R2, R2, 0xfffffff8, RZ, 0xc0, !PT ;  /* 0xfffffff802027812 */ /* 0x000fca00078ec0ff */
[----:B------:R-:W-:Y:S01]  /*2f40*/  IMAD.IADD R0, R0, 0x1, -R2 ;  /* 0x0000000100007824 */ /* 0x000fe200078e0a02 */
[----:B------:R-:W-:-:S04]  /*2f50*/  IADD3 R2, R188, 0x2000, RZ ;  /* 0x00002000bc027810 */ /* 0x000fc80007ffe0ff */
[----:B------:R-:W-:Y:S02]  /*2f60*/  SEL R2, R2, R188, !P2 ;  /* 0x000000bc02027207 */ /* 0x000fe40005000000 */
[----:B------:R-:W-:-:S03]  /*2f70*/  LOP3.LUT P0, RZ, R0, 0x2, RZ, 0xc0, !PT ;  /* 0x0000000200ff7812 */ /* 0x000fc6000780c0ff */
[----:B------:R-:W-:Y:S02]  /*2f80*/  IMAD.SHL.U32 R183, R2, 0x2, RZ ;  /* 0x0000000202b77824 */ /* 0x000fe400078e00ff */
[----:B------:R-:W-:Y:S01]  /*2f90*/  IMAD.MOV.U32 R2, RZ, RZ, c[0x0][0x22c] ;  /* 0x00008b00ff027624 */ /* 0x000fe200078e00ff */
[----:B------:R-:W-:Y:S02]  /*2fa0*/  LOP3.LUT P1, RZ, R0, 0x4, RZ, 0xc0, !PT ;  /* 0x0000000400ff7812 */ /* 0x000fe4000782c0ff */
[----:B------:R-:W-:Y:S01]  /*2fb0*/  IADD3 R0, R187, 0x2000, RZ ;  /* 0x00002000bb007810 */ /* 0x000fe20007ffe0ff */
[----:B------:R-:W-:-:S03]  /*2fc0*/  IMAD R2, R2, c[0x0][0x1c0], RZ ;  /* 0x0000700002027a24 */ /* 0x000fc600078e02ff */
[----:B------:R-:W-:Y:S02]  /*2fd0*/  SEL R0, R0, R187, !P2 ;  /* 0x000000bb00007207 */ /* 0x000fe40005000000 */
[C---:B------:R-:W-:Y:S01]  /*2fe0*/  SHF.L.U32 R34, R2.reuse, 0x4, RZ ;  /* 0x0000000402227819 */ /* 0x040fe200000006ff */
[----:B------:R-:W-:Y:S02]  /*2ff0*/  IMAD.SHL.U32 R32, R2, 0x8, RZ ;  /* 0x0000000802207824 */ /* 0x000fe400078e00ff */
[----:B------:R-:W-:Y:S01]  /*3000*/  IMAD.SHL.U32 R176, R0, 0x2, RZ ;  /* 0x0000000200b07824 */ /* 0x000fe200078e00ff */
[----:B------:R-:W-:-:S05]  /*3010*/  IADD3 R0, R34, 0x20, RZ ;  /* 0x0000002022007810 */ /* 0x000fca0007ffe0ff */
[----:B------:R-:W-:-:S04]  /*3020*/  IMAD.IADD R0, R32, 0x1, R0 ;  /* 0x0000000120007824 */ /* 0x000fc800078e0200 */
[----:B------:R-:W-:-:S05]  /*3030*/  IMAD.IADD R0, R32, 0x1, R0 ;  /* 0x0000000120007824 */ /* 0x000fca00078e0200 */
[----:B------:R-:W-:-:S05]  /*3040*/  IADD3 R0, R32, R0, RZ ;  /* 0x0000000020007210 */ /* 0x000fca0007ffe0ff */
[----:B------:R-:W-:-:S05]  /*3050*/  IMAD.IADD R0, R32, 0x1, R0 ;  /* 0x0000000120007824 */ /* 0x000fca00078e0200 */
[----:B------:R2:W-:Y:S01]  /*3060*/  STL [R1+0x8], R0 ;  /* 0x0000080001007387 */ /* 0x0005e20000100800 */
[----:B------:R-:W-:Y:S02]  /*3070*/  SHF.R.S32.HI R8, RZ, 0x1f, R33 ;  /* 0x0000001fff087819 */ /* 0x000fe40000011421 */
[----:B------:R-:W-:Y:S02]  /*3080*/  IADD3 R4, P3, R4, UR9, RZ ;  /* 0x0000000904047c10 */ /* 0x000fe4000ff7e0ff */
[----:B------:R-:W-:Y:S01]  /*3090*/  SHF.L.U64.HI R5, R33, 0x2, R8 ;  /* 0x0000000221057819 */ /* 0x000fe20000010208 */
[----:B------:R-:W-:Y:S02]  /*30a0*/  IMAD.MOV.U32 R243, RZ, RZ, 0x7f800000 ;  /* 0x7f800000fff37424 */ /* 0x000fe400078e00ff */
[----:B------:R-:W-:Y:S02]  /*30b0*/  IMAD.MOV.U32 R240, RZ, RZ, 0x7f800000 ;  /* 0x7f800000fff07424 */ /* 0x000fe400078e00ff */
[----:B--2---:R-:W-:-:S04]  /*30c0*/  IMAD.IADD R0, R32, 0x1, R0 ;  /* 0x0000000120007824 */ /* 0x004fc800078e0200 */
[----:B------:R-:W-:-:S04]  /*30d0*/  IMAD.IADD R2, R32, 0x1, R0 ;  /* 0x0000000120027824 */ /* 0x000fc800078e0200 */
[----:B------:R-:W-:-:S04]  /*30e0*/  IMAD.IADD R252, R32, 0x1, R2 ;  /* 0x0000000120fc7824 */ /* 0x000fc800078e0202 */
[----:B------:R-:W-:Y:S01]  /*30f0*/  IMAD.IADD R251, R32, 0x1, R252 ;  /* 0x0000000120fb7824 */ /* 0x000fe200078e02fc */
[----:B------:R-:W-:-:S04]  /*3100*/  IADD3.X R5, R5, UR8, RZ, P3, !PT ;  /* 0x0000000805057c10 */ /* 0x000fc80009ffe4ff */
[C---:B------:R-:W-:Y:S01]  /*3110*/  IADD3 R250, R32.reuse, R251, RZ ;  /* 0x000000fb20fa7210 */ /* 0x040fe20007ffe0ff */
[----:B------:R2:W5:Y:S04]  /*3120*/  @!P4 LDG.E R242, [R4.64] ;  /* 0x0000001204f2c981 */ /* 0x000568000c1e1900 */
[----:B------:R2:W5:Y:S01]  /*3130*/  @!P6 LDG.E R243, [R4.64+0x20] ;  /* 0x0000201204f3e981 */ /* 0x000562000c1e1900 */
[----:B------:R-:W-:-:S03]  /*3140*/  IMAD.IADD R249, R32, 0x1, R250 ;  /* 0x0000000120f97824 */ /* 0x000fc600078e02fa */
[----:B------:R2:W5:Y:S01]  /*3150*/  @!P5 LDG.E R240, [R4.64+0x100] ;  /* 0x0001001204f0d981 */ /* 0x000562000c1e1900 */
[----:B------:R-:W-:Y:S02]  /*3160*/  IMAD.MOV.U32 R186, RZ, RZ, 0x20 ;  /* 0x00000020ffba7424 */ /* 0x000fe400078e00ff */
[----:B------:R-:W-:Y:S01]  /*3170*/  IMAD.IADD R248, R32, 0x1, R249 ;  /* 0x0000000120f87824 */ /* 0x000fe200078e02f9 */
[----:B------:R3:W-:Y:S01]  /*3180*/  STL [R1+0x4], R0 ;  /* 0x0000040001007387 */ /* 0x0007e20000100800 */
[----:B------:R-:W-:Y:S01]  /*3190*/  UIADD3 UR10, UR24, 0x80, URZ ;  /* 0x00000080180a7890 */ /* 0x000fe2000fffe03f */
[----:B------:R-:W-:Y:S01]  /*31a0*/  SEL R186, R186, 0xffffffe0, !P0 ;  /* 0xffffffe0baba7807 */ /* 0x000fe20004000000 */
[----:B------:R-:W-:Y:S01]  /*31b0*/  IMAD.SHL.U32 R185, R188, 0x2, RZ ;  /* 0x00000002bcb97824 */ /* 0x000fe200078e00ff */
[----:B------:R-:W-:Y:S02]  /*31c0*/  IADD3 R247, R32, R248, RZ ;  /* 0x000000f820f77210 */ /* 0x000fe40007ffe0ff */
[----:B------:R-:W-:Y:S01]  /*31d0*/  MOV R177, 0x40 ;  /* 0x0000004000b17802 */ /* 0x000fe20000000f00 */
[----:B------:R-:W-:Y:S01]  /*31e0*/  CS2R R126, SRZ ;  /* 0x00000000007e7805 */ /* 0x000fe2000001ff00 */
[----:B------:R-:W-:Y:S01]  /*31f0*/  CS2R R124, SRZ ;  /* 0x00000000007c7805 */ /* 0x000fe2000001ff00 */
[----:B--2---:R-:W-:-:S02]  /*3200*/  SHF.L.U64.HI R4, R33, 0x2, R8 ;  /* 0x0000000221047819 */ /* 0x004fc40000010208 */
[----:B---3--:R-:W-:-:S03]  /*3210*/  IADD3 R0, R33, -0x80, RZ ;  /* 0xffffff8021007810 */ /* 0x008fc60007ffe0ff */
[----:B------:R2:W-:Y:S01]  /*3220*/  STL [R1+0x14], R4 ;  /* 0x0000140401007387 */ /* 0x0005e20000100800 */
[----:B------:R-:W-:-:S03]  /*3230*/  SHF.L.U32 R0, R0, 0x2, RZ ;  /* 0x0000000200007819 */ /* 0x000fc600000006ff */
[----:B------:R-:W-:Y:S01]  /*3240*/  STL [R1], R2 ;  /* 0x0000000201007387 */ /* 0x000fe20000100800 */
        /* <DEDUP_REMOVED lines=14> */
[----:B--2---:R-:W-:Y:S01]  /*3330*/  SHF.L.U32 R4, R33, 0x2, RZ ;  /* 0x0000000221047819 */ /* 0x004fe200000006ff */
[----:B------:R-:W-:Y:S01]  /*3340*/  CS2R R94, SRZ ;  /* 0x00000000005e7805 */ /* 0x000fe2000001ff00 */
[----:B------:R-:W-:Y:S01]  /*3350*/  CS2R R92, SRZ ;  /* 0x00000000005c7805 */ /* 0x000fe2000001ff00 */
[----:B------:R-:W-:-:S02]  /*3360*/  CS2R R98, SRZ ;  /* 0x0000000000627805 */ /* 0x000fc4000001ff00 */
[----:B------:R-:W-:Y:S01]  /*3370*/  STL [R1+0x10], R4 ;  /* 0x0000100401007387 */ /* 0x000fe20000100800 */
[----:B------:R-:W-:Y:S01]  /*3380*/  CS2R R96, SRZ ;  /* 0x0000000000607805 */ /* 0x000fe2000001ff00 */
[----:B------:R-:W-:Y:S01]  /*3390*/  CS2R R90, SRZ ;  /* 0x00000000005a7805 */ /* 0x000fe2000001ff00 */
[----:B------:R-:W-:Y:S01]  /*33a0*/  CS2R R88, SRZ ;  /* 0x0000000000587805 */ /* 0x000fe2000001ff00 */
[----:B------:R2:W-:Y:S01]  /*33b0*/  STL [R1+0xc], R0 ;  /* 0x00000c0001007387 */ /* 0x0005e20000100800 */
        /* <DEDUP_REMOVED lines=10> */
[----:B------:R-:W-:Y:S01]  /*3460*/  SEL R177, R177, 0xffffffc0, !P1 ;  /* 0xffffffc0b1b17807 */ /* 0x000fe20004800000 */
[----:B------:R-:W-:-:S02]  /*3470*/  IMAD.SHL.U32 R184, R188, 0x2, RZ ;  /* 0x00000002bcb87824 */ /* 0x000fc400078e00ff */
[----:B------:R-:W-:Y:S01]  /*3480*/  IMAD.IADD R182, R186, 0x1, R185 ;  /* 0x00000001bab67824 */ /* 0x000fe200078e02b9 */
[----:B------:R-:W-:Y:S02]  /*3490*/  UISETP.GE.AND UP0, UPT, UR10, UR4, UPT ;  /* 0x000000040a00728c */ /* 0x000fe4000bf06270 */
[----:B------:R-:W-:Y:S02]  /*34a0*/  UMOV UR11, UR16 ;  /* 0x00000010000b7c82 */ /* 0x000fe40008000000 */
[----:B------:R-:W-:Y:S01]  /*34b0*/  UMOV UR10, UR17 ;  /* 0x00000011000a7c82 */ /* 0x000fe20008000000 */
[----:B-12---:R-:W-:Y:S02]  /*34c0*/  IMAD.IADD R0, R32, 0x1, R247 ;  /* 0x0000000120007824 */ /* 0x006fe400078e02f7 */
.L_x_397:
[----:B------:R-:W0:Y:S01]  /*34d0*/  LDGDEPBAR ;  /* 0x00000000000079af */ /* 0x000e220000000000 */
[C---:B------:R-:W-:Y:S01]  /*34e0*/  IMAD.IADD R0, R183.reuse, 0x1, R186 ;  /* 0x00000001b7007824 */ /* 0x040fe200078e02ba */
[----:B------:R-:W-:Y:S01]  /*34f0*/  PLOP3.LUT P0, PT, PT, PT, UP0, 0x80, 0x0 ;  /* 0x000000000000781c */ /* 0x000fe20003f0f008 */
[--C-:B------:R-:W-:Y:S01]  /*3500*/  IMAD.IADD R156, R183, 0x1, R177.reuse ;  /* 0x00000001b79c7824 */ /* 0x100fe200078e02b1 */
[----:B------:R-:W-:Y:S01]  /*3510*/  PLOP3.LUT P2, PT, PT, PT, UP0, 0x80, 0x0 ;  /* 0x000000000000781c */ /* 0x000fe20003f4f008 */
[----:B------:R-:W-:Y:S01]  /*3520*/  UISETP.GE.AND UP5, UPT, UR5, 0x1, UPT ;  /* 0x000000010500788c */ /* 0x000fe2000bfa6270 */
[----:B------:R-:W-:Y:S02]  /*3530*/  PLOP3.LUT P3, PT, PT, PT, UP0, 0x80, 0x0 ;  /* 0x000000000000781c */ /* 0x000fe40003f6f008 */
[----:B------:R-:W2:Y:S01]  /*3540*/  LDL R2, [R1+0x20] ;  /* 0x0000200001027983 */ /* 0x000ea20000100800 */
[----:B------:R-:W-:Y:S02]  /*3550*/  PLOP3.LUT P6, PT, PT, PT, UP0, 0x80, 0x0 ;  /* 0x000000000000781c */ /* 0x000fe40003fcf008 */
[----:B-----5:R-:W-:Y:S02]  /*3560*/  FSETP.NEU.FTZ.AND P4, PT, R242, -INF , PT ;  /* 0xff800000f200780b */ /* 0x020fe40003f9d000 */
[----:B------:R-:W-:Y:S01]  /*3570*/  FSETP.NEU.FTZ.AND P5, PT, R241, -INF , PT ;  /* 0xff800000f100780b */ /* 0x000fe20003fbd000 */
[----:B------:R-:W-:Y:S04]  /*3580*/  DEPBAR.LE SB0, 0x0 ;  /* 0x000080000000791a */ /* 0x000fe80000000000 */
[----:B------:R-:W-:Y:S08]  /*3590*/  BAR.SYNC.DEFER_BLOCKING 0x0 ;  /* 0x0000000000007b1d */ /* 0x000ff00000010000 */
[----:B------:R-:W-:Y:S08]  /*35a0*/  LDSM.16.M88.4 R64, [R183] ;  /* 0x00000000b740783b */ /* 0x000ff00000000200 */
[----:B------:R-:W1:Y:S08]  /*35b0*/  LDSM.16.M88.4 R16, [R178+0xc000] ;  /* 0x00c00000b210783b */ /* 0x000e700000000200 */
[----:B------:R-:W3:Y:S08]  /*35c0*/  LDSM.16.M88.4 R60, [R183+0x2000] ;  /* 0x00200000b73c783b */ /* 0x000ef00000000200 */
[----:B------:R-:W4:Y:S08]  /*35d0*/  LDSM.16.M88.4 R32, [R178+0xc800] ;  /* 0x00c80000b220783b */ /* 0x000f300000000200 */
[----:B------:R-:W4:Y:S08]  /*35e0*/  LDSM.16.M88.4 R48, [R178+0xd000] ;  /* 0x00d00000b230783b */ /* 0x000f300000000200 */
[----:B------:R-:W4:Y:S01]  /*35f0*/  LDSM.16.M88.4 R132, [R178+0xd800] ;  /* 0x00d80000b284783b */ /* 0x000f220000000200 */
[-C--:B-1----:R-:W-:Y:S07]  /*3600*/  HMMA.16816.F32 R4, R64, R16.reuse, RZ ;  /* 0x000000104004723c */ /* 0x082fee00000018ff */
[----:B------:R-:W-:Y:S01]  /*3610*/  LDSM.16.M88.4 R136, [R0] ;  /* 0x000000000088783b */ /* 0x000fe20000000200 */
[C---:B---3--:R-:W-:Y:S07]  /*3620*/  HMMA.16816.F32 R8, R60.reuse, R16, RZ ;  /* 0x000000103c08723c */ /* 0x048fee00000018ff */
[----:B------:R-:W1:Y:S01]  /*3630*/  LDSM.16.M88.4 R140, [R181+0xc000] ;  /* 0x00c00000b58c783b */ /* 0x000e620000000200 */
[-C--:B------:R-:W-:Y:S07]  /*3640*/  HMMA.16816.F32 R12, R60, R18.reuse, RZ ;  /* 0x000000123c0c723c */ /* 0x080fee00000018ff */
[----:B------:R3:W1:Y:S01]  /*3650*/  LDSM.16.M88.4 R144, [R0+0x2000] ;  /* 0x002000000090783b */ /* 0x0006620000000200 */
[C---:B------:R-:W-:Y:S07]  /*3660*/  HMMA.16816.F32 R16, R64.reuse, R18, RZ ;  /* 0x000000124010723c */ /* 0x040fee00000018ff */
[----:B------:R-:W1:Y:S01]  /*3670*/  LDSM.16.M88.4 R148, [R181+0xc800] ;  /* 0x00c80000b594783b */ /* 0x000e620000000200 */
[-C--:B----4-:R-:W-:Y:S07]  /*3680*/  HMMA.16816.F32 R20, R64, R32.reuse, RZ ;  /* 0x000000204014723c */ /* 0x090fee00000018ff */
[----:B------:R-:W4:Y:S01]  /*3690*/  LDSM.16.M88.4 R152, [R181+0xd000] ;  /* 0x00d00000b598783b */ /* 0x000f220000000200 */
[C---:B------:R-:W-:Y:S07]  /*36a0*/  HMMA.16816.F32 R24, R60.reuse, R32, RZ ;  /* 0x000000203c18723c */ /* 0x040fee00000018ff */
[----:B------:R-:W-:Y:S01]  /*36b0*/  LDSM.16.M88.4 R160, [R179+0xc800] ;  /* 0x00c80000b3a0783b */ /* 0x000fe20000000200 */
[----:B---3--:R-:W-:Y:S01]  /*36c0*/  IMAD.IADD R0, R0, 0x1, R177 ;  /* 0x0000000100007824 */ /* 0x008fe200078e02b1 */
[-C--:B------:R-:W-:Y:S06]  /*36d0*/  HMMA.16816.F32 R28, R60, R34.reuse, RZ ;  /* 0x000000223c1c723c */ /* 0x080fec00000018ff */
[----:B------:R-:W-:Y:S02]  /*36e0*/  LDSM.16.M88.4 R164, [R179+0xd800] ;  /* 0x00d80000b3a4783b */ /* 0x000fe40000000200 */
[C---:B------:R-:W-:Y:S06]  /*36f0*/  HMMA.16816.F32 R32, R64.reuse, R34, RZ ;  /* 0x000000224020723c */ /* 0x040fec00000018ff */
[----:B------:R-:W-:Y:S02]  /*3700*/  LDSM.16.M88.4 R168, [R0] ;  /* 0x0000000000a8783b */ /* 0x000fe40000000200 */
[-C--:B------:R-:W-:Y:S06]  /*3710*/  HMMA.16816.F32 R36, R64, R48.reuse, RZ ;  /* 0x000000304024723c */ /* 0x080fec00000018ff */
[----:B------:R-:W-:Y:S02]  /*3720*/  LDSM.16.M88.4 R172, [R180+0xc000] ;  /* 0x00c00000b4ac783b */ /* 0x000fe40000000200 */
[C---:B------:R-:W-:Y:S08]  /*3730*/  HMMA.16816.F32 R40, R60.reuse, R48, RZ ;  /* 0x000000303c28723c */ /* 0x040ff000000018ff */
[-C--:B------:R-:W-:Y:S08]  /*3740*/  HMMA.16816.F32 R44, R60, R50.reuse, RZ ;  /* 0x000000323c2c723c */ /* 0x080ff000000018ff */
[C---:B------:R-:W-:Y:S08]  /*3750*/  HMMA.16816.F32 R48, R64.reuse, R50, RZ ;  /* 0x000000324030723c */ /* 0x040ff000000018ff */
[-C--:B------:R-:W-:Y:S08]  /*3760*/  HMMA.16816.F32 R52, R64, R132.reuse, RZ ;  /* 0x000000844034723c */ /* 0x080ff000000018ff */
[C---:B------:R-:W-:Y:S08]  /*3770*/  HMMA.16816.F32 R56, R60.reuse, R132, RZ ;  /* 0x000000843c38723c */ /* 0x040ff000000018ff */
[-C--:B------:R-:W-:Y:S08]  /*3780*/  HMMA.16816.F32 R60, R60, R134.reuse, RZ ;  /* 0x000000863c3c723c */ /* 0x080ff000000018ff */
[----:B------:R-:W-:Y:S01]  /*3790*/  HMMA.16816.F32 R64, R64, R134, RZ ;  /* 0x000000864040723c */ /* 0x000fe200000018ff */
[----:B------:R-:W3:Y:S07]  /*37a0*/  LDSM.16.M88.4 R132, [R181+0xd800] ;  /* 0x00d80000b584783b */ /* 0x000eee0000000200 */
[-C--:B-1----:R-:W-:Y:S08]  /*37b0*/  HMMA.16816.F32 R4, R136, R140.reuse, R4 ;  /* 0x0000008c8804723c */ /* 0x082ff00000001804 */
[C---:B------:R-:W-:Y:S08]  /*37c0*/  HMMA.16816.F32 R8, R144.reuse, R140, R8 ;  /* 0x0000008c9008723c */ /* 0x040ff00000001808 */
[-C--:B------:R-:W-:Y:S08]  /*37d0*/  HMMA.16816.F32 R12, R144, R142.reuse, R12 ;  /* 0x0000008e900c723c */ /* 0x080ff0000000180c */
[C---:B------:R-:W-:Y:S01]  /*37e0*/  HMMA.16816.F32 R16, R136.reuse, R142, R16 ;  /* 0x0000008e8810723c */ /* 0x040fe20000001810 */
[----:B------:R-:W-:Y:S07]  /*37f0*/  LDSM.16.M88.4 R140, [R156] ;  /* 0x000000009c8c783b */ /* 0x000fee0000000200 */
[-C--:B------:R-:W-:Y:S01]  /*3800*/  HMMA.16816.F32 R20, R136, R148.reuse, R20 ;  /* 0x000000948814723c */ /* 0x080fe20000001814 */
[----:B------:R-:W-:Y:S07]  /*3810*/  LDSM.16.M88.4 R156, [R156+0x2000] ;  /* 0x002000009c9c783b */ /* 0x000fee0000000200 */
[C---:B------:R-:W-:Y:S08]  /*3820*/  HMMA.16816.F32 R24, R144.reuse, R148, R24 ;  /* 0x000000949018723c */ /* 0x040ff00000001818 */
[-C--:B------:R-:W-:Y:S08]  /*3830*/  HMMA.16816.F32 R28, R144, R150.reuse, R28 ;  /* 0x00000096901c723c */ /* 0x080ff0000000181c */
[C---:B------:R-:W-:Y:S01]  /*3840*/  HMMA.16816.F32 R32, R136.reuse, R150, R32 ;  /* 0x000000968820723c */ /* 0x040fe20000001820 */
[----:B------:R-:W1:Y:S07]  /*3850*/  LDSM.16.M88.4 R148, [R179+0xc000] ;  /* 0x00c00000b394783b */ /* 0x000e6e0000000200 */
[-C--:B----4-:R-:W-:Y:S08]  /*3860*/  HMMA.16816.F32 R36, R136, R152.reuse, R36 ;  /* 0x000000988824723c */ /* 0x090ff00000001824 */
[C---:B------:R-:W-:Y:S08]  /*3870*/  HMMA.16816.F32 R40, R144.reuse, R152, R40 ;  /* 0x000000989028723c */ /* 0x040ff00000001828 */
[-C--:B------:R-:W-:Y:S08]  /*3880*/  HMMA.16816.F32 R44, R144, R154.reuse, R44 ;  /* 0x0000009a902c723c */ /* 0x080ff0000000182c */
[C---:B------:R-:W-:Y:S01]  /*3890*/  HMMA.16816.F32 R48, R136.reuse, R154, R48 ;  /* 0x0000009a8830723c */ /* 0x040fe20000001830 */
[----:B------:R-:W4:Y:S07]  /*38a0*/  LDSM.16.M88.4 R152, [R179+0xd000] ;  /* 0x00d00000b398783b */ /* 0x000f2e0000000200 */
[-C--:B---3--:R-:W-:Y:S08]  /*38b0*/  HMMA.16816.F32 R52, R136, R132.reuse, R52 ;  /* 0x000000848834723c */ /* 0x088ff00000001834 */
[C---:B------:R-:W-:Y:S08]  /*38c0*/  HMMA.16816.F32 R56, R144.reuse, R132, R56 ;  /* 0x000000849038723c */ /* 0x040ff00000001838 */
[-C--:B------:R-:W-:Y:S08]  /*38d0*/  HMMA.16816.F32 R60, R144, R134.reuse, R60 ;  /* 0x00000086903c723c */ /* 0x080ff0000000183c */
[----:B------:R-:W-:Y:S01]  /*38e0*/  HMMA.16816.F32 R64, R136, R134, R64 ;  /* 0x000000868840723c */ /* 0x000fe20000001840 */
[----:B------:R3:W4:Y:S06]  /*38f0*/  LDSM.16.M88.4 R132, [R0+0x2000] ;  /* 0x002000000084783b */ /* 0x00072c0000000200 */
[----:B------:R-:W-:Y:S01]  /*3900*/  IMAD.U32 R137, RZ, RZ, UR20 ;  /* 0x00000014ff897e24 */ /* 0x000fe2000f8e00ff */
[-C--:B-1----:R-:W-:Y:S05]  /*3910*/  HMMA.16816.F32 R4, R140, R148.reuse, R4 ;  /* 0x000000948c04723c */ /* 0x082fea0000001804 */
[----:B--2---:R-:W-:Y:S01]  /*3920*/  @P0 IMAD R137, R137, 0x80, R2 ;  /* 0x0000008089890824 */ /* 0x004fe200078e0202 */
[----:B------:R-:W-:Y:S01]  /*3930*/  PLOP3.LUT P0, PT, PT, PT, UP0, 0x80, 0x0 ;  /* 0x000000000000781c */ /* 0x000fe20003f0f008 */
[----:B------:R-:W-:Y:S01]  /*3940*/  FMUL.FTZ R138, R242, 1.4426950216293334961 ;  /* 0x3fb8aa3bf28a7820 */ /* 0x000fe20000410000 */
[C---:B------:R-:W-:Y:S01]  /*3950*/  HMMA.16816.F32 R8, R156.reuse, R148, R8 ;  /* 0x000000949c08723c */ /* 0x040fe20000001808 */
[----:B------:R-:W2:Y:S03]  /*3960*/  LDL R148, [R1+0x10] ;  /* 0x0000100001947983 */ /* 0x000ea60000100800 */
[----:B------:R-:W-:Y:S01]  /*3970*/  @P3 ISETP.GE.AND P3, PT, R137, UR4, PT ;  /* 0x0000000489003c0c */ /* 0x000fe2000bf66270 */
[C---:B------:R-:W-:Y:S01]  /*3980*/  FMUL.FTZ R136, R243.reuse, 1.4426950216293334961 ;  /* 0x3fb8aa3bf3887820 */ /* 0x040fe20000410000 */
[----:B------:R-:W-:Y:S01]  /*3990*/  FSEL R138, R138, RZ, P4 ;  /* 0x000000ff8a8a7208 */ /* 0x000fe20002000000 */
[----:B------:R-:W-:Y:S01]  /*39a0*/  FMUL.FTZ R2, R240, 1.4426950216293334961 ;  /* 0x3fb8aa3bf0027820 */ /* 0x000fe20000410000 */
[-C--:B------:R-:W-:Y:S03]  /*39b0*/  HMMA.16816.F32 R12, R156, R150.reuse, R12 ;  /* 0x000000969c0c723c */ /* 0x080fe6000000180c */
[----:B------:R-:W-:Y:S02]  /*39c0*/  FSETP.NEU.FTZ.AND P4, PT, R243, -INF , PT ;  /* 0xff800000f300780b */ /* 0x000fe40003f9d000 */
[----:B---3--:R-:W-:Y:S02]  /*39d0*/  @P2 IADD3 R0, R137, 0x1, RZ ;  /* 0x0000000189002810 */ /* 0x008fe40007ffe0ff */
[----:B------:R-:W-:Y:S01]  /*39e0*/  FSEL R136, R136, RZ, P4 ;  /* 0x000000ff88887208 */ /* 0x000fe20002000000 */
[C---:B------:R-:W-:Y:S01]  /*39f0*/  HMMA.16816.F32 R16, R140.reuse, R150, R16 ;  /* 0x000000968c10723c */ /* 0x040fe20000001810 */
[----:B------:R-:W-:Y:S02]  /*3a00*/  PLOP3.LUT P2, PT, PT, PT, UP0, 0x80, 0x0 ;  /* 0x000000000000781c */ /* 0x000fe40003f4f008 */
[----:B------:R-:W-:Y:S02]  /*3a10*/  PLOP3.LUT P4, PT, PT, PT, UP0, 0x80, 0x0 ;  /* 0x000000000000781c */ /* 0x000fe40003f8f008 */
[----:B------:R-:W-:Y:S01]  /*3a20*/  @P6 ISETP.GE.AND P6, PT, R0, UR4, PT ;  /* 0x0000000400006c0c */ /* 0x000fe2000bfc6270 */
[----:B------:R-:W-:Y:S02]  /*3a30*/  FMUL.FTZ R0, R241, 1.4426950216293334961 ;  /* 0x3fb8aa3bf1007820 */ /* 0x000fe40000410000 */
[-C--:B------:R-:W-:Y:S04]  /*3a40*/  HMMA.16816.F32 R20, R140, R160.reuse, R20 ;  /* 0x000000a08c14723c */ /* 0x080fe80000001814 */
[----:B------:R-:W-:Y:S02]  /*3a50*/  FSEL R0, R0, RZ, P5 ;  /* 0x000000ff00007208 */ /* 0x000fe40002800000 */
[----:B------:R-:W-:Y:S02]  /*3a60*/  PLOP3.LUT P5, PT, PT, PT, UP0, 0x80, 0x0 ;  /* 0x000000000000781c */ /* 0x000fe40003faf008 */
[C---:B------:R-:W-:Y:S08]  /*3a70*/  HMMA.16816.F32 R24, R156.reuse, R160, R24 ;  /* 0x000000a09c18723c */ /* 0x040ff00000001818 */
[-C--:B------:R-:W-:Y:S08]  /*3a80*/  HMMA.16816.F32 R28, R156, R162.reuse, R28 ;  /* 0x000000a29c1c723c */ /* 0x080ff0000000181c */
[C---:B------:R-:W-:Y:S08]  /*3a90*/  HMMA.16816.F32 R32, R140.reuse, R162, R32 ;  /* 0x000000a28c20723c */ /* 0x040ff00000001820 */
[-C--:B----4-:R-:W-:Y:S08]  /*3aa0*/  HMMA.16816.F32 R36, R140, R152.reuse, R36 ;  /* 0x000000988c24723c */ /* 0x090ff00000001824 */
[C---:B------:R-:W-:Y:S08]  /*3ab0*/  HMMA.16816.F32 R40, R156.reuse, R152, R40 ;  /* 0x000000989c28723c */ /* 0x040ff00000001828 */
[-C--:B------:R-:W-:Y:S08]  /*3ac0*/  HMMA.16816.F32 R44, R156, R154.reuse, R44 ;  /* 0x0000009a9c2c723c */ /* 0x080ff0000000182c */
[C---:B------:R-:W-:Y:S08]  /*3ad0*/  HMMA.16816.F32 R48, R140.reuse, R154, R48 ;  /* 0x0000009a8c30723c */ /* 0x040ff00000001830 */
[-C--:B------:R-:W-:Y:S08]  /*3ae0*/  HMMA.16816.F32 R52, R140, R164.reuse, R52 ;  /* 0x000000a48c34723c */ /* 0x080ff00000001834 */
[C---:B------:R-:W-:Y:S08]  /*3af0*/  HMMA.16816.F32 R56, R156.reuse, R164, R56 ;  /* 0x000000a49c38723c */ /* 0x040ff00000001838 */
[-C--:B------:R-:W-:Y:S08]  /*3b00*/  HMMA.16816.F32 R60, R156, R166.reuse, R60 ;  /* 0x000000a69c3c723c */ /* 0x080ff0000000183c */
[----:B------:R-:W-:Y:S08]  /*3b10*/  HMMA.16816.F32 R64, R140, R166, R64 ;  /* 0x000000a68c40723c */ /* 0x000ff00000001840 */
[-C--:B------:R-:W-:Y:S08]  /*3b20*/  HMMA.16816.F32 R4, R168, R172.reuse, R4 ;  /* 0x000000aca804723c */ /* 0x080ff00000001804 */
[C---:B------:R-:W-:Y:S08]  /*3b30*/  HMMA.16816.F32 R8, R132.reuse, R172, R8 ;  /* 0x000000ac8408723c */ /* 0x040ff00000001808 */
[-C--:B------:R-:W-:Y:S08]  /*3b40*/  HMMA.16816.F32 R12, R132, R174.reuse, R12 ;  /* 0x000000ae840c723c */ /* 0x080ff0000000180c */
[----:B------:R-:W-:Y:S01]  /*3b50*/  @P2 FSEL R5, R5, -INF , !P6 ;  /* 0xff80000005052808 */ /* 0x000fe20007000000 */
[C---:B------:R-:W-:Y:S01]  /*3b60*/  HMMA.16816.F32 R16, R168.reuse, R174, R16 ;  /* 0x000000aea810723c */ /* 0x040fe20000001810 */
[----:B------:R-:W-:Y:S03]  /*3b70*/  PLOP3.LUT P2, PT, PT, PT, UP0, 0x80, 0x0 ;  /* 0x000000000000781c */ /* 0x000fe60003f4f008 */
[----:B------:R-:W-:Y:S01]  /*3b80*/  @P0 FSEL R4, R4, -INF , !P3 ;  /* 0xff80000004040808 */ /* 0x000fe20005800000 */
[--C-:B------:R-:W-:Y:S01]  /*3b90*/  FFMA.FTZ R5, R5, c[0x0][0x23c], -R138.reuse ;  /* 0x00008f0005057a23 */ /* 0x100fe2000001088a */
[----:B------:R-:W-:Y:S02]  /*3ba0*/  PLOP3.LUT P0, PT, PT, PT, UP0, 0x80, 0x0 ;  /* 0x000000000000781c */ /* 0x000fe40003f0f008 */
[----:B------:R-:W-:Y:S01]  /*3bb0*/  @P4 FSEL R9, R9, -INF , !P6 ;  /* 0xff80000009094808 */ /* 0x000fe20007000000 */
[----:B------:R-:W-:Y:S01]  /*3bc0*/  MUFU.EX2 R157, R5 ;  /* 0x00000005009d7308 */ /* 0x000fe20000000800 */
[----:B------:R-:W-:Y:S02]  /*3bd0*/  PLOP3.LUT P4, PT, PT, PT, UP0, 0x80, 0x0 ;  /* 0x000000000000781c */ /* 0x000fe40003f8f008 */
[----:B------:R-:W-:Y:S02]  /*3be0*/  FFMA.FTZ R4, R4, c[0x0][0x23c], -R138 ;  /* 0x00008f0004047a23 */ /* 0x000fe4000001088a */
[----:B------:R-:W-:Y:S02]  /*3bf0*/  @P2 FSEL R7, R7, -INF , !P6 ;  /* 0xff80000007072808 */ /* 0x000fe40007000000 */
[----:B------:R-:W-:Y:S03]  /*3c00*/  FSETP.NEU.FTZ.AND P2, PT, R240, -INF , PT ;  /* 0xff800000f000780b */ /* 0x000fe60003f5d000 */
[----:B------:R1:W-:Y:S01]  /*3c10*/  MUFU.EX2 R158, R4 ;  /* 0x00000004009e7308 */ /* 0x0003e20000000800 */
[----:B------:R-:W-:Y:S01]  /*3c20*/  @P0 FSEL R6, R6, -INF , !P3 ;  /* 0xff80000006060808 */ /* 0x000fe20005800000 */
[--C-:B------:R-:W-:Y:S01]  /*3c30*/  FFMA.FTZ R7, R7, c[0x0][0x23c], -R136.reuse ;  /* 0x00008f0007077a23 */ /* 0x100fe20000010888 */
[----:B------:R-:W-:Y:S02]  /*3c40*/  PLOP3.LUT P0, PT, PT, PT, UP0, 0x80, 0x0 ;  /* 0x000000000000781c */ /* 0x000fe40003f0f008 */
[----:B------:R-:W-:Y:S01]  /*3c50*/  FSEL R2, R2, RZ, P2 ;  /* 0x000000ff02027208 */ /* 0x000fe20001000000 */
[----:B------:R-:W-:Y:S01]  /*3c60*/  FFMA.FTZ R6, R6, c[0x0][0x23c], -R136 ;  /* 0x00008f0006067a23 */ /* 0x000fe20000010888 */
[----:B------:R-:W-:Y:S03]  /*3c70*/  PLOP3.LUT P2, PT, PT, PT, UP0, 0x80, 0x0 ;  /* 0x000000000000781c */ /* 0x000fe60003f4f008 */
[----:B------:R-:W-:Y:S01]  /*3c80*/  MUFU.EX2 R156, R6 ;  /* 0x00000006009c7308 */ /* 0x000fe20000000800 */
[--C-:B------:R-:W-:Y:S05]  /*3c90*/  FFMA.FTZ R9, R9, c[0x0][0x23c], -R2.reuse ;  /* 0x00008f0009097a23 */ /* 0x100fea0000010802 */
[----:B------:R-:W-:Y:S02]  /*3ca0*/  @P0 FSEL R8, R8, -INF , !P3 ;  /* 0xff80000008080808 */ /* 0x000fe40005800000 */
[----:B------:R-:W-:Y:S02]  /*3cb0*/  PLOP3.LUT P0, PT, PT, PT, UP0, 0x80, 0x0 ;  /* 0x000000000000781c */ /* 0x000fe40003f0f008 */
[----:B------:R3:W-:Y:S01]  /*3cc0*/  MUFU.EX2 R228, R7 ;  /* 0x0000000700e47308 */ /* 0x0007e20000000800 */
[----:B------:R-:W-:Y:S01]  /*3cd0*/  @P2 FSEL R10, R10, -INF , !P3 ;  /* 0xff8000000a0a2808 */ /* 0x000fe20005800000 */
[----:B------:R-:W-:Y:S01]  /*3ce0*/  FFMA.FTZ R8, R8, c[0x0][0x23c], -R2 ;  /* 0x00008f0008087a23 */ /* 0x000fe20000010802 */
[----:B------:R-:W-:Y:S02]  /*3cf0*/  PLOP3.LUT P3, PT, PT, PT, UP0, 0x80, 0x0 ;  /* 0x000000000000781c */ /* 0x000fe40003f6f008 */
[----:B------:R-:W-:Y:S01]  /*3d00*/  PLOP3.LUT P2, PT, PT, PT, UP0, 0x80, 0x0 ;  /* 0x000000000000781c */ /* 0x000fe20003f4f008 */
[--C-:B------:R-:W-:Y:S04]  /*3d10*/  FFMA.FTZ R10, R10, c[0x0][0x23c], -R0.reuse ;  /* 0x00008f000a0a7a23 */ /* 0x100fe80000010800 */
[----:B------:R4:W-:Y:S01]  /*3d20*/  MUFU.EX2 R234, R8 ;  /* 0x0000000800ea7308 */ /* 0x0009e20000000800 */
[C---:B-1----:R-:W-:Y:S02]  /*3d30*/  @P0 IADD3 R4, R137.reuse, 0x8, RZ ;  /* 0x0000000889040810 */ /* 0x042fe40007ffe0ff */
[----:B------:R-:W-:Y:S02]  /*3d40*/  PLOP3.LUT P0, PT, PT, PT, UP0, 0x80, 0x0 ;  /* 0x000000000000781c */ /* 0x000fe40003f0f008 */
[----:B------:R-:W-:Y:S02]  /*3d50*/  @P4 ISETP.GE.AND P4, PT, R4, UR4, PT ;  /* 0x0000000404004c0c */ /* 0x000fe4000bf86270 */
[----:B------:R-:W-:Y:S02]  /*3d60*/  @P3 IADD3 R4, R137, 0x9, RZ ;  /* 0x0000000989043810 */ /* 0x000fe40007ffe0ff */
[----:B------:R-:W-:Y:S01]  /*3d70*/  @P2 FSEL R11, R11, -INF , !P6 ;  /* 0xff8000000b0b2808 */ /* 0x000fe20007000000 */
[----:B------:R-:W-:Y:S01]  /*3d80*/  MUFU.EX2 R233, R9 ;  /* 0x0000000900e97308 */ /* 0x000fe20000000800 */
[----:B------:R-:W-:Y:S02]  /*3d90*/  @P5 ISETP.GE.AND P5, PT, R4, UR4, PT ;  /* 0x0000000404005c0c */ /* 0x000fe4000bfa6270 */
[----:B------:R-:W-:Y:S01]  /*3da0*/  PLOP3.LUT P2, PT, PT, PT, UP0, 0x80, 0x0 ;  /* 0x000000000000781c */ /* 0x000fe20003f4f008 */
[----:B---3--:R-:W1:Y:S01]  /*3db0*/  LDSM.16.M88.4 R4, [R180+0xc800] ;  /* 0x00c80000b404783b */ /* 0x008e620000000200 */
[----:B------:R-:W-:Y:S01]  /*3dc0*/  PLOP3.LUT P6, PT, PT, PT, UP0, 0x80, 0x0 ;  /* 0x000000000000781c */ /* 0x000fe20003fcf008 */
[----:B------:R-:W-:Y:S01]  /*3dd0*/  FFMA.FTZ R11, R11, c[0x0][0x23c], -R0 ;  /* 0x00008f000b0b7a23 */ /* 0x000fe20000010800 */
[----:B------:R-:W-:Y:S02]  /*3de0*/  PLOP3.LUT P3, PT, PT, PT, UP0, 0x80, 0x0 ;  /* 0x000000000000781c */ /* 0x000fe40003f6f008 */
[----:B------:R-:W-:Y:S01]  /*3df0*/  @P0 FSEL R12, R12, -INF , !P4 ;  /* 0xff8000000c0c0808 */ /* 0x000fe20006000000 */
[----:B------:R-:W-:Y:S01]  /*3e00*/  MUFU.EX2 R238, R10 ;  /* 0x0000000a00ee7308 */ /* 0x000fe20000000800 */
[----:B------:R-:W-:Y:S03]  /*3e10*/  PLOP3.LUT P0, PT, PT, PT, UP0, 0x80, 0x0 ;  /* 0x000000000000781c */ /* 0x000fe60003f0f008 */
[--C-:B------:R-:W-:Y:S02]  /*3e20*/  FFMA.FTZ R12, R12, c[0x0][0x23c], -R2.reuse ;  /* 0x00008f000c0c7a23 */ /* 0x100fe40000010802 */
[----:B------:R-:W-:Y:S02]  /*3e30*/  @P2 FSEL R13, R13, -INF , !P5 ;  /* 0xff8000000d0d2808 */ /* 0x000fe40006800000 */
[----:B------:R-:W-:Y:S02]  /*3e40*/  PLOP3.LUT P2, PT, PT, PT, UP0, 0x80, 0x0 ;  /* 0x000000000000781c */ /* 0x000fe40003f4f008 */
[----:B------:R3:W-:Y:S01]  /*3e50*/  MUFU.EX2 R237, R11 ;  /* 0x0000000b00ed7308 */ /* 0x0007e20000000800 */
[----:B------:R-:W-:Y:S01]  /*3e60*/  @P3 FSEL R18, R18, -INF , !P4 ;  /* 0xff80000012123808 */ /* 0x000fe20006000000 */
[----:B------:R-:W-:Y:S01]  /*3e70*/  FFMA.FTZ R13, R13, c[0x0][0x23c], -R2 ;  /* 0x00008f000d0d7a23 */ /* 0x000fe20000010802 */
[----:B------:R-:W-:Y:S02]  /*3e80*/  PLOP3.LUT P3, PT, PT, PT, UP0, 0x80, 0x0 ;  /* 0x000000000000781c */ /* 0x000fe40003f6f008 */
[----:B------:R-:W-:Y:S01]  /*3e90*/  @P0 FSEL R14, R14, -INF , !P4 ;  /* 0xff8000000e0e0808 */ /* 0x000fe20006000000 */
[----:B------:R-:W-:Y:S01]  /*3ea0*/  FFMA.FTZ R18, R18, c[0x0][0x23c], -R136 ;  /* 0x00008f0012127a23 */ /* 0x000fe20000010888 */
[----:B------:R-:W-:Y:S03]  /*3eb0*/  PLOP3.LUT P0, PT, PT, PT, UP0, 0x80, 0x0 ;  /* 0x000000000000781c */ /* 0x000fe60003f0f008 */
[----:B------:R-:W-:Y:S01]  /*3ec0*/  MUFU.EX2 R222, R18 ;  /* 0x0000001200de7308 */ /* 0x000fe20000000800 */
[--C-:B------:R-:W-:Y:S01]  /*3ed0*/  FFMA.FTZ R14, R14, c[0x0][0x23c], -R0.reuse ;  /* 0x00008f000e0e7a23 */ /* 0x100fe20000010800 */
[----:B------:R-:W-:Y:S02]  /*3ee0*/  @P2 FSEL R15, R15, -INF , !P5 ;  /* 0xff8000000f0f2808 */ /* 0x000fe40006800000 */
[----:B------:R-:W-:Y:S03]  /*3ef0*/  PLOP3.LUT P2, PT, PT, PT, UP0, 0x80, 0x0 ;  /* 0x000000000000781c */ /* 0x000fe60003f4f008 */
[----:B------:R-:W-:Y:S03]  /*3f00*/  FFMA.FTZ R15, R15, c[0x0][0x23c], -R0 ;  /* 0x00008f000f0f7a23 */ /* 0x000fe60000010800 */
[----:B------:R-:W-:Y:S01]  /*3f10*/  @P0 FSEL R16, R16, -INF , !P4 ;  /* 0xff80000010100808 */ /* 0x000fe20006000000 */
[----:B------:R-:W-:Y:S01]  /*3f20*/  MUFU.EX2 R232, R12 ;  /* 0x0000000c00e87308 */ /* 0x000fe20000000800 */
[----:B------:R-:W-:Y:S01]  /*3f30*/  PLOP3.LUT P0, PT, PT, PT, UP0, 0x80, 0x0 ;  /* 0x000000000000781c */ /* 0x000fe20003f0f008 */
[-C--:B-1----:R-:W-:Y:S01]  /*3f40*/  HMMA.16816.F32 R20, R168, R4.reuse, R20 ;  /* 0x00000004a814723c */ /* 0x082fe20000001814 */
[----:B------:R-:W-:Y:S03]  /*3f50*/  PLOP3.LUT P4, PT, PT, PT, UP0, 0x80, 0x0 ;  /* 0x000000000000781c */ /* 0x000fe60003f8f008 */
[----:B------:R-:W-:Y:S01]  /*3f60*/  @P2 FSEL R17, R17, -INF , !P5 ;  /* 0xff80000011112808 */ /* 0x000fe20006800000 */
[--C-:B------:R-:W-:Y:S01]  /*3f70*/  FFMA.FTZ R16, R16, c[0x0][0x23c], -R138.reuse ;  /* 0x00008f0010107a23 */ /* 0x100fe2000001088a */
[----:B------:R-:W-:Y:S02]  /*3f80*/  PLOP3.LUT P2, PT, PT, PT, UP0, 0x80, 0x0 ;  /* 0x000000000000781c */ /* 0x000fe40003f4f008 */
[----:B------:R-:W-:Y:S01]  /*3f90*/  MUFU.EX2 R231, R13 ;  /* 0x0000000d00e77308 */ /* 0x000fe20000000800 */
[C---:B------:R-:W-:Y:S04]  /*3fa0*/  HMMA.16816.F32 R24, R132.reuse, R4, R24 ;  /* 0x000000048418723c */ /* 0x040fe80000001818 */
[----:B----4-:R-:W-:Y:S01]  /*3fb0*/  @P0 IADD3 R8, R137, 0x10, RZ ;  /* 0x0000001089080810 */ /* 0x010fe20007ffe0ff */
[----:B------:R-:W-:Y:S01]  /*3fc0*/  FFMA.FTZ R17, R17, c[0x0][0x23c], -R138 ;  /* 0x00008f0011117a23 */ /* 0x000fe2000001088a */
[----:B------:R-:W-:Y:S02]  /*3fd0*/  PLOP3.LUT P0, PT, PT, PT, UP0, 0x80, 0x0 ;  /* 0x000000000000781c */ /* 0x000fe40003f0f008 */
[-C--:B------:R-:W-:Y:S01]  /*3fe0*/  HMMA.16816.F32 R28, R132, R6.reuse, R28 ;  /* 0x00000006841c723c */ /* 0x080fe2000000181c */
[----:B------:R-:W-:Y:S02]  /*3ff0*/  MUFU.EX2 R152, R16 ;  /* 0x0000001000987308 */ /* 0x000fe40000000800 */
[----:B------:R-:W-:Y:S02]  /*4000*/  @P6 ISETP.GE.AND P6, PT, R8, UR4, PT ;  /* 0x0000000408006c0c */ /* 0x000fe4000bfc6270 */
[----:B------:R-:W-:Y:S02]  /*4010*/  @P3 IADD3 R8, R137, 0x11, RZ ;  /* 0x0000001189083810 */ /* 0x000fe40007ffe0ff */
[----:B------:R-:W-:Y:S01]  /*4020*/  @P2 FSEL R19, R19, -INF , !P5 ;  /* 0xff80000013132808 */ /* 0x000fe20006800000 */
[C---:B------:R-:W-:Y:S01]  /*4030*/  HMMA.16816.F32 R32, R168.reuse, R6, R32 ;  /* 0x00000006a820723c */ /* 0x040fe20000001820 */
[----:B------:R-:W-:Y:S02]  /*4040*/  PLOP3.LUT P2, PT, PT, PT, UP0, 0x80, 0x0 ;  /* 0x000000000000781c */ /* 0x000fe40003f4f008 */
[----:B------:R-:W-:Y:S01]  /*4050*/  PLOP3.LUT P3, PT, PT, PT, UP0, 0x80, 0x0 ;  /* 0x000000000000781c */ /* 0x000fe20003f6f008 */
[----:B------:R-:W-:Y:S01]  /*4060*/  FFMA.FTZ R19, R19, c[0x0][0x23c], -R136 ;  /* 0x00008f0013137a23 */ /* 0x000fe20000010888 */
[----:B------:R-:W-:Y:S01]  /*4070*/  @P4 ISETP.GE.AND P4, PT, R8, UR4, PT ;  /* 0x0000000408004c0c */ /* 0x000fe2000bf86270 */
[----:B------:R-:W1:Y:S01]  /*4080*/  MUFU.EX2 R213, R17 ;  /* 0x0000001100d57308 */ /* 0x000e620000000800 */
[----:B------:R-:W-:Y:S01]  /*4090*/  PLOP3.LUT P5, PT, PT, PT, UP0, 0x80, 0x0 ;  /* 0x000000000000781c */ /* 0x000fe20003faf008 */
[----:B---3--:R-:W3:Y:S01]  /*40a0*/  LDSM.16.M88.4 R8, [R180+0xd000] ;  /* 0x00d00000b408783b */ /* 0x008ee20000000200 */
[----:B------:R-:W-:Y:S02]  /*40b0*/  @P0 FSEL R20, R20, -INF , !P6 ;  /* 0xff80000014140808 */ /* 0x000fe40007000000 */
[----:B------:R-:W-:Y:S03]  /*40c0*/  PLOP3.LUT P0, PT, PT, PT, UP0, 0x80, 0x0 ;  /* 0x000000000000781c */ /* 0x000fe60003f0f008 */
[----:B------:R-:W-:Y:S02]  /*40d0*/  FFMA.FTZ R20, R20, c[0x0][0x23c], -R138 ;  /* 0x00008f0014147a23 */ /* 0x000fe4000001088a */
[----:B------:R-:W-:Y:S01]  /*40e0*/  @P3 FSEL R26, R26, -INF , !P6 ;  /* 0xff8000001a1a3808 */ /* 0x000fe20007000000 */
[----:B------:R-:W4:Y:S01]  /*40f0*/  MUFU.EX2 R220, R19 ;  /* 0x0000001300dc7308 */ /* 0x000f220000000800 */
[----:B------:R-:W-:Y:S02]  /*4100*/  @P2 FSEL R21, R21, -INF , !P4 ;  /* 0xff80000015152808 */ /* 0x000fe40006000000 */
[----:B------:R-:W-:Y:S01]  /*4110*/  PLOP3.LUT P2, PT, PT, PT, UP0, 0x80, 0x0 ;  /* 0x000000000000781c */ /* 0x000fe20003f4f008 */
[----:B------:R-:W-:Y:S01]  /*4120*/  FFMA.FTZ R26, R26, c[0x0][0x23c], -R0 ;  /* 0x00008f001a1a7a23 */ /* 0x000fe20000010800 */
[----:B------:R-:W-:Y:S01]  /*4130*/  PLOP3.LUT P3, PT, PT, PT, UP0, 0x80, 0x0 ;  /* 0x000000000000781c */ /* 0x000fe20003f6f008 */
[----:B------:R-:W-:Y:S01]  /*4140*/  FFMA.FTZ R21, R21, c[0x0][0x23c], -R138 ;  /* 0x00008f0015157a23 */ /* 0x000fe2000001088a */
[----:B------:R-:W-:Y:S02]  /*4150*/  @P0 FSEL R22, R22, -INF , !P6 ;  /* 0xff80000016160808 */ /* 0x000fe40007000000 */
[----:B------:R-:W-:Y:S01]  /*4160*/  PLOP3.LUT P0, PT, PT, PT, UP0, 0x80, 0x0 ;  /* 0x000000000000781c */ /* 0x000fe20003f0f008 */
[----:B------:R-:W-:Y:S02]  /*4170*/  MUFU.EX2 R236, R14 ;  /* 0x0000000e00ec7308 */ /* 0x000fe40000000800 */
[--C-:B------:R-:W-:Y:S04]  /*4180*/  FFMA.FTZ R22, R22, c[0x0][0x23c], -R136.reuse ;  /* 0x00008f0016167a23 */ /* 0x100fe80000010888 */
[----:B------:R-:W-:Y:S02]  /*4190*/  @P2 FSEL R23, R23, -INF , !P4 ;  /* 0xff80000017172808 */ /* 0x000fe40006000000 */
[----:B------:R-:W-:Y:S02]  /*41a0*/  PLOP3.LUT P2, PT, PT, PT, UP0, 0x80, 0x0 ;  /* 0x000000000000781c */ /* 0x000fe40003f4f008 */
[----:B------:R-:W-:Y:S01]  /*41b0*/  MUFU.EX2 R155, R20 ;  /* 0x00000014009b7308 */ /* 0x000fe20000000800 */
[----:B------:R-:W-:Y:S01]  /*41c0*/  FFMA.FTZ R23, R23, c[0x0][0x23c], -R136 ;  /* 0x00008f0017177a23 */ /* 0x000fe20000010888 */
[----:B------:R-:W-:Y:S02]  /*41d0*/  @P0 FSEL R24, R24, -INF , !P6 ;  /* 0xff80000018180808 */ /* 0x000fe40007000000 */
[----:B------:R-:W-:Y:S02]  /*41e0*/  PLOP3.LUT P0, PT, PT, PT, UP0, 0x80, 0x0 ;  /* 0x000000000000781c */ /* 0x000fe40003f0f008 */
[----:B------:R-:W-:Y:S01]  /*41f0*/  PLOP3.LUT P6, PT, PT, PT, UP0, 0x80, 0x0 ;  /* 0x000000000000781c */ /* 0x000fe20003fcf008 */
[--C-:B------:R-:W-:Y:S03]  /*4200*/  FFMA.FTZ R24, R24, c[0x0][0x23c], -R2.reuse ;  /* 0x00008f0018187a23 */ /* 0x100fe60000010802 */
[----:B------:R-:W-:Y:S01]  /*4210*/  MUFU.EX2 R235, R15 ;  /* 0x0000000f00eb7308 */ /* 0x000fe20000000800 */
[-C--:B---3--:R-:W-:Y:S03]  /*4220*/  HMMA.16816.F32 R36, R168, R8.reuse, R36 ;  /* 0x00000008a824723c */ /* 0x088fe60000001824 */
[----:B------:R-:W-:Y:S02]  /*4230*/  @P2 FSEL R25, R25, -INF , !P4 ;  /* 0xff80000019192808 */ /* 0x000fe40006000000 */
[----:B------:R-:W-:Y:S02]  /*4240*/  PLOP3.LUT P2, PT, PT, PT, UP0, 0x80, 0x0 ;  /* 0x000000000000781c */ /* 0x000fe40003f4f008 */
[----:B------:R-:W-:Y:S01]  /*4250*/  @P0 IADD3 R4, R137, 0x18, RZ ;  /* 0x0000001889040810 */ /* 0x000fe20007ffe0ff */
[C---:B------:R-:W-:Y:S01]  /*4260*/  HMMA.16816.F32 R40, R132.reuse, R8, R40 ;  /* 0x000000088428723c */ /* 0x040fe20000001828 */
[----:B------:R-:W-:Y:S01]  /*4270*/  PLOP3.LUT P0, PT, PT, PT, UP0, 0x80, 0x0 ;  /* 0x000000000000781c */ /* 0x000fe20003f0f008 */
[----:B------:R-:W-:Y:S02]  /*4280*/  MUFU.EX2 R151, R21 ;  /* 0x0000001500977308 */ /* 0x000fe40000000800 */
[----:B------:R-:W-:Y:S01]  /*4290*/  @P5 ISETP.GE.AND P5, PT, R4, UR4, PT ;  /* 0x0000000404005c0c */ /* 0x000fe2000bfa6270 */
[----:B------:R-:W-:Y:S01]  /*42a0*/  FFMA.FTZ R25, R25, c[0x0][0x23c], -R2 ;  /* 0x00008f0019197a23 */ /* 0x000fe20000010802 */
[----:B------:R-:W-:Y:S02]  /*42b0*/  @P3 IADD3 R4, R137, 0x19, RZ ;  /* 0x0000001989043810 */ /* 0x000fe40007ffe0ff */
[-C--:B------:R-:W-:Y:S01]  /*42c0*/  HMMA.16816.F32 R44, R132, R10.reuse, R44 ;  /* 0x0000000a842c723c */ /* 0x080fe2000000182c */
[----:B------:R-:W-:Y:S02]  /*42d0*/  PLOP3.LUT P3, PT, PT, PT, UP0, 0x80, 0x0 ;  /* 0x000000000000781c */ /* 0x000fe40003f6f008 */
[----:B------:R-:W-:Y:S01]  /*42e0*/  @P6 ISETP.GE.AND P6, PT, R4, UR4, PT ;  /* 0x0000000404006c0c */ /* 0x000fe2000bfc6270 */
[----:B------:R-:W-:Y:S01]  /*42f0*/  MUFU.EX2 R225, R24 ;  /* 0x0000001800e17308 */ /* 0x000fe20000000800 */
[----:B------:R-:W-:Y:S02]  /*4300*/  @P2 FSEL R27, R27, -INF , !P4 ;  /* 0xff8000001b1b2808 */ /* 0x000fe40006000000 */
[----:B------:R-:W-:Y:S01]  /*4310*/  PLOP3.LUT P2, PT, PT, PT, UP0, 0x80, 0x0 ;  /* 0x000000000000781c */ /* 0x000fe20003f4f008 */
[C---:B------:R-:W-:Y:S01]  /*4320*/  HMMA.16816.F32 R48, R168.reuse, R10, R48 ;  /* 0x0000000aa830723c */ /* 0x040fe20000001830 */
[----:B------:R-:W-:Y:S03]  /*4330*/  PLOP3.LUT P4, PT, PT, PT, UP0, 0x80, 0x0 ;  /* 0x000000000000781c */ /* 0x000fe60003f8f008 */
[----:B------:R-:W-:Y:S01]  /*4340*/  @P0 FSEL R28, R28, -INF , !P5 ;  /* 0xff8000001c1c0808 */ /* 0x000fe20006800000 */
[----:B------:R-:W-:Y:S01]  /*4350*/  FFMA.FTZ R27, R27, c[0x0][0x23c], -R0 ;  /* 0x00008f001b1b7a23 */ /* 0x000fe20000010800 */
[----:B------:R-:W-:Y:S01]  /*4360*/  PLOP3.LUT P0, PT, PT, PT, UP0, 0x80, 0x0 ;  /* 0x000000000000781c */ /* 0x000fe20003f0f008 */
[----:B------:R-:W-:Y:S01]  /*4370*/  MUFU.EX2 R217, R22 ;  /* 0x0000001600d97308 */ /* 0x000fe20000000800 */
[----:B------:R-:W-:Y:S01]  /*4380*/  @P3 FSEL R34, R34, -INF , !P5 ;  /* 0xff80000022223808 */ /* 0x000fe20006800000 */
[----:B------:R-:W-:Y:S01]  /*4390*/  FFMA.FTZ R28, R28, c[0x0][0x23c], -R2 ;  /* 0x00008f001c1c7a23 */ /* 0x000fe20000010802 */
[----:B------:R-:W-:Y:S02]  /*43a0*/  PLOP3.LUT P3, PT, PT, PT, UP0, 0x80, 0x0 ;  /* 0x000000000000781c */ /* 0x000fe40003f6f008 */
[----:B------:R-:W-:Y:S01]  /*43b0*/  @P2 FSEL R29, R29, -INF , !P6 ;  /* 0xff8000001d1d2808 */ /* 0x000fe20007000000 */
[----:B------:R-:W-:Y:S01]  /*43c0*/  FFMA.FTZ R34, R34, c[0x0][0x23c], -R136 ;  /* 0x00008f0022227a23 */ /* 0x000fe20000010888 */
[----:B------:R-:W-:Y:S03]  /*43d0*/  PLOP3.LUT P2, PT, PT, PT, UP0, 0x80, 0x0 ;  /* 0x000000000000781c */ /* 0x000fe60003f4f008 */
[----:B------:R-:W-:Y:S01]  /*43e0*/  FFMA.FTZ R29, R29, c[0x0][0x23c], -R2 ;  /* 0x00008f001d1d7a23 */ /* 0x000fe20000010802 */
[----:B------:R-:W-:Y:S01]  /*43f0*/  MUFU.EX2 R216, R23 ;  /* 0x0000001700d87308 */ /* 0x000fe20000000800 */
[----:B------:R-:W-:Y:S02]  /*4400*/  @P0 FSEL R30, R30, -INF , !P5 ;  /* 0xff8000001e1e0808 */ /* 0x000fe40006800000 */
[----:B------:R-:W-:Y:S03]  /*4410*/  PLOP3.LUT P0, PT, PT, PT, UP0, 0x80, 0x0 ;  /* 0x000000000000781c */ /* 0x000fe60003f0f008 */
[--C-:B------:R-:W-:Y:S03]  /*4420*/  FFMA.FTZ R30, R30, c[0x0][0x23c], -R0.reuse ;  /* 0x00008f001e1e7a23 */ /* 0x100fe60000010800 */
[----:B------:R-:W-:Y:S01]  /*4430*/  @P2 FSEL R31, R31, -INF , !P6 ;  /* 0xff8000001f1f2808 */ /* 0x000fe20007000000 */
[----:B------:R-:W-:Y:S01]  /*4440*/  MUFU.EX2 R209, R34 ;  /* 0x0000002200d17308 */ /* 0x000fe20000000800 */
[----:B------:R-:W-:Y:S03]  /*4450*/  PLOP3.LUT P2, PT, PT, PT, UP0, 0x80, 0x0 ;  /* 0x000000000000781c */ /* 0x000fe60003f4f008 */
[----:B------:R-:W-:Y:S02]  /*4460*/  FFMA.FTZ R31, R31, c[0x0][0x23c], -R0 ;  /* 0x00008f001f1f7a23 */ /* 0x000fe40000010800 */
[----:B------:R-:W-:Y:S02]  /*4470*/  @P0 FSEL R32, R32, -INF , !P5 ;  /* 0xff80000020200808 */ /* 0x000fe40006800000 */
[----:B------:R-:W-:Y:S02]  /*4480*/  PLOP3.LUT P0, PT, PT, PT, UP0, 0x80, 0x0 ;  /* 0x000000000000781c */ /* 0x000fe40003f0f008 */
[----:B------:R-:W-:Y:S01]  /*4490*/  PLOP3.LUT P5, PT, PT, PT, UP0, 0x80, 0x0 ;  /* 0x000000000000781c */ /* 0x000fe20003faf008 */
[--C-:B------:R-:W-:Y:S01]  /*44a0*/  FFMA.FTZ R32, R32, c[0x0][0x23c], -R138.reuse ;  /* 0x00008f0020207a23 */ /* 0x100fe2000001088a */
[----:B------:R-:W-:Y:S02]  /*44b0*/  MUFU.EX2 R224, R25 ;  /* 0x0000001900e07308 */ /* 0x000fe40000000800 */
[----:B------:R-:W-:Y:S02]  /*44c0*/  @P2 FSEL R33, R33, -INF , !P6 ;  /* 0xff80000021212808 */ /* 0x000fe40007000000 */
[----:B------:R-:W-:Y:S03]  /*44d0*/  PLOP3.LUT P2, PT, PT, PT, UP0, 0x80, 0x0 ;  /* 0x000000000000781c */ /* 0x000fe60003f4f008 */
[----:B------:R-:W-:Y:S02]  /*44e0*/  FFMA.FTZ R33, R33, c[0x0][0x23c], -R138 ;  /* 0x00008f0021217a23 */ /* 0x000fe4000001088a */
[C---:B------:R-:W-:Y:S01]  /*44f0*/  @P0 IADD3 R4, R137.reuse, 0x20, RZ ;  /* 0x0000002089040810 */ /* 0x040fe20007ffe0ff */
[----:B------:R-:W-:Y:S01]  /*4500*/  MUFU.EX2 R150, R32 ;  /* 0x0000002000967308 */ /* 0x000fe20000000800 */
[----:B------:R-:W-:Y:S02]  /*4510*/  PLOP3.LUT P0, PT, PT, PT, UP0, 0x80, 0x0 ;  /* 0x000000000000781c */ /* 0x000fe40003f0f008 */
[----:B------:R-:W-:Y:S02]  /*4520*/  @P4 ISETP.GE.AND P4, PT, R4, UR4, PT ;  /* 0x0000000404004c0c */ /* 0x000fe4000bf86270 */
[----:B------:R-:W-:Y:S02]  /*4530*/  @P3 IADD3 R4, R137, 0x21, RZ ;  /* 0x0000002189043810 */ /* 0x000fe40007ffe0ff */
[----:B------:R-:W-:Y:S02]  /*4540*/  @P2 FSEL R35, R35, -INF , !P6 ;  /* 0xff80000023232808 */ /* 0x000fe40007000000 */
[----:B------:R-:W-:Y:S01]  /*4550*/  @P5 ISETP.GE.AND P5, PT, R4, UR4, PT ;  /* 0x0000000404005c0c */ /* 0x000fe2000bfa6270 */
[----:B------:R-:W-:Y:S01]  /*4560*/  MUFU.EX2 R202, R33 ;  /* 0x0000002100ca7308 */ /* 0x000fe20000000800 */
[----:B------:R-:W-:Y:S01]  /*4570*/  PLOP3.LUT P2, PT, PT, PT, UP0, 0x80, 0x0 ;  /* 0x000000000000781c */ /* 0x000fe20003f4f008 */
[----:B------:R-:W-:Y:S01]  /*4580*/  FFMA.FTZ R35, R35, c[0x0][0x23c], -R136 ;  /* 0x00008f0023237a23 */ /* 0x000fe20000010888 */
[----:B------:R-:W-:Y:S02]  /*4590*/  PLOP3.LUT P3, PT, PT, PT, UP0, 0x80, 0x0 ;  /* 0x000000000000781c */ /* 0x000fe40003f6f008 */
[----:B------:R-:W-:Y:S02]  /*45a0*/  PLOP3.LUT P6, PT, PT, PT, UP0, 0x80, 0x0 ;  /* 0x000000000000781c */ /* 0x000fe40003fcf008 */
[----:B------:R-:W-:Y:S02]  /*45b0*/  @P0 FSEL R36, R36, -INF , !P4 ;  /* 0xff80000024240808 */ /* 0x000fe40006000000 */
[----:B------:R-:W-:Y:S01]  /*45c0*/  PLOP3.LUT P0, PT, PT, PT, UP0, 0x80, 0x0 ;  /* 0x000000000000781c */ /* 0x000fe20003f0f008 */
[----:B------:R-:W-:Y:S02]  /*45d0*/  MUFU.EX2 R207, R35 ;  /* 0x0000002300cf7308 */ /* 0x000fe40000000800 */
[--C-:B------:R-:W-:Y:S02]  /*45e0*/  FFMA.FTZ R36, R36, c[0x0][0x23c], -R138.reuse ;  /* 0x00008f0024247a23 */ /* 0x100fe4000001088a */
[----:B------:R-:W-:Y:S02]  /*45f0*/  @P2 FSEL R37, R37, -INF , !P5 ;  /* 0xff80000025252808 */ /* 0x000fe40006800000 */
[----:B------:R-:W-:Y:S02]  /*4600*/  PLOP3.LUT P2, PT, PT, PT, UP0, 0x80, 0x0 ;  /* 0x000000000000781c */ /* 0x000fe40003f4f008 */
[----:B------:R-:W-:Y:S01]  /*4610*/  @P3 FSEL R42, R42, -INF , !P4 ;  /* 0xff8000002a2a3808 */ /* 0x000fe20006000000 */
[----:B------:R-:W-:Y:S01]  /*4620*/  FFMA.FTZ R37, R37, c[0x0][0x23c], -R138 ;  /* 0x00008f0025257a23 */ /* 0x000fe2000001088a */
[----:B------:R-:W-:Y:S01]  /*4630*/  PLOP3.LUT P3, PT, PT, PT, UP0, 0x80, 0x0 ;  /* 0x000000000000781c */ /* 0x000fe20003f6f008 */
[----:B------:R-:W-:Y:S01]  /*4640*/  MUFU.EX2 R230, R26 ;  /* 0x0000001a00e67308 */ /* 0x000fe20000000800 */
[----:B------:R-:W-:Y:S01]  /*4650*/  @P0 FSEL R38, R38, -INF , !P4 ;  /* 0xff80000026260808 */ /* 0x000fe20006000000 */
[----:B------:R-:W-:Y:S01]  /*4660*/  FFMA.FTZ R42, R42, c[0x0][0x23c], -R0 ;  /* 0x00008f002a2a7a23 */ /* 0x000fe20000010800 */
[----:B------:R-:W-:Y:S03]  /*4670*/  PLOP3.LUT P0, PT, PT, PT, UP0, 0x80, 0x0 ;  /* 0x000000000000781c */ /* 0x000fe60003f0f008 */
[--C-:B------:R-:W-:Y:S02]  /*4680*/  FFMA.FTZ R38, R38, c[0x0][0x23c], -R136.reuse ;  /* 0x00008f0026267a23 */ /* 0x100fe40000010888 */
[----:B------:R-:W-:Y:S02]  /*4690*/  @P2 FSEL R39, R39, -INF , !P5 ;  /* 0xff80000027272808 */ /* 0x000fe40006800000 */
[----:B------:R-:W-:Y:S01]  /*46a0*/  PLOP3.LUT P2, PT, PT, PT, UP0, 0x80, 0x0 ;  /* 0x000000000000781c */ /* 0x000fe20003f4f008 */
[----:B------:R-:W-:Y:S02]  /*46b0*/  MUFU.EX2 R229, R27 ;  /* 0x0000001b00e57308 */ /* 0x000fe40000000800 */
[----:B------:R-:W-:Y:S03]  /*46c0*/  FFMA.FTZ R39, R39, c[0x0][0x23c], -R136 ;  /* 0x00008f0027277a23 */ /* 0x000fe60000010888 */
[----:B------:R-:W-:Y:S02]  /*46d0*/  @P0 FSEL R40, R40, -INF , !P4 ;  /* 0xff80000028280808 */ /* 0x000fe40006000000 */
[----:B------:R-:W-:Y:S02]  /*46e0*/  PLOP3.LUT P0, PT, PT, PT, UP0, 0x80, 0x0 ;  /* 0x000000000000781c */ /* 0x000fe40003f0f008 */
[----:B------:R-:W-:Y:S01]  /*46f0*/  PLOP3.LUT P4, PT, PT, PT, UP0, 0x80, 0x0 ;  /* 0x000000000000781c */ /* 0x000fe20003f8f008 */
[--C-:B------:R-:W-:Y:S01]  /*4700*/  FFMA.FTZ R40, R40, c[0x0][0x23c], -R2.reuse ;  /* 0x00008f0028287a23 */ /* 0x100fe20000010802 */
[----:B------:R-:W-:Y:S01]  /*4710*/  MUFU.EX2 R223, R28 ;  /* 0x0000001c00df7308 */ /* 0x000fe20000000800 */
[----:B------:R-:W-:Y:S02]  /*4720*/  @P2 FSEL R41, R41, -INF , !P5 ;  /* 0xff80000029292808 */ /* 0x000fe40006800000 */
[----:B------:R-:W-:Y:S03]  /*4730*/  PLOP3.LUT P2, PT, PT, PT, UP0, 0x80, 0x0 ;  /* 0x000000000000781c */ /* 0x000fe60003f4f008 */
[----:B------:R-:W-:Y:S03]  /*4740*/  FFMA.FTZ R41, R41, c[0x0][0x23c], -R2 ;  /* 0x00008f0029297a23 */ /* 0x000fe60000010802 */
        /* <DEDUP_REMOVED lines=9> */
[----:B------:R-:W3:Y:S01]  /*47e0*/  LDSM.16.M88.4 R4, [R180+0xd800] ;  /* 0x00d80000b404783b */ /* 0x000ee20000000200 */
[----:B------:R-:W-:Y:S01]  /*47f0*/  PLOP3.LUT P3, PT, PT, PT, UP0, 0x80, 0x0 ;  /* 0x000000000000781c */ /* 0x000fe20003f6f008 */
[----:B------:R-:W-:Y:S01]  /*4800*/  FFMA.FTZ R43, R43, c[0x0][0x23c], -R0 ;  /* 0x00008f002b2b7a23 */ /* 0x000fe20000010800 */
        /* <DEDUP_REMOVED lines=22> */
[-C--:B---3--:R-:W-:Y:S01]  /*4970*/  HMMA.16816.F32 R52, R168, R4.reuse, R52 ;  /* 0x00000004a834723c */ /* 0x088fe20000001834 */
[----:B------:R-:W-:Y:S02]  /*4980*/  MUFU.EX2 R212, R40 ;  /* 0x0000002800d47308 */ /* 0x000fe40000000800 */
[----:B------:R-:W-:Y:S01]  /*4990*/  @P2 FSEL R49, R49, -INF , !P4 ;  /* 0xff80000031312808 */ /* 0x000fe20006000000 */
[--C-:B------:R-:W-:Y:S01]  /*49a0*/  FFMA.FTZ R48, R48, c[0x0][0x23c], -R138.reuse ;  /* 0x00008f0030307a23 */ /* 0x100fe2000001088a */
[----:B------:R-:W-:Y:S03]  /*49b0*/  PLOP3.LUT P2, PT, PT, PT, UP0, 0x80, 0x0 ;  /* 0x000000000000781c */ /* 0x000fe60003f4f008 */
[C---:B------:R-:W-:Y:S03]  /*49c0*/  HMMA.16816.F32 R56, R132.reuse, R4, R56 ;  /* 0x000000048438723c */ /* 0x040fe60000001838 */
[----:B------:R-:W-:Y:S01]  /*49d0*/  MUFU.EX2 R165, R48 ;  /* 0x0000003000a57308 */ /* 0x000fe20000000800 */
[----:B------:R-:W-:Y:S01]  /*49e0*/  @P0 IADD3 R8, R137, 0x30, RZ ;  /* 0x0000003089080810 */ /* 0x000fe20007ffe0ff */
[----:B------:R-:W-:Y:S01]  /*49f0*/  FFMA.FTZ R49, R49, c[0x0][0x23c], -R138 ;  /* 0x00008f0031317a23 */ /* 0x000fe2000001088a */
[----:B------:R-:W-:Y:S02]  /*4a00*/  PLOP3.LUT P0, PT, PT, PT, UP0, 0x80, 0x0 ;  /* 0x000000000000781c */ /* 0x000fe40003f0f008 */
[-C--:B------:R-:W-:Y:S03]  /*4a10*/  HMMA.16816.F32 R60, R132, R6.reuse, R60 ;  /* 0x00000006843c723c */ /* 0x080fe6000000183c */
[----:B------:R-:W-:Y:S02]  /*4a20*/  @P5 ISETP.GE.AND P5, PT, R8, UR4, PT ;  /* 0x0000000408005c0c */ /* 0x000fe4000bfa6270 */
[----:B------:R-:W-:Y:S01]  /*4a30*/  @P3 IADD3 R8, R137, 0x31, RZ ;  /* 0x0000003189083810 */ /* 0x000fe20007ffe0ff */
[----:B------:R-:W-:Y:S01]  /*4a40*/  MUFU.EX2 R164, R49 ;  /* 0x0000003100a47308 */ /* 0x000fe20000000800 */
[----:B------:R-:W-:Y:S01]  /*4a50*/  @P2 FSEL R51, R51, -INF , !P4 ;  /* 0xff80000033332808 */ /* 0x000fe20006000000 */
[----:B------:R-:W-:Y:S01]  /*4a60*/  HMMA.16816.F32 R64, R168, R6, R64 ;  /* 0x00000006a840723c */ /* 0x000fe20000001840 */
[----:B------:R-:W-:Y:S01]  /*4a70*/  PLOP3.LUT P2, PT, PT, PT, UP0, 0x80, 0x0 ;  /* 0x000000000000781c */ /* 0x000fe20003f4f008 */
[----:B------:R-:W3:Y:S01]  /*4a80*/  LDL R171, [R1+0x14] ;  /* 0x0000140001ab7983 */ /* 0x000ee20000100800 */
[----:B------:R-:W-:Y:S01]  /*4a90*/  PLOP3.LUT P4, PT, PT, PT, UP0, 0x80, 0x0 ;  /* 0x000000000000781c */ /* 0x000fe20003f8f008 */
[----:B------:R-:W-:Y:S01]  /*4aa0*/  FFMA.FTZ R51, R51, c[0x0][0x23c], -R136 ;  /* 0x00008f0033337a23 */ /* 0x000fe20000010888 */
[----:B------:R-:W-:Y:S02]  /*4ab0*/  @P6 ISETP.GE.AND P6, PT, R8, UR4, PT ;  /* 0x0000000408006c0c */ /* 0x000fe4000bfc6270 */
[----:B------:R-:W-:Y:S01]  /*4ac0*/  PLOP3.LUT P3, PT, PT, PT, UP0, 0x80, 0x0 ;  /* 0x000000000000781c */ /* 0x000fe20003f6f008 */
[----:B------:R-:W-:Y:S01]  /*4ad0*/  MUFU.EX2 R191, R37 ;  /* 0x0000002500bf7308 */ /* 0x000fe20000000800 */
[----:B------:R-:W-:Y:S02]  /*4ae0*/  @P0 FSEL R52, R52, -INF , !P5 ;  /* 0xff80000034340808 */ /* 0x000fe40006800000 */
[----:B------:R-:W-:Y:S02]  /*4af0*/  PLOP3.LUT P0, PT, PT, PT, UP0, 0x80, 0x0 ;  /* 0x000000000000781c */ /* 0x000fe40003f0f008 */
[----:B-1----:R-:W-:Y:S01]  /*4b00*/  F2FP.PACK_AB R5, R213, R152 ;  /* 0x00000098d505723e */ /* 0x002fe200000000ff */
[--C-:B------:R-:W-:Y:S01]  /*4b10*/  FFMA.FTZ R52, R52, c[0x0][0x23c], -R138.reuse ;  /* 0x00008f0034347a23 */ /* 0x100fe2000001088a */
[----:B------:R-:W-:Y:S02]  /*4b20*/  F2FP.PACK_AB R6, R233, R234 ;  /* 0x000000eae906723e */ /* 0x000fe400000000ff */
[----:B------:R-:W-:Y:S01]  /*4b30*/  @P4 IADD3 R4, R137, 0x38, RZ ;  /* 0x0000003889044810 */ /* 0x000fe20007ffe0ff */
[----:B------:R-:W-:Y:S01]  /*4b40*/  MUFU.EX2 R206, R38 ;  /* 0x0000002600ce7308 */ /* 0x000fe20000000800 */
[----:B------:R-:W-:Y:S02]  /*4b50*/  @P2 FSEL R53, R53, -INF , !P6 ;  /* 0xff80000035352808 */ /* 0x000fe40007000000 */
[----:B------:R-:W-:Y:S02]  /*4b60*/  PLOP3.LUT P2, PT, PT, PT, UP0, 0x80, 0x0 ;  /* 0x000000000000781c */ /* 0x000fe40003f4f008 */
[----:B------:R-:W-:Y:S01]  /*4b70*/  PLOP3.LUT P4, PT, PT, PT, UP0, 0x80, 0x0 ;  /* 0x000000000000781c */ /* 0x000fe20003f8f008 */
[----:B------:R-:W-:Y:S01]  /*4b80*/  FFMA.FTZ R53, R53, c[0x0][0x23c], -R138 ;  /* 0x00008f0035357a23 */ /* 0x000fe2000001088a */
[----:B------:R-:W-:Y:S02]  /*4b90*/  @P0 FSEL R54, R54, -INF , !P5 ;  /* 0xff80000036360808 */ /* 0x000fe40006800000 */
[----:B------:R-:W-:Y:S01]  /*4ba0*/  PLOP3.LUT P0, PT, PT, PT, UP0, 0x80, 0x0 ;  /* 0x000000000000781c */ /* 0x000fe20003f0f008 */
[----:B------:R-:W-:Y:S01]  /*4bb0*/  MUFU.EX2 R205, R39 ;  /* 0x0000002700cd7308 */ /* 0x000fe20000000800 */
[----:B------:R-:W-:Y:S01]  /*4bc0*/  @P3 FSEL R56, R56, -INF , !P5 ;  /* 0xff80000038383808 */ /* 0x000fe20006800000 */
[----:B------:R-:W-:Y:S01]  /*4bd0*/  FFMA.FTZ R54, R54, c[0x0][0x23c], -R136 ;  /* 0x00008f0036367a23 */ /* 0x000fe20000010888 */
[----:B------:R-:W-:Y:S03]  /*4be0*/  PLOP3.LUT P3, PT, PT, PT, UP0, 0x80, 0x0 ;  /* 0x000000000000781c */ /* 0x000fe60003f6f008 */
[----:B------:R-:W-:Y:S01]  /*4bf0*/  @P2 FSEL R55, R55, -INF , !P6 ;  /* 0xff80000037372808 */ /* 0x000fe20007000000 */
[----:B------:R-:W-:Y:S01]  /*4c00*/  FFMA.FTZ R56, R56, c[0x0][0x23c], -R2 ;  /* 0x00008f0038387a23 */ /* 0x000fe20000010802 */
[----:B------:R-:W-:Y:S02]  /*4c10*/  PLOP3.LUT P2, PT, PT, PT, UP0, 0x80, 0x0 ;  /* 0x000000000000781c */ /* 0x000fe40003f4f008 */
[----:B------:R-:W1:Y:S01]  /*4c20*/  MUFU.EX2 R173, R51 ;  /* 0x0000003300ad7308 */ /* 0x000e620000000800 */
[----:B------:R-:W-:Y:S01]  /*4c30*/  FFMA.FTZ R55, R55, c[0x0][0x23c], -R136 ;  /* 0x00008f0037377a23 */ /* 0x000fe20000010888 */
[----:B------:R-:W-:Y:S02]  /*4c40*/  @P0 FSEL R57, R57, -INF , !P6 ;  /* 0xff80000039390808 */ /* 0x000fe40007000000 */
[----:B------:R-:W-:Y:S03]  /*4c50*/  PLOP3.LUT P0, PT, PT, PT, UP0, 0x80, 0x0 ;  /* 0x000000000000781c */ /* 0x000fe60003f0f008 */
[----:B------:R-:W-:Y:S03]  /*4c60*/  FFMA.FTZ R57, R57, c[0x0][0x23c], -R2 ;  /* 0x00008f0039397a23 */ /* 0x000fe60000010802 */
[----:B------:R-:W-:Y:S01]  /*4c70*/  MUFU.EX2 R211, R41 ;  /* 0x0000002900d37308 */ /* 0x000fe20000000800 */
[----:B------:R-:W-:Y:S02]  /*4c80*/  @P2 FSEL R58, R58, -INF , !P5 ;  /* 0xff8000003a3a2808 */ /* 0x000fe40006800000 */
[----:B------:R-:W-:Y:S02]  /*4c90*/  PLOP3.LUT P2, PT, PT, PT, UP0, 0x80, 0x0 ;  /* 0x000000000000781c */ /* 0x000fe40003f4f008 */
[----:B------:R-:W-:Y:S01]  /*4ca0*/  @P3 ISETP.GE.AND P5, PT, R4, UR4, PT ;  /* 0x0000000404003c0c */ /* 0x000fe2000bfa6270 */
[--C-:B------:R-:W-:Y:S01]  /*4cb0*/  FFMA.FTZ R58, R58, c[0x0][0x23c], -R0.reuse ;  /* 0x00008f003a3a7a23 */ /* 0x100fe20000010800 */
[----:B------:R-:W-:Y:S02]  /*4cc0*/  PLOP3.LUT P3, PT, PT, PT, UP0, 0x80, 0x0 ;  /* 0x000000000000781c */ /* 0x000fe40003f6f008 */
[----:B------:R-:W-:Y:S01]  /*4cd0*/  @P0 FSEL R59, R59, -INF , !P6 ;  /* 0xff8000003b3b0808 */ /* 0x000fe20007000000 */
[----:B------:R-:W-:Y:S01]  /*4ce0*/  MUFU.EX2 R219, R42 ;  /* 0x0000002a00db7308 */ /* 0x000fe20000000800 */
[----:B------:R-:W-:Y:S02]  /*4cf0*/  PLOP3.LUT P0, PT, PT, PT, UP0, 0x80, 0x0 ;  /* 0x000000000000781c */ /* 0x000fe40003f0f008 */
[----:B------:R-:W-:Y:S01]  /*4d00*/  F2FP.PACK_AB R4, R157, R158 ;  /* 0x0000009e9d04723e */ /* 0x000fe200000000ff */
[----:B------:R-:W-:Y:S02]  /*4d10*/  FFMA.FTZ R59, R59, c[0x0][0x23c], -R0 ;  /* 0x00008f003b3b7a23 */ /* 0x000fe40000010800 */
[----:B------:R-:W-:Y:S02]  /*4d20*/  @P2 IADD3 R137, R137, 0x39, RZ ;  /* 0x0000003989892810 */ /* 0x000fe40007ffe0ff */
[----:B------:R1:W-:Y:S01]  /*4d30*/  STS [R193+0x1c000], R4 ;  /* 0x01c00004c1007388 */ /* 0x0003e20000000800 */
[----:B------:R-:W-:Y:S01]  /*4d40*/  PLOP3.LUT P2, PT, PT, PT, UP0, 0x80, 0x0 ;  /* 0x000000000000781c */ /* 0x000fe20003f4f008 */
[----:B------:R-:W2:Y:S01]  /*4d50*/  MUFU.EX2 R218, R43 ;  /* 0x0000002b00da7308 */ /* 0x000ea20000000800 */
[----:B------:R-:W-:Y:S02]  /*4d60*/  @P4 ISETP.GE.AND P4, PT, R137, UR4, PT ;  /* 0x0000000489004c0c */ /* 0x000fe4000bf86270 */
[----:B------:R-:W-:Y:S05]  /*4d70*/  @P3 FSEL R60, R60, -INF , !P5 ;  /* 0xff8000003c3c3808 */ /* 0x000fea0006800000 */
[----:B------:R-:W-:Y:S02]  /*4d80*/  FFMA.FTZ R60, R60, c[0x0][0x23c], -R2 ;  /* 0x00008f003c3c7a23 */ /* 0x000fe40000010802 */
[----:B------:R-:W-:Y:S02]  /*4d90*/  MUFU.EX2 R210, R44 ;  /* 0x0000002c00d27308 */ /* 0x000fe40000000800 */
[----:B------:R-:W-:Y:S02]  /*4da0*/  @P2 FSEL R62, R62, -INF , !P5 ;  /* 0xff8000003e3e2808 */ /* 0x000fe40006800000 */
[----:B------:R-:W-:Y:S02]  /*4db0*/  @P0 FSEL R61, R61, -INF , !P4 ;  /* 0xff8000003d3d0808 */ /* 0x000fe40006000000 */
[----:B------:R-:W-:Y:S01]  /*4dc0*/  PLOP3.LUT P0, PT, PT, PT, UP0, 0x80, 0x0 ;  /* 0x000000000000781c */ /* 0x000fe20003f0f008 */
[----:B------:R-:W-:Y:S01]  /*4dd0*/  FFMA.FTZ R62, R62, c[0x0][0x23c], -R0 ;  /* 0x00008f003e3e7a23 */ /* 0x000fe20000010800 */
[----:B------:R-:W-:Y:S01]  /*4de0*/  PLOP3.LUT P2, PT, PT, PT, UP0, 0x80, 0x0 ;  /* 0x000000000000781c */ /* 0x000fe20003f4f008 */
[----:B------:R-:W-:Y:S01]  /*4df0*/  FFMA.FTZ R2, R61, c[0x0][0x23c], -R2 ;  /* 0x00008f003d027a23 */ /* 0x000fe20000010802 */
[----:B------:R-:W2:Y:S01]  /*4e00*/  MUFU.EX2 R208, R45 ;  /* 0x0000002d00d07308 */ /* 0x000ea20000000800 */
[----:B-1----:R-:W-:Y:S08]  /*4e10*/  F2FP.PACK_AB R4, R237, R238 ;  /* 0x000000eeed04723e */ /* 0x002ff000000000ff */
[----:B------:R-:W-:Y:S01]  /*4e20*/  @P0 FSEL R64, R64, -INF , !P5 ;  /* 0xff80000040400808 */ /* 0x000fe20006800000 */
[----:B------:R1:W-:Y:S01]  /*4e30*/  MUFU.EX2 R168, R2 ;  /* 0x0000000200a87308 */ /* 0x0003e20000000800 */
[----:B------:R-:W-:Y:S02]  /*4e40*/  PLOP3.LUT P0, PT, PT, PT, UP0, 0x80, 0x0 ;  /* 0x000000000000781c */ /* 0x000fe40003f0f008 */
[----:B------:R-:W-:Y:S01]  /*4e50*/  @P2 FSEL R65, R65, -INF , !P4 ;  /* 0xff80000041412808 */ /* 0x000fe20006000000 */
[--C-:B------:R-:W-:Y:S01]  /*4e60*/  FFMA.FTZ R64, R64, c[0x0][0x23c], -R138.reuse ;  /* 0x00008f0040407a23 */ /* 0x100fe2000001088a */
[----:B------:R-:W-:Y:S03]  /*4e70*/  PLOP3.LUT P2, PT, PT, PT, UP0, 0x80, 0x0 ;  /* 0x000000000000781c */ /* 0x000fe60003f4f008 */
[----:B------:R-:W-:Y:S02]  /*4e80*/  FFMA.FTZ R138, R65, c[0x0][0x23c], -R138 ;  /* 0x00008f00418a7a23 */ /* 0x000fe4000001088a */
[----:B------:R-:W-:Y:S04]  /*4e90*/  MUFU.EX2 R215, R46 ;  /* 0x0000002e00d77308 */ /* 0x000fe80000000800 */
[----:B------:R-:W-:Y:S02]  /*4ea0*/  @P0 FSEL R66, R66, -INF , !P5 ;  /* 0xff80000042420808 */ /* 0x000fe40006800000 */
[----:B------:R-:W-:Y:S02]  /*4eb0*/  PLOP3.LUT P0, PT, PT, PT, UP0, 0x80, 0x0 ;  /* 0x000000000000781c */ /* 0x000fe40003f0f008 */
[----:B------:R-:W-:Y:S01]  /*4ec0*/  @P2 FSEL R67, R67, -INF , !P4 ;  /* 0xff80000043432808 */ /* 0x000fe20006000000 */
[--C-:B------:R-:W-:Y:S01]  /*4ed0*/  FFMA.FTZ R66, R66, c[0x0][0x23c], -R136.reuse ;  /* 0x00008f0042427a23 */ /* 0x100fe20000010888 */
[----:B------:R-:W-:Y:S03]  /*4ee0*/  MUFU.EX2 R214, R47 ;  /* 0x0000002f00d67308 */ /* 0x000fe60000000800 */
[----:B------:R-:W-:Y:S01]  /*4ef0*/  FFMA.FTZ R136, R67, c[0x0][0x23c], -R136 ;  /* 0x00008f0043887a23 */ /* 0x000fe20000010888 */
[----:B-1----:R-:W-:Y:S05]  /*4f00*/  F2FP.PACK_AB R2, R228, R156 ;  /* 0x0000009ce402723e */ /* 0x002fea00000000ff */
[----:B------:R4:W-:Y:S01]  /*4f10*/  STS [R193+0x1c400], R2 ;  /* 0x01c40002c1007388 */ /* 0x0009e20000000800 */
[----:B------:R-:W-:Y:S01]  /*4f20*/  @P0 FSEL R63, R63, -INF , !P4 ;  /* 0xff8000003f3f0808 */ /* 0x000fe20006000000 */
[----:B------:R-:W-:Y:S01]  /*4f30*/  MUFU.EX2 R153, R52 ;  /* 0x0000003400997308 */ /* 0x000fe20000000800 */
[----:B--2---:R-:W-:Y:S01]  /*4f40*/  IADD3 R148, P0, R148, UR11, RZ ;  /* 0x0000000b94947c10 */ /* 0x004fe2000ff1e0ff */
[----:B------:R1:W-:Y:S02]  /*4f50*/  STS [R196+0x1c000], R5 ;  /* 0x01c00005c4007388 */ /* 0x0003e40000000800 */
[----:B------:R-:W-:Y:S06]  /*4f60*/  FFMA.FTZ R0, R63, c[0x0][0x23c], -R0 ;  /* 0x00008f003f007a23 */ /* 0x000fec0000010800 */
[----:B------:R2:W-:Y:S10]  /*4f70*/  MUFU.EX2 R166, R0 ;  /* 0x0000000000a67308 */ /* 0x0005f40000000800 */
[----:B------:R-:W-:Y:S01]  /*4f80*/  MUFU.EX2 R163, R53 ;  /* 0x0000003500a37308 */ /* 0x000fe20000000800 */
[----:B----4-:R-:W-:Y:S02]  /*4f90*/  F2FP.PACK_AB R2, R220, R222 ;  /* 0x000000dedc02723e */ /* 0x010fe400000000ff */
[----:B-1----:R-:W-:Y:S03]  /*4fa0*/  F2FP.PACK_AB R5, R231, R232 ;  /* 0x000000e8e705723e */ /* 0x002fe600000000ff */
[----:B------:R1:W-:Y:S04]  /*4fb0*/  STS [R196+0x1c400], R2 ;  /* 0x01c40002c4007388 */ /* 0x0003e80000000800 */
[----:B------:R-:W-:Y:S01]  /*4fc0*/  MUFU.EX2 R172, R54 ;  /* 0x0000003600ac7308 */ /* 0x000fe20000000800 */
[----:B------:R4:W-:Y:S01]  /*4fd0*/  STS [R193+0x1e400], R4 ;  /* 0x01e40004c1007388 */ /* 0x0009e20000000800 */
[----:B--2---:R-:W-:Y:S03]  /*4fe0*/  F2FP.PACK_AB R0, R173, R174 ;  /* 0x000000aead00723e */ /* 0x004fe600000000ff */
[----:B------:R2:W-:Y:S04]  /*4ff0*/  STS [R193+0x1e000], R6 ;  /* 0x01e00006c1007388 */ /* 0x0005e80000000800 */
[----:B------:R2:W-:Y:S01]  /*5000*/  STS [R196+0x1e000], R5 ;  /* 0x01e00005c4007388 */ /* 0x0005e20000000800 */
[----:B------:R-:W-:Y:S10]  /*5010*/  MUFU.EX2 R167, R55 ;  /* 0x0000003700a77308 */ /* 0x000ff40000000800 */
[----:B------:R-:W-:Y:S01]  /*5020*/  MUFU.EX2 R160, R64 ;  /* 0x0000004000a07308 */ /* 0x000fe20000000800 */
[----:B-1----:R-:W-:Y:S02]  /*5030*/  F2FP.PACK_AB R2, R151, R155 ;  /* 0x0000009b9702723e */ /* 0x002fe400000000ff */
[----:B----4-:R-:W-:Y:S02]  /*5040*/  F2FP.PACK_AB R4, R235, R236 ;  /* 0x000000eceb04723e */ /* 0x010fe400000000ff */
[----:B--2---:R-:W-:Y:S03]  /*5050*/  F2FP.PACK_AB R6, R216, R217 ;  /* 0x000000d9d806723e */ /* 0x004fe600000000ff */
[----:B------:R1:W-:Y:S02]  /*5060*/  STS [R196+0x1e400], R4 ;  /* 0x01e40004c4007388 */ /* 0x0003e40000000800 */
[----:B------:R-:W2:Y:S01]  /*5070*/  MUFU.EX2 R159, R138 ;  /* 0x0000008a009f7308 */ /* 0x000ea20000000800 */
[----:B------:R-:W-:Y:S01]  /*5080*/  F2FP.PACK_AB R5, R224, R225 ;  /* 0x000000e1e005723e */ /* 0x000fe200000000ff */
[----:B------:R4:W-:Y:S04]  /*5090*/  STS [R200+0x1c000], R2 ;  /* 0x01c00002c8007388 */ /* 0x0009e80000000800 */
[----:B------:R2:W-:Y:S04]  /*50a0*/  STS [R200+0x1c400], R6 ;  /* 0x01c40006c8007388 */ /* 0x0005e80000000800 */
[----:B------:R-:W-:Y:S10]  /*50b0*/  MUFU.EX2 R162, R66 ;  /* 0x0000004200a27308 */ /* 0x000ff40000000800 */
[----:B------:R-:W-:Y:S01]  /*50c0*/  MUFU.EX2 R161, R136 ;  /* 0x0000008800a17308 */ /* 0x000fe20000000800 */
[----:B-1----:R-:W-:Y:S02]  /*50d0*/  F2FP.PACK_AB R4, R202, R150 ;  /* 0x00000096ca04723e */ /* 0x002fe400000000ff */
[----:B----4-:R-:W-:Y:S03]  /*50e0*/  F2FP.PACK_AB R2, R207, R209 ;  /* 0x000000d1cf02723e */ /* 0x010fe600000000ff */
[----:B------:R1:W-:Y:S04]  /*50f0*/  STS [R199+0x1c000], R4 ;  /* 0x01c00004c7007388 */ /* 0x0003e80000000800 */
[----:B------:R-:W-:Y:S01]  /*5100*/  MUFU.EX2 R201, R56 ;  /* 0x0000003800c97308 */ /* 0x000fe20000000800 */
[----:B--2---:R-:W-:Y:S01]  /*5110*/  F2FP.PACK_AB R6, R229, R230 ;  /* 0x000000e6e506723e */ /* 0x004fe200000000ff */
[----:B------:R2:W-:Y:S04]  /*5120*/  STS [R199+0x1c400], R2 ;  /* 0x01c40002c7007388 */ /* 0x0005e80000000800 */
[----:B------:R4:W-:Y:S04]  /*5130*/  STS [R200+0x1e000], R5 ;  /* 0x01e00005c8007388 */ /* 0x0009e80000000800 */
[----:B------:R-:W3:Y:S01]  /*5140*/  MUFU.EX2 R175, R57 ;  /* 0x0000003900af7308 */ /* 0x000ee20000000800 */
[----:B------:R4:W-:Y:S09]  /*5150*/  STS [R200+0x1e400], R6 ;  /* 0x01e40006c8007388 */ /* 0x0009f20000000800 */
[----:B------:R-:W-:Y:S01]  /*5160*/  MUFU.EX2 R204, R58 ;  /* 0x0000003a00cc7308 */ /* 0x000fe20000000800 */
[----:B-1----:R-:W-:Y:S02]  /*5170*/  F2FP.PACK_AB R4, R226, R227 ;  /* 0x000000e3e204723e */ /* 0x002fe400000000ff */
[----:B--2---:R-:W-:Y:S03]  /*5180*/  F2FP.PACK_AB R2, R191, R154 ;  /* 0x0000009abf02723e */ /* 0x004fe600000000ff */
[----:B------:R1:W-:Y:S04]  /*5190*/  STS [R199+0x1e400], R4 ;  /* 0x01e40004c7007388 */ /* 0x0003e80000000800 */
[----:B------:R-:W2:Y:S01]  /*51a0*/  MUFU.EX2 R203, R59 ;  /* 0x0000003b00cb7308 */ /* 0x000ea20000000800 */
[----:B----4-:R-:W-:Y:S02]  /*51b0*/  F2FP.PACK_AB R5, R221, R223 ;  /* 0x000000dfdd05723e */ /* 0x010fe400000000ff */
[----:B------:R-:W-:Y:S03]  /*51c0*/  F2FP.PACK_AB R6, R205, R206 ;  /* 0x000000cecd06723e */ /* 0x000fe600000000ff */
[----:B------:R4:W-:Y:S04]  /*51d0*/  STS [R199+0x1e000], R5 ;  /* 0x01e00005c7007388 */ /* 0x0009e80000000800 */
[----:B------:R-:W2:Y:S01]  /*51e0*/  MUFU.EX2 R169, R60 ;  /* 0x0000003c00a97308 */ /* 0x000ea20000000800 */
[----:B------:R2:W-:Y:S04]  /*51f0*/  STS [R194+0x1c000], R2 ;  /* 0x01c00002c2007388 */ /* 0x0005e80000000800 */
[----:B------:R2:W-:Y:S04]  /*5200*/  STS [R194+0x1c400], R6 ;  /* 0x01c40006c2007388 */ /* 0x0005e80000000800 */
[----:B------:R2:W-:Y:S01]  /*5210*/  STS [R195+0x1c400], R0 ;  /* 0x01c40000c3007388 */ /* 0x0005e20000000800 */
[----:B------:R-:W2:Y:S01]  /*5220*/  MUFU.EX2 R170, R62 ;  /* 0x0000003e00aa7308 */ /* 0x000ea20000000800 */
[----:B-1----:R-:W-:Y:S02]  /*5230*/  F2FP.PACK_AB R4, R218, R219 ;  /* 0x000000dbda04723e */ /* 0x002fe400000000ff */
[----:B----4-:R-:W-:Y:S02]  /*5240*/  F2FP.PACK_AB R5, R211, R212 ;  /* 0x000000d4d305723e */ /* 0x010fe400000000ff */
[----:B--2---:R-:W-:Y:S02]  /*5250*/  F2FP.PACK_AB R2, R164, R165 ;  /* 0x000000a5a402723e */ /* 0x004fe400000000ff */
[----:B------:R-:W-:Y:S03]  /*5260*/  F2FP.PACK_AB R6, R208, R210 ;  /* 0x000000d2d006723e */ /* 0x000fe600000000ff */
[----:B------:R1:W-:Y:S01]  /*5270*/  STS [R195+0x1c000], R2 ;  /* 0x01c00002c3007388 */ /* 0x0003e20000000800 */
[----:B------:R-:W-:Y:S03]  /*5280*/  F2FP.PACK_AB R0, R159, R160 ;  /* 0x000000a09f00723e */ /* 0x000fe600000000ff */
[----:B------:R2:W-:Y:S04]  /*5290*/  STS [R194+0x1e000], R5 ;  /* 0x01e00005c2007388 */ /* 0x0005e80000000800 */
[----:B------:R4:W-:Y:S01]  /*52a0*/  STS [R194+0x1e400], R4 ;  /* 0x01e40004c2007388 */ /* 0x0009e20000000800 */
[----:B---3--:R-:W-:Y:S02]  /*52b0*/  IADD3.X R149, R171, UR10, RZ, P0, !PT ;  /* 0x0000000aab957c10 */ /* 0x008fe400087fe4ff */
[----:B------:R-:W-:Y:S01]  /*52c0*/  PLOP3.LUT P0, PT, PT, PT, UP5, 0x80, 0x0 ;  /* 0x000000000000781c */ /* 0x000fe20003f0f058 */
[----:B------:R3:W-:Y:S01]  /*52d0*/  STS [R195+0x1e000], R6 ;  /* 0x01e00006c3007388 */ /* 0x0007e20000000800 */
[----:B-1----:R-:W-:Y:S02]  /*52e0*/  F2FP.PACK_AB R2, R167, R172 ;  /* 0x000000aca702723e */ /* 0x002fe400000000ff */
[----:B--2---:R-:W-:Y:S02]  /*52f0*/  F2FP.PACK_AB R5, R214, R215 ;  /* 0x000000d7d605723e */ /* 0x004fe400000000ff */
[----:B----4-:R-:W-:Y:S03]  /*5300*/  F2FP.PACK_AB R4, R163, R153 ;  /* 0x00000099a304723e */ /* 0x010fe600000000ff */
[----:B------:R1:W-:Y:S01]  /*5310*/  STS [R195+0x1e400], R5 ;  /* 0x01e40005c3007388 */ /* 0x0003e20000000800 */
[----:B---3--:R-:W-:Y:S03]  /*5320*/  F2FP.PACK_AB R6, R175, R201 ;  /* 0x000000c9af06723e */ /* 0x008fe600000000ff */
[----:B------:R2:W-:Y:S04]  /*5330*/  STS [R198+0x1c000], R4 ;  /* 0x01c00004c6007388 */ /* 0x0005e80000000800 */
[----:B------:R3:W-:Y:S04]  /*5340*/  STS [R198+0x1c400], R2 ;  /* 0x01c40002c6007388 */ /* 0x0007e80000000800 */
[----:B------:R4:W-:Y:S01]  /*5350*/  STS [R197+0x1c000], R0 ;  /* 0x01c00000c5007388 */ /* 0x0009e20000000800 */
[----:B-1----:R-:W-:Y:S02]  /*5360*/  F2FP.PACK_AB R5, R203, R204 ;  /* 0x000000cccb05723e */ /* 0x002fe400000000ff */
[----:B--2---:R-:W-:Y:S02]  /*5370*/  F2FP.PACK_AB R4, R161, R162 ;  /* 0x000000a2a104723e */ /* 0x004fe400000000ff */
[----:B---3--:R-:W-:Y:S03]  /*5380*/  F2FP.PACK_AB R2, R168, R169 ;  /* 0x000000a9a802723e */ /* 0x008fe600000000ff */
[----:B------:R-:W-:Y:S01]  /*5390*/  STS [R197+0x1c400], R4 ;  /* 0x01c40004c5007388 */ /* 0x000fe20000000800 */
[----:B----4-:R-:W-:Y:S03]  /*53a0*/  F2FP.PACK_AB R0, R166, R170 ;  /* 0x000000aaa600723e */ /* 0x010fe600000000ff */
[----:B------:R-:W-:Y:S04]  /*53b0*/  STS [R198+0x1e000], R6 ;  /* 0x01e00006c6007388 */ /* 0x000fe80000000800 */
[----:B------:R-:W-:Y:S04]  /*53c0*/  STS [R198+0x1e400], R5 ;  /* 0x01e40005c6007388 */ /* 0x000fe80000000800 */
[----:B------:R1:W-:Y:S04]  /*53d0*/  STS [R197+0x1e000], R2 ;  /* 0x01e00002c5007388 */ /* 0x0003e80000000800 */
[----:B------:R-:W-:Y:S04]  /*53e0*/  STS [R197+0x1e400], R0 ;  /* 0x01e40000c5007388 */ /* 0x000fe80000000800 */
[----:B------:R-:W-:Y:S08]  /*53f0*/  LDSM.16.M88.4 R64, [R185+0x8000] ;  /* 0x00800000b940783b */ /* 0x000ff00000000200 */
[----:B------:R-:W2:Y:S08]  /*5400*/  LDSM.16.M88.4 R16, [R178+0x10000] ;  /* 0x01000000b210783b */ /* 0x000eb00000000200 */
[----:B------:R-:W3:Y:S08]  /*5410*/  LDSM.16.M88.4 R60, [R185+0xa000] ;  /* 0x00a00000b93c783b */ /* 0x000ef00000000200 */
[----:B------:R-:W3:Y:S08]  /*5420*/  LDSM.16.M88.4 R32, [R178+0x10800] ;  /* 0x01080000b220783b */ /* 0x000ef00000000200 */
[----:B-1----:R-:W4:Y:S04]  /*5430*/  LDG.E R2, [R148.64+0x120] ;  /* 0x0001201294027981 */ /* 0x002f28000c1e1900 */
[----:B------:R-:W1:Y:S08]  /*5440*/  LDSM.16.M88.4 R48, [R178+0x11000] ;  /* 0x01100000b230783b */ /* 0x000e700000000200 */
[----:B------:R-:W1:Y:S01]  /*5450*/  LDSM.16.M88.4 R132, [R178+0x11800] ;  /* 0x01180000b284783b */ /* 0x000e620000000200 */
[-C--:B--2---:R-:W-:Y:S07]  /*5460*/  HMMA.16816.F32 R4, R64, R16.reuse, RZ ;  /* 0x000000104004723c */ /* 0x084fee00000018ff */
[----:B------:R-:W-:Y:S01]  /*5470*/  LDSM.16.M88.4 R136, [R182+0x8000] ;  /* 0x00800000b688783b */ /* 0x000fe20000000200 */
[C---:B---3--:R-:W-:Y:S07]  /*5480*/  HMMA.16816.F32 R8, R60.reuse, R16, RZ ;  /* 0x000000103c08723c */ /* 0x048fee00000018ff */
[----:B------:R-:W2:Y:S01]  /*5490*/  LDSM.16.M88.4 R140, [R181+0x10000] ;  /* 0x01000000b58c783b */ /* 0x000ea20000000200 */
[-C--:B------:R-:W-:Y:S07]  /*54a0*/  HMMA.16816.F32 R12, R60, R18.reuse, RZ ;  /* 0x000000123c0c723c */ /* 0x080fee00000018ff */
[----:B------:R-:W3:Y:S01]  /*54b0*/  LDSM.16.M88.4 R144, [R182+0xa000] ;  /* 0x00a00000b690783b */ /* 0x000ee20000000200 */
[C---:B------:R-:W-:Y:S08]  /*54c0*/  HMMA.16816.F32 R16, R64.reuse, R18, RZ ;  /* 0x000000124010723c */ /* 0x040ff000000018ff */
[-C--:B------:R-:W-:Y:S08]  /*54d0*/  HMMA.16816.F32 R20, R64, R32.reuse, RZ ;  /* 0x000000204014723c */ /* 0x080ff000000018ff */
[C---:B------:R-:W-:Y:S08]  /*54e0*/  HMMA.16816.F32 R24, R60.reuse, R32, RZ ;  /* 0x000000203c18723c */ /* 0x040ff000000018ff */
[-C--:B------:R-:W-:Y:S08]  /*54f0*/  HMMA.16816.F32 R28, R60, R34.reuse, RZ ;  /* 0x000000223c1c723c */ /* 0x080ff000000018ff */
[C---:B------:R-:W-:Y:S08]  /*5500*/  HMMA.16816.F32 R32, R64.reuse, R34, RZ ;  /* 0x000000224020723c */ /* 0x040ff000000018ff */
[-C--:B-1----:R-:W-:Y:S08]  /*5510*/  HMMA.16816.F32 R36, R64, R48.reuse, RZ ;  /* 0x000000304024723c */ /* 0x082ff000000018ff */
[C---:B------:R-:W-:Y:S08]  /*5520*/  HMMA.16816.F32 R40, R60.reuse, R48, RZ ;  /* 0x000000303c28723c */ /* 0x040ff000000018ff */
[-C--:B------:R-:W-:Y:S08]  /*5530*/  HMMA.16816.F32 R44, R60, R50.reuse, RZ ;  /* 0x000000323c2c723c */ /* 0x080ff000000018ff */
[C---:B------:R-:W-:Y:S08]  /*5540*/  HMMA.16816.F32 R48, R64.reuse, R50, RZ ;  /* 0x000000324030723c */ /* 0x040ff000000018ff */
[-C--:B------:R-:W-:Y:S08]  /*5550*/  HMMA.16816.F32 R52, R64, R132.reuse, RZ ;  /* 0x000000844034723c */ /* 0x080ff000000018ff */
[C---:B------:R-:W-:Y:S08]  /*5560*/  HMMA.16816.F32 R56, R60.reuse, R132, RZ ;  /* 0x000000843c38723c */ /* 0x040ff000000018ff */
[-C--:B------:R-:W-:Y:S08]  /*5570*/  HMMA.16816.F32 R60, R60, R134.reuse, RZ ;  /* 0x000000863c3c723c */ /* 0x080ff000000018ff */
[----:B------:R-:W-:Y:S01]  /*5580*/  HMMA.16816.F32 R64, R64, R134, RZ ;  /* 0x000000864040723c */ /* 0x000fe200000018ff */
[----:B------:R-:W1:Y:S07]  /*5590*/  LDSM.16.M88.4 R132, [R181+0x10800] ;  /* 0x01080000b584783b */ /* 0x000e6e0000000200 */
[-C--:B--2---:R-:W-:Y:S08]  /*55a0*/  HMMA.16816.F32 R4, R136, R140.reuse, R4 ;  /* 0x0000008c8804723c */ /* 0x084ff00000001804 */
[C---:B---3--:R-:W-:Y:S08]  /*55b0*/  HMMA.16816.F32 R8, R144.reuse, R140, R8 ;  /* 0x0000008c9008723c */ /* 0x048ff00000001808 */
[-C--:B------:R-:W-:Y:S08]  /*55c0*/  HMMA.16816.F32 R12, R144, R142.reuse, R12 ;  /* 0x0000008e900c723c */ /* 0x080ff0000000180c */
[C---:B------:R-:W-:Y:S01]  /*55d0*/  HMMA.16816.F32 R16, R136.reuse, R142, R16 ;  /* 0x0000008e8810723c */ /* 0x040fe20000001810 */
[----:B------:R-:W2:Y:S07]  /*55e0*/  LDSM.16.M88.4 R140, [R181+0x11000] ;  /* 0x01100000b58c783b */ /* 0x000eae0000000200 */
[-C--:B-1----:R-:W-:Y:S08]  /*55f0*/  HMMA.16816.F32 R20, R136, R132.reuse, R20 ;  /* 0x000000848814723c */ /* 0x082ff00000001814 */
[C---:B------:R-:W-:Y:S08]  /*5600*/  HMMA.16816.F32 R24, R144.reuse, R132, R24 ;  /* 0x000000849018723c */ /* 0x040ff00000001818 */
[-C--:B------:R-:W-:Y:S08]  /*5610*/  HMMA.16816.F32 R28, R144, R134.reuse, R28 ;  /* 0x00000086901c723c */ /* 0x080ff0000000181c */
[C---:B------:R-:W-:Y:S01]  /*5620*/  HMMA.16816.F32 R32, R136.reuse, R134, R32 ;  /* 0x000000868820723c */ /* 0x040fe20000001820 */
[----:B------:R-:W1:Y:S07]  /*5630*/  LDSM.16.M88.4 R132, [R181+0x11800] ;  /* 0x01180000b584783b */ /* 0x000e6e0000000200 */
[-C--:B--2---:R-:W-:Y:S08]  /*5640*/  HMMA.16816.F32 R36, R136, R140.reuse, R36 ;  /* 0x0000008c8824723c */ /* 0x084ff00000001824 */
[C---:B------:R-:W-:Y:S08]  /*5650*/  HMMA.16816.F32 R40, R144.reuse, R140, R40 ;  /* 0x0000008c9028723c */ /* 0x040ff00000001828 */
[-C--:B------:R-:W-:Y:S08]  /*5660*/  HMMA.16816.F32 R44, R144, R142.reuse, R44 ;  /* 0x0000008e902c723c */ /* 0x080ff0000000182c */
[C---:B------:R-:W-:Y:S08]  /*5670*/  HMMA.16816.F32 R48, R136.reuse, R142, R48 ;  /* 0x0000008e8830723c */ /* 0x040ff00000001830 */
[-C--:B-1----:R-:W-:Y:S08]  /*5680*/  HMMA.16816.F32 R52, R136, R132.reuse, R52 ;  /* 0x000000848834723c */ /* 0x082ff00000001834 */
[C---:B------:R-:W-:Y:S08]  /*5690*/  HMMA.16816.F32 R56, R144.reuse, R132, R56 ;  /* 0x000000849038723c */ /* 0x040ff00000001838 */
[-C--:B------:R-:W-:Y:S01]  /*56a0*/  HMMA.16816.F32 R60, R144, R134.reuse, R60 ;  /* 0x00000086903c723c */ /* 0x080fe2000000183c */
[----:B------:R-:W2:Y:S04]  /*56b0*/  LDG.E R146, [R148.64] ;  /* 0x0000001294927981 */ /* 0x000ea8000c1e1900 */
[----:B------:R-:W3:Y:S02]  /*56c0*/  LDG.E R144, [R148.64+0x20] ;  /* 0x0000201294907981 */ /* 0x000ee4000c1e1900 */
[----:B------:R-:W-:Y:S01]  /*56d0*/  IMAD.IADD R145, R177, 0x1, R185 ;  /* 0x00000001b1917824 */ /* 0x000fe200078e02b9 */
[----:B------:R-:W-:Y:S01]  /*56e0*/  HMMA.16816.F32 R64, R136, R134, R64 ;  /* 0x000000868840723c */ /* 0x000fe20000001840 */
[----:B------:R-:W-:Y:S03]  /*56f0*/  LDSM.16.M88.4 R132, [R179+0x10000] ;  /* 0x01000000b384783b */ /* 0x000fe60000000200 */
[----:B------:R-:W-:Y:S05]  /*5700*/  IMAD.IADD R0, R186, 0x1, R145 ;  /* 0x00000001ba007824 */ /* 0x000fea00078e0291 */
[----:B------:R-:W1:Y:S08]  /*5710*/  LDSM.16.M88.4 R140, [R145+0x8000] ;  /* 0x00800000918c783b */ /* 0x000e700000000200 */
[----:B------:R-:W4:Y:S01]  /*5720*/  LDSM.16.M88.4 R136, [R145+0xa000] ;  /* 0x00a000009188783b */ /* 0x000f220000000200 */
[-C--:B-1----:R-:W-:Y:S08]  /*5730*/  HMMA.16816.F32 R4, R140, R132.reuse, R4 ;  /* 0x000000848c04723c */ /* 0x082ff00000001804 */
[C---:B----4-:R-:W-:Y:S08]  /*5740*/  HMMA.16816.F32 R8, R136.reuse, R132, R8 ;  /* 0x000000848808723c */ /* 0x050ff00000001808 */
[-C--:B------:R-:W-:Y:S08]  /*5750*/  HMMA.16816.F32 R12, R136, R134.reuse, R12 ;  /* 0x00000086880c723c */ /* 0x080ff0000000180c */
[C---:B------:R-:W-:Y:S01]  /*5760*/  HMMA.16816.F32 R16, R140.reuse, R134, R16 ;  /* 0x000000868c10723c */ /* 0x040fe20000001810 */
[----:B------:R-:W1:Y:S07]  /*5770*/  LDSM.16.M88.4 R132, [R179+0x10800] ;  /* 0x01080000b384783b */ /* 0x000e6e0000000200 */
[-C--:B-1----:R-:W-:Y:S08]  /*5780*/  HMMA.16816.F32 R20, R140, R132.reuse, R20 ;  /* 0x000000848c14723c */ /* 0x082ff00000001814 */
[C---:B------:R-:W-:Y:S08]  /*5790*/  HMMA.16816.F32 R24, R136.reuse, R132, R24 ;  /* 0x000000848818723c */ /* 0x040ff00000001818 */
        /* <DEDUP_REMOVED lines=10> */
[-C--:B------:R-:W-:Y:S01]  /*5840*/  HMMA.16816.F32 R60, R136, R134.reuse, R60 ;  /* 0x00000086883c723c */ /* 0x080fe2000000183c */
[----:B------:R-:W-:Y:S07]  /*5850*/  LDSM.16.M88.4 R136, [R180+0x10000] ;  /* 0x01000000b488783b */ /* 0x000fee0000000200 */
[----:B------:R-:W-:Y:S01]  /*5860*/  HMMA.16816.F32 R64, R140, R134, R64 ;  /* 0x000000868c40723c */ /* 0x000fe20000001840 */
[----:B------:R-:W1:Y:S08]  /*5870*/  LDSM.16.M88.4 R132, [R0+0x8000] ;  /* 0x008000000084783b */ /* 0x000e700000000200 */
[----:B------:R-:W4:Y:S01]  /*5880*/  LDSM.16.M88.4 R140, [R0+0xa000] ;  /* 0x00a00000008c783b */ /* 0x000f220000000200 */
[-C--:B-1----:R-:W-:Y:S08]  /*5890*/  HMMA.16816.F32 R4, R132, R136.reuse, R4 ;  /* 0x000000888404723c */ /* 0x082ff00000001804 */
[C---:B----4-:R-:W-:Y:S08]  /*58a0*/  HMMA.16816.F32 R8, R140.reuse, R136, R8 ;  /* 0x000000888c08723c */ /* 0x050ff00000001808 */
[-C--:B------:R-:W-:Y:S08]  /*58b0*/  HMMA.16816.F32 R12, R140, R138.reuse, R12 ;  /* 0x0000008a8c0c723c */ /* 0x080ff0000000180c */
[----:B--2---:R-:W-:Y:S01]  /*58c0*/  FADD.FTZ R4, -R146, R4 ;  /* 0x0000000492047221 */ /* 0x004fe20000010100 */
[C---:B------:R-:W-:Y:S01]  /*58d0*/  HMMA.16816.F32 R16, R132.reuse, R138, R16 ;  /* 0x0000008a8410723c */ /* 0x040fe20000001810 */
[----:B------:R-:W1:Y:S03]  /*58e0*/  LDSM.16.M88.4 R136, [R180+0x10800] ;  /* 0x01080000b488783b */ /* 0x000e660000000200 */
[----:B------:R-:W-:Y:S02]  /*58f0*/  FMUL.FTZ R158, R158, R4 ;  /* 0x000000049e9e7220 */ /* 0x000fe40000410000 */
[----:B------:R-:W-:Y:S02]  /*5900*/  FADD.FTZ R5, -R146, R5 ;  /* 0x0000000592057221 */ /* 0x000fe40000010100 */
[C---:B---3--:R-:W-:Y:S01]  /*5910*/  FADD.FTZ R6, -R144.reuse, R6 ;  /* 0x0000000690067221 */ /* 0x048fe20000010100 */
[----:B------:R2:W3:Y:S03]  /*5920*/  LDG.E R4, [R148.64+0x100] ;  /* 0x0001001294047981 */ /* 0x0004e6000c1e1900 */
[----:B------:R-:W-:Y:S02]  /*5930*/  FMUL.FTZ R157, R157, R5 ;  /* 0x000000059d9d7220 */ /* 0x000fe40000410000 */
[----:B------:R-:W-:Y:S02]  /*5940*/  FADD.FTZ R7, -R144, R7 ;  /* 0x0000000790077221 */ /* 0x000fe40000010100 */
[C---:B------:R-:W-:Y:S02]  /*5950*/  FADD.FTZ R10, -R2.reuse, R10 ;  /* 0x0000000a020a7221 */ /* 0x040fe40000010100 */
[C---:B------:R-:W-:Y:S02]  /*5960*/  FADD.FTZ R11, -R2.reuse, R11 ;  /* 0x0000000b020b7221 */ /* 0x040fe40000010100 */
[----:B------:R-:W-:Y:S02]  /*5970*/  FADD.FTZ R15, -R2, R15 ;  /* 0x0000000f020f7221 */ /* 0x000fe40000010100 */
[----:B------:R-:W-:Y:S02]  /*5980*/  FMUL.FTZ R156, R156, R6 ;  /* 0x000000069c9c7220 */ /* 0x000fe40000410000 */
[C---:B------:R-:W-:Y:S02]  /*5990*/  FADD.FTZ R17, -R146.reuse, R17 ;  /* 0x0000001192117221 */ /* 0x040fe40000010100 */
[----:B------:R-:W-:Y:S02]  /*59a0*/  FADD.FTZ R16, -R146, R16 ;  /* 0x0000001092107221 */ /* 0x000fe40000010100 */
[C---:B------:R-:W-:Y:S02]  /*59b0*/  FADD.FTZ R18, -R144.reuse, R18 ;  /* 0x0000001290127221 */ /* 0x040fe40000010100 */
[----:B------:R-:W-:Y:S02]  /*59c0*/  FADD.FTZ R19, -R144, R19 ;  /* 0x0000001390137221 */ /* 0x000fe40000010100 */
[----:B------:R-:W-:Y:S01]  /*59d0*/  FMUL.FTZ R152, R152, R16 ;  /* 0x0000001098987220 */ /* 0x000fe20000410000 */
[-C--:B-1----:R-:W-:Y:S08]  /*59e0*/  HMMA.16816.F32 R20, R132, R136.reuse, R20 ;  /* 0x000000888414723c */ /* 0x082ff00000001814 */
[C---:B------:R-:W-:Y:S08]  /*59f0*/  HMMA.16816.F32 R24, R140.reuse, R136, R24 ;  /* 0x000000888c18723c */ /* 0x040ff00000001818 */
[-C--:B------:R-:W-:Y:S08]  /*5a00*/  HMMA.16816.F32 R28, R140, R138.reuse, R28 ;  /* 0x0000008a8c1c723c */ /* 0x080ff0000000181c */
[----:B------:R-:W-:Y:S01]  /*5a10*/  FADD.FTZ R22, -R144, R22 ;  /* 0x0000001690167221 */ /* 0x000fe20000010100 */
[C---:B------:R-:W-:Y:S01]  /*5a20*/  HMMA.16816.F32 R32, R132.reuse, R138, R32 ;  /* 0x0000008a8420723c */ /* 0x040fe20000001820 */
[----:B------:R-:W1:Y:S03]  /*5a30*/  LDSM.16.M88.4 R136, [R180+0x11000] ;  /* 0x01100000b488783b */ /* 0x000e660000000200 */
[C---:B------:R-:W-:Y:S02]  /*5a40*/  FADD.FTZ R20, -R146.reuse, R20 ;  /* 0x0000001492147221 */ /* 0x040fe40000010100 */
[----:B------:R-:W-:Y:S02]  /*5a50*/  FADD.FTZ R21, -R146, R21 ;  /* 0x0000001592157221 */ /* 0x000fe40000010100 */
[----:B------:R-:W-:Y:S04]  /*5a60*/  FADD.FTZ R23, -R144, R23 ;  /* 0x0000001790177221 */ /* 0x000fe80000010100 */
[----:B------:R-:W-:Y:S02]  /*5a70*/  FMUL.FTZ R155, R155, R20 ;  /* 0x000000149b9b7220 */ /* 0x000fe40000410000 */
[----:B------:R-:W-:Y:S02]  /*5a80*/  FMUL.FTZ R151, R151, R21 ;  /* 0x0000001597977220 */ /* 0x000fe40000410000 */
[----:B------:R-:W-:Y:S02]  /*5a90*/  FMUL.FTZ R20, R220, R19 ;  /* 0x00000013dc147220 */ /* 0x000fe40000410000 */
[----:B------:R-:W-:Y:S06]  /*5aa0*/  FMUL.FTZ R21, R235, R15 ;  /* 0x0000000feb157220 */ /* 0x000fec0000410000 */
        /* <DEDUP_REMOVED lines=8> */
[C---:B------:R-:W-:Y:S01]  /*5b30*/  FADD.FTZ R36, -R146.reuse, R36 ;  /* 0x0000002492247221 */ /* 0x040fe20000010100 */
[C---:B------:R-:W-:Y:S01]  /*5b40*/  HMMA.16816.F32 R48, R132.reuse, R138, R48 ;  /* 0x0000008a8430723c */ /* 0x040fe20000001830 */
[----:B------:R-:W1:Y:S03]  /*5b50*/  LDSM.16.M88.4 R136, [R180+0x11800] ;  /* 0x01180000b488783b */ /* 0x000e660000000200 */
[----:B------:R-:W-:Y:S02]  /*5b60*/  FADD.FTZ R37, -R146, R37 ;  /* 0x0000002592257221 */ /* 0x000fe40000010100 */
[----:B------:R-:W-:Y:S02]  /*5b70*/  FMUL.FTZ R154, R154, R36 ;  /* 0x000000249a9a7220 */ /* 0x000fe40000410000 */
[----:B--2---:R-:W-:Y:S04]  /*5b80*/  FMUL.FTZ R149, R191, R37 ;  /* 0x00000025bf957220 */ /* 0x004fe80000410000 */
[C---:B------:R-:W-:Y:S02]  /*5b90*/  FADD.FTZ R38, -R144.reuse, R38 ;  /* 0x0000002690267221 */ /* 0x040fe40000010100 */
[----:B------:R-:W-:Y:S02]  /*5ba0*/  FADD.FTZ R39, -R144, R39 ;  /* 0x0000002790277221 */ /* 0x000fe40000010100 */
[----:B------:R-:W-:Y:S02]  /*5bb0*/  FADD.FTZ R32, -R2, R46 ;  /* 0x0000002e02207221 */ /* 0x000fe40000010100 */
[----:B------:R-:W-:Y:S02]  /*5bc0*/  IMAD.MOV.U32 R191, RZ, RZ, R189 ;  /* 0x000000ffffbf7224 */ /* 0x000fe400078e00bd */
[----:B------:R-:W-:Y:S04]  /*5bd0*/  FMUL.FTZ R32, R215, R32 ;  /* 0x00000020d7207220 */ /* 0x000fe80000410000 */
[----:B------:R-:W-:Y:S02]  /*5be0*/  FADD.FTZ R48, -R146, R48 ;  /* 0x0000003092307221 */ /* 0x000fe40000010100 */
[C---:B------:R-:W-:Y:S02]  /*5bf0*/  FADD.FTZ R50, -R144.reuse, R50 ;  /* 0x0000003290327221 */ /* 0x040fe40000010100 */
[----:B------:R-:W-:Y:S02]  /*5c00*/  FADD.FTZ R51, -R144, R51 ;  /* 0x0000003390337221 */ /* 0x000fe40000010100 */
[----:B------:R-:W-:Y:S02]  /*5c10*/  FADD.FTZ R49, -R146, R49 ;  /* 0x0000003192317221 */ /* 0x000fe40000010100 */
[----:B------:R-:W-:Y:S01]  /*5c20*/  FMUL.FTZ R148, R165, R48 ;  /* 0x00000030a5947220 */ /* 0x000fe20000410000 */
[-C--:B-1----:R-:W-:Y:S08]  /*5c30*/  HMMA.16816.F32 R52, R132, R136.reuse, R52 ;  /* 0x000000888434723c */ /* 0x082ff00000001834 */
[C---:B------:R-:W-:Y:S07]  /*5c40*/  HMMA.16816.F32 R56, R140.reuse, R136, R56 ;  /* 0x000000888c38723c */ /* 0x040fee0000001838 */
[----:B------:R-:W-:Y:S01]  /*5c50*/  FMUL.FTZ R137, R209, R34 ;  /* 0x00000022d1897220 */ /* 0x000fe20000410000 */
[-C--:B------:R-:W-:Y:S04]  /*5c60*/  HMMA.16816.F32 R60, R140, R138.reuse, R60 ;  /* 0x0000008a8c3c723c */ /* 0x080fe8000000183c */
[----:B------:R-:W-:Y:S03]  /*5c70*/  FMUL.FTZ R136, R206, R38 ;  /* 0x00000026ce887220 */ /* 0x000fe60000410000 */
[----:B------:R-:W-:Y:S01]  /*5c80*/  FMUL.FTZ R143, R213, R17 ;  /* 0x00000011d58f7220 */ /* 0x000fe20000410000 */
[----:B------:R-:W-:Y:S04]  /*5c90*/  HMMA.16816.F32 R64, R132, R138, R64 ;  /* 0x0000008a8440723c */ /* 0x000fe80000001840 */
[C---:B------:R-:W-:Y:S02]  /*5ca0*/  FADD.FTZ R52, -R146.reuse, R52 ;  /* 0x0000003492347221 */ /* 0x040fe40000010100 */
[----:B------:R-:W-:Y:S02]  /*5cb0*/  FADD.FTZ R53, -R146, R53 ;  /* 0x0000003592357221 */ /* 0x000fe40000010100 */
[----:B------:R-:W-:Y:S04]  /*5cc0*/  FMUL.FTZ R142, R202, R33 ;  /* 0x00000021ca8e7220 */ /* 0x000fe80000410000 */
[----:B------:R-:W-:Y:S02]  /*5cd0*/  FMUL.FTZ R153, R153, R52 ;  /* 0x0000003499997220 */ /* 0x000fe40000410000 */
[----:B------:R-:W-:Y:S02]  /*5ce0*/  FMUL.FTZ R147, R163, R53 ;  /* 0x00000035a3937220 */ /* 0x000fe40000410000 */
[----:B------:R-:W-:Y:S02]  /*5cf0*/  FMUL.FTZ R138, R217, R22 ;  /* 0x00000016d98a7220 */ /* 0x000fe40000410000 */
[----:B------:R-:W-:Y:S02]  /*5d00*/  FMUL.FTZ R132, R207, R35 ;  /* 0x00000023cf847220 */ /* 0x000fe40000410000 */
[----:B------:R-:W-:Y:S02]  /*5d10*/  FMUL.FTZ R135, R174, R50 ;  /* 0x00000032ae877220 */ /* 0x000fe40000410000 */
[----:B------:R-:W-:Y:S02]  /*5d20*/  FADD.FTZ R54, -R144, R54 ;  /* 0x0000003690367221 */ /* 0x000fe40000010100 */
[C---:B------:R-:W-:Y:S02]  /*5d30*/  FADD.FTZ R64, -R146.reuse, R64 ;  /* 0x0000004092407221 */ /* 0x040fe40000010100 */
[----:B------:R-:W-:Y:S02]  /*5d40*/  FADD.FTZ R65, -R146, R65 ;  /* 0x0000004192417221 */ /* 0x000fe40000010100 */
[----:B------:R-:W-:Y:S02]  /*5d50*/  FMUL.FTZ R146, R160, R64 ;  /* 0x00000040a0927220 */ /* 0x000fe40000410000 */
[----:B------:R-:W-:Y:S02]  /*5d60*/  FMUL.FTZ R64, R173, R51 ;  /* 0x00000033ad407220 */ /* 0x000fe40000410000 */
        /* <DEDUP_REMOVED lines=25> */
[C---:B---3--:R-:W-:Y:S02]  /*5f00*/  FADD.FTZ R13, -R4.reuse, R13 ;  /* 0x0000000d040d7221 */ /* 0x048fe40000010100 */
[C---:B------:R-:W-:Y:S02]  /*5f10*/  FADD.FTZ R29, -R4.reuse, R29 ;  /* 0x0000001d041d7221 */ /* 0x040fe40000010100 */
[C---:B------:R-:W-:Y:S02]  /*5f20*/  FADD.FTZ R0, -R4.reuse, R44 ;  /* 0x0000002c04007221 */ /* 0x040fe40000010100 */
[C---:B------:R-:W-:Y:S02]  /*5f30*/  FADD.FTZ R8, -R4.reuse, R8 ;  /* 0x0000000804087221 */ /* 0x040fe40000010100 */
[C---:B------:R-:W-:Y:S02]  /*5f40*/  FADD.FTZ R9, -R4.reuse, R9 ;  /* 0x0000000904097221 */ /* 0x040fe40000010100 */
[C---:B------:R-:W-:Y:S02]  /*5f50*/  FADD.FTZ R12, -R4.reuse, R12 ;  /* 0x0000000c040c7221 */ /* 0x040fe40000010100 */
[----:B------:R-:W-:Y:S02]  /*5f60*/  FMUL.FTZ R22, R231, R13 ;  /* 0x0000000de7167220 */ /* 0x000fe40000410000 */
[C---:B------:R-:W-:Y:S02]  /*5f70*/  FADD.FTZ R24, -R4.reuse, R24 ;  /* 0x0000001804187221 */ /* 0x040fe40000010100 */
[C---:B------:R-:W-:Y:S02]  /*5f80*/  FADD.FTZ R25, -R4.reuse, R25 ;  /* 0x0000001904197221 */ /* 0x040fe40000010100 */
[C---:B------:R-:W-:Y:S02]  /*5f90*/  FADD.FTZ R28, -R4.reuse, R28 ;  /* 0x0000001c041c7221 */ /* 0x040fe40000010100 */
        /* <DEDUP_REMOVED lines=37> */
[----:B------:R-:W-:Y:S01]  /*61f0*/  MOV R5, R239 ;  /* 0x000000ef00057202 */ /* 0x000fe20000000f00 */
[----:B------:R-:W-:Y:S01]  /*6200*/  IMAD.MOV.U32 R6, RZ, RZ, c[0x0][0x190] ;  /* 0x00006400ff067624 */ /* 0x000fe200078e00ff */
[----:B------:R-:W-:Y:S01]  /*6210*/  ULOP3.LUT UR12, UR5, 0x1, URZ, 0xc0, !UPT ;  /* 0x00000001050c7892 */ /* 0x000fe2000f8ec03f */
[----:B------:R-:W-:Y:S02]  /*6220*/  IMAD.MOV.U32 R4, RZ, RZ, R244 ;  /* 0x000000ffff047224 */ /* 0x000fe400078e00f4 */
[C---:B------:R-:W-:Y:S01]  /*6230*/  IMAD.U32 R2, R6.reuse, -0x80, RZ ;  /* 0xffffff8006027824 */ /* 0x040fe200078e00ff */
[----:B------:R-:W-:Y:S01]  /*6240*/  UISETP.NE.U32.AND UP1, UPT, UR12, 0x1, UPT ;  /* 0x000000010c00788c */ /* 0x000fe2000bf25070 */
[----:B------:R-:W-:Y:S03]  /*6250*/  IMAD.SHL.U32 R10, R6, 0x40, RZ ;  /* 0x00000040060a7824 */ /* 0x000fe600078e00ff */
[C---:B------:R-:W-:Y:S01]  /*6260*/  LEA R244, P2, R2.reuse, R4, 0x1 ;  /* 0x0000000402f47211 */ /* 0x040fe200078408ff */
[----:B------:R-:W-:Y:S01]  /*6270*/  IMAD.MOV.U32 R4, RZ, RZ, 0x6 ;  /* 0x00000006ff047424 */ /* 0x000fe200078e00ff */
[----:B------:R-:W-:Y:S02]  /*6280*/  USEL UR12, UR41, 0x4000, !UP1 ;  /* 0x00004000290c7887 */ /* 0x000fe4000c800000 */
[----:B------:R-:W-:Y:S02]  /*6290*/  MOV R8, R244 ;  /* 0x000000f400087202 */ /* 0x000fe40000000f00 */
[----:B------:R-:W-:Y:S02]  /*62a0*/  LEA.HI.X.SX32 R239, R2, R5, 0x1, P2 ;  /* 0x0000000502ef7211 */ /* 0x000fe400010f0eff */
[----:B------:R-:W-:Y:S02]  /*62b0*/  SHF.L.U64.HI R2, R6, R4, c[0x0][0x194] ;  /* 0x0000650006027619 */ /* 0x000fe40000010204 */
[-C--:B------:R-:W-:Y:S01]  /*62c0*/  IADD3 R6, P2, R8, R10.reuse, RZ ;  /* 0x0000000a08067210 */ /* 0x080fe20007f5e0ff */
[----:B------:R-:W-:Y:S01]  /*62d0*/  IMAD.MOV.U32 R9, RZ, RZ, R239 ;  /* 0x000000ffff097224 */ /* 0x000fe200078e00ef */
[----:B------:R-:W-:Y:S02]  /*62e0*/  IADD3 R192, R192, UR12, RZ ;  /* 0x0000000cc0c07c10 */ /* 0x000fe4000fffe0ff */
[-C--:B------:R-:W-:Y:S01]  /*62f0*/  IADD3 R4, P3, R6, R10.reuse, RZ ;  /* 0x0000000a06047210 */ /* 0x080fe20007f7e0ff */
[--C-:B------:R-:W-:Y:S01]  /*6300*/  IMAD.X R7, R9, 0x1, R2.reuse, P2 ;  /* 0x0000000109077824 */ /* 0x100fe200010e0602 */
[----:B------:R-:W-:Y:S01]  /*6310*/  IADD3 R183, R183, UR12, RZ ;  /* 0x0000000cb7b77c10 */ /* 0x000fe2000fffe0ff */
[----:B------:R-:W-:Y:S01]  /*6320*/  @!PT LDS RZ, [RZ] ;  /* 0x00000000fffff984 */ /* 0x000fe20000000800 */
[----:B------:R-:W-:Y:S01]  /*6330*/  @!PT LDS RZ, [RZ] ;  /* 0x00000000fffff984 */ /* 0x000fe20000000800 */
[----:B------:R-:W-:Y:S01]  /*6340*/  @!PT LDS RZ, [RZ] ;  /* 0x00000000fffff984 */ /* 0x000fe20000000800 */
[----:B------:R1:W-:Y:S01]  /*6350*/  LDGSTS.E.BYPASS.LTC128B.128 [R192], [R8.64] ;  /* 0x0000000008c07fae */ /* 0x0003e2000b901d46 */
[----:B------:R-:W-:Y:S02]  /*6360*/  IADD3 R10, P2, R4, R10, RZ ;  /* 0x0000000a040a7210 */ /* 0x000fe40007f5e0ff */
[----:B------:R-:W-:Y:S01]  /*6370*/  IADD3.X R5, R7, R2, RZ, P3, !PT ;  /* 0x0000000207057210 */ /* 0x000fe20001ffe4ff */
[----:B------:R1:W-:Y:S04]  /*6380*/  LDGSTS.E.BYPASS.LTC128B.128 [R192+0x1000], [R6.64] ;  /* 0x0100000006c07fae */ /* 0x0003e8000b901d46 */
[----:B------:R1:W-:Y:S01]  /*6390*/  LDGSTS.E.BYPASS.LTC128B.128 [R192+0x2000], [R4.64] ;  /* 0x0200000004c07fae */ /* 0x0003e2000b901d46 */
[----:B------:R-:W-:Y:S05]  /*63a0*/  IMAD.X R11, R5, 0x1, R2, P2 ;  /* 0x00000001050b7824 */ /* 0x000fea00010e0602 */
[----:B------:R1:W-:Y:S04]  /*63b0*/  LDGSTS.E.BYPASS.LTC128B.128 [R192+0x3000], [R10.64] ;  /* 0x030000000ac07fae */ /* 0x0003e8000b901d46 */
[----:B------:R-:W0:Y:S02]  /*63c0*/  LDGDEPBAR ;  /* 0x00000000000079af */ /* 0x000e240000000000 */
.L_x_395:
[----:B------:R-:W-:Y:S01]  /*63d0*/  F2FP.PACK_AB R28, R157, R158 ;  /* 0x0000009e9d1c723e */ /* 0x000fe200000000ff */
[----:B------:R-:W2:Y:S01]  /*63e0*/  LDL R42, [R1+0x18] ;  /* 0x00001800012a7983 */ /* 0x000ea20000100800 */
        /* <DEDUP_REMOVED lines=24> */
[----:B-1----:R-:W-:Y:S02]  /*6570*/  F2FP.PACK_AB R11, R65, R136 ;  /* 0x00000088410b723e */ /* 0x002fe400000000ff */
        /* <DEDUP_REMOVED lines=32> */
[----:B------:R1:W-:Y:S04]  /*6780*/  STS [R197+0x14000], R0 ;  /* 0x01400000c5007388 */ /* 0x0003e80000000800 */
[----:B------:R-:W-:Y:S04]  /*6790*/  STS [R197+0x14400], R29 ;  /* 0x0144001dc5007388 */ /* 0x000fe80000000800 */
[----:B------:R-:W-:Y:S04]  /*67a0*/  STS [R198+0x16000], R31 ;  /* 0x0160001fc6007388 */ /* 0x000fe80000000800 */
[----:B------:R-:W-:Y:S04]  /*67b0*/  STS [R198+0x16400], R30 ;  /* 0x0164001ec6007388 */ /* 0x000fe80000000800 */
[----:B------:R-:W-:Y:S04]  /*67c0*/  STS [R197+0x16000], R33 ;  /* 0x01600021c5007388 */ /* 0x000fe80000000800 */
[----:B------:R-:W-:Y:S04]  /*67d0*/  STS [R197+0x16400], R32 ;  /* 0x01640020c5007388 */ /* 0x000fe80000000800 */
[----:B------:R-:W-:Y:S01]  /*67e0*/  BAR.SYNC.DEFER_BLOCKING 0x0 ;  /* 0x0000000000007b1d */ /* 0x000fe20000010000 */
[----:B-1----:R-:W-:Y:S04]  /*67f0*/  IMAD.SHL.U32 R0, R187, 0x2, RZ ;  /* 0x00000002bb007824 */ /* 0x002fe800078e00ff */
[----:B------:R-:W-:Y:S01]  /*6800*/  IMAD.IADD R2, R0, 0x1, R177 ;  /* 0x0000000100027824 */ /* 0x000fe200078e02b1 */
[----:B------:R-:W-:Y:S04]  /*6810*/  LDSM.16.MT88.4 R4, [R3+0x1c000] ;  /* 0x01c000000304783b */ /* 0x000fe80000004200 */
[----:B------:R-:W1:Y:S04]  /*6820*/  LDSM.16.MT88.4 R8, [R0+0x8000] ;  /* 0x008000000008783b */ /* 0x000e680000004200 */
[----:B------:R-:W3:Y:S04]  /*6830*/  LDSM.16.MT88.4 R12, [R3+0x20000] ;  /* 0x02000000030c783b */ /* 0x000ee80000004200 */
[----:B------:R-:W4:Y:S04]  /*6840*/  LDSM.16.MT88.4 R16, [R2+0x8000] ;  /* 0x008000000210783b */ /* 0x000f280000004200 */
[----:B------:R-:W-:Y:S04]  /*6850*/  LDSM.16.MT88.4 R20, [R3+0x1c800] ;  /* 0x01c800000314783b */ /* 0x000fe80000004200 */
[----:B------:R-:W5:Y:S04]  /*6860*/  LDSM.16.MT88.4 R24, [R0+0x8800] ;  /* 0x008800000018783b */ /* 0x000f680000004200 */
[----:B------:R-:W4:Y:S04]  /*6870*/  LDSM.16.MT88.4 R28, [R3+0x20800] ;  /* 0x02080000031c783b */ /* 0x000f280000004200 */
[----:B------:R-:W4:Y:S01]  /*6880*/  LDSM.16.MT88.4 R32, [R2+0x8800] ;  /* 0x008800000220783b */ /* 0x000f220000004200 */
[-C--:B-1----:R-:W-:Y:S08]  /*6890*/  HMMA.16816.F32 R68, R4, R8.reuse, R68 ;  /* 0x000000080444723c */ /* 0x082ff00000001844 */
[C---:B---3--:R-:W-:Y:S08]  /*68a0*/  HMMA.16816.F32 R72, R12.reuse, R8, R72 ;  /* 0x000000080c48723c */ /* 0x048ff00000001848 */
[-C--:B------:R-:W-:Y:S08]  /*68b0*/  HMMA.16816.F32 R76, R12, R10.reuse, R76 ;  /* 0x0000000a0c4c723c */ /* 0x080ff0000000184c */
[C---:B------:R-:W-:Y:S01]  /*68c0*/  HMMA.16816.F32 R80, R4.reuse, R10, R80 ;  /* 0x0000000a0450723c */ /* 0x040fe20000001850 */
[----:B------:R-:W-:Y:S07]  /*68d0*/  LDSM.16.MT88.4 R8, [R0+0x9000] ;  /* 0x009000000008783b */ /* 0x000fee0000004200 */
[-C--:B----4-:R-:W-:Y:S08]  /*68e0*/  HMMA.16816.F32 R84, R4, R16.reuse, R84 ;  /* 0x000000100454723c */ /* 0x090ff00000001854 */
[C---:B------:R-:W-:Y:S08]  /*68f0*/  HMMA.16816.F32 R88, R12.reuse, R16, R88 ;  /* 0x000000100c58723c */ /* 0x040ff00000001858 */
[-C--:B------:R-:W-:Y:S01]  /*6900*/  HMMA.16816.F32 R92, R12, R18.reuse, R92 ;  /* 0x000000120c5c723c */ /* 0x080fe2000000185c */
[----:B------:R-:W-:Y:S07]  /*6910*/  LDSM.16.MT88.4 R12, [R3+0x21000] ;  /* 0x02100000030c783b */ /* 0x000fee0000004200 */
[----:B------:R-:W-:Y:S01]  /*6920*/  HMMA.16816.F32 R96, R4, R18, R96 ;  /* 0x000000120460723c */ /* 0x000fe20000001860 */
[----:B------:R-:W1:Y:S04]  /*6930*/  LDSM.16.MT88.4 R4, [R3+0x1d000] ;  /* 0x01d000000304783b */ /* 0x000e680000004200 */
[----:B------:R-:W3:Y:S03]  /*6940*/  LDSM.16.MT88.4 R16, [R2+0x9000] ;  /* 0x009000000210783b */ /* 0x000ee60000004200 */
[-C--:B-----5:R-:W-:Y:S08]  /*6950*/  HMMA.16816.F32 R68, R20, R24.reuse, R68 ;  /* 0x000000181444723c */ /* 0x0a0ff00000001844 */
[C---:B------:R-:W-:Y:S08]  /*6960*/  HMMA.16816.F32 R72, R28.reuse, R24, R72 ;  /* 0x000000181c48723c */ /* 0x040ff00000001848 */
[-C--:B------:R-:W-:Y:S08]  /*6970*/  HMMA.16816.F32 R76, R28, R26.reuse, R76 ;  /* 0x0000001a1c4c723c */ /* 0x080ff0000000184c */
[C---:B------:R-:W-:Y:S01]  /*6980*/  HMMA.16816.F32 R80, R20.reuse, R26, R80 ;  /* 0x0000001a1450723c */ /* 0x040fe20000001850 */
[----:B------:R-:W-:Y:S07]  /*6990*/  LDSM.16.MT88.4 R24, [R0+0x9800] ;  /* 0x009800000018783b */ /* 0x000fee0000004200 */
[-C--:B------:R-:W-:Y:S04]  /*69a0*/  HMMA.16816.F32 R84, R20, R32.reuse, R84 ;  /* 0x000000201454723c */ /* 0x080fe80000001854 */
[----:B--2---:R-:W-:Y:S04]  /*69b0*/  IMAD.SHL.U32 R146, R42, 0x2, RZ ;  /* 0x000000022a927824 */ /* 0x004fe800078e00ff */
[C---:B------:R-:W-:Y:S08]  /*69c0*/  HMMA.16816.F32 R88, R28.reuse, R32, R88 ;  /* 0x000000201c58723c */ /* 0x040ff00000001858 */
[-C--:B------:R-:W-:Y:S01]  /*69d0*/  HMMA.16816.F32 R92, R28, R34.reuse, R92 ;  /* 0x000000221c5c723c */ /* 0x080fe2000000185c */
[----:B------:R-:W-:Y:S07]  /*69e0*/  LDSM.16.MT88.4 R28, [R3+0x21800] ;  /* 0x02180000031c783b */ /* 0x000fee0000004200 */
[----:B------:R-:W-:Y:S01]  /*69f0*/  HMMA.16816.F32 R96, R20, R34, R96 ;  /* 0x000000221460723c */ /* 0x000fe20000001860 */
[----:B------:R-:W2:Y:S04]  /*6a00*/  LDSM.16.MT88.4 R20, [R3+0x1d800] ;  /* 0x01d800000314783b */ /* 0x000ea80000004200 */
[----:B------:R-:W4:Y:S03]  /*6a10*/  LDSM.16.MT88.4 R32, [R2+0x9800] ;  /* 0x009800000220783b */ /* 0x000f260000004200 */
[-C--:B-1----:R-:W-:Y:S08]  /*6a20*/  HMMA.16816.F32 R68, R4, R8.reuse, R68 ;  /* 0x000000080444723c */ /* 0x082ff00000001844 */
[C---:B------:R-:W-:Y:S08]  /*6a30*/  HMMA.16816.F32 R72, R12.reuse, R8, R72 ;  /* 0x000000080c48723c */ /* 0x040ff00000001848 */
        /* <DEDUP_REMOVED lines=9> */
[----:B------:R-:W3:Y:S03]  /*6ad0*/  LDSM.16.MT88.4 R16, [R2+0xa000] ;  /* 0x00a000000210783b */ /* 0x000ee60000004200 */
[-C--:B--2---:R-:W-:Y:S08]  /*6ae0*/  HMMA.16816.F32 R68, R20, R24.reuse, R68 ;  /* 0x000000181444723c */ /* 0x084ff00000001844 */
[C---:B------:R-:W-:Y:S08]  /*6af0*/  HMMA.16816.F32 R72, R28.reuse, R24, R72 ;  /* 0x000000181c48723c */ /* 0x040ff00000001848 */
        /* <DEDUP_REMOVED lines=34> */
[-C--:B-1----:R-:W-:Y:S01]  /*6d20*/  HMMA.16816.F32 R68, R4, R8.reuse, R68 ;  /* 0x000000080444723c */ /* 0x082fe20000001844 */
[----:B------:R-:W-:Y:S07]  /*6d30*/  BAR.SYNC.DEFER_BLOCKING 0x0 ;  /* 0x0000000000007b1d */ /* 0x000fee0000010000 */
[C---:B------:R-:W-:Y:S08]  /*6d40*/  HMMA.16816.F32 R72, R12.reuse, R8, R72 ;  /* 0x000000080c48723c */ /* 0x040ff00000001848 */
[-C--:B------:R-:W-:Y:S08]  /*6d50*/  HMMA.16816.F32 R76, R12, R10.reuse, R76 ;  /* 0x0000000a0c4c723c */ /* 0x080ff0000000184c */
[C---:B------:R-:W-:Y:S08]  /*6d60*/  HMMA.16816.F32 R80, R4.reuse, R10, R80 ;  /* 0x0000000a0450723c */ /* 0x040ff00000001850 */
[-C--:B---3--:R-:W-:Y:S08]  /*6d70*/  HMMA.16816.F32 R84, R4, R16.reuse, R84 ;  /* 0x000000100454723c */ /* 0x088ff00000001854 */
[C---:B------:R-:W-:Y:S08]  /*6d80*/  HMMA.16816.F32 R88, R12.reuse, R16, R88 ;  /* 0x000000100c58723c */ /* 0x040ff00000001858 */
[-C--:B------:R-:W-:Y:S08]  /*6d90*/  HMMA.16816.F32 R92, R12, R18.reuse, R92 ;  /* 0x000000120c5c723c */ /* 0x080ff0000000185c */
[----:B------:R-:W-:Y:S08]  /*6da0*/  HMMA.16816.F32 R96, R4, R18, R96 ;  /* 0x000000120460723c */ /* 0x000ff00000001860 */
[-C--:B--2---:R-:W-:Y:S08]  /*6db0*/  HMMA.16816.F32 R68, R20, R24.reuse, R68 ;  /* 0x000000181444723c */ /* 0x084ff00000001844 */
        /* <DEDUP_REMOVED lines=9> */
[----:B------:R-:W-:Y:S01]  /*6e50*/  MOV R4, R246 ;  /* 0x000000f600047202 */ /* 0x000fe20000000f00 */
[----:B------:R-:W-:Y:S02]  /*6e60*/  IMAD.MOV.U32 R5, RZ, RZ, R245 ;  /* 0x000000ffff057224 */ /* 0x000fe400078e00f5 */
[C---:B------:R-:W-:Y:S02]  /*6e70*/  IMAD.U32 R6, R11.reuse, -0x80, RZ ;  /* 0xffffff800b067824 */ /* 0x040fe400078e00ff */
[C---:B------:R-:W-:Y:S03]  /*6e80*/  IMAD.SHL.U32 R10, R11.reuse, 0x40, RZ ;  /* 0x000000400b0a7824 */ /* 0x040fe600078e00ff */
[C---:B------:R-:W-:Y:S02]  /*6e90*/  LEA R246, P2, R6.reuse, R4, 0x1 ;  /* 0x0000000406f67211 */ /* 0x040fe400078408ff */
[----:B------:R-:W-:Y:S02]  /*6ea0*/  MOV R4, 0x6 ;  /* 0x0000000600047802 */ /* 0x000fe40000000f00 */
[----:B------:R-:W-:Y:S01]  /*6eb0*/  LEA.HI.X.SX32 R245, R6, R5, 0x1, P2 ;  /* 0x0000000506f57211 */ /* 0x000fe200010f0eff */
[----:B------:R-:W-:Y:S01]  /*6ec0*/  IMAD.MOV.U32 R8, RZ, RZ, R246 ;  /* 0x000000ffff087224 */ /* 0x000fe200078e00f6 */
[----:B------:R-:W-:Y:S03]  /*6ed0*/  SHF.L.U64.HI R11, R11, R4, c[0x0][0x374] ;  /* 0x0000dd000b0b7619 */ /* 0x000fe60000010204 */
[----:B------:R-:W-:Y:S01]  /*6ee0*/  IMAD.MOV.U32 R9, RZ, RZ, R245 ;  /* 0x000000ffff097224 */ /* 0x000fe200078e00f5 */
[-C--:B------:R-:W-:Y:S04]  /*6ef0*/  IADD3 R6, P2, R8, R10.reuse, RZ ;  /* 0x0000000a08067210 */ /* 0x080fe80007f5e0ff */
[----:B------:R-:W-:Y:S01]  /*6f00*/  @!PT LDS RZ, [RZ] ;  /* 0x00000000fffff984 */ /* 0x000fe20000000800 */
[----:B------:R-:W-:Y:S01]  /*6f10*/  @!PT LDS RZ, [RZ] ;  /* 0x00000000fffff984 */ /* 0x000fe20000000800 */
[----:B------:R-:W-:Y:S01]  /*6f20*/  @!PT LDS RZ, [RZ] ;  /* 0x00000000fffff984 */ /* 0x000fe20000000800 */
[----:B------:R1:W-:Y:S01]  /*6f30*/  LDGSTS.E.BYPASS.LTC128B.128 [R146+0x8000], [R8.64] ;  /* 0x0800000008927fae */ /* 0x0003e2000b901d46 */
[-C--:B------:R-:W-:Y:S02]  /*6f40*/  IADD3 R4, P3, R6, R10.reuse, RZ ;  /* 0x0000000a06047210 */ /* 0x080fe40007f7e0ff */
[-C--:B------:R-:W-:Y:S02]  /*6f50*/  IADD3.X R7, R9, R11.reuse, RZ, P2, !PT ;  /* 0x0000000b09077210 */ /* 0x080fe400017fe4ff */
[----:B------:R-:W-:Y:S03]  /*6f60*/  IADD3 R10, P2, R4, R10, RZ ;  /* 0x0000000a040a7210 */ /* 0x000fe60007f5e0ff */
[----:B------:R1:W-:Y:S01]  /*6f70*/  LDGSTS.E.BYPASS.LTC128B.128 [R146+0x9000], [R6.64] ;  /* 0x0900000006927fae */ /* 0x0003e2000b901d46 */
[----:B------:R-:W-:Y:S05]  /*6f80*/  IMAD.X R5, R7, 0x1, R11, P3 ;  /* 0x0000000107057824 */ /* 0x000fea00018e060b */
[----:B------:R1:W-:Y:S01]  /*6f90*/  LDGSTS.E.BYPASS.LTC128B.128 [R146+0xa000], [R4.64] ;  /* 0x0a00000004927fae */ /* 0x0003e2000b901d46 */
[----:B------:R-:W-:Y:S05]  /*6fa0*/  IADD3.X R11, R5, R11, RZ, P2, !PT ;  /* 0x0000000b050b7210 */ /* 0x000fea00017fe4ff */
[----:B------:R1:W-:Y:S04]  /*6fb0*/  LDGSTS.E.BYPASS.LTC128B.128 [R146+0xb000], [R10.64] ;  /* 0x0b0000000a927fae */ /* 0x0003e8000b901d46 */
[----:B------:R-:W0:Y:S02]  /*6fc0*/  LDGDEPBAR ;  /* 0x00000000000079af */ /* 0x000e240000000000 */
.L_x_396:
[----:B------:R-:W-:Y:S01]  /*6fd0*/  LDSM.16.M88.4 R32, [R184+0x14000] ;  /* 0x01400000b820783b */ /* 0x000fe20000000200 */
[----:B------:R-:W-:Y:S01]  /*6fe0*/  IMAD.IADD R144, R177, 0x1, R182 ;  /* 0x00000001b1907824 */ /* 0x000fe200078e02b6 */
[----:B------:R-:W-:Y:S01]  /*6ff0*/  ULOP3.LUT UR12, UR5, 0x1, URZ, 0xc0, !UPT ;  /* 0x00000001050c7892 */ /* 0x000fe2000f8ec03f */
[----:B------:R-:W-:Y:S02]  /*7000*/  IMAD.MOV.U32 R150, RZ, RZ, c[0x0][0x22c] ;  /* 0x00008b00ff967624 */ /* 0x000fe400078e00ff */
[----:B------:R-:W2:Y:S01]  /*7010*/  LDSM.16.MT88.4 R16, [R0+0xc000] ;  /* 0x00c000000010783b */ /* 0x000ea20000004200 */
[----:B------:R-:W-:Y:S01]  /*7020*/  IMAD.MOV.U32 R147, RZ, RZ, c[0x0][0x22c] ;  /* 0x00008b00ff937624 */ /* 0x000fe200078e00ff */
[----:B------:R-:W-:Y:S01]  /*7030*/  UISETP.NE.U32.AND UP1, UPT, UR12, 0x1, UPT ;  /* 0x000000010c00788c */ /* 0x000fe2000bf25070 */
[----:B------:R-:W-:Y:S01]  /*7040*/  IMAD R150, R150, c[0x0][0x1c0], RZ ;  /* 0x0000700096967a24 */ /* 0x000fe200078e02ff */
[----:B------:R-:W-:Y:S01]  /*7050*/  UIADD3 UR12, UR5, -0x1, URZ ;  /* 0xffffffff050c7890 */ /* 0x000fe2000fffe03f */
[----:B------:R-:W3:Y:S01]  /*7060*/  LDSM.16.M88.4 R28, [R184+0x16000] ;  /* 0x01600000b81c783b */ /* 0x000ee20000000200 */
[----:B------:R-:W-:Y:S02]  /*7070*/  IMAD R147, R147, c[0x0][0x1c0], RZ ;  /* 0x0000700093937a24 */ /* 0x000fe400078e02ff */
[----:B------:R-:W-:Y:S02]  /*7080*/  IMAD R150, R150, 0x18, RZ ;  /* 0x0000001896967824 */ /* 0x000fe400078e02ff */
[----:B------:R-:W3:Y:S01]  /*7090*/  LDSM.16.MT88.4 R36, [R2+0xc000] ;  /* 0x00c000000224783b */ /* 0x000ee20000004200 */
[----:B------:R-:W-:Y:S04]  /*70a0*/  IMAD.U32 R147, R147, -0x80, RZ ;  /* 0xffffff8093937824 */ /* 0x000fe800078e00ff */
[----:B------:R-:W4:Y:S01]  /*70b0*/  LDL R149, [R1+0xc] ;  /* 0x00000c0001957983 */ /* 0x000f220000100800 */
[C---:B------:R-:W-:Y:S04]  /*70c0*/  LEA R190, P2, R147.reuse, R190, 0x2 ;  /* 0x000000be93be7211 */ /* 0x040fe800078410ff */
[----:B------:R-:W-:Y:S01]  /*70d0*/  LDSM.16.M88.4 R40, [R182+0x14000] ;  /* 0x01400000b628783b */ /* 0x000fe20000000200 */
[----:B------:R-:W-:Y:S01]  /*70e0*/  LEA.HI.X.SX32 R189, R147, R191, 0x2, P2 ;  /* 0x000000bf93bd7211 */ /* 0x000fe200010f16ff */
[----:B------:R-:W-:Y:S03]  /*70f0*/  IMAD.MOV.U32 R147, RZ, RZ, c[0x0][0x22c] ;  /* 0x00008b00ff937624 */ /* 0x000fe600078e00ff */
[----:B------:R-:W4:Y:S01]  /*7100*/  LDL R148, [R1+0x1c] ;  /* 0x00001c0001947983 */ /* 0x000f220000100800 */
[----:B------:R-:W-:Y:S04]  /*7110*/  IMAD R147, R147, c[0x0][0x1c0], RZ ;  /* 0x0000700093937a24 */ /* 0x000fe800078e02ff */
[----:B------:R-:W1:Y:S01]  /*7120*/  LDSM.16.MT88.4 R44, [R0+0xc800] ;  /* 0x00c80000002c783b */ /* 0x000e620000004200 */
[----:B------:R-:W-:Y:S04]  /*7130*/  IMAD.SHL.U32 R147, R147, 0x8, RZ ;  /* 0x0000000893937824 */ /* 0x000fe800078e00ff */
[----:B------:R-:W1:Y:S02]  /*7140*/  LDSM.16.M88.4 R48, [R182+0x16000] ;  /* 0x01600000b630783b */ /* 0x000e640000000200 */
[-C--:B-12---:R-:W-:Y:S03]  /*7150*/  HMMA.16816.F32 R4, R32, R16.reuse, RZ ;  /* 0x000000102004723c */ /* 0x086fe600000018ff */
[----:B------:R-:W1:Y:S05]  /*7160*/  LDSM.16.MT88.4 R52, [R2+0xc800] ;  /* 0x00c800000234783b */ /* 0x000e6a0000004200 */
[----:B------:R-:W-:Y:S01]  /*7170*/  LDSM.16.M88.4 R56, [R145+0x14000] ;  /* 0x014000009138783b */ /* 0x000fe20000000200 */
[C---:B---3--:R-:W-:Y:S04]  /*7180*/  HMMA.16816.F32 R8, R28.reuse, R16, RZ ;  /* 0x000000101c08723c */ /* 0x048fe800000018ff */
[----:B------:R-:W2:Y:S04]  /*7190*/  LDSM.16.MT88.4 R60, [R0+0xd000] ;  /* 0x00d00000003c783b */ /* 0x000ea80000004200 */
[-C--:B------:R-:W-:Y:S01]  /*71a0*/  HMMA.16816.F32 R12, R28, R18.reuse, RZ ;  /* 0x000000121c0c723c */ /* 0x080fe200000018ff */
[----:B------:R-:W3:Y:S05]  /*71b0*/  LDSM.16.M88.4 R64, [R145+0x16000] ;  /* 0x016000009140783b */ /* 0x000eea0000000200 */
[----:B------:R-:W1:Y:S02]  /*71c0*/  LDSM.16.MT88.4 R132, [R2+0xd000] ;  /* 0x00d000000284783b */ /* 0x000e640000004200 */
[C---:B------:R-:W-:Y:S03]  /*71d0*/  HMMA.16816.F32 R16, R32.reuse, R18, RZ ;  /* 0x000000122010723c */ /* 0x040fe600000018ff */
[----:B------:R-:W-:Y:S05]  /*71e0*/  LDSM.16.M88.4 R136, [R144+0x16000] ;  /* 0x016000009088783b */ /* 0x000fea0000000200 */
[-C--:B------:R-:W-:Y:S01]  /*71f0*/  HMMA.16816.F32 R20, R32, R36.reuse, RZ ;  /* 0x000000242014723c */ /* 0x080fe200000018ff */
[----:B------:R-:W-:Y:S07]  /*7200*/  LDSM.16.MT88.4 R140, [R2+0xd800] ;  /* 0x00d80000028c783b */ /* 0x000fee0000004200 */
[C---:B------:R-:W-:Y:S08]  /*7210*/  HMMA.16816.F32 R24, R28.reuse, R36, RZ ;  /* 0x000000241c18723c */ /* 0x040ff000000018ff */
[-C--:B------:R-:W-:Y:S08]  /*7220*/  HMMA.16816.F32 R28, R28, R38.reuse, RZ ;  /* 0x000000261c1c723c */ /* 0x080ff000000018ff */
[----:B------:R-:W-:Y:S01]  /*7230*/  HMMA.16816.F32 R32, R32, R38, RZ ;  /* 0x000000262020723c */ /* 0x000fe200000018ff */
[----:B------:R-:W-:Y:S07]  /*7240*/  LDSM.16.M88.4 R36, [R144+0x14000] ;  /* 0x014000009024783b */ /* 0x000fee0000000200 */
[-C--:B------:R-:W-:Y:S08]  /*7250*/  HMMA.16816.F32 R4, R40, R44.reuse, R4 ;  /* 0x0000002c2804723c */ /* 0x080ff00000001804 */
[C---:B------:R-:W-:Y:S08]  /*7260*/  HMMA.16816.F32 R8, R48.reuse, R44, R8 ;  /* 0x0000002c3008723c */ /* 0x040ff00000001808 */
[-C--:B------:R-:W-:Y:S08]  /*7270*/  HMMA.16816.F32 R12, R48, R46.reuse, R12 ;  /* 0x0000002e300c723c */ /* 0x080ff0000000180c */
[C---:B------:R-:W-:Y:S01]  /*7280*/  HMMA.16816.F32 R16, R40.reuse, R46, R16 ;  /* 0x0000002e2810723c */ /* 0x040fe20000001810 */
[----:B------:R-:W3:Y:S07]  /*7290*/  LDSM.16.MT88.4 R44, [R0+0xd800] ;  /* 0x00d80000002c783b */ /* 0x000eee0000004200 */
[-C--:B-1----:R-:W-:Y:S08]  /*72a0*/  HMMA.16816.F32 R20, R40, R52.reuse, R20 ;  /* 0x000000342814723c */ /* 0x082ff00000001814 */
[C---:B------:R-:W-:Y:S08]  /*72b0*/  HMMA.16816.F32 R24, R48.reuse, R52, R24 ;  /* 0x000000343018723c */ /* 0x040ff00000001818 */
[-C--:B------:R-:W-:Y:S01]  /*72c0*/  HMMA.16816.F32 R28, R48, R54.reuse, R28 ;  /* 0x00000036301c723c */ /* 0x080fe2000000181c */
[----:B------:R-:W-:Y:S07]  /*72d0*/  LDSM.16.MT88.4 R48, [R0+0xe000] ;  /* 0x00e000000030783b */ /* 0x000fee0000004200 */
[----:B------:R-:W-:Y:S01]  /*72e0*/  HMMA.16816.F32 R32, R40, R54, R32 ;  /* 0x000000362820723c */ /* 0x000fe20000001820 */
[----:B------:R-:W1:Y:S05]  /*72f0*/  LDSM.16.M88.4 R40, [R184+0x18000] ;  /* 0x01800000b828783b */ /* 0x000e6a0000000200 */
[----:B------:R-:W1:Y:S02]  /*7300*/  LDSM.16.M88.4 R52, [R184+0x1a000] ;  /* 0x01a00000b834783b */ /* 0x000e640000000200 */
[-C--:B--2---:R-:W-:Y:S08]  /*7310*/  HMMA.16816.F32 R4, R56, R60.reuse, R4 ;  /* 0x0000003c3804723c */ /* 0x084ff00000001804 */
[C---:B---3--:R-:W-:Y:S08]  /*7320*/  HMMA.16816.F32 R8, R64.reuse, R60, R8 ;  /* 0x0000003c4008723c */ /* 0x048ff00000001808 */
[-C--:B------:R-:W-:Y:S08]  /*7330*/  HMMA.16816.F32 R12, R64, R62.reuse, R12 ;  /* 0x0000003e400c723c */ /* 0x080ff0000000180c */
[C---:B------:R-:W-:Y:S01]  /*7340*/  HMMA.16816.F32 R16, R56.reuse, R62, R16 ;  /* 0x0000003e3810723c */ /* 0x040fe20000001810 */
[----:B------:R-:W2:Y:S07]  /*7350*/  LDSM.16.MT88.4 R60, [R2+0xe000] ;  /* 0x00e00000023c783b */ /* 0x000eae0000004200 */
[-C--:B------:R-:W-:Y:S08]  /*7360*/  HMMA.16816.F32 R20, R56, R132.reuse, R20 ;  /* 0x000000843814723c */ /* 0x080ff00000001814 */
[C---:B------:R-:W-:Y:S08]  /*7370*/  HMMA.16816.F32 R24, R64.reuse, R132, R24 ;  /* 0x000000844018723c */ /* 0x040ff00000001818 */
[-C--:B------:R-:W-:Y:S01]  /*7380*/  HMMA.16816.F32 R28, R64, R134.reuse, R28 ;  /* 0x00000086401c723c */ /* 0x080fe2000000181c */
[----:B------:R-:W-:Y:S07]  /*7390*/  LDSM.16.M88.4 R64, [R182+0x1a000] ;  /* 0x01a00000b640783b */ /* 0x000fee0000000200 */
[----:B------:R-:W-:Y:S01]  /*73a0*/  HMMA.16816.F32 R32, R56, R134, R32 ;  /* 0x000000863820723c */ /* 0x000fe20000001820 */
[----:B------:R-:W-:Y:S05]  /*73b0*/  LDSM.16.MT88.4 R56, [R0+0xe800] ;  /* 0x00e800000038783b */ /* 0x000fea0000004200 */
[----:B------:R-:W-:Y:S02]  /*73c0*/  LDSM.16.MT88.4 R132, [R2+0xe800] ;  /* 0x00e800000284783b */ /* 0x000fe40000004200 */
[-C--:B------:R-:W-:Y:S08]  /*73d0*/  HMMA.16816.F32 R4, R36, R44.reuse, R4 ;  /* 0x0000002c2404723c */ /* 0x080ff00000001804 */
[C---:B------:R-:W-:Y:S08]  /*73e0*/  HMMA.16816.F32 R8, R136.reuse, R44, R8 ;  /* 0x0000002c8808723c */ /* 0x040ff00000001808 */
[-C--:B------:R-:W-:Y:S08]  /*73f0*/  HMMA.16816.F32 R12, R136, R46.reuse, R12 ;  /* 0x0000002e880c723c */ /* 0x080ff0000000180c */
[C---:B------:R-:W-:Y:S01]  /*7400*/  HMMA.16816.F32 R16, R36.reuse, R46, R16 ;  /* 0x0000002e2410723c */ /* 0x040fe20000001810 */
[----:B------:R-:W3:Y:S07]  /*7410*/  LDSM.16.M88.4 R44, [R182+0x18000] ;  /* 0x01800000b62c783b */ /* 0x000eee0000000200 */
[-C--:B------:R-:W-:Y:S08]  /*7420*/  HMMA.16816.F32 R20, R36, R140.reuse, R20 ;  /* 0x0000008c2414723c */ /* 0x080ff00000001814 */
[C---:B------:R-:W-:Y:S08]  /*7430*/  HMMA.16816.F32 R24, R136.reuse, R140, R24 ;  /* 0x0000008c8818723c */ /* 0x040ff00000001818 */
[-C--:B------:R-:W-:Y:S01]  /*7440*/  HMMA.16816.F32 R28, R136, R142.reuse, R28 ;  /* 0x0000008e881c723c */ /* 0x080fe2000000181c */
[----:B------:R-:W-:Y:S07]  /*7450*/  LDSM.16.M88.4 R136, [R145+0x1a000] ;  /* 0x01a000009188783b */ /* 0x000fee0000000200 */
[----:B------:R-:W-:Y:S01]  /*7460*/  HMMA.16816.F32 R32, R36, R142, R32 ;  /* 0x0000008e2420723c */ /* 0x000fe20000001820 */
[----:B------:R-:W-:Y:S05]  /*7470*/  LDSM.16.M88.4 R36, [R145+0x18000] ;  /* 0x018000009124783b */ /* 0x000fea0000000200 */
[----:B------:R-:W-:Y:S02]  /*7480*/  LDSM.16.MT88.4 R140, [R2+0xf000] ;  /* 0x00f00000028c783b */ /* 0x000fe40000004200 */
        /* <DEDUP_REMOVED lines=8> */
[----:B------:R2:W-:Y:S07]  /*7510*/  LDSM.16.MT88.4 R52, [R0+0xf800] ;  /* 0x00f800000034783b */ /* 0x0005ee0000004200 */
[----:B------:R-:W-:Y:S01]  /*7520*/  HMMA.16816.F32 R32, R40, R62, R32 ;  /* 0x0000003e2820723c */ /* 0x000fe20000001820 */
[----:B------:R-:W1:Y:S05]  /*7530*/  LDSM.16.M88.4 R40, [R144+0x18000] ;  /* 0x018000009028783b */ /* 0x000e6a0000000200 */
[----:B------:R4:W-:Y:S02]  /*7540*/  LDSM.16.MT88.4 R60, [R2+0xf800] ;  /* 0x00f80000023c783b */ /* 0x0009e40000004200 */
[-C--:B---3--:R-:W-:Y:S08]  /*7550*/  HMMA.16816.F32 R4, R44, R56.reuse, R4 ;  /* 0x000000382c04723c */ /* 0x088ff00000001804 */
[C---:B------:R-:W-:Y:S01]  /*7560*/  HMMA.16816.F32 R8, R64.reuse, R56, R8 ;  /* 0x000000384008723c */ /* 0x040fe20000001808 */
[----:B--2---:R-:W-:Y:S04]  /*7570*/  IMAD.MOV.U32 R0, RZ, RZ, c[0x0][0x22c] ;  /* 0x00008b00ff007624 */ /* 0x004fe800078e00ff */
[----:B------:R-:W-:Y:S03]  /*7580*/  IMAD R0, R0, c[0x0][0x1c0], RZ ;  /* 0x0000700000007a24 */ /* 0x000fe600078e02ff */
[-C--:B------:R-:W-:Y:S04]  /*7590*/  HMMA.16816.F32 R12, R64, R58.reuse, R12 ;  /* 0x0000003a400c723c */ /* 0x080fe8000000180c */
[----:B------:R-:W-:Y:S02]  /*75a0*/  IMAD R0, R0, 0x28, RZ ;  /* 0x0000002800007824 */ /* 0x000fe400078e02ff */
[----:B----4-:R-:W-:Y:S02]  /*75b0*/  IMAD.MOV.U32 R2, RZ, RZ, c[0x0][0x22c] ;  /* 0x00008b00ff027624 */ /* 0x010fe400078e00ff */
[C---:B------:R-:W-:Y:S01]  /*75c0*/  HMMA.16816.F32 R16, R44.reuse, R58, R16 ;  /* 0x0000003a2c10723c */ /* 0x040fe20000001810 */
[----:B------:R-:W2:Y:S03]  /*75d0*/  LDSM.16.M88.4 R56, [R144+0x1a000] ;  /* 0x01a000009038783b */ /* 0x000ea60000000200 */
[----:B------:R-:W-:Y:S04]  /*75e0*/  IMAD R2, R2, c[0x0][0x1c0], RZ ;  /* 0x0000700002027a24 */ /* 0x000fe800078e02ff */
[-C--:B------:R-:W-:Y:S04]  /*75f0*/  HMMA.16816.F32 R20, R44, R132.reuse, R20 ;  /* 0x000000842c14723c */ /* 0x080fe80000001814 */
[----:B------:R-:W-:Y:S04]  /*7600*/  IMAD.SHL.U32 R2, R2, 0x40, RZ ;  /* 0x0000004002027824 */ /* 0x000fe800078e00ff */
[C---:B------:R-:W-:Y:S08]  /*7610*/  HMMA.16816.F32 R24, R64.reuse, R132, R24 ;  /* 0x000000844018723c */ /* 0x040ff00000001818 */
[-C--:B------:R-:W-:Y:S08]  /*7620*/  HMMA.16816.F32 R28, R64, R134.reuse, R28 ;  /* 0x00000086401c723c */ /* 0x080ff0000000181c */
[----:B------:R-:W-:Y:S08]  /*7630*/  HMMA.16816.F32 R32, R44, R134, R32 ;  /* 0x000000862c20723c */ /* 0x000ff00000001820 */
[-C--:B-1----:R-:W-:Y:S08]  /*7640*/  HMMA.16816.F32 R4, R36, R48.reuse, R4 ;  /* 0x000000302404723c */ /* 0x082ff00000001804 */
[C---:B------:R-:W-:Y:S07]  /*7650*/  HMMA.16816.F32 R8, R136.reuse, R48, R8 ;  /* 0x000000308808723c */ /* 0x040fee0000001808 */
[----:B------:R-:W-:Y:S01]  /*7660*/  IMAD.MOV.U32 R48, RZ, RZ, c[0x0][0x22c] ;  /* 0x00008b00ff307624 */ /* 0x000fe200078e00ff */
[-C--:B------:R-:W-:Y:S01]  /*7670*/  HMMA.16816.F32 R12, R136, R50.reuse, R12 ;  /* 0x00000032880c723c */ /* 0x080fe2000000180c */
[----:B------:R-:W-:Y:S03]  /*7680*/  IMAD.MOV.U32 R49, RZ, RZ, c[0x0][0x22c] ;  /* 0x00008b00ff317624 */ /* 0x000fe600078e00ff */
[----:B------:R-:W-:Y:S02]  /*7690*/  IMAD R48, R48, c[0x0][0x1c0], RZ ;  /* 0x0000700030307a24 */ /* 0x000fe400078e02ff */
[----:B------:R-:W-:Y:S02]  /*76a0*/  IMAD R49, R49, c[0x0][0x1c0], RZ ;  /* 0x0000700031317a24 */ /* 0x000fe400078e02ff */
[C---:B------:R-:W-:Y:S04]  /*76b0*/  HMMA.16816.F32 R16, R36.reuse, R50, R16 ;  /* 0x000000322410723c */ /* 0x040fe80000001810 */
[----:B------:R-:W-:Y:S02]  /*76c0*/  IMAD R48, R48, 0x30, RZ ;  /* 0x0000003030307824 */ /* 0x000fe400078e02ff */
[----:B------:R-:W-:Y:S02]  /*76d0*/  IMAD R49, R49, 0x48, RZ ;  /* 0x0000004831317824 */ /* 0x000fe400078e02ff */
[-C--:B------:R-:W-:Y:S01]  /*76e0*/  HMMA.16816.F32 R20, R36, R140.reuse, R20 ;  /* 0x0000008c2414723c */ /* 0x080fe20000001814 */
[----:B------:R-:W-:Y:S04]  /*76f0*/  IMAD.MOV.U32 R50, RZ, RZ, c[0x0][0x22c] ;  /* 0x00008b00ff327624 */ /* 0x000fe800078e00ff */
[----:B------:R-:W-:Y:S03]  /*7700*/  IMAD R50, R50, c[0x0][0x1c0], RZ ;  /* 0x0000700032327a24 */ /* 0x000fe600078e02ff */
[C---:B------:R-:W-:Y:S04]  /*7710*/  HMMA.16816.F32 R24, R136.reuse, R140, R24 ;  /* 0x0000008c8818723c */ /* 0x040fe80000001818 */
[----:B------:R-:W-:Y:S04]  /*7720*/  IMAD R50, R50, 0x58, RZ ;  /* 0x0000005832327824 */ /* 0x000fe800078e02ff */
[-C--:B------:R-:W-:Y:S08]  /*7730*/  HMMA.16816.F32 R28, R136, R142.reuse, R28 ;  /* 0x0000008e881c723c */ /* 0x080ff0000000181c */
[----:B------:R-:W-:Y:S07]  /*7740*/  HMMA.16816.F32 R32, R36, R142, R32 ;  /* 0x0000008e2420723c */ /* 0x000fee0000001820 */
[----:B------:R-:W-:Y:S01]  /*7750*/  @P0 IADD3 R38, P3, R149, UR9, RZ ;  /* 0x0000000995260c10 */ /* 0x000fe2000ff7e0ff */
[-C--:B------:R-:W-:Y:S01]  /*7760*/  HMMA.16816.F32 R4, R40, R52.reuse, R4 ;  /* 0x000000342804723c */ /* 0x080fe20000001804 */
[----:B------:R-:W-:Y:S01]  /*7770*/  IMAD.MOV.U32 R149, RZ, RZ, c[0x0][0x22c] ;  /* 0x00008b00ff957624 */ /* 0x000fe200078e00ff */
[----:B------:R-:W-:Y:S03]  /*7780*/  @UP5 UIADD3 UR9, UP4, UR9, -0x200, URZ ;  /* 0xfffffe0009095890 */ /* 0x000fe6000ff9e03f */
[----:B------:R-:W-:Y:S01]  /*7790*/  @P0 IADD3.X R39, R148, UR8, RZ, P3, !PT ;  /* 0x0000000894270c10 */ /* 0x000fe20009ffe4ff */
[----:B------:R-:W-:Y:S01]  /*77a0*/  IMAD.MOV.U32 R36, RZ, RZ, R190 ;  /* 0x000000ffff247224 */ /* 0x000fe200078e00be */
[----:B------:R-:W-:Y:S01]  /*77b0*/  @UP5 UIADD3.X UR8, UR8, -0x1, URZ, UP4, !UPT ;  /* 0xffffffff08085890 */ /* 0x000fe2000a7fe43f */
[C---:B--2---:R-:W-:Y:S01]  /*77c0*/  HMMA.16816.F32 R8, R56.reuse, R52, R8 ;  /* 0x000000343808723c */ /* 0x044fe20000001808 */
[----:B------:R-:W2:Y:S03]  /*77d0*/  LDL R52, [R1+0x8] ;  /* 0x0000080001347983 */ /* 0x000ea60000100800 */
[-C--:B------:R-:W-:Y:S01]  /*77e0*/  LEA R44, P2, R147, R36.reuse, 0x2 ;  /* 0x00000024932c7211 */ /* 0x080fe200078410ff */
[----:B------:R-:W-:Y:S01]  /*77f0*/  IMAD.MOV.U32 R37, RZ, RZ, R189 ;  /* 0x000000ffff257224 */ /* 0x000fe200078e00bd */
[----:B------:R1:W5:Y:S01]  /*7800*/  @P0 LDG.E R242, [R38.64] ;  /* 0x0000000626f20981 */ /* 0x000362000c1e1900 */
[----:B------:R-:W-:Y:S01]  /*7810*/  IMAD R149, R149, c[0x0][0x1c0], RZ ;  /* 0x0000700095957a24 */ /* 0x000fe200078e02ff */
[-C--:B------:R-:W-:Y:S01]  /*7820*/  HMMA.16816.F32 R12, R56, R54.reuse, R12 ;  /* 0x00000036380c723c */ /* 0x080fe2000000180c */
[----:B------:R-:W-:Y:S02]  /*7830*/  IMAD.MOV.U32 R148, RZ, RZ, c[0x0][0x22c] ;  /* 0x00008b00ff947624 */ /* 0x000fe400078e00ff */
[----:B------:R1:W5:Y:S01]  /*7840*/  @P0 LDG.E R243, [R38.64+0x20] ;  /* 0x0000200626f30981 */ /* 0x000362000c1e1900 */
[-C--:B------:R-:W-:Y:S01]  /*7850*/  LEA.HI.X.SX32 R45, R147, R37.reuse, 0x2, P2 ;  /* 0x00000025932d7211 */ /* 0x080fe200010f16ff */
[----:B------:R-:W-:Y:S02]  /*7860*/  IMAD.SHL.U32 R149, R149, 0x10, RZ ;  /* 0x0000001095957824 */ /* 0x000fe400078e00ff */
[----:B------:R-:W-:Y:S01]  /*7870*/  IMAD R148, R148, c[0x0][0x1c0], RZ ;  /* 0x0000700094947a24 */ /* 0x000fe200078e02ff */
[C---:B------:R-:W-:Y:S01]  /*7880*/  HMMA.16816.F32 R16, R40.reuse, R54, R16 ;  /* 0x000000362810723c */ /* 0x040fe20000001810 */
[----:B------:R1:W5:Y:S03]  /*7890*/  @P0 LDG.E R240, [R38.64+0x100] ;  /* 0x0001000626f00981 */ /* 0x000366000c1e1900 */
[----:B------:R-:W-:Y:S01]  /*78a0*/  IMAD.SHL.U32 R148, R148, 0x20, RZ ;  /* 0x0000002094947824 */ /* 0x000fe200078e00ff */
[C---:B------:R-:W-:Y:S01]  /*78b0*/  IADD3 R53, R149.reuse, 0x20, RZ ;  /* 0x0000002095357810 */ /* 0x040fe20007ffe0ff */
[----:B------:R1:W5:Y:S01]  /*78c0*/  @P0 LDG.E R241, [R38.64+0x120] ;  /* 0x0001200626f10981 */ /* 0x000362000c1e1900 */
[CC--:B------:R-:W-:Y:S01]  /*78d0*/  LEA R46, P0, R149.reuse, R36.reuse, 0x2 ;  /* 0x00000024952e7211 */ /* 0x0c0fe200078010ff */
[-C--:B------:R-:W-:Y:S03]  /*78e0*/  HMMA.16816.F32 R20, R40, R60.reuse, R20 ;  /* 0x0000003c2814723c */ /* 0x080fe60000001814 */
[----:B------:R3:W-:Y:S01]  /*78f0*/  RED.E.ADD.F32.FTZ.RN.STRONG.GPU [R36.64], R4 ;  /* 0x000000042400798e */ /* 0x0007e2000c10e786 */
[CC--:B------:R-:W-:Y:S02]  /*7900*/  LEA.HI.X.SX32 R47, R149.reuse, R37.reuse, 0x2, P0 ;  /* 0x00000025952f7211 */ /* 0x0c0fe400000f16ff */
[C---:B------:R-:W-:Y:S02]  /*7910*/  IADD3 R55, R149.reuse, 0x20, RZ ;  /* 0x0000002095377810 */ /* 0x040fe40007ffe0ff */
[C---:B------:R-:W-:Y:S01]  /*7920*/  HMMA.16816.F32 R24, R56.reuse, R60, R24 ;  /* 0x0000003c3818723c */ /* 0x040fe20000001818 */
[----:B------:R4:W-:Y:S03]  /*7930*/  RED.E.ADD.F32.FTZ.RN.STRONG.GPU [R44.64], R5 ;  /* 0x000000052c00798e */ /* 0x0009e6000c10e786 */
[C---:B------:R-:W-:Y:S02]  /*7940*/  IADD3 R54, R149.reuse, 0x20, RZ ;  /* 0x0000002095367810 */ /* 0x040fe40007ffe0ff */
[----:B------:R1:W-:Y:S02]  /*7950*/  RED.E.ADD.F32.FTZ.RN.STRONG.GPU [R46.64], R6 ;  /* 0x000000062e00798e */ /* 0x0003e4000c10e786 */
[-C--:B------:R-:W-:Y:S07]  /*7960*/  HMMA.16816.F32 R28, R56, R62.reuse, R28 ;  /* 0x0000003e381c723c */ /* 0x080fee000000181c */
[----:B------:R-:W-:Y:S01]  /*7970*/  IADD3 R56, R149, 0x20, RZ ;  /* 0x0000002095387810 */ /* 0x000fe20007ffe0ff */
[----:B------:R-:W-:Y:S04]  /*7980*/  HMMA.16816.F32 R32, R40, R62, R32 ;  /* 0x0000003e2820723c */ /* 0x000fe80000001820 */
[-C--:B---3--:R-:W-:Y:S03]  /*7990*/  LEA R4, P0, R148, R36.reuse, 0x2 ;  /* 0x0000002494047211 */ /* 0x088fe600078010ff */
[----:B------:R-:W-:Y:S01]  /*79a0*/  IMAD.MOV.U32 R43, RZ, RZ, c[0x0][0x22c] ;  /* 0x00008b00ff2b7624 */ /* 0x000fe200078e00ff */
[CC--:B------:R-:W-:Y:S01]  /*79b0*/  LEA R40, P2, R150.reuse, R36.reuse, 0x2 ;  /* 0x0000002496287211 */ /* 0x0c0fe200078410ff */
[----:B------:R-:W-:Y:S03]  /*79c0*/  IMAD.MOV.U32 R42, RZ, RZ, c[0x0][0x22c] ;  /* 0x00008b00ff2a7624 */ /* 0x000fe600078e00ff */
[-C--:B------:R-:W-:Y:S01]  /*79d0*/  LEA.HI.X.SX32 R41, R150, R37.reuse, 0x2, P2 ;  /* 0x0000002596297211 */ /* 0x080fe200010f16ff */
[----:B------:R-:W-:Y:S01]  /*79e0*/  IMAD R43, R43, c[0x0][0x1c0], RZ ;  /* 0x000070002b2b7a24 */ /* 0x000fe200078e02ff */
[-C--:B----4-:R-:W-:Y:S01]  /*79f0*/  LEA.HI.X.SX32 R5, R148, R37.reuse, 0x2, P0 ;  /* 0x0000002594057211 */ /* 0x090fe200000f16ff */
[----:B------:R-:W-:Y:S01]  /*7a00*/  IMAD R42, R42, c[0x0][0x1c0], RZ ;  /* 0x000070002a2a7a24 */ /* 0x000fe200078e02ff */
[-C--:B-1----:R-:W-:Y:S01]  /*7a10*/  LEA R38, P2, R0, R36.reuse, 0x2 ;  /* 0x0000002400267211 */ /* 0x082fe200078410ff */
[----:B------:R1:W-:Y:S01]  /*7a20*/  RED.E.ADD.F32.FTZ.RN.STRONG.GPU [R40.64], R7 ;  /* 0x000000072800798e */ /* 0x0003e2000c10e786 */
[-C--:B------:R-:W-:Y:S01]  /*7a30*/  LEA R6, P0, R48, R36.reuse, 0x2 ;  /* 0x0000002430067211 */ /* 0x080fe200078010ff */
[----:B------:R-:W-:Y:S01]  /*7a40*/  IMAD R43, R43, 0x70, RZ ;  /* 0x000000702b2b7824 */ /* 0x000fe200078e02ff */
[-C--:B------:R-:W-:Y:S01]  /*7a50*/  LEA.HI.X.SX32 R39, R0, R37.reuse, 0x2, P2 ;  /* 0x0000002500277211 */ /* 0x080fe200010f16ff */
[----:B------:R-:W-:Y:S01]  /*7a60*/  IMAD.MOV.U32 R0, RZ, RZ, c[0x0][0x22c] ;  /* 0x00008b00ff007624 */ /* 0x000fe200078e00ff */
[----:B------:R3:W-:Y:S01]  /*7a70*/  RED.E.ADD.F32.FTZ.RN.STRONG.GPU [R4.64], R8 ;  /* 0x000000080400798e */ /* 0x0007e2000c10e786 */
[----:B------:R-:W-:Y:S02]  /*7a80*/  IMAD R42, R42, 0x78, RZ ;  /* 0x000000782a2a7824 */ /* 0x000fe400078e02ff */
[----:B------:R-:W-:Y:S02]  /*7a90*/  IMAD R0, R0, c[0x0][0x1c0], RZ ;  /* 0x0000700000007a24 */ /* 0x000fe400078e02ff */
[----:B------:R4:W-:Y:S01]  /*7aa0*/  RED.E.ADD.F32.FTZ.RN.STRONG.GPU [R38.64], R9 ;  /* 0x000000092600798e */ /* 0x0009e2000c10e786 */
[----:B------:R-:W-:Y:S02]  /*7ab0*/  IMAD.MOV.U32 R148, RZ, RZ, c[0x0][0x22c] ;  /* 0x00008b00ff947624 */ /* 0x000fe400078e00ff */
[----:B------:R-:W-:Y:S02]  /*7ac0*/  IMAD R0, R0, 0x38, RZ ;  /* 0x0000003800007824 */ /* 0x000fe400078e02ff */
[----:B------:R-:W-:Y:S04]  /*7ad0*/  IMAD R148, R148, c[0x0][0x1c0], RZ ;  /* 0x0000700094947a24 */ /* 0x000fe800078e02ff */
[----:B------:R-:W-:Y:S04]  /*7ae0*/  IMAD.SHL.U32 R148, R148, 0x8, RZ ;  /* 0x0000000894947824 */ /* 0x000fe800078e00ff */
[C---:B------:R-:W-:Y:S02]  /*7af0*/  IMAD.IADD R55, R148.reuse, 0x1, R55 ;  /* 0x0000000194377824 */ /* 0x040fe400078e0237 */
[----:B------:R-:W-:Y:S01]  /*7b00*/  IMAD.IADD R54, R148, 0x1, R54 ;  /* 0x0000000194367824 */ /* 0x000fe200078e0236 */
[-C--:B-1----:R-:W-:Y:S01]  /*7b10*/  LEA.HI.X.SX32 R7, R48, R37.reuse, 0x2, P0 ;  /* 0x0000002530077211 */ /* 0x082fe200000f16ff */
[----:B------:R-:W-:Y:S02]  /*7b20*/  IMAD.MOV.U32 R48, RZ, RZ, c[0x0][0x22c] ;  /* 0x00008b00ff307624 */ /* 0x000fe400078e00ff */
[----:B------:R-:W-:Y:S01]  /*7b30*/  IMAD.IADD R53, R148, 0x1, R53 ;  /* 0x0000000194357824 */ /* 0x000fe200078e0235 */
[-C--:B---3--:R-:W-:Y:S01]  /*7b40*/  LEA R4, P2, R0, R36.reuse, 0x2 ;  /* 0x0000002400047211 */ /* 0x088fe200078410ff */
[----:B------:R1:W-:Y:S01]  /*7b50*/  RED.E.ADD.F32.FTZ.RN.STRONG.GPU [R6.64], R10 ;  /* 0x0000000a0600798e */ /* 0x0003e2000c10e786 */
[-C--:B------:R-:W-:Y:S01]  /*7b60*/  LEA R8, P0, R2, R36.reuse, 0x2 ;  /* 0x0000002402087211 */ /* 0x080fe200078010ff */
[----:B------:R-:W-:Y:S01]  /*7b70*/  IMAD R48, R48, c[0x0][0x1c0], RZ ;  /* 0x0000700030307a24 */ /* 0x000fe200078e02ff */
[-C--:B------:R-:W-:Y:S01]  /*7b80*/  LEA.HI.X.SX32 R5, R0, R37.reuse, 0x2, P2 ;  /* 0x0000002500057211 */ /* 0x080fe200010f16ff */
[----:B------:R-:W-:Y:S01]  /*7b90*/  IMAD.IADD R54, R148, 0x1, R54 ;  /* 0x0000000194367824 */ /* 0x000fe200078e0236 */
[----:B------:R-:W3:Y:S01]  /*7ba0*/  LDL R0, [R1+0x4] ;  /* 0x0000040001007983 */ /* 0x000ee20000100800 */
[-C--:B----4-:R-:W-:Y:S01]  /*7bb0*/  LEA.HI.X.SX32 R9, R2, R37.reuse, 0x2, P0 ;  /* 0x0000002502097211 */ /* 0x090fe200000f16ff */
[----:B------:R-:W-:Y:S02]  /*7bc0*/  IMAD R48, R48, 0x50, RZ ;  /* 0x0000005030307824 */ /* 0x000fe400078e02ff */
[----:B------:R-:W-:Y:S01]  /*7bd0*/  IMAD.IADD R53, R148, 0x1, R53 ;  /* 0x0000000194357824 */ /* 0x000fe200078e0235 */
[----:B------:R-:W4:Y:S01]  /*7be0*/  LDL R2, [R1] ;  /* 0x0000000001027983 */ /* 0x000f220000100800 */
[-C--:B------:R-:W-:Y:S02]  /*7bf0*/  LEA R46, P6, R54, R36.reuse, 0x2 ;  /* 0x00000024362e7211 */ /* 0x080fe400078c10ff */
[----:B------:R-:W-:Y:S02]  /*7c00*/  IMAD.IADD R53, R148, 0x1, R53 ;  /* 0x0000000194357824 */ /* 0x000fe400078e0235 */
[----:B------:R1:W-:Y:S01]  /*7c10*/  RED.E.ADD.F32.FTZ.RN.STRONG.GPU [R4.64], R11 ;  /* 0x0000000b0400798e */ /* 0x0003e2000c10e786 */
[-C--:B------:R-:W-:Y:S04]  /*7c20*/  LEA.HI.X.SX32 R47, R54, R37.reuse, 0x2, P6 ;  /* 0x00000025362f7211 */ /* 0x080fe800030f16ff */
[----:B------:R1:W-:Y:S02]  /*7c30*/  RED.E.ADD.F32.FTZ.RN.STRONG.GPU [R8.64], R16 ;  /* 0x000000100800798e */ /* 0x0003e4000c10e786 */
[CC--:B-1----:R-:W-:Y:S04]  /*7c40*/  LEA R6, P2, R49.reuse, R36.reuse, 0x2 ;  /* 0x0000002431067211 */ /* 0x0c2fe800078410ff */
[-C--:B------:R-:W-:Y:S01]  /*7c50*/  LEA.HI.X.SX32 R7, R49, R37.reuse, 0x2, P2 ;  /* 0x0000002531077211 */ /* 0x080fe200010f16ff */
[----:B------:R-:W-:Y:S04]  /*7c60*/  IMAD.MOV.U32 R49, RZ, RZ, c[0x0][0x22c] ;  /* 0x00008b00ff317624 */ /* 0x000fe800078e00ff */
[----:B------:R1:W-:Y:S01]  /*7c70*/  RED.E.ADD.F32.FTZ.RN.STRONG.GPU [R6.64], R17 ;  /* 0x000000110600798e */ /* 0x0003e2000c10e786 */
[----:B------:R-:W-:Y:S04]  /*7c80*/  IMAD R49, R49, c[0x0][0x1c0], RZ ;  /* 0x0000700031317a24 */ /* 0x000fe800078e02ff */
[----:B------:R-:W-:Y:S01]  /*7c90*/  IMAD R49, R49, 0x60, RZ ;  /* 0x0000006031317824 */ /* 0x000fe200078e02ff */
[CC--:B------:R-:W-:Y:S04]  /*7ca0*/  LEA R4, P0, R48.reuse, R36.reuse, 0x2 ;  /* 0x0000002430047211 */ /* 0x0c0fe800078010ff */
[-C--:B------:R-:W-:Y:S01]  /*7cb0*/  LEA.HI.X.SX32 R5, R48, R37.reuse, 0x2, P0 ;  /* 0x0000002530057211 */ /* 0x080fe200000f16ff */
[----:B------:R-:W-:Y:S01]  /*7cc0*/  IMAD.MOV.U32 R48, RZ, RZ, c[0x0][0x22c] ;  /* 0x00008b00ff307624 */ /* 0x000fe200078e00ff */
[-C--:B------:R-:W-:Y:S02]  /*7cd0*/  LEA R16, P2, R50, R36.reuse, 0x2 ;  /* 0x0000002432107211 */ /* 0x080fe400078410ff */
[CC--:B------:R-:W-:Y:S01]  /*7ce0*/  LEA R10, P0, R49.reuse, R36.reuse, 0x2 ;  /* 0x00000024310a7211 */ /* 0x0c0fe200078010ff */
[----:B------:R1:W-:Y:S01]  /*7cf0*/  RED.E.ADD.F32.FTZ.RN.STRONG.GPU [R4.64], R18 ;  /* 0x000000120400798e */ /* 0x0003e2000c10e786 */
[----:B------:R-:W-:Y:S02]  /*7d00*/  IMAD R48, R48, c[0x0][0x1c0], RZ ;  /* 0x0000700030307a24 */ /* 0x000fe400078e02ff */
[-C--:B------:R-:W-:Y:S02]  /*7d10*/  LEA.HI.X.SX32 R11, R49, R37.reuse, 0x2, P0 ;  /* 0x00000025310b7211 */ /* 0x080fe400000f16ff */
[----:B------:R-:W-:Y:S05]  /*7d20*/  IMAD R48, R48, 0x68, RZ ;  /* 0x0000006830307824 */ /* 0x000fea00078e02ff */
[-C--:B------:R-:W-:Y:S02]  /*7d30*/  LEA R8, P3, R48, R36.reuse, 0x2 ;  /* 0x0000002430087211 */ /* 0x080fe400078610ff */
[-C--:B-1----:R-:W-:Y:S02]  /*7d40*/  LEA.HI.X.SX32 R17, R50, R37.reuse, 0x2, P2 ;  /* 0x0000002532117211 */ /* 0x082fe400010f16ff */
[-C--:B------:R-:W-:Y:S02]  /*7d50*/  LEA.HI.X.SX32 R9, R48, R37.reuse, 0x2, P3 ;  /* 0x0000002530097211 */ /* 0x080fe400018f16ff */
[CC--:B------:R-:W-:Y:S01]  /*7d60*/  LEA R6, P2, R43.reuse, R36.reuse, 0x2 ;  /* 0x000000242b067211 */ /* 0x0c0fe200078410ff */
[----:B------:R1:W-:Y:S03]  /*7d70*/  RED.E.ADD.F32.FTZ.RN.STRONG.GPU [R16.64], R19 ;  /* 0x000000131000798e */ /* 0x0003e6000c10e786 */
[-C--:B------:R-:W-:Y:S02]  /*7d80*/  LEA.HI.X.SX32 R7, R43, R37.reuse, 0x2, P2 ;  /* 0x000000252b077211 */ /* 0x080fe400010f16ff */
[----:B------:R1:W-:Y:S01]  /*7d90*/  RED.E.ADD.F32.FTZ.RN.STRONG.GPU [R10.64], R12 ;  /* 0x0000000c0a00798e */ /* 0x0003e2000c10e786 */
[-C--:B------:R-:W-:Y:S04]  /*7da0*/  LEA R50, P2, R56, R36.reuse, 0x2 ;  /* 0x0000002438327211 */ /* 0x080fe800078410ff */
[----:B------:R1:W-:Y:S01]  /*7db0*/  RED.E.ADD.F32.FTZ.RN.STRONG.GPU [R8.64], R13 ;  /* 0x0000000d0800798e */ /* 0x0003e2000c10e786 */
[-C--:B------:R-:W-:Y:S02]  /*7dc0*/  LEA R4, P0, R42, R36.reuse, 0x2 ;  /* 0x000000242a047211 */ /* 0x080fe400078010ff */
[-C--:B------:R-:W-:Y:S02]  /*7dd0*/  LEA.HI.X.SX32 R51, R56, R37.reuse, 0x2, P2 ;  /* 0x0000002538337211 */ /* 0x080fe400010f16ff */
[----:B------:R1:W-:Y:S01]  /*7de0*/  RED.E.ADD.F32.FTZ.RN.STRONG.GPU [R6.64], R14 ;  /* 0x0000000e0600798e */ /* 0x0003e2000c10e786 */
[-C--:B------:R-:W-:Y:S02]  /*7df0*/  LEA.HI.X.SX32 R5, R42, R37.reuse, 0x2, P0 ;  /* 0x000000252a057211 */ /* 0x080fe400000f16ff */
[-C--:B------:R-:W-:Y:S02]  /*7e00*/  LEA R48, P0, R55, R36.reuse, 0x2 ;  /* 0x0000002437307211 */ /* 0x080fe400078010ff */
[-C--:B------:R-:W-:Y:S01]  /*7e10*/  LEA R42, P5, R53, R36.reuse, 0x2 ;  /* 0x00000024352a7211 */ /* 0x080fe200078a10ff */
[----:B------:R1:W-:Y:S01]  /*7e20*/  RED.E.ADD.F32.FTZ.RN.STRONG.GPU [R4.64], R15 ;  /* 0x0000000f0400798e */ /* 0x0003e2000c10e786 */
[-C--:B------:R-:W-:Y:S02]  /*7e30*/  LEA.HI.X.SX32 R49, R55, R37.reuse, 0x2, P0 ;  /* 0x0000002537317211 */ /* 0x080fe400000f16ff */
[-C--:B------:R-:W-:Y:S02]  /*7e40*/  LEA.HI.X.SX32 R43, R53, R37.reuse, 0x2, P5 ;  /* 0x00000025352b7211 */ /* 0x080fe400028f16ff */
[----:B------:R-:W-:Y:S01]  /*7e50*/  RED.E.ADD.F32.FTZ.RN.STRONG.GPU [R36.64+0x80], R20 ;  /* 0x000080142400798e */ /* 0x000fe2000c10e786 */
[CC--:B-1----:R-:W-:Y:S04]  /*7e60*/  LEA R16, P0, R252.reuse, R36.reuse, 0x2 ;  /* 0x00000024fc107211 */ /* 0x0c2fe800078010ff */
[----:B------:R-:W-:Y:S01]  /*7e70*/  RED.E.ADD.F32.FTZ.RN.STRONG.GPU [R44.64+0x80], R21 ;  /* 0x000080152c00798e */ /* 0x000fe2000c10e786 */
[-C--:B------:R-:W-:Y:S02]  /*7e80*/  LEA.HI.X.SX32 R17, R252, R37.reuse, 0x2, P0 ;  /* 0x00000025fc117211 */ /* 0x080fe400000f16ff */
[CC--:B------:R-:W-:Y:S02]  /*7e90*/  LEA R12, P5, R250.reuse, R36.reuse, 0x2 ;  /* 0x00000024fa0c7211 */ /* 0x0c0fe400078a10ff */
[----:B------:R-:W-:Y:S02]  /*7ea0*/  RED.E.ADD.F32.FTZ.RN.STRONG.GPU [R50.64], R22 ;  /* 0x000000163200798e */ /* 0x000fe4000c10e786 */
[-C--:B------:R-:W-:Y:S03]  /*7eb0*/  LEA.HI.X.SX32 R13, R250, R37.reuse, 0x2, P5 ;  /* 0x00000025fa0d7211 */ /* 0x080fe600028f16ff */
[----:B------:R-:W-:Y:S01]  /*7ec0*/  RED.E.ADD.F32.FTZ.RN.STRONG.GPU [R48.64], R23 ;  /* 0x000000173000798e */ /* 0x000fe2000c10e786 */
[CC--:B------:R-:W-:Y:S04]  /*7ed0*/  LEA R14, P6, R251.reuse, R36.reuse, 0x2 ;  /* 0x00000024fb0e7211 */ /* 0x0c0fe800078c10ff */
[----:B------:R-:W-:Y:S01]  /*7ee0*/  RED.E.ADD.F32.FTZ.RN.STRONG.GPU [R46.64], R24 ;  /* 0x000000182e00798e */ /* 0x000fe2000c10e786 */
[-C--:B------:R-:W-:Y:S04]  /*7ef0*/  LEA.HI.X.SX32 R15, R251, R37.reuse, 0x2, P6 ;  /* 0x00000025fb0f7211 */ /* 0x080fe800030f16ff */
[----:B------:R-:W-:Y:S05]  /*7f00*/  RED.E.ADD.F32.FTZ.RN.STRONG.GPU [R42.64], R25 ;  /* 0x000000192a00798e */ /* 0x000fea000c10e786 */
[----:B------:R-:W-:Y:S01]  /*7f10*/  LDSM.16.MT88.4 R20, [R3+0x14800] ;  /* 0x014800000314783b */ /* 0x000fe20000004200 */
[CC--:B--2---:R-:W-:Y:S04]  /*7f20*/  LEA R40, P4, R52.reuse, R36.reuse, 0x2 ;  /* 0x0000002434287211 */ /* 0x0c4fe800078810ff */
[-C--:B------:R-:W-:Y:S02]  /*7f30*/  LEA.HI.X.SX32 R41, R52, R37.reuse, 0x2, P4 ;  /* 0x0000002534297211 */ /* 0x080fe400020f16ff */
[CC--:B------:R-:W-:Y:S03]  /*7f40*/  LEA R10, P4, R249.reuse, R36.reuse, 0x2 ;  /* 0x00000024f90a7211 */ /* 0x0c0fe600078810ff */
[----:B------:R-:W-:Y:S01]  /*7f50*/  RED.E.ADD.F32.FTZ.RN.STRONG.GPU [R40.64], R26 ;  /* 0x0000001a2800798e */ /* 0x000fe2000c10e786 */
[-C--:B------:R-:W-:Y:S02]  /*7f60*/  LEA.HI.X.SX32 R11, R249, R37.reuse, 0x2, P4 ;  /* 0x00000025f90b7211 */ /* 0x080fe400020f16ff */
[CC--:B---3--:R-:W-:Y:S04]  /*7f70*/  LEA R38, P3, R0.reuse, R36.reuse, 0x2 ;  /* 0x0000002400267211 */ /* 0x0c8fe800078610ff */
[-C--:B------:R-:W-:Y:S01]  /*7f80*/  LEA.HI.X.SX32 R39, R0, R37.reuse, 0x2, P3 ;  /* 0x0000002500277211 */ /* 0x080fe200018f16ff */
[----:B------:R-:W-:Y:S01]  /*7f90*/  IMAD.IADD R0, R147, 0x1, R247 ;  /* 0x0000000193007824 */ /* 0x000fe200078e02f7 */
[-C--:B----4-:R-:W-:Y:S02]  /*7fa0*/  LEA R18, P2, R2, R36.reuse, 0x2 ;  /* 0x0000002402127211 */ /* 0x090fe400078410ff */
[-C--:B------:R-:W-:Y:S01]  /*7fb0*/  LEA R8, P3, R248, R36.reuse, 0x2 ;  /* 0x00000024f8087211 */ /* 0x080fe200078610ff */
[----:B------:R-:W-:Y:S01]  /*7fc0*/  RED.E.ADD.F32.FTZ.RN.STRONG.GPU [R38.64], R27 ;  /* 0x0000001b2600798e */ /* 0x000fe2000c10e786 */
[-C--:B------:R-:W-:Y:S02]  /*7fd0*/  LEA.HI.X.SX32 R19, R2, R37.reuse, 0x2, P2 ;  /* 0x0000002502137211 */ /* 0x080fe400010f16ff */
[-C--:B------:R-:W-:Y:S02]  /*7fe0*/  LEA.HI.X.SX32 R9, R248, R37.reuse, 0x2, P3 ;  /* 0x00000025f8097211 */ /* 0x080fe400018f16ff */
[CC--:B------:R-:W-:Y:S01]  /*7ff0*/  LEA R6, P2, R247.reuse, R36.reuse, 0x2 ;  /* 0x00000024f7067211 */ /* 0x0c0fe200078410ff */
[----:B------:R-:W-:Y:S01]  /*8000*/  RED.E.ADD.F32.FTZ.RN.STRONG.GPU [R18.64], R32 ;  /* 0x000000201200798e */ /* 0x000fe2000c10e786 */
[C---:B------:R-:W-:Y:S02]  /*8010*/  LEA R4, P0, R0.reuse, R36, 0x2 ;  /* 0x0000002400047211 */ /* 0x040fe400078010ff */
[-C--:B------:R-:W-:Y:S02]  /*8020*/  LEA.HI.X.SX32 R7, R247, R37.reuse, 0x2, P2 ;  /* 0x00000025f7077211 */ /* 0x080fe400010f16ff */
[----:B------:R-:W-:Y:S01]  /*8030*/  RED.E.ADD.F32.FTZ.RN.STRONG.GPU [R16.64], R33 ;  /* 0x000000211000798e */ /* 0x000fe2000c10e786 */
[----:B------:R-:W-:Y:S01]  /*8040*/  LEA.HI.X.SX32 R5, R0, R37, 0x2, P0 ;  /* 0x0000002500057211 */ /* 0x000fe200000f16ff */
[----:B------:R-:W-:Y:S01]  /*8050*/  IMAD.MOV.U32 R0, RZ, RZ, 0x40 ;  /* 0x00000040ff007424 */ /* 0x000fe200078e00ff */
[----:B------:R-:W-:Y:S01]  /*8060*/  PLOP3.LUT P0, PT, PT, PT, UP1, 0x80, 0x0 ;  /* 0x000000000000781c */ /* 0x000fe20003f0f018 */
[----:B------:R-:W-:Y:S01]  /*8070*/  @UP5 UIADD3 UR11, UP1, UR11, -0x200, URZ ;  /* 0xfffffe000b0b5890 */ /* 0x000fe2000ff3e03f */
[----:B------:R-:W-:Y:S01]  /*8080*/  RED.E.ADD.F32.FTZ.RN.STRONG.GPU [R14.64], R34 ;  /* 0x000000220e00798e */ /* 0x000fe2000c10e786 */
[----:B------:R-:W-:Y:S01]  /*8090*/  ISETP.LT.AND P2, PT, RZ, UR5, PT ;  /* 0x00000005ff007c0c */ /* 0x000fe2000bf41270 */
[----:B------:R-:W-:Y:S01]  /*80a0*/  UMOV UR5, UR12 ;  /* 0x0000000c00057c82 */ /* 0x000fe20008000000 */
[----:B------:R-:W-:Y:S01]  /*80b0*/  SEL R177, R0, 0xffffffc0, !P1 ;  /* 0xffffffc000b17807 */ /* 0x000fe20004800000 */
[----:B------:R-:W-:Y:S01]  /*80c0*/  @UP5 UIADD3.X UR10, UR10, -0x1, URZ, UP1, !UPT ;  /* 0xffffffff0a0a5890 */ /* 0x000fe20008ffe43f */
[----:B------:R-:W-:Y:S03]  /*80d0*/  RED.E.ADD.F32.FTZ.RN.STRONG.GPU [R12.64], R35 ;  /* 0x000000230c00798e */ /* 0x000fe6000c10e786 */
[----:B------:R-:W-:Y:S02]  /*80e0*/  IMAD.IADD R0, R177, 0x1, R176 ;  /* 0x00000001b1007824 */ /* 0x000fe400078e02b0 */
[----:B------:R-:W-:Y:S05]  /*80f0*/  RED.E.ADD.F32.FTZ.RN.STRONG.GPU [R10.64], R28 ;  /* 0x0000001c0a00798e */ /* 0x000fea000c10e786 */
[----:B------:R-:W-:Y:S05]  /*8100*/  RED.E.ADD.F32.FTZ.RN.STRONG.GPU [R8.64], R29 ;  /* 0x0000001d0800798e */ /* 0x000fea000c10e786 */
[----:B------:R-:W-:Y:S05]  /*8110*/  RED.E.ADD.F32.FTZ.RN.STRONG.GPU [R6.64], R30 ;  /* 0x0000001e0600798e */ /* 0x000fea000c10e786 */
[----:B------:R-:W-:Y:S05]  /*8120*/  LDSM.16.MT88.4 R8, [R176] ;  /* 0x00000000b008783b */ /* 0x000fea0000004200 */
[----:B------:R-:W-:Y:S05]  /*8130*/  RED.E.ADD.F32.FTZ.RN.STRONG.GPU [R4.64], R31 ;  /* 0x0000001f0400798e */ /* 0x000fea000c10e786 */
[----:B------:R-:W1:Y:S05]  /*8140*/  LDSM.16.MT88.4 R4, [R3+0x14000] ;  /* 0x014000000304783b */ /* 0x000e6a0000004200 */
[----:B------:R-:W2:Y:S05]  /*8150*/  LDSM.16.MT88.4 R12, [R3+0x18000] ;  /* 0x01800000030c783b */ /* 0x000eaa0000004200 */
[----:B------:R-:W3:Y:S05]  /*8160*/  LDSM.16.MT88.4 R16, [R0] ;  /* 0x000000000010783b */ /* 0x000eea0000004200 */
[----:B------:R-:W4:Y:S05]  /*8170*/  LDSM.16.MT88.4 R24, [R176+0x800] ;  /* 0x00080000b018783b */ /* 0x000f2a0000004200 */
[----:B------:R-:W3:Y:S05]  /*8180*/  LDSM.16.MT88.4 R32, [R3+0x18800] ;  /* 0x018800000320783b */ /* 0x000eea0000004200 */
[----:B------:R-:W3:Y:S05]  /*8190*/  LDSM.16.MT88.4 R28, [R0+0x800] ;  /* 0x00080000001c783b */ /* 0x000eea0000004200 */
[----:B------:R-:W-:Y:S05]  /*81a0*/  LDSM.16.MT88.4 R36, [R3+0x19000] ;  /* 0x019000000324783b */ /* 0x000fea0000004200 */
[----:B------:R-:W-:Y:S01]  /*81b0*/  LDSM.16.MT88.4 R40, [R0+0x1000] ;  /* 0x001000000028783b */ /* 0x000fe20000004200 */
        /* <DEDUP_REMOVED lines=10> */
[----:B------:R-:W-:Y:S05]  /*8260*/  LDSM.16.MT88.4 R4, [R3+0x15800] ;  /* 0x015800000304783b */ /* 0x000fea0000004200 */
[----:B------:R-:W2:Y:S02]  /*8270*/  LDSM.16.MT88.4 R16, [R176+0x1800] ;  /* 0x00180000b010783b */ /* 0x000ea40000004200 */
        /* <DEDUP_REMOVED lines=10> */
[----:B------:R-:W-:Y:S05]  /*8320*/  LDSM.16.MT88.4 R20, [R176+0x2000] ;  /* 0x00200000b014783b */ /* 0x000fea0000004200 */
[----:B------:R-:W-:Y:S02]  /*8330*/  LDSM.16.MT88.4 R28, [R3+0x1a000] ;  /* 0x01a00000031c783b */ /* 0x000fe40000004200 */
[-C--:B-1----:R-:W-:Y:S08]  /*8340*/  HMMA.16816.F32 R100, R8, R12.reuse, R100 ;  /* 0x0000000c0864723c */ /* 0x082ff00000001864 */
[C---:B------:R-:W-:Y:S08]  /*8350*/  HMMA.16816.F32 R104, R36.reuse, R12, R104 ;  /* 0x0000000c2468723c */ /* 0x040ff00000001868 */
[-C--:B------:R-:W-:Y:S08]  /*8360*/  HMMA.16816.F32 R108, R36, R14.reuse, R108 ;  /* 0x0000000e246c723c */ /* 0x080ff0000000186c */
[C---:B------:R-:W-:Y:S01]  /*8370*/  HMMA.16816.F32 R112, R8.reuse, R14, R112 ;  /* 0x0000000e0870723c */ /* 0x040fe20000001870 */
[----:B------:R-:W1:Y:S07]  /*8380*/  LDSM.16.MT88.4 R12, [R3+0x16000] ;  /* 0x01600000030c783b */ /* 0x000e6e0000004200 */
[-C--:B------:R-:W-:Y:S08]  /*8390*/  HMMA.16816.F32 R116, R8, R40.reuse, R116 ;  /* 0x000000280874723c */ /* 0x080ff00000001874 */
[C---:B------:R-:W-:Y:S08]  /*83a0*/  HMMA.16816.F32 R120, R36.reuse, R40, R120 ;  /* 0x000000282478723c */ /* 0x040ff00000001878 */
[-C--:B------:R-:W-:Y:S01]  /*83b0*/  HMMA.16816.F32 R124, R36, R42.reuse, R124 ;  /* 0x0000002a247c723c */ /* 0x080fe2000000187c */
[----:B------:R-:W1:Y:S07]  /*83c0*/  LDSM.16.MT88.4 R36, [R0+0x2000] ;  /* 0x002000000024783b */ /* 0x000e6e0000004200 */
[----:B------:R-:W-:Y:S01]  /*83d0*/  HMMA.16816.F32 R128, R8, R42, R128 ;  /* 0x0000002a0880723c */ /* 0x000fe20000001880 */
[----:B------:R-:W-:Y:S05]  /*83e0*/  LDSM.16.MT88.4 R8, [R3+0x16800] ;  /* 0x016800000308783b */ /* 0x000fea0000004200 */
[----:B------:R-:W-:Y:S02]  /*83f0*/  LDSM.16.MT88.4 R40, [R0+0x2800] ;  /* 0x002800000028783b */ /* 0x000fe40000004200 */
[-C--:B--2---:R-:W-:Y:S08]  /*8400*/  HMMA.16816.F32 R100, R4, R16.reuse, R100 ;  /* 0x000000100464723c */ /* 0x084ff00000001864 */
[C---:B---3--:R-:W-:Y:S08]  /*8410*/  HMMA.16816.F32 R104, R24.reuse, R16, R104 ;  /* 0x000000101868723c */ /* 0x048ff00000001868 */
[-C--:B------:R-:W-:Y:S08]  /*8420*/  HMMA.16816.F32 R108, R24, R18.reuse, R108 ;  /* 0x00000012186c723c */ /* 0x080ff0000000186c */
[C---:B------:R-:W-:Y:S01]  /*8430*/  HMMA.16816.F32 R112, R4.reuse, R18, R112 ;  /* 0x000000120470723c */ /* 0x040fe20000001870 */
[----:B------:R-:W2:Y:S07]  /*8440*/  LDSM.16.MT88.4 R16, [R176+0x2800] ;  /* 0x00280000b010783b */ /* 0x000eae0000004200 */
[-C--:B----4-:R-:W-:Y:S08]  /*8450*/  HMMA.16816.F32 R116, R4, R32.reuse, R116 ;  /* 0x000000200474723c */ /* 0x090ff00000001874 */
[C---:B------:R-:W-:Y:S08]  /*8460*/  HMMA.16816.F32 R120, R24.reuse, R32, R120 ;  /* 0x000000201878723c */ /* 0x040ff00000001878 */
[-C--:B------:R-:W-:Y:S01]  /*8470*/  HMMA.16816.F32 R124, R24, R34.reuse, R124 ;  /* 0x00000022187c723c */ /* 0x080fe2000000187c */
[----:B------:R-:W3:Y:S07]  /*8480*/  LDSM.16.MT88.4 R24, [R3+0x1a800] ;  /* 0x01a800000318783b */ /* 0x000eee0000004200 */
        /* <DEDUP_REMOVED lines=11> */
[----:B------:R-:W4:Y:S07]  /*8540*/  LDSM.16.MT88.4 R28, [R3+0x1b000] ;  /* 0x01b00000031c783b */ /* 0x000f2e0000004200 */
[----:B------:R-:W-:Y:S01]  /*8550*/  HMMA.16816.F32 R128, R12, R38, R128 ;  /* 0x000000260c80723c */ /* 0x000fe20000001880 */
[----:B------:R-:W-:Y:S05]  /*8560*/  LDSM.16.MT88.4 R12, [R3+0x17800] ;  /* 0x01780000030c783b */ /* 0x000fea0000004200 */
[----:B------:R1:W-:Y:S02]  /*8570*/  LDSM.16.MT88.4 R36, [R0+0x3800] ;  /* 0x003800000024783b */ /* 0x0003e40000004200 */
[-C--:B--2---:R-:W-:Y:S08]  /*8580*/  HMMA.16816.F32 R100, R8, R16.reuse, R100 ;  /* 0x000000100864723c */ /* 0x084ff00000001864 */
[C---:B---3--:R-:W-:Y:S08]  /*8590*/  HMMA.16816.F32 R104, R24.reuse, R16, R104 ;  /* 0x000000101868723c */ /* 0x048ff00000001868 */
[-C--:B------:R-:W-:Y:S04]  /*85a0*/  HMMA.16816.F32 R108, R24, R18.reuse, R108 ;  /* 0x00000012186c723c */ /* 0x080fe8000000186c */
[C---:B-1----:R-:W-:Y:S02]  /*85b0*/  IADD3 R0, R176.reuse, -0x4000, RZ ;  /* 0xffffc000b0007810 */ /* 0x042fe40007ffe0ff */
[----:B------:R-:W-:Y:S02]  /*85c0*/  @P0 IADD3 R0, R176, 0x4000, RZ ;  /* 0x00004000b0000810 */ /* 0x000fe40007ffe0ff */
[C---:B------:R-:W-:Y:S01]  /*85d0*/  HMMA.16816.F32 R112, R8.reuse, R18, R112 ;  /* 0x000000120870723c */ /* 0x040fe20000001870 */
[----:B------:R1:W2:Y:S07]  /*85e0*/  LDSM.16.MT88.4 R16, [R176+0x3800] ;  /* 0x00380000b010783b */ /* 0x0002ae0000004200 */
[-C--:B------:R-:W-:Y:S08]  /*85f0*/  HMMA.16816.F32 R116, R8, R40.reuse, R116 ;  /* 0x000000280874723c */ /* 0x080ff00000001874 */
[C---:B------:R-:W-:Y:S08]  /*8600*/  HMMA.16816.F32 R120, R24.reuse, R40, R120 ;  /* 0x000000281878723c */ /* 0x040ff00000001878 */
[-C--:B------:R-:W-:Y:S01]  /*8610*/  HMMA.16816.F32 R124, R24, R42.reuse, R124 ;  /* 0x0000002a187c723c */ /* 0x080fe2000000187c */
[----:B------:R-:W3:Y:S03]  /*8620*/  LDSM.16.MT88.4 R24, [R3+0x1b800] ;  /* 0x01b800000318783b */ /* 0x000ee60000004200 */
[----:B-1----:R-:W-:Y:S04]  /*8630*/  IMAD.MOV.U32 R176, RZ, RZ, R0 ;  /* 0x000000ffffb07224 */ /* 0x002fe800078e0000 */
[----:B------:R-:W-:Y:S08]  /*8640*/  HMMA.16816.F32 R128, R8, R42, R128 ;  /* 0x0000002a0880723c */ /* 0x000ff00000001880 */
[-C--:B------:R-:W-:Y:S08]  /*8650*/  HMMA.16816.F32 R100, R4, R20.reuse, R100 ;  /* 0x000000140464723c */ /* 0x080ff00000001864 */
[C---:B----4-:R-:W-:Y:S08]  /*8660*/  HMMA.16816.F32 R104, R28.reuse, R20, R104 ;  /* 0x000000141c68723c */ /* 0x050ff00000001868 */
        /* <DEDUP_REMOVED lines=15> */
[----:B------:R-:W2:Y:S04]  /*8760*/  LDL R54, [R1+0x28] ;  /* 0x0000280001367983 */ /* 0x000ea80000100800 */
[----:B------:R-:W3:Y:S04]  /*8770*/  LDL R56, [R1+0x58] ;  /* 0x0000580001387983 */ /* 0x000ee80000100800 */
[----:B------:R-:W4:Y:S04]  /*8780*/  LDL R55, [R1+0x44] ;  /* 0x0000440001377983 */ /* 0x000f280000100800 */
        /* <DEDUP_REMOVED lines=9> */
[----:B------:R-:W4:Y:S01]  /*8820*/  LDL R44, [R1+0x48] ;  /* 0x00004800012c7983 */ /* 0x000f220000100800 */
[----:B------:R-:W-:-:S02]  /*8830*/  FMUL.FTZ R100, R100, c[0x0][0x2e0] ;  /* 0x0000b80064647a20 */ /* 0x000fc40000410000 */
[----:B------:R-:W-:Y:S02]  /*8840*/  FMUL.FTZ R17, R101, c[0x0][0x2e0] ;  /* 0x0000b80065117a20 */ /* 0x000fe40000410000 */
[----:B------:R-:W-:Y:S02]  /*8850*/  FMUL.FTZ R102, R102, c[0x0][0x2e0] ;  /* 0x0000b80066667a20 */ /* 0x000fe40000410000 */
[----:B------:R-:W-:Y:S02]  /*8860*/  FMUL.FTZ R16, R103, c[0x0][0x2e0] ;  /* 0x0000b80067107a20 */ /* 0x000fe40000410000 */
[----:B------:R-:W-:Y:S02]  /*8870*/  FMUL.FTZ R112, R112, c[0x0][0x2e0] ;  /* 0x0000b80070707a20 */ /* 0x000fe40000410000 */
[----:B------:R-:W-:Y:S02]  /*8880*/  FMUL.FTZ R13, R113, c[0x0][0x2e0] ;  /* 0x0000b800710d7a20 */ /* 0x000fe40000410000 */
[----:B------:R-:W-:-:S02]  /*8890*/  FMUL.FTZ R114, R114, c[0x0][0x2e0] ;  /* 0x0000b80072727a20 */ /* 0x000fc40000410000 */
[----:B------:R-:W-:Y:S01]  /*88a0*/  FMUL.FTZ R12, R115, c[0x0][0x2e0] ;  /* 0x0000b800730c7a20 */ /* 0x000fe20000410000 */
[----:B------:R-:W-:Y:S01]  /*88b0*/  F2FP.PACK_AB R17, R17, R100 ;  /* 0x000000641111723e */ /* 0x000fe200000000ff */
[----:B------:R-:W-:Y:S01]  /*88c0*/  BAR.SYNC.DEFER_BLOCKING 0x0 ;  /* 0x0000000000007b1d */ /* 0x000fe20000010000 */
[----:B------:R-:W-:Y:S02]  /*88d0*/  FMUL.FTZ R104, R104, c[0x0][0x2e0] ;  /* 0x0000b80068687a20 */ /* 0x000fe40000410000 */
[----:B------:R-:W-:Y:S01]  /*88e0*/  FMUL.FTZ R15, R105, c[0x0][0x2e0] ;  /* 0x0000b800690f7a20 */ /* 0x000fe20000410000 */
[----:B------:R-:W-:Y:S01]  /*88f0*/  F2FP.PACK_AB R16, R16, R102 ;  /* 0x000000661010723e */ /* 0x000fe200000000ff */
[----:B------:R-:W-:Y:S02]  /*8900*/  FMUL.FTZ R106, R106, c[0x0][0x2e0] ;  /* 0x0000b8006a6a7a20 */ /* 0x000fe40000410000 */
[----:B------:R-:W-:Y:S01]  /*8910*/  FMUL.FTZ R14, R107, c[0x0][0x2e0] ;  /* 0x0000b8006b0e7a20 */ /* 0x000fe20000410000 */
[----:B------:R-:W-:Y:S01]  /*8920*/  F2FP.PACK_AB R13, R13, R112 ;  /* 0x000000700d0d723e */ /* 0x000fe200000000ff */
[----:B------:R-:W-:-:S02]  /*8930*/  FMUL.FTZ R108, R108, c[0x0][0x2e0] ;  /* 0x0000b8006c6c7a20 */ /* 0x000fc40000410000 */
[----:B------:R-:W-:Y:S01]  /*8940*/  FMUL.FTZ R11, R109, c[0x0][0x2e0] ;  /* 0x0000b8006d0b7a20 */ /* 0x000fe20000410000 */
[----:B------:R-:W-:Y:S01]  /*8950*/  F2FP.PACK_AB R12, R12, R114 ;  /* 0x000000720c0c723e */ /* 0x000fe200000000ff */
        /* <DEDUP_REMOVED lines=26> */
[----:B------:R-:W-:Y:S02]  /*8b00*/  F2FP.PACK_AB R7, R7, R120 ;  /* 0x000000780707723e */ /* 0x000fe400000000ff */
[----:B------:R-:W-:Y:S02]  /*8b10*/  F2FP.PACK_AB R68, R69, R68 ;  /* 0x000000444544723e */ /* 0x000fe400000000ff */
[----:B------:R-:W-:Y:S02]  /*8b20*/  F2FP.PACK_AB R70, R71, R70 ;  /* 0x000000464746723e */ /* 0x000fe400000000ff */
[----:B------:R-:W-:Y:S02]  /*8b30*/  F2FP.PACK_AB R80, R81, R80 ;  /* 0x000000505150723e */ /* 0x000fe400000000ff */
[----:B------:R-:W-:Y:S02]  /*8b40*/  F2FP.PACK_AB R82, R83, R82 ;  /* 0x000000525352723e */ /* 0x000fe400000000ff */
[----:B------:R-:W-:-:S02]  /*8b50*/  F2FP.PACK_AB R72, R73, R72 ;  /* 0x000000484948723e */ /* 0x000fc400000000ff */
        /* <DEDUP_REMOVED lines=8> */
[----:B------:R-:W-:Y:S01]  /*8be0*/  F2FP.PACK_AB R90, R91, R90 ;  /* 0x0000005a5b5a723e */ /* 0x000fe200000000ff */
[----:B------:R-:W-:Y:S01]  /*8bf0*/  UISETP.NE.AND UP0, UPT, UR22, -0x1, UPT ;  /* 0xffffffff1600788c */ /* 0x000fe2000bf05270 */
[----:B------:R-:W-:Y:S01]  /*8c00*/  F2FP.PACK_AB R6, R6, R122 ;  /* 0x0000007a0606723e */ /* 0x000fe200000000ff */
[----:B------:R-:W-:Y:S01]  /*8c10*/  ULDC.64 UR10, c[0x0][0x3a0] ;  /* 0x0000e800000a7ab9 */ /* 0x000fe20000000a00 */
[----:B------:R-:W-:Y:S02]  /*8c20*/  F2FP.PACK_AB R2, R2, R124 ;  /* 0x0000007c0202723e */ /* 0x000fe400000000ff */
[----:B------:R-:W-:-:S02]  /*8c30*/  F2FP.PACK_AB R0, R0, R126 ;  /* 0x0000007e0000723e */ /* 0x000fc400000000ff */
[----:B------:R-:W-:Y:S02]  /*8c40*/  F2FP.PACK_AB R92, R93, R92 ;  /* 0x0000005c5d5c723e */ /* 0x000fe400000000ff */
[----:B------:R-:W-:Y:S02]  /*8c50*/  F2FP.PACK_AB R94, R95, R94 ;  /* 0x0000005e5f5e723e */ /* 0x000fe400000000ff */
[----:B------:R-:W-:Y:S01]  /*8c60*/  PLOP3.LUT P0, PT, PT, PT, UP0, 0x80, 0x0 ;  /* 0x000000000000781c */ /* 0x000fe20003f0f008 */
[----:B------:R-:W-:-:S04]  /*8c70*/  @UP0 UIADD3 UR5, UR14, UR22, URZ ;  /* 0x000000160e050290 */ /* 0x000fc8000fffe03f */
[----:B------:R-:W-:-:S04]  /*8c80*/  @UP0 UIMAD.WIDE.U32 UR8, UR5, UR10, URZ ;  /* 0x0000000a050802a5 */ /* 0x000fc8000f8e003f */
[----:B------:R-:W-:-:S03]  /*8c90*/  @UP0 UIMAD UR16, UR5, UR11, UR9 ;  /* 0x0000000b051002a4 */ /* 0x000fc6000f8e0209 */
[----:B------:R-:W-:Y:S01]  /*8ca0*/  @UP0 UMOV UR15, UR8 ;  /* 0x00000008000f0c82 */ /* 0x000fe20008000000 */
[----:B--2---:R1:W-:Y:S04]  /*8cb0*/  STS [R54], R17 ;  /* 0x0000001136007388 */ /* 0x0043e80000000800 */
[----:B------:R1:W-:Y:S04]  /*8cc0*/  STS [R54+0x400], R16 ;  /* 0x0004001036007388 */ /* 0x0003e80000000800 */
[----:B---3--:R1:W-:Y:S04]  /*8cd0*/  STS [R56], R13 ;  /* 0x0000000d38007388 */ /* 0x0083e80000000800 */
[----:B----4-:R1:W-:Y:S04]  /*8ce0*/  STS [R55], R12 ;  /* 0x0000000c37007388 */ /* 0x0103e80000000800 */
[----:B------:R1:W-:Y:S04]  /*8cf0*/  STS [R54+0x2000], R15 ;  /* 0x0020000f36007388 */ /* 0x0003e80000000800 */
[----:B------:R1:W-:Y:S04]  /*8d00*/  STS [R54+0x2400], R14 ;  /* 0x0024000e36007388 */ /* 0x0003e80000000800 */
[----:B------:R1:W-:Y:S04]  /*8d10*/  STS [R53], R11 ;  /* 0x0000000b35007388 */ /* 0x0003e80000000800 */
        /* <DEDUP_REMOVED lines=26> */
[----:B------:R-:W-:Y:S02]  /*8ec0*/  USHF.R.S32.HI UR5, URZ, 0x1f, UR14 ;  /* 0x0000001f3f057899 */ /* 0x000fe4000801140e */
[----:B------:R-:W-:-:S02]  /*8ed0*/  ULDC.64 UR10, c[0x0][0x3a0] ;  /* 0x0000e800000a7ab9 */ /* 0x000fc40000000a00 */
[----:B------:R-:W-:Y:S02]  /*8ee0*/  UIMAD UR5, UR5, UR10, URZ ;  /* 0x0000000a050572a4 */ /* 0x000fe4000f8e023f */
[----:B------:R-:W-:Y:S02]  /*8ef0*/  UIMAD.WIDE.U32 UR8, UR14, UR10, URZ ;  /* 0x0000000a0e0872a5 */ /* 0x000fe4000f8e003f */
[----:B------:R-:W-:Y:S02]  /*8f00*/  UIMAD UR11, UR14, UR11, UR5 ;  /* 0x0000000b0e0b72a4 */ /* 0x000fe4000f8e0205 */
[----:B------:R-:W-:Y:S02]  /*8f10*/  USHF.R.S32.HI UR15, URZ, 0x1f, UR32 ;  /* 0x0000001f3f0f7899 */ /* 0x000fe40008011420 */
[----:B------:R-:W-:Y:S02]  /*8f20*/  UIADD3 UR9, UR9, UR11, URZ ;  /* 0x0000000b09097290 */ /* 0x000fe4000fffe03f */
[----:B------:R-:W-:-:S02]  /*8f30*/  ULDC.64 UR12, c[0x0][0x388] ;  /* 0x0000e200000c7ab9 */ /* 0x000fc40000000a00 */
[----:B------:R-:W-:Y:S02]  /*8f40*/  UIMAD UR5, UR15, UR12, URZ ;  /* 0x0000000c0f0572a4 */ /* 0x000fe4000f8e023f */
[----:B------:R-:W-:Y:S02]  /*8f50*/  UIMAD.WIDE.U32 UR8, UR32, UR12, UR8 ;  /* 0x0000000c200872a5 */ /* 0x000fe4000f8e0008 */
[----:B------:R-:W-:-:S04]  /*8f60*/  UIMAD UR5, UR32, UR13, UR5 ;  /* 0x0000000d200572a4 */ /* 0x000fc8000f8e0205 */
[----:B------:R-:W-:Y:S02]  /*8f70*/  UIADD3 UR16, UR9, UR5, URZ ;  /* 0x0000000509107290 */ /* 0x000fe4000fffe03f */
[----:B------:R-:W-:Y:S02]  /*8f80*/  UMOV UR15, UR8 ;  /* 0x00000008000f7c82 */ /* 0x000fe40008000000 */
.L_x_398:
        /* <DEDUP_REMOVED lines=9> */
[----:B------:R-:W-:Y:S02]  /*9020*/  UIMAD.WIDE.U32 UR8, UR14, UR10, URZ ;  /* 0x0000000a0e0872a5 */ /* 0x000fe4000f8e003f */
[----:B------:R-:W-:Y:S02]  /*9030*/  UIMAD UR11, UR14, UR11, UR5 ;  /* 0x0000000b0e0b72a4 */ /* 0x000fe4000f8e0205 */
[----:B------:R-:W-:-:S02]  /*9040*/  USHF.R.S32.HI UR17, URZ, 0x1f, UR32 ;  /* 0x0000001f3f117899 */ /* 0x000fc40008011420 */
[----:B------:R-:W-:Y:S02]  /*9050*/  UIADD3 UR9, UR9, UR11, URZ ;  /* 0x0000000b09097290 */ /* 0x000fe4000fffe03f */
[----:B------:R-:W-:Y:S02]  /*9060*/  ULDC.64 UR12, c[0x0][0x390] ;  /* 0x0000e400000c7ab9 */ /* 0x000fe40000000a00 */
[----:B------:R-:W-:Y:S02]  /*9070*/  UIMAD UR5, UR17, UR12, URZ ;  /* 0x0000000c110572a4 */ /* 0x000fe4000f8e023f */
[----:B------:R-:W-:Y:S02]  /*9080*/  UIMAD.WIDE.U32 UR8, UR32, UR12, UR8 ;  /* 0x0000000c200872a5 */ /* 0x000fe4000f8e0008 */
[----:B------:R-:W-:-:S04]  /*9090*/  UIMAD UR5, UR32, UR13, UR5 ;  /* 0x0000000d200572a4 */ /* 0x000fc8000f8e0205 */
[----:B------:R-:W-:Y:S02]  /*90a0*/  UIADD3 UR12, UR9, UR5, URZ ;  /* 0x00000005090c7290 */ /* 0x000fe4000fffe03f */
[----:B------:R-:W-:Y:S02]  /*90b0*/  UMOV UR11, UR8 ;  /* 0x00000008000b7c82 */ /* 0x000fe40008000000 */
.L_x_399:
[----:B-1----:R-:W1:Y:S01]  /*90c0*/  S2R R4, SR_TID.X ;  /* 0x0000000000047919 */ /* 0x002e620000002100 */
[----:B------:R-:W-:Y:S01]  /*90d0*/  USHF.L.U32 UR5, UR20, 0x7, URZ ;  /* 0x0000000714057899 */ /* 0x000fe2000800063f */
[----:B------:R-:W-:Y:S01]  /*90e0*/  BSSY B0, `(.L_x_400) ;  /* 0x000002e000007945 */ /* 0x000fe20003800000 */
[----:B------:R-:W-:Y:S01]  /*90f0*/  ULDC.64 UR8, c[0x0][0x3a0] ;  /* 0x0000e80000087ab9 */ /* 0x000fe20000000a00 */
[----:B------:R-:W-:Y:S01]  /*9100*/  BAR.SYNC.DEFER_BLOCKING 0x0 ;  /* 0x0000000000007b1d */ /* 0x000fe20000010000 */
[----:B------:R-:W-:Y:S02]  /*9110*/  USHF.R.S32.HI UR10, URZ, 0x1f, UR5 ;  /* 0x0000001f3f0a7899 */ /* 0x000fe40008011405 */
[----:B------:R-:W-:Y:S01]  /*9120*/  IMAD.U32 R13, RZ, RZ, UR5 ;  /* 0x00000005ff0d7e24 */ /* 0x000fe2000f8e00ff */
[----:B------:R-:W-:-:S02]  /*9130*/  UIMAD UR4, UR20, -0x80, UR4 ;  /* 0xffffff80140478a4 */ /* 0x000fc4000f8e0204 */
[----:B------:R-:W-:Y:S02]  /*9140*/  UIMAD UR8, UR10, UR8, URZ ;  /* 0x000000080a0872a4 */ /* 0x000fe4000f8e023f */
[----:B------:R-:W-:Y:S02]  /*9150*/  USHF.R.S32.HI UR13, URZ, 0x1f, UR37 ;  /* 0x0000001f3f0d7899 */ /* 0x000fe40008011425 */
[----:B------:R-:W-:Y:S01]  /*9160*/  UIMAD UR8, UR5, UR9, UR8 ;  /* 0x00000009050872a4 */ /* 0x000fe2000f8e0208 */
[----:B-1----:R-:W-:-:S04]  /*9170*/  SHF.R.S32.HI R2, RZ, 0x1f, R4 ;  /* 0x0000001fff027819 */ /* 0x002fc80000011404 */
[----:B------:R-:W-:Y:S01]  /*9180*/  LEA.HI R2, R2, R4, RZ, 0x3 ;  /* 0x0000000402027211 */ /* 0x000fe200078f18ff */
[----:B------:R1:W2:Y:S03]  /*9190*/  LDS.128 R20, [R146+0xd000] ;  /* 0x00d0000092147984 */ /* 0x0002a60000000c00 */
[----:B------:R-:W-:Y:S01]  /*91a0*/  LOP3.LUT R0, R2, 0xfffffff8, RZ, 0xc0, !PT ;  /* 0xfffffff802007812 */ /* 0x000fe200078ec0ff */
[----:B------:R1:W3:Y:S04]  /*91b0*/  LDS.128 R24, [R146+0xe000] ;  /* 0x00e0000092187984 */ /* 0x0002e80000000c00 */
[----:B------:R-:W-:Y:S01]  /*91c0*/  IMAD.IADD R0, R4, 0x1, -R0 ;  /* 0x0000000104007824 */ /* 0x000fe200078e0a00 */
[----:B------:R1:W4:Y:S03]  /*91d0*/  LDS.128 R28, [R146+0xf000] ;  /* 0x00f00000921c7984 */ /* 0x0003260000000c00 */
[----:B------:R-:W-:Y:S01]  /*91e0*/  IMAD.SHL.U32 R6, R0, 0x8, RZ ;  /* 0x0000000800067824 */ /* 0x000fe200078e00ff */
[----:B------:R1:W1:Y:S01]  /*91f0*/  LDS.128 R32, [R146+0x10000] ;  /* 0x0100000092207984 */ /* 0x0002620000000c00 */
[----:B------:R-:W-:Y:S01]  /*9200*/  IMAD.U32 R0, RZ, RZ, UR8 ;  /* 0x00000008ff007e24 */ /* 0x000fe2000f8e00ff */
[----:B------:R-:W-:-:S02]  /*9210*/  ULDC.64 UR8, c[0x0][0x3b8] ;  /* 0x0000ee0000087ab9 */ /* 0x000fc40000000a00 */
[----:B------:R1:W1:Y:S01]  /*9220*/  LDS.128 R36, [R146+0x11000] ;  /* 0x0110000092247984 */ /* 0x0002620000000c00 */
[--C-:B------:R-:W-:Y:S01]  /*9230*/  SHF.R.S32.HI R7, RZ, 0x1f, R6.reuse ;  /* 0x0000001fff077819 */ /* 0x100fe20000011406 */
[----:B------:R-:W-:Y:S02]  /*9240*/  UIMAD UR8, UR13, UR8, URZ ;  /* 0x000000080d0872a4 */ /* 0x000fe4000f8e023f */
[----:B------:R1:W1:Y:S02]  /*9250*/  LDS.128 R40, [R146+0x12000] ;  /* 0x0120000092287984 */ /* 0x0002640000000c00 */
[----:B------:R-:W-:Y:S01]  /*9260*/  IMAD.WIDE.U32 R4, R13, c[0x0][0x3a0], R6 ;  /* 0x0000e8000d047a25 */ /* 0x000fe200078e0006 */
[----:B------:R-:W-:Y:S01]  /*9270*/  UIMAD UR8, UR37, UR9, UR8 ;  /* 0x00000009250872a4 */ /* 0x000fe2000f8e0208 */
[----:B------:R1:W1:Y:S03]  /*9280*/  LDS.128 R44, [R146+0x13000] ;  /* 0x01300000922c7984 */ /* 0x0002660000000c00 */
[----:B------:R-:W-:-:S04]  /*9290*/  IADD3 R4, P0, R4, UR15, RZ ;  /* 0x0000000f04047c10 */ /* 0x000fc8000ff1e0ff */
[----:B------:R-:W-:Y:S02]  /*92a0*/  IADD3.X R5, R5, UR16, R0, P0, !PT ;  /* 0x0000001005057c10 */ /* 0x000fe400087fe400 */
[----:B------:R-:W-:Y:S01]  /*92b0*/  SHF.R.S32.HI R0, RZ, 0x3, R2 ;  /* 0x00000003ff007819 */ /* 0x000fe20000011402 */
[----:B------:R-:W-:-:S03]  /*92c0*/  IMAD.U32 R2, RZ, RZ, UR37 ;  /* 0x00000025ff027e24 */ /* 0x000fc6000f8e00ff */
[----:B------:R-:W-:Y:S01]  /*92d0*/  ISETP.GE.AND P4, PT, R0, UR4, PT ;  /* 0x0000000400007c0c */ /* 0x000fe2000bf86270 */
[----:B------:R-:W-:Y:S01]  /*92e0*/  IMAD.WIDE.U32 R4, R2, c[0x0][0x3b8], R4 ;  /* 0x0000ee0002047a25 */ /* 0x000fe200078e0004 */
[----:B------:R-:W-:-:S04]  /*92f0*/  SHF.R.S32.HI R14, RZ, 0x1f, R0 ;  /* 0x0000001fff0e7819 */ /* 0x000fc80000011400 */
[----:B------:R-:W-:-:S07]  /*9300*/  IADD3 R12, R5, UR8, RZ ;  /* 0x00000008050c7c10 */ /* 0x000fce000fffe0ff */
[----:B------:R-:W-:Y:S05]  /*9310*/  @P4 BRA `(.L_x_401) ;  /* 0x000000a000004947 */ /* 0x000fea0003800000 */
[----:B--234-:R-:W2:Y:S01]  /*9320*/  LDS.128 R16, [R146+0xc000] ;  /* 0x00c0000092107984 */ /* 0x01cea20000000c00 */
        /* <DEDUP_REMOVED lines=9> */
.L_x_401:
[----:B--234-:R-:W-:Y:S05]  /*93c0*/  BSYNC B0 ;  /* 0x0000000000007941 */ /* 0x01cfea0003800000 */
.L_x_400:
[----:B------:R-:W-:Y:S01]  /*93d0*/  IADD3 R2, R0, 0x20, RZ ;  /* 0x0000002000027810 */ /* 0x000fe20007ffe0ff */
[----:B------:R-:W-:Y:S03]  /*93e0*/  BSSY B0, `(.L_x_402) ;  /* 0x000000e000007945 */ /* 0x000fe60003800000 */
[----:B------:R-:W-:-:S13]  /*93f0*/  ISETP.GE.AND P3, PT, R2, UR4, PT ;  /* 0x0000000402007c0c */ /* 0x000fda000bf66270 */
[----:B------:R-:W-:Y:S05]  /*9400*/  @P3 BRA `(.L_x_403) ;  /* 0x000000b000003947 */ /* 0x000fea0003800000 */
[----:B------:R-:W-:Y:S02]  /*9410*/  IADD3 R2, P0, R0, 0x20, RZ ;  /* 0x0000002000027810 */ /* 0x000fe40007f1e0ff */
[----:B------:R-:W-:-:S03]  /*9420*/  MOV R9, R12 ;  /* 0x0000000c00097202 */ /* 0x000fc60000000f00 */
[----:B------:R-:W-:-:S04]  /*9430*/  IMAD.X R8, RZ, RZ, R14, P0 ;  /* 0x000000ffff087224 */ /* 0x000fc800000e060e */
[----:B------:R-:W-:Y:S02]  /*9440*/  IMAD R10, R8, c[0x0][0x3a0], RZ ;  /* 0x0000e800080a7a24 */ /* 0x000fe400078e02ff */
[----:B------:R-:W-:-:S04]  /*9450*/  IMAD.MOV.U32 R8, RZ, RZ, R4 ;  /* 0x000000ffff087224 */ /* 0x000fc800078e0004 */
[----:B------:R-:W-:-:S04]  /*9460*/  IMAD.WIDE.U32 R8, R2, c[0x0][0x3a0], R8 ;  /* 0x0000e80002087a25 */ /* 0x000fc800078e0008 */
[----:B------:R-:W-:Y:S01]  /*9470*/  IMAD R2, R2, c[0x0][0x3a4], R10 ;  /* 0x0000e90002027a24 */ /* 0x000fe200078e020a */
[----:B------:R-:W-:-:S04]  /*9480*/  LEA R10, P0, R8, c[0x0][0x340], 0x1 ;  /* 0x0000d000080a7a11 */ /* 0x000fc800078008ff */
[----:B------:R-:W-:-:S04]  /*9490*/  IADD3 R2, R9, R2, RZ ;  /* 0x0000000209027210 */ /* 0x000fc80007ffe0ff */
[----:B------:R-:W-:-:S05]  /*94a0*/  LEA.HI.X R11, R8, c[0x0][0x344], R2, 0x1, P0 ;  /* 0x0000d100080b7a11 */ /* 0x000fca00000f0c02 */
[----:B------:R2:W-:Y:S02]  /*94b0*/  STG.E.128 [R10.64], R20 ;  /* 0x000000140a007986 */ /* 0x0005e4000c101d06 */
.L_x_403:
[----:B------:R-:W-:Y:S05]  /*94c0*/  BSYNC B0 ;  /* 0x0000000000007941 */ /* 0x000fea0003800000 */
.L_x_402:
[----:B------:R-:W-:Y:S01]  /*94d0*/  IADD3 R2, R0, 0x40, RZ ;  /* 0x0000004000027810 */ /* 0x000fe20007ffe0ff */
[----:B------:R-:W-:Y:S03]  /*94e0*/  BSSY B0, `(.L_x_404) ;  /* 0x000000e000007945 */ /* 0x000fe60003800000 */
[----:B------:R-:W-:-:S13]  /*94f0*/  ISETP.GE.AND P2, PT, R2, UR4, PT ;  /* 0x0000000402007c0c */ /* 0x000fda000bf46270 */
[----:B------:R-:W-:Y:S05]  /*9500*/  @P2 BRA `(.L_x_405) ;  /* 0x000000b000002947 */ /* 0x000fea0003800000 */
[----:B------:R-:W-:Y:S02]  /*9510*/  IADD3 R2, P0, R0, 0x40, RZ ;  /* 0x0000004000027810 */ /* 0x000fe40007f1e0ff */
[----:B------:R-:W-:-:S03]  /*9520*/  MOV R9, R12 ;  /* 0x0000000c00097202 */ /* 0x000fc60000000f00 */
[----:B------:R-:W-:-:S04]  /*9530*/  IMAD.X R8, RZ, RZ, R14, P0 ;  /* 0x000000ffff087224 */ /* 0x000fc800000e060e */
[----:B--2---:R-:W-:Y:S02]  /*9540*/  IMAD R10, R8, c[0x0][0x3a0], RZ ;  /* 0x0000e800080a7a24 */ /* 0x004fe400078e02ff */
[----:B------:R-:W-:-:S04]  /*9550*/  IMAD.MOV.U32 R8, RZ, RZ, R4 ;  /* 0x000000ffff087224 */ /* 0x000fc800078e0004 */
[----:B------:R-:W-:-:S04]  /*9560*/  IMAD.WIDE.U32 R8, R2, c[0x0][0x3a0], R8 ;  /* 0x0000e80002087a25 */ /* 0x000fc800078e0008 */
[----:B------:R-:W-:Y:S01]  /*9570*/  IMAD R2, R2, c[0x0][0x3a4], R10 ;  /* 0x0000e90002027a24 */ /* 0x000fe200078e020a */
[----:B------:R-:W-:-:S04]  /*9580*/  LEA R10, P0, R8, c[0x0][0x340], 0x1 ;  /* 0x0000d000080a7a11 */ /* 0x000fc800078008ff */
[----:B------:R-:W-:-:S04]  /*9590*/  IADD3 R2, R9, R2, RZ ;  /* 0x0000000209027210 */ /* 0x000fc80007ffe0ff */
[----:B------:R-:W-:-:S05]  /*95a0*/  LEA.HI.X R11, R8, c[0x0][0x344], R2, 0x1, P0 ;  /* 0x0000d100080b7a11 */ /* 0x000fca00000f0c02 */
[----:B------:R2:W-:Y:S02]  /*95b0*/  STG.E.128 [R10.64], R24 ;  /* 0x000000180a007986 */ /* 0x0005e4000c101d06 */
.L_x_405:
[----:B------:R-:W-:Y:S05]  /*95c0*/  BSYNC B0 ;  /* 0x0000000000007941 */ /* 0x000fea0003800000 */
.L_x_404:
[----:B------:R-:W-:Y:S01]  /*95d0*/  IADD3 R2, R0, 0x60, RZ ;  /* 0x0000006000027810 */ /* 0x000fe20007ffe0ff */
[----:B------:R-:W-:Y:S03]  /*95e0*/  BSSY B0, `(.L_x_406) ;  /* 0x000000d000007945 */ /* 0x000fe60003800000 */
[----:B------:R-:W-:-:S13]  /*95f0*/  ISETP.GE.AND P1, PT, R2, UR4, PT ;  /* 0x0000000402007c0c */ /* 0x000fda000bf26270 */
[----:B------:R-:W-:Y:S05]  /*9600*/  @P1 BRA `(.L_x_407) ;  /* 0x000000a000001947 */ /* 0x000fea0003800000 */
[----:B------:R-:W-:-:S04]  /*9610*/  IADD3 R2, P0, R0, 0x60, RZ ;  /* 0x0000006000027810 */ /* 0x000fc80007f1e0ff */
[----:B------:R-:W-:-:S05]  /*9620*/  IADD3.X R5, RZ, R14, RZ, P0, !PT ;  /* 0x0000000eff057210 */ /* 0x000fca00007fe4ff */
[----:B--2---:R-:W-:Y:S01]  /*9630*/  IMAD R10, R5, c[0x0][0x3a0], RZ ;  /* 0x0000e800050a7a24 */ /* 0x004fe200078e02ff */
[----:B------:R-:W-:-:S05]  /*9640*/  MOV R5, R12 ;  /* 0x0000000c00057202 */ /* 0x000fca0000000f00 */
[----:B------:R-:W-:-:S04]  /*9650*/  IMAD.WIDE.U32 R8, R2, c[0x0][0x3a0], R4 ;  /* 0x0000e80002087a25 */ /* 0x000fc800078e0004 */
[----:B------:R-:W-:Y:S01]  /*9660*/  IMAD R2, R2, c[0x0][0x3a4], R10 ;  /* 0x0000e90002027a24 */ /* 0x000fe200078e020a */
[----:B------:R-:W-:-:S04]  /*9670*/  LEA R4, P0, R8, c[0x0][0x340], 0x1 ;  /* 0x0000d00008047a11 */ /* 0x000fc800078008ff */
[----:B------:R-:W-:-:S04]  /*9680*/  IADD3 R2, R9, R2, RZ ;  /* 0x0000000209027210 */ /* 0x000fc80007ffe0ff */
[----:B------:R-:W-:-:S05]  /*9690*/  LEA.HI.X R5, R8, c[0x0][0x344], R2, 0x1, P0 ;  /* 0x0000d10008057a11 */ /* 0x000fca00000f0c02 */
[----:B------:R2:W-:Y:S02]  /*96a0*/  STG.E.128 [R4.64], R28 ;  /* 0x0000001c04007986 */ /* 0x0005e4000c101d06 */
.L_x_407:
[----:B------:R-:W-:Y:S05]  /*96b0*/  BSYNC B0 ;  /* 0x0000000000007941 */ /* 0x000fea0003800000 */
.L_x_406:
[----:B------:R-:W-:Y:S01]  /*96c0*/  ULDC.64 UR8, c[0x0][0x3a8] ;  /* 0x0000ea0000087ab9 */ /* 0x000fe20000000a00 */
[----:B------:R-:W-:Y:S01]  /*96d0*/  IMAD.WIDE.U32 R6, R13, c[0x0][0x3a8], R6 ;  /* 0x0000ea000d067a25 */ /* 0x000fe200078e0006 */
[----:B------:R-:W-:Y:S01]  /*96e0*/  UIMAD UR4, UR10, UR8, URZ ;  /* 0x000000080a0472a4 */ /* 0x000fe2000f8e023f */
[----:B------:R-:W-:Y:S01]  /*96f0*/  BSSY B0, `(.L_x_408) ;  /* 0x0000016000007945 */ /* 0x000fe20003800000 */
[----:B------:R-:W-:Y:S02]  /*9700*/  USHF.R.S32.HI UR13, URZ, 0x1f, UR37 ;  /* 0x0000001f3f0d7899 */ /* 0x000fe40008011425 */
[----:B------:R-:W-:Y:S01]  /*9710*/  UIMAD UR5, UR5, UR9, UR4 ;  /* 0x00000009050572a4 */ /* 0x000fe2000f8e0204 */
[----:B--2---:R-:W-:-:S05]  /*9720*/  IADD3 R4, P0, R6, UR11, RZ ;  /* 0x0000000b06047c10 */ /* 0x004fca000ff1e0ff */
[----:B------:R-:W-:Y:S01]  /*9730*/  IMAD.U32 R2, RZ, RZ, UR5 ;  /* 0x00000005ff027e24 */ /* 0x000fe2000f8e00ff */
[----:B------:R-:W-:Y:S02]  /*9740*/  ULDC.64 UR4, c[0x0][0x3c0] ;  /* 0x0000f00000047ab9 */ /* 0x000fe40000000a00 */
[----:B------:R-:W-:Y:S02]  /*9750*/  UIMAD UR4, UR13, UR4, URZ ;  /* 0x000000040d0472a4 */ /* 0x000fe4000f8e023f */
[----:B------:R-:W-:Y:S02]  /*9760*/  IADD3.X R5, R7, UR12, R2, P0, !PT ;  /* 0x0000000c07057c10 */ /* 0x000fe400087fe402 */
[----:B------:R-:W-:Y:S01]  /*9770*/  MOV R2, UR37 ;  /* 0x0000002500027c02 */ /* 0x000fe20008000f00 */
[----:B------:R-:W-:-:S04]  /*9780*/  UIMAD UR4, UR37, UR5, UR4 ;  /* 0x00000005250472a4 */ /* 0x000fc8000f8e0204 */
[----:B------:R-:W-:-:S05]  /*9790*/  IMAD.WIDE.U32 R4, R2, c[0x0][0x3c0], R4 ;  /* 0x0000f00002047a25 */ /* 0x000fca00078e0004 */
[----:B------:R-:W-:Y:S01]  /*97a0*/  IADD3 R10, R5, UR4, RZ ;  /* 0x00000004050a7c10 */ /* 0x000fe2000fffe0ff */
        /* <DEDUP_REMOVED lines=10> */
.L_x_409:
[----:B------:R-:W-:Y:S05]  /*9850*/  BSYNC B0 ;  /* 0x0000000000007941 */ /* 0x000fea0003800000 */
.L_x_408:
[----:B------:R-:W-:Y:S01]  /*9860*/  BSSY B0, `(.L_x_410) ;  /* 0x000000d000007945 */ /* 0x000fe20003800000 */
[----:B------:R-:W-:Y:S05]  /*9870*/  @P3 BRA `(.L_x_411) ;  /* 0x000000b000003947 */ /* 0x000fea0003800000 */
[----:B------:R-:W-:Y:S02]  /*9880*/  IADD3 R2, P0, R0, 0x20, RZ ;  /* 0x0000002000027810 */ /* 0x000fe40007f1e0ff */
[----:B------:R-:W-:-:S03]  /*9890*/  MOV R7, R10 ;  /* 0x0000000a00077202 */ /* 0x000fc60000000f00 */
[----:B------:R-:W-:-:S04]  /*98a0*/  IMAD.X R6, RZ, RZ, R14, P0 ;  /* 0x000000ffff067224 */ /* 0x000fc800000e060e */
[----:B-1----:R-:W-:Y:S02]  /*98b0*/  IMAD R8, R6, c[0x0][0x3a8], RZ ;  /* 0x0000ea0006087a24 */ /* 0x002fe400078e02ff */
[----:B------:R-:W-:-:S04]  /*98c0*/  IMAD.MOV.U32 R6, RZ, RZ, R4 ;  /* 0x000000ffff067224 */ /* 0x000fc800078e0004 */
[----:B------:R-:W-:-:S04]  /*98d0*/  IMAD.WIDE.U32 R6, R2, c[0x0][0x3a8], R6 ;  /* 0x0000ea0002067a25 */ /* 0x000fc800078e0006 */
[----:B------:R-:W-:Y:S01]  /*98e0*/  IMAD R2, R2, c[0x0][0x3ac], R8 ;  /* 0x0000eb0002027a24 */ /* 0x000fe200078e0208 */
[----:B------:R-:W-:-:S04]  /*98f0*/  LEA R8, P0, R6, c[0x0][0x348], 0x1 ;  /* 0x0000d20006087a11 */ /* 0x000fc800078008ff */
[----:B------:R-:W-:-:S04]  /*9900*/  IADD3 R2, R7, R2, RZ ;  /* 0x0000000207027210 */ /* 0x000fc80007ffe0ff */
[----:B------:R-:W-:-:S05]  /*9910*/  LEA.HI.X R9, R6, c[0x0][0x34c], R2, 0x1, P0 ;  /* 0x0000d30006097a11 */ /* 0x000fca00000f0c02 */
[----:B------:R1:W-:Y:S02]  /*9920*/  STG.E.128 [R8.64], R36 ;  /* 0x0000002408007986 */ /* 0x0003e4000c101d06 */
.L_x_411:
[----:B------:R-:W-:Y:S05]  /*9930*/  BSYNC B0 ;  /* 0x0000000000007941 */ /* 0x000fea0003800000 */
.L_x_410:
        /* <DEDUP_REMOVED lines=13> */
.L_x_413:
[----:B------:R-:W-:Y:S05]  /*9a10*/  BSYNC B0 ;  /* 0x0000000000007941 */ /* 0x000fea0003800000 */
.L_x_412:
        /* <DEDUP_REMOVED lines=10> */
[----:B-1----:R1:W-:Y:S01]  /*9ac0*/  STG.E.128 [R4.64], R44 ;  /* 0x0000002c04007986 */ /* 0x0023e2000c101d06 */
[----:B------:R-:W-:Y:S05]  /*9ad0*/  BRA `(.L_x_414) ;  /* 0x00000b8000007947 */ /* 0x000fea0003800000 */
.L_x_394:
[----:B------:R-:W-:Y:S02]  /*9ae0*/  UISETP.NE.AND UP0, UPT, UR22, -0x1, UPT ;  /* 0xffffffff1600788c */ /* 0x000fe4000bf05270 */
[----:B------:R-:W-:-:S04]  /*9af0*/  ULDC.64 UR10, c[0x0][0x3a0] ;  /* 0x0000e800000a7ab9 */ /* 0x000fc80000000a00 */
[----:B------:R-:W-:-:S05]  /*9b00*/  PLOP3.LUT P0, PT, PT, PT, UP0, 0x80, 0x0 ;  /* 0x000000000000781c */ /* 0x000fca0003f0f008 */
[----:B------:R-:W-:-:S04]  /*9b10*/  @UP0 UIADD3 UR5, UR14, UR22, URZ ;  /* 0x000000160e050290 */ /* 0x000fc8000fffe03f */
        /* <DEDUP_REMOVED lines=9> */
[----:B------:R-:W-:-:S02]  /*9bb0*/  ULDC.64 UR12, c[0x0][0x388] ;  /* 0x0000e200000c7ab9 */ /* 0x000fc40000000a00 */
[----:B------:R-:W-:Y:S02]  /*9bc0*/  UIADD3 UR9, UR9, UR11, URZ ;  /* 0x0000000b09097290 */ /* 0x000fe4000fffe03f */
[----:B------:R-:W-:Y:S02]  /*9bd0*/  UIMAD UR5, UR61, UR12, URZ ;  /* 0x0000000c3d0572a4 */ /* 0x000fe4000f8e023f */
[----:B------:R-:W-:Y:S02]  /*9be0*/  UIMAD.WIDE.U32 UR8, UR32, UR12, UR8 ;  /* 0x0000000c200872a5 */ /* 0x000fe4000f8e0008 */
[----:B------:R-:W-:-:S04]  /*9bf0*/  UIMAD UR5, UR32, UR13, UR5 ;  /* 0x0000000d200572a4 */ /* 0x000fc8000f8e0205 */
[----:B------:R-:W-:Y:S02]  /*9c00*/  UIADD3 UR16, UR9, UR5, URZ ;  /* 0x0000000509107290 */ /* 0x000fe4000fffe03f */
[----:B------:R-:W-:Y:S02]  /*9c10*/  UMOV UR15, UR8 ;  /* 0x00000008000f7c82 */ /* 0x000fe40008000000 */
.L_x_415:
        /* <DEDUP_REMOVED lines=18> */
.L_x_416:
[----:B------:R-:W1:Y:S01]  /*9d40*/  S2R R8, SR_TID.X ;  /* 0x0000000000087919 */ /* 0x000e620000002100 */
[----:B------:R-:W-:Y:S01]  /*9d50*/  USHF.L.U32 UR5, UR20, 0x7, URZ ;  /* 0x0000000714057899 */ /* 0x000fe2000800063f */
[----:B------:R-:W-:Y:S01]  /*9d60*/  BSSY B0, `(.L_x_417) ;  /* 0x0000020000007945 */ /* 0x000fe20003800000 */
[----:B------:R-:W-:Y:S02]  /*9d70*/  ULDC.64 UR8, c[0x0][0x3a0] ;  /* 0x0000e80000087ab9 */ /* 0x000fe40000000a00 */
[----:B------:R-:W-:Y:S02]  /*9d80*/  USHF.R.S32.HI UR10, URZ, 0x1f, UR5 ;  /* 0x0000001f3f0a7899 */ /* 0x000fe40008011405 */
[----:B------:R-:W-:Y:S01]  /*9d90*/  IMAD.U32 R13, RZ, RZ, UR5 ;  /* 0x00000005ff0d7e24 */ /* 0x000fe2000f8e00ff */
[----:B------:R-:W-:-:S02]  /*9da0*/  UIMAD UR4, UR20, -0x80, UR4 ;  /* 0xffffff80140478a4 */ /* 0x000fc4000f8e0204 */
[----:B------:R-:W-:Y:S01]  /*9db0*/  UIMAD UR8, UR10, UR8, URZ ;  /* 0x000000080a0872a4 */ /* 0x000fe2000f8e023f */
[----:B------:R-:W-:-:S03]  /*9dc0*/  IMAD.WIDE.U32 R6, R13, c[0x0][0x3a0], R4 ;  /* 0x0000e8000d067a25 */ /* 0x000fc600078e0004 */
[----:B------:R-:W-:Y:S02]  /*9dd0*/  UIMAD UR8, UR5, UR9, UR8 ;  /* 0x00000009050872a4 */ /* 0x000fe4000f8e0208 */
[----:B------:R-:W-:-:S04]  /*9de0*/  IADD3 R6, P0, R6, UR15, RZ ;  /* 0x0000000f06067c10 */ /* 0x000fc8000ff1e0ff */
[----:B------:R-:W-:Y:S01]  /*9df0*/  IMAD.U32 R2, RZ, RZ, UR8 ;  /* 0x00000008ff027e24 */ /* 0x000fe2000f8e00ff */
[----:B------:R-:W-:Y:S02]  /*9e00*/  ULDC.64 UR8, c[0x0][0x3b8] ;  /* 0x0000ee0000087ab9 */ /* 0x000fe40000000a00 */
[----:B------:R-:W-:Y:S01]  /*9e10*/  UIMAD UR8, UR60, UR8, URZ ;  /* 0x000000083c0872a4 */ /* 0x000fe2000f8e023f */
[----:B-1----:R-:W-:Y:S02]  /*9e20*/  SHF.R.S32.HI R0, RZ, 0x1f, R8 ;  /* 0x0000001fff007819 */ /* 0x002fe40000011408 */
[----:B------:R-:W-:Y:S01]  /*9e30*/  IADD3.X R7, R7, UR16, R2, P0, !PT ;  /* 0x0000001007077c10 */ /* 0x000fe200087fe402 */
[----:B------:R-:W-:Y:S01]  /*9e40*/  IMAD.U32 R2, RZ, RZ, UR37 ;  /* 0x00000025ff027e24 */ /* 0x000fe2000f8e00ff */
[----:B------:R-:W-:Y:S01]  /*9e50*/  LEA.HI R0, R0, R8, RZ, 0x3 ;  /* 0x0000000800007211 */ /* 0x000fe200078f18ff */
[----:B------:R-:W-:Y:S02]  /*9e60*/  UIMAD UR8, UR37, UR9, UR8 ;  /* 0x00000009250872a4 */ /* 0x000fe4000f8e0208 */
[----:B------:R-:W-:Y:S01]  /*9e70*/  IMAD.WIDE.U32 R6, R2, c[0x0][0x3b8], R6 ;  /* 0x0000ee0002067a25 */ /* 0x000fe200078e0006 */
[----:B------:R-:W-:-:S04]  /*9e80*/  SHF.R.S32.HI R0, RZ, 0x3, R0 ;  /* 0x00000003ff007819 */ /* 0x000fc80000011400 */
[----:B------:R-:W-:Y:S02]  /*9e90*/  ISETP.GE.AND P4, PT, R0, UR4, PT ;  /* 0x0000000400007c0c */ /* 0x000fe4000bf86270 */
[----:B------:R-:W-:Y:S02]  /*9ea0*/  IADD3 R12, R7, UR8, RZ ;  /* 0x00000008070c7c10 */ /* 0x000fe4000fffe0ff */
[----:B------:R-:W-:-:S09]  /*9eb0*/  SHF.R.S32.HI R14, RZ, 0x1f, R0 ;  /* 0x0000001fff0e7819 */ /* 0x000fd20000011400 */
        /* <DEDUP_REMOVED lines=10> */
.L_x_418:
[----:B------:R-:W-:Y:S05]  /*9f60*/  BSYNC B0 ;  /* 0x0000000000007941 */ /* 0x000fea0003800000 */
.L_x_417:
[----:B------:R-:W-:Y:S01]  /*9f70*/  IADD3 R2, R0, 0x20, RZ ;  /* 0x0000002000027810 */ /* 0x000fe20007ffe0ff */
[----:B------:R-:W-:Y:S03]  /*9f80*/  BSSY B0, `(.L_x_419) ;  /* 0x000000e000007945 */ /* 0x000fe60003800000 */
[----:B------:R-:W-:-:S13]  /*9f90*/  ISETP.GE.AND P3, PT, R2, UR4, PT ;  /* 0x0000000402007c0c */ /* 0x000fda000bf66270 */
        /* <DEDUP_REMOVED lines=11> */
[----:B------:R1:W-:Y:S02]  /*a050*/  STG.E.128 [R10.64], RZ ;  /* 0x000000ff0a007986 */ /* 0x0003e4000c101d2c */
.L_x_420:
[----:B------:R-:W-:Y:S05]  /*a060*/  BSYNC B0 ;  /* 0x0000000000007941 */ /* 0x000fea0003800000 */
.L_x_419:
        /* <DEDUP_REMOVED lines=15> */
.L_x_422:
[----:B------:R-:W-:Y:S05]  /*a160*/  BSYNC B0 ;  /* 0x0000000000007941 */ /* 0x000fea0003800000 */
.L_x_421:
[----:B------:R-:W-:Y:S01]  /*a170*/  IADD3 R2, R0, 0x60, RZ ;  /* 0x0000006000027810 */ /* 0x000fe20007ffe0ff */
[----:B------:R-:W-:Y:S03]  /*a180*/  BSSY B0, `(.L_x_423) ;  /* 0x000000d000007945 */ /* 0x000fe60003800000 */
[----:B------:R-:W-:-:S13]  /*a190*/  ISETP.GE.AND P1, PT, R2, UR4, PT ;  /* 0x0000000402007c0c */ /* 0x000fda000bf26270 */
[----:B------:R-:W-:Y:S05]  /*a1a0*/  @P1 BRA `(.L_x_424) ;  /* 0x000000a000001947 */ /* 0x000fea0003800000 */
[----:B------:R-:W-:-:S04]  /*a1b0*/  IADD3 R2, P0, R0, 0x60, RZ ;  /* 0x0000006000027810 */ /* 0x000fc80007f1e0ff */
[----:B------:R-:W-:-:S05]  /*a1c0*/  IADD3.X R7, RZ, R14, RZ, P0, !PT ;  /* 0x0000000eff077210 */ /* 0x000fca00007fe4ff */
[----:B-1----:R-:W-:Y:S01]  /*a1d0*/  IMAD R10, R7, c[0x0][0x3a0], RZ ;  /* 0x0000e800070a7a24 */ /* 0x002fe200078e02ff */
[----:B------:R-:W-:-:S05]  /*a1e0*/  MOV R7, R12 ;  /* 0x0000000c00077202 */ /* 0x000fca0000000f00 */
[----:B------:R-:W-:-:S04]  /*a1f0*/  IMAD.WIDE.U32 R8, R2, c[0x0][0x3a0], R6 ;  /* 0x0000e80002087a25 */ /* 0x000fc800078e0006 */
[----:B------:R-:W-:Y:S01]  /*a200*/  IMAD R2, R2, c[0x0][0x3a4], R10 ;  /* 0x0000e90002027a24 */ /* 0x000fe200078e020a */
[----:B------:R-:W-:-:S04]  /*a210*/  LEA R6, P0, R8, c[0x0][0x340], 0x1 ;  /* 0x0000d00008067a11 */ /* 0x000fc800078008ff */
[----:B------:R-:W-:-:S04]  /*a220*/  IADD3 R2, R2, R9, RZ ;  /* 0x0000000902027210 */ /* 0x000fc80007ffe0ff */
[----:B------:R-:W-:-:S05]  /*a230*/  LEA.HI.X R7, R8, c[0x0][0x344], R2, 0x1, P0 ;  /* 0x0000d10008077a11 */ /* 0x000fca00000f0c02 */
[----:B------:R1:W-:Y:S02]  /*a240*/  STG.E.128 [R6.64], RZ ;  /* 0x000000ff06007986 */ /* 0x0003e4000c101d2c */
.L_x_424:
[----:B------:R-:W-:Y:S05]  /*a250*/  BSYNC B0 ;  /* 0x0000000000007941 */ /* 0x000fea0003800000 */
.L_x_423:
[----:B------:R-:W-:Y:S01]  /*a260*/  ULDC.64 UR8, c[0x0][0x3a8] ;  /* 0x0000ea0000087ab9 */ /* 0x000fe20000000a00 */
[----:B------:R-:W-:Y:S01]  /*a270*/  IMAD.WIDE.U32 R4, R13, c[0x0][0x3a8], R4 ;  /* 0x0000ea000d047a25 */ /* 0x000fe200078e0004 */
[----:B------:R-:W-:Y:S01]  /*a280*/  UIMAD UR4, UR10, UR8, URZ ;  /* 0x000000080a0472a4 */ /* 0x000fe2000f8e023f */
[----:B------:R-:W-:Y:S03]  /*a290*/  BSSY B0, `(.L_x_425) ;  /* 0x0000015000007945 */ /* 0x000fe60003800000 */
[----:B------:R-:W-:Y:S01]  /*a2a0*/  UIMAD UR5, UR5, UR9, UR4 ;  /* 0x00000009050572a4 */ /* 0x000fe2000f8e0204 */
[----:B------:R-:W-:-:S05]  /*a2b0*/  IADD3 R4, P0, R4, UR11, RZ ;  /* 0x0000000b04047c10 */ /* 0x000fca000ff1e0ff */
[----:B------:R-:W-:Y:S01]  /*a2c0*/  IMAD.U32 R2, RZ, RZ, UR5 ;  /* 0x00000005ff027e24 */ /* 0x000fe2000f8e00ff */
[----:B------:R-:W-:Y:S02]  /*a2d0*/  ULDC.64 UR4, c[0x0][0x3c0] ;  /* 0x0000f00000047ab9 */ /* 0x000fe40000000a00 */
[----:B------:R-:W-:Y:S02]  /*a2e0*/  UIMAD UR4, UR60, UR4, URZ ;  /* 0x000000043c0472a4 */ /* 0x000fe4000f8e023f */
[----:B------:R-:W-:Y:S02]  /*a2f0*/  IADD3.X R5, R5, UR12, R2, P0, !PT ;  /* 0x0000000c05057c10 */ /* 0x000fe400087fe402 */
[----:B------:R-:W-:Y:S01]  /*a300*/  MOV R2, UR37 ;  /* 0x0000002500027c02 */ /* 0x000fe20008000f00 */
[----:B------:R-:W-:-:S04]  /*a310*/  UIMAD UR4, UR37, UR5, UR4 ;  /* 0x00000005250472a4 */ /* 0x000fc8000f8e0204 */
[----:B------:R-:W-:-:S05]  /*a320*/  IMAD.WIDE.U32 R4, R2, c[0x0][0x3c0], R4 ;  /* 0x0000f00002047a25 */ /* 0x000fca00078e0004 */
[----:B-1----:R-:W-:Y:S01]  /*a330*/  IADD3 R10, R5, UR4, RZ ;  /* 0x00000004050a7c10 */ /* 0x002fe2000fffe0ff */
        /* <DEDUP_REMOVED lines=10> */
.L_x_426:
[----:B------:R-:W-:Y:S05]  /*a3e0*/  BSYNC B0 ;  /* 0x0000000000007941 */ /* 0x000fea0003800000 */
.L_x_425:
        /* <DEDUP_REMOVED lines=13> */
.L_x_428:
[----:B------:R-:W-:Y:S05]  /*a4c0*/  BSYNC B0 ;  /* 0x0000000000007941 */ /* 0x000fea0003800000 */
.L_x_427:
        /* <DEDUP_REMOVED lines=13> */
.L_x_430:
[----:B------:R-:W-:Y:S05]  /*a5a0*/  BSYNC B0 ;  /* 0x0000000000007941 */ /* 0x000fea0003800000 */
.L_x_429:
        /* <DEDUP_REMOVED lines=11> */
.L_x_414:
[----:B------:R-:W-:Y:S05]  /*a660*/  BSYNC B1 ;  /* 0x0000000000017941 */ /* 0x000fea0003800000 */
.L_x_389:
        /* <DEDUP_REMOVED lines=11> */
.L_x_431:
[----:B------:R-:W-:Y:S05]  /*a720*/  EXIT ;  /* 0x000000000000794d */ /* 0x000fea0003800000 */
.L_x_433:
        /* <DEDUP_REMOVED lines=13> */
.L_x_2458:


//--------------------- .text._ZN5flash44flash_bwd_dq_dk_dv_loop_seqk_parallel_kernelI23Flash_bwd_kernel_traitsILi64ELi128ELi128ELi8ELi4ELi4ELi4ELb0ELb0EN7cutlass6half_tE19Flash_kernel_traitsILi64ELi128ELi128ELi8ES3_EELb0ELb0ELb0ELb0ELb0ELb0ELb0EEEvNS_16Flash_bwd_paramsE --------------------------
	.section	.text._ZN5flash44flash_bwd_dq_dk_dv_loop_seqk_parallel_kernelI23Flash_bwd_kernel_traitsILi64ELi128ELi128ELi8ELi4ELi4ELi4ELb0ELb0EN7cutlass6half_tE19Flash_kernel_traitsILi64ELi128ELi128ELi8ES3_EELb0ELb0ELb0ELb0ELb0ELb0ELb0EEEvNS_16Flash_bwd_paramsE,"ax",@progbits
	.sectioninfo	@"SHI_REGISTERS=255"
	.align	128
        .global         _ZN5flash44flash_bwd_dq_dk_dv_loop_seqk_parallel_kernelI23Flash_bwd_kernel_traitsILi64ELi128ELi128ELi8ELi4ELi4ELi4ELb0ELb0EN7cutlass6half_tE19Flash_kernel_traitsILi64ELi128ELi128ELi8ES3_EELb0ELb0ELb0ELb0ELb0ELb0ELb0EEEvNS_16Flash_bwd_paramsE
        .type           _ZN5flash44flash_bwd_dq_dk_dv_loop_seqk_parallel_kernelI23Flash_bwd_kernel_traitsILi64ELi128ELi128ELi8ELi4ELi4ELi4ELb0ELb0EN7cutlass6half_tE19Flash_kernel_traitsILi64ELi128ELi128ELi8ES3_EELb0ELb0ELb0ELb0ELb0ELb0ELb0EEEvNS_16Flash_bwd_paramsE,@function
        .size           _ZN5flash44flash_bwd_dq_dk_dv_loop_seqk_parallel_kernelI23Flash_bwd_kernel_traitsILi64ELi128ELi128ELi8ELi4ELi4ELi4ELb0ELb0EN7cutlass6half_tE19Flash_kernel_traitsILi64ELi128ELi128ELi8ES3_EELb0ELb0ELb0ELb0ELb0ELb0ELb0EEEvNS_16Flash_bwd_paramsE,(.L_x_2459 - _ZN5flash44flash_bwd_dq_dk_dv_loop_seqk_parallel_kernelI23Flash_bwd_kernel_traitsILi64ELi128ELi128ELi8ELi4ELi4ELi4ELb0ELb0EN7cutlass6half_tE19Flash_kernel_traitsILi64ELi128ELi128ELi8ES3_EELb0ELb0ELb0ELb0ELb0ELb0ELb0EEEvNS_16Flash_bwd_paramsE)
        .other          _ZN5flash44flash_bwd_dq_dk_dv_loop_seqk_parallel_kernelI23Flash_bwd_kernel_traitsILi64ELi128ELi128ELi8ELi4ELi4ELi4ELb0ELb0EN7cutlass6half_tE19Flash_kernel_traitsILi64ELi128ELi128ELi8ES3_EELb0ELb0ELb0ELb0ELb0ELb0ELb0EEEvNS_16Flash_bwd_paramsE,@"STO_CUDA_ENTRY STV_DEFAULT"
_ZN5flash44flash_bwd_dq_dk_dv_loop_seqk_parallel_kernelI23Flash_bwd_kernel_traitsILi64ELi128ELi128ELi8ELi4ELi4ELi4ELb0ELb0EN7cutlass6half_tE19Flash_kernel_traitsILi64ELi128ELi128ELi8ES3_EELb0ELb0ELb0ELb0ELb0ELb0ELb0EEEvNS_16Flash_bwd_paramsE:
.text._ZN5flash44flash_bwd_dq_dk_dv_loop_seqk_parallel_kernelI23Flash_bwd_kernel_traitsILi64ELi128ELi128ELi8ELi4ELi4ELi4ELb0ELb0EN7cutlass6half_tE19Flash_kernel_traitsILi64ELi128ELi128ELi8ES3_EELb0ELb0ELb0ELb0ELb0ELb0ELb0EEEvNS_16Flash_bwd_paramsE:
        /* <DEDUP_REMOVED lines=15> */
[----:B------:R-:W-:Y:S01]  /*00f0*/  USHF.R.S32.HI UR5, URZ, 0x1f, UR14 ;  /* 0x0000001f3f057899 */ /* 0x000fe2000801140e */
[----:B------:R-:W-:Y:S01]  /*0100*/  IMAD.MOV.U32 R194, RZ, RZ, -0x10 ;  /* 0xfffffff0ffc27424 */ /* 0x000fe200078e00ff */
[----:B------:R-:W-:Y:S02]  /*0110*/  UMOV UR8, 0x80 ;  /* 0x0000008000087882 */ /* 0x000fe40000000000 */
[----:B------:R-:W-:Y:S01]  /*0120*/  ULDC UR4, c[0x0][0x210] ;  /* 0x0000840000047ab9 */ /* 0x000fe20000000800 */
[----:B------:R-:W3:Y:S01]  /*0130*/  S2UR UR34, SR_CTAID.Y ;  /* 0x00000000002279c3 */ /* 0x000ee20000002600 */
[----:B------:R-:W-:-:S02]  /*0140*/  ULDC UR58, c[0x0][0x234] ;  /* 0x00008d00003a7ab9 */ /* 0x000fc40000000800 */
[----:B------:R-:W-:Y:S02]  /*0150*/  UIMAD UR58, UR8, UR4, UR58 ;  /* 0x00000004083a72a4 */ /* 0x000fe4000f8e023a */
[----:B------:R-:W-:Y:S02]  /*0160*/  ULDC.U8 UR9, c[0x0][0x328] ;  /* 0x0000ca0000097ab9 */ /* 0x000fe40000000000 */
[----:B------:R-:W-:Y:S02]  /*0170*/  UISETP.NE.AND UP2, UPT, UR9, URZ, UPT ;  /* 0x0000003f0900728c */ /* 0x000fe4000bf45270 */
[----:B------:R-:W-:Y:S02]  /*0180*/  ULDC UR49, c[0x0][0x22c] ;  /* 0x00008b0000317ab9 */ /* 0x000fe40000000800 */
[----:B------:R-:W-:Y:S02]  /*0190*/  ULDC UR38, c[0x0][0x1c0] ;  /* 0x0000700000267ab9 */ /* 0x000fe40000000800 */
[----:B------:R-:W-:Y:S01]  /*01a0*/  ULDC UR12, c[0x0][0x1c0] ;  /* 0x00007000000c7ab9 */ /* 0x000fe20000000800 */
[----:B-1----:R-:W-:Y:S01]  /*01b0*/  SHF.R.S32.HI R11, RZ, 0x1f, R13 ;  /* 0x0000001fff0b7819 */ /* 0x002fe2000001140d */
[----:B--2---:R-:W-:-:S02]  /*01c0*/  USHF.R.S32.HI UR15, URZ, 0x1f, UR37 ;  /* 0x0000001f3f0f7899 */ /* 0x004fc40008011425 */
[----:B------:R-:W-:Y:S01]  /*01d0*/  USHF.R.S32.HI UR9, URZ, 0x1f, UR37 ;  /* 0x0000001f3f097899 */ /* 0x000fe20008011425 */
[CC--:B------:R-:W-:Y:S01]  /*01e0*/  LEA.HI R6, R11.reuse, R13.reuse, RZ, 0x4 ;  /* 0x0000000d0b067211 */ /* 0x0c0fe200078f20ff */
[----:B------:R-:W-:Y:S01]  /*01f0*/  UIMAD.WIDE UR38, UR49, UR38, URZ ;  /* 0x00000026312672a5 */ /* 0x000fe2000f8e023f */
[C---:B------:R-:W-:Y:S01]  /*0200*/  LEA.HI R4, R11.reuse, R13, RZ, 0x5 ;  /* 0x0000000d0b047211 */ /* 0x040fe200078f28ff */
[----:B------:R-:W-:Y:S01]  /*0210*/  UIMAD UR50, UR37, UR49, URZ ;  /* 0x00000031253272a4 */ /* 0x000fe2000f8e023f */
[----:B------:R-:W-:Y:S01]  /*0220*/  SHF.R.S32.HI R3, RZ, 0x4, R6 ;  /* 0x00000004ff037819 */ /* 0x000fe20000011406 */
[----:B---3--:R-:W-:Y:S01]  /*0230*/  UIMAD.WIDE.U32 UR46, UR34, UR14, URZ ;  /* 0x0000000e222e72a5 */ /* 0x008fe2000f8e003f */
[--C-:B------:R-:W-:Y:S01]  /*0240*/  SHF.R.S32.HI R5, RZ, 0x5, R4.reuse ;  /* 0x00000005ff057819 */ /* 0x100fe20000011404 */
[----:B------:R-:W-:Y:S01]  /*0250*/  USHF.L.U32 UR14, UR34, 0x7, URZ ;  /* 0x00000007220e7899 */ /* 0x000fe2000800063f */
[----:B------:R-:W-:Y:S01]  /*0260*/  LEA.HI R0, R6, R3, RZ, 0x1 ;  /* 0x0000000306007211 */ /* 0x000fe200078f08ff */
[----:B------:R-:W-:Y:S01]  /*0270*/  USHF.R.S32.HI UR8, URZ, 0x1f, UR34 ;  /* 0x0000001f3f087899 */ /* 0x000fe20008011422 */
[----:B------:R-:W-:Y:S01]  /*0280*/  SHF.R.S32.HI R2, RZ, 0x1f, R4 ;  /* 0x0000001fff027819 */ /* 0x000fe20000011404 */
[----:B------:R-:W-:Y:S01]  /*0290*/  UIMAD UR49, UR49, UR12, URZ ;  /* 0x0000000c313172a4 */ /* 0x000fe2000f8e023f */
[----:B------:R-:W-:Y:S01]  /*02a0*/  LOP3.LUT R0, R0, 0xfffffffe, RZ, 0xc0, !PT ;  /* 0xfffffffe00007812 */ /* 0x000fe200078ec0ff */
[----:B------:R-:W-:Y:S01]  /*02b0*/  ULDC UR13, c[0x0][0x1c0] ;  /* 0x00007000000d7ab9 */ /* 0x000fe20000000800 */
[----:B------:R-:W-:Y:S01]  /*02c0*/  LEA.HI R2, R2, R5, RZ, 0x2 ;  /* 0x0000000502027211 */ /* 0x000fe200078f10ff */
[----:B------:R-:W-:Y:S01]  /*02d0*/  ULDC UR11, c[0x0][0x1c0] ;  /* 0x00007000000b7ab9 */ /* 0x000fe20000000800 */
[-C--:B------:R-:W-:Y:S01]  /*02e0*/  LEA.HI R15, R11, R13.reuse, RZ, 0x2 ;  /* 0x0000000d0b0f7211 */ /* 0x080fe200078f10ff */
[----:B------:R-:W-:Y:S01]  /*02f0*/  IMAD.IADD R188, R3, 0x1, -R0 ;  /* 0x0000000103bc7824 */ /* 0x000fe200078e0a00 */
[----:B------:R-:W-:Y:S01]  /*0300*/  LOP3.LUT R0, R2, 0xfffffffc, RZ, 0xc0, !PT ;  /* 0xfffffffc02007812 */ /* 0x000fe200078ec0ff */
[----:B------:R-:W-:Y:S01]  /*0310*/  UIMAD UR55, UR5, UR34, URZ ;  /* 0x00000022053772a4 */ /* 0x000fe2000f8e023f */
[--C-:B------:R-:W-:Y:S01]  /*0320*/  SHF.R.S32.HI R2, RZ, 0x1f, R15.reuse ;  /* 0x0000001fff027819 */ /* 0x100fe2000001140f */
[----:B------:R-:W-:Y:S01]  /*0330*/  UIMAD UR4, UR34, UR11, UR37 ;  /* 0x0000000b220472a4 */ /* 0x000fe2000f8e0225 */
[----:B------:R-:W-:Y:S01]  /*0340*/  LEA.HI R14, R11, R13, RZ, 0x3 ;  /* 0x0000000d0b0e7211 */ /* 0x000fe200078f18ff */
[----:B------:R-:W-:Y:S01]  /*0350*/  IMAD.IADD R8, R5, 0x1, -R0 ;  /* 0x0000000105087824 */ /* 0x000fe200078e0a00 */
[----:B------:R-:W-:Y:S01]  /*0360*/  LOP3.LUT R0, R4, 0xffffffe0, RZ, 0xc0, !PT ;  /* 0xffffffe004007812 */ /* 0x000fe200078ec0ff */
[----:B------:R-:W-:Y:S01]  /*0370*/  @!UP2 UIMAD UR5, UR34, UR13, UR37 ;  /* 0x0000000d2205a2a4 */ /* 0x000fe2000f8e0225 */
[----:B------:R-:W-:Y:S01]  /*0380*/  SHF.R.S32.HI R5, RZ, 0x2, R15 ;  /* 0x00000002ff057819 */ /* 0x000fe2000001140f */
[----:B------:R-:W-:Y:S01]  /*0390*/  USHF.L.U32 UR48, UR49, 0x7, URZ ;  /* 0x0000000731307899 */ /* 0x000fe2000800063f */
[----:B------:R-:W-:Y:S01]  /*03a0*/  LOP3.LUT R4, R6, 0xfffffff0, RZ, 0xc0, !PT ;  /* 0xfffffff006047812 */ /* 0x000fe200078ec0ff */
[----:B------:R-:W-:Y:S01]  /*03b0*/  IMAD.IADD R0, R13, 0x1, -R0 ;  /* 0x000000010d007824 */ /* 0x000fe200078e0a00 */
[----:B------:R-:W-:Y:S01]  /*03c0*/  LEA.HI R2, R2, R5, RZ, 0x3 ;  /* 0x0000000502027211 */ /* 0x000fe200078f18ff */
[----:B------:R-:W-:-:S02]  /*03d0*/  ULDC UR52, c[0x0][0x214] ;  /* 0x0000850000347ab9 */ /* 0x000fc40000000800 */
[----:B------:R-:W-:Y:S01]  /*03e0*/  ULDC UR59, c[0x0][0x1c8] ;  /* 0x00007200003b7ab9 */ /* 0x000fe20000000800 */
[----:B------:R-:W-:Y:S01]  /*03f0*/  SHF.R.S32.HI R3, RZ, 0x1f, R0 ;  /* 0x0000001fff037819 */ /* 0x000fe20000011400 */
[----:B------:R-:W-:Y:S01]  /*0400*/  ULDC.U8 UR10, c[0x0][0x3d0] ;  /* 0x0000f400000a7ab9 */ /* 0x000fe20000000000 */
[----:B------:R-:W-:Y:S01]  /*0410*/  LOP3.LUT R2, R2, 0xfffffff8, RZ, 0xc0, !PT ;  /* 0xfffffff802027812 */ /* 0x000fe200078ec0ff */
[----:B------:R-:W-:Y:S01]  /*0420*/  ULDC UR53, c[0x0][0x224] ;  /* 0x0000890000357ab9 */ /* 0x000fe20000000800 */
[----:B------:R-:W-:Y:S01]  /*0430*/  LEA.HI R10, R3, R0, RZ, 0x2 ;  /* 0x00000000030a7211 */ /* 0x000fe200078f10ff */
[----:B------:R-:W-:Y:S01]  /*0440*/  ULDC UR61, c[0x0][0x374] ;  /* 0x0000dd00003d7ab9 */ /* 0x000fe20000000800 */
[----:B------:R-:W-:Y:S01]  /*0450*/  SHF.R.S32.HI R0, RZ, 0x3, R14 ;  /* 0x00000003ff007819 */ /* 0x000fe2000001140e */
[----:B------:R-:W-:Y:S01]  /*0460*/  IMAD.IADD R7, R5, 0x1, -R2 ;  /* 0x0000000105077824 */ /* 0x000fe200078e0a02 */
[----:B------:R-:W-:Y:S01]  /*0470*/  LOP3.LUT R3, R14, 0xfffffff8, RZ, 0xc0, !PT ;  /* 0xfffffff80e037812 */ /* 0x000fe200078ec0ff */
[----:B------:R-:W-:-:S02]  /*0480*/  ULDC UR60, c[0x0][0x194] ;  /* 0x00006500003c7ab9 */ /* 0x000fc40000000800 */
[----:B------:R-:W-:Y:S01]  /*0490*/  IMAD.SHL.U32 R2, R0, 0x40, RZ ;  /* 0x0000004000027824 */ /* 0x000fe200078e00ff */
[----:B------:R-:W-:Y:S01]  /*04a0*/  @UP2 UIMAD UR57, UR34, UR52, URZ ;  /* 0x00000034223922a4 */ /* 0x000fe2000f8e023f */
[C---:B------:R-:W-:Y:S01]  /*04b0*/  IMAD.IADD R0, R13.reuse, 0x1, -R3 ;  /* 0x000000010d007824 */ /* 0x040fe200078e0a03 */
[----:B------:R-:W-:Y:S02]  /*04c0*/  ULDC.64 UR6, c[0x0][0x118] ;  /* 0x0000460000067ab9 */ /* 0x000fe40000000a00 */
[----:B------:R-:W-:Y:S01]  /*04d0*/  LOP3.LUT R3, R2, 0x1c0, RZ, 0xc0, !PT ;  /* 0x000001c002037812 */ /* 0x000fe200078ec0ff */
[----:B------:R-:W-:Y:S01]  /*04e0*/  IMAD.IADD R2, R13, 0x1, -R4 ;  /* 0x000000010d027824 */ /* 0x000fe200078e0a04 */
[C---:B------:R-:W-:Y:S01]  /*04f0*/  LOP3.LUT P4, RZ, R0.reuse, 0x2, RZ, 0xc0, !PT ;  /* 0x0000000200ff7812 */ /* 0x040fe2000788c0ff */
[C---:B------:R-:W-:Y:S01]  /*0500*/  IMAD.SHL.U32 R200, R0.reuse, 0x8, RZ ;  /* 0x0000000800c87824 */ /* 0x040fe200078e00ff */
[----:B------:R-:W-:Y:S01]  /*0510*/  SHF.R.U32.HI R4, RZ, 0x3, R3 ;  /* 0x00000003ff047819 */ /* 0x000fe20000011603 */
[----:B------:R-:W-:Y:S01]  /*0520*/  UMOV UR41, 0xffffc000 ;  /* 0xffffc00000297882 */ /* 0x000fe20000000000 */
[----:B------:R-:W-:Y:S01]  /*0530*/  SHF.R.S32.HI R5, RZ, 0x1f, R2 ;  /* 0x0000001fff057819 */ /* 0x000fe20000011402 */
[----:B------:R-:W-:Y:S01]  /*0540*/  ULOP3.LUT UR59, UR37, UR59, URZ, 0x3c, !UPT ;  /* 0x0000003b253b7292 */ /* 0x000fe2000f8e3c3f */
[----:B------:R-:W-:Y:S01]  /*0550*/  LOP3.LUT R3, R3, 0x38, R200, 0xf8, !PT ;  /* 0x0000003803037812 */ /* 0x000fe200078ef8c8 */
[----:B------:R-:W-:Y:S01]  /*0560*/  UISETP.NE.AND UP3, UPT, UR10, URZ, UPT ;  /* 0x0000003f0a00728c */ /* 0x000fe2000bf65270 */
[----:B------:R-:W-:Y:S01]  /*0570*/  LEA.HI R9, R5, R2, RZ, 0x3 ;  /* 0x0000000205097211 */ /* 0x000fe200078f18ff */
[----:B------:R-:W-:Y:S01]  /*0580*/  UIMAD UR61, UR61, 0xc0, URZ ;  /* 0x000000c03d3d78a4 */ /* 0x000fe2000f8e023f */
[-C--:B------:R-:W-:Y:S01]  /*0590*/  LEA.HI R5, R11, R13.reuse, RZ, 0x6 ;  /* 0x0000000d0b057211 */ /* 0x080fe200078f30ff */
[----:B------:R-:W-:Y:S01]  /*05a0*/  UIMAD UR60, UR60, 0xc0, URZ ;  /* 0x000000c03c3c78a4 */ /* 0x000fe2000f8e023f */
[----:B------:R-:W-:Y:S01]  /*05b0*/  LOP3.LUT R4, R3, R4, RZ, 0x3c, !PT ;  /* 0x0000000403047212 */ /* 0x000fe200078e3cff */
[----:B------:R-:W-:Y:S01]  /*05c0*/  UIMAD.WIDE.U32 UR42, UR38, UR46, URZ ;  /* 0x0000002e262a72a5 */ /* 0x000fe2000f8e003f */
[----:B------:R-:W-:Y:S01]  /*05d0*/  LOP3.LUT R3, R9, 0xfffffff8, RZ, 0xc0, !PT ;  /* 0xfffffff809037812 */ /* 0x000fe200078ec0ff */
[----:B------:R-:W-:Y:S01]  /*05e0*/  IMAD.SHL.U32 R5, R5, 0x8, RZ ;  /* 0x0000000805057824 */ /* 0x000fe200078e00ff */
[C---:B------:R-:W-:Y:S01]  /*05f0*/  LOP3.LUT P3, RZ, R0.reuse, 0x4, RZ, 0xc0, !PT ;  /* 0x0000000400ff7812 */ /* 0x040fe2000786c0ff */
[----:B------:R-:W-:Y:S01]  /*0600*/  IMAD.SHL.U32 R0, R0, 0x40, RZ ;  /* 0x0000004000007824 */ /* 0x000fe200078e00ff */
[----:B------:R-:W-:Y:S01]  /*0610*/  SEL R180, R196, 0xffffffe0, !P4 ;  /* 0xffffffe0c4b47807 */ /* 0x000fe20006000000 */
[----:B------:R-:W-:Y:S01]  /*0620*/  IMAD.IADD R12, R2, 0x1, -R3 ;  /* 0x00000001020c7824 */ /* 0x000fe200078e0a03 */
[----:B------:R-:W-:Y:S01]  /*0630*/  LOP3.LUT R2, R4, 0xfffffe00, R5, 0xf8, !PT ;  /* 0xfffffe0004027812 */ /* 0x000fe200078ef805 */
[----:B------:R-:W-:Y:S01]  /*0640*/  IMAD.U32 R3, RZ, RZ, UR15 ;  /* 0x0000000fff037e24 */ /* 0x000fe2000f8e00ff */
[----:B------:R-:W-:Y:S01]  /*0650*/  LEA.HI R3, R11, R13, RZ, 0x7 ;  /* 0x0000000d0b037211 */ /* 0x000fe200078f38ff */
[----:B------:R-:W-:Y:S01]  /*0660*/  IMAD.SHL.U32 R5, R188, 0x200, RZ ;  /* 0x00000200bc057824 */ /* 0x000fe200078e00ff */
[----:B------:R-:W-:Y:S01]  /*0670*/  LOP3.LUT R0, R0, 0x1c0, RZ, 0xc0, !PT ;  /* 0x000001c000007812 */ /* 0x000fe200078ec0ff */
[----:B------:R1:W-:Y:S01]  /*0680*/  STL [R1+0x24], R2 ;  /* 0x0000240201007387 */ /* 0x0003e20000100800 */
[----:B------:R-:W-:-:S02]  /*0690*/  UIMAD UR54, UR39, UR46, URZ ;  /* 0x0000002e273672a4 */ /* 0x000fc4000f8e023f */
[----:B------:R-:W-:Y:S01]  /*06a0*/  LOP3.LUT R178, R0, 0x8, R14, 0xf8, !PT ;  /* 0x0000000800b27812 */ /* 0x000fe200078ef80e */
[----:B------:R-:W-:Y:S01]  /*06b0*/  USHF.R.S32.HI UR56, URZ, 0x1f, UR50 ;  /* 0x0000001f3f387899 */ /* 0x000fe20008011432 */
[----:B------:R-:W-:Y:S01]  /*06c0*/  SHF.R.U32.HI R4, RZ, 0x3, R0 ;  /* 0x00000003ff047819 */ /* 0x000fe20000011600 */
[----:B------:R-:W-:Y:S02]  /*06d0*/  UIMAD UR53, UR4, UR53, URZ ;  /* 0x00000035043572a4 */ /* 0x000fe4000f8e023f */
[----:B------:R-:W-:Y:S01]  /*06e0*/  @!UP2 UIMAD UR52, UR5, UR52, URZ ;  /* 0x000000340534a2a4 */ /* 0x000fe2000f8e023f */
[----:B------:R-:W-:Y:S01]  /*06f0*/  LOP3.LUT R178, R178, R4, RZ, 0x3c, !PT ;  /* 0x00000004b2b27212 */ /* 0x000fe200078e3cff */
[----:B------:R-:W-:Y:S02]  /*0700*/  USHF.R.S32.HI UR51, URZ, 0x1f, UR48 ;  /* 0x0000001f3f337899 */ /* 0x000fe40008011430 */
[----:B------:R-:W-:Y:S01]  /*0710*/  ULDC.64 UR44, c[0x0][0x118] ;  /* 0x00004600002c7ab9 */ /* 0x000fe20000000a00 */
[----:B-1----:R-:W-:-:S04]  /*0720*/  LOP3.LUT R2, R7, 0x1, RZ, 0xc0, !PT ;  /* 0x0000000107027812 */ /* 0x002fc800078ec0ff */
[----:B------:R-:W-:Y:S02]  /*0730*/  ISETP.NE.U32.AND P0, PT, R2, 0x1, PT ;  /* 0x000000010200780c */ /* 0x000fe40003f05070 */
[----:B------:R-:W-:Y:S01]  /*0740*/  SHF.R.S32.HI R2, RZ, 0x7, R3 ;  /* 0x00000007ff027819 */ /* 0x000fe20000011403 */
[----:B------:R-:W-:Y:S01]  /*0750*/  IMAD.SHL.U32 R3, R8, 0x10, RZ ;  /* 0x0000001008037824 */ /* 0x000fe200078e00ff */
[----:B------:R-:W-:Y:S02]  /*0760*/  R2P PR, R7, 0x6 ;  /* 0x0000000607007804 */ /* 0x000fe40000000000 */
[----:B------:R-:W-:Y:S02]  /*0770*/  SEL R194, R194, 0x10, !P0 ;  /* 0x00000010c2c27807 */ /* 0x000fe40004000000 */
[----:B------:R-:W-:Y:S01]  /*0780*/  LOP3.LUT R6, R0, 0x30, R3, 0xf8, !PT ;  /* 0x0000003000067812 */ /* 0x000fe200078ef803 */
[----:B------:R-:W-:Y:S01]  /*0790*/  IMAD R0, R2, 0x1000, R5 ;  /* 0x0000100002007824 */ /* 0x000fe200078e0205 */
[----:B------:R-:W-:Y:S01]  /*07a0*/  LEA.HI.SX32 R16, R10, R3, 0x1e ;  /* 0x000000030a107211 */ /* 0x000fe200078ff2ff */
[----:B------:R-:W-:Y:S01]  /*07b0*/  IMAD.U32 R10, RZ, RZ, UR14 ;  /* 0x0000000eff0a7e24 */ /* 0x000fe2000f8e00ff */
[----:B------:R-:W-:Y:S01]  /*07c0*/  LOP3.LUT R3, R6, 0x8, R14, 0xf8, !PT ;  /* 0x0000000806037812 */ /* 0x000fe200078ef80e */
[----:B------:R-:W-:Y:S01]  /*07d0*/  IMAD.IADD R178, R0, 0x1, R178 ;  /* 0x0000000100b27824 */ /* 0x000fe200078e02b2 */
[----:B------:R-:W-:Y:S01]  /*07e0*/  LOP3.LUT R0, R15, 0x7ffffffc, RZ, 0xc0, !PT ;  /* 0x7ffffffc0f007812 */ /* 0x000fe200078ec0ff */
[----:B------:R-:W-:Y:S01]  /*07f0*/  IMAD.SHL.U32 R10, R13, 0x2, RZ ;  /* 0x000000020d0a7824 */ /* 0x000fe200078e00ff */
[----:B------:R-:W-:Y:S01]  /*0800*/  LOP3.LUT R3, R5, R3, R4, 0xf6, !PT ;  /* 0x0000000305037212 */ /* 0x000fe200078ef604 */
[----:B------:R-:W-:Y:S01]  /*0810*/  IMAD.SHL.U32 R4, R2, 0x8, RZ ;  /* 0x0000000802047824 */ /* 0x000fe200078e00ff */
[----:B------:R-:W-:Y:S01]  /*0820*/  STL [R1+0x30], R16 ;  /* 0x0000301001007387 */ /* 0x000fe20000100800 */
[----:B------:R-:W-:Y:S01]  /*0830*/  IMAD.IADD R6, R13, 0x1, -R0 ;  /* 0x000000010d067824 */ /* 0x000fe200078e0a00 */
[----:B------:R-:W-:Y:S01]  /*0840*/  LOP3.LUT R10, R10, 0x6, RZ, 0xc0, !PT ;  /* 0x000000060a0a7812 */ /* 0x000fe200078ec0ff */
[----:B------:R-:W-:Y:S01]  /*0850*/  IMAD.SHL.U32 R0, R7, 0x40, RZ ;  /* 0x0000004007007824 */ /* 0x000fe200078e00ff */
[----:B------:R-:W-:Y:S01]  /*0860*/  LOP3.LUT R4, R4, 0x8, RZ, 0xc0, !PT ;  /* 0x0000000804047812 */ /* 0x000fe200078ec0ff */
[----:B------:R-:W-:Y:S01]  /*0870*/  IMAD.SHL.U32 R6, R6, 0x2, RZ ;  /* 0x0000000206067824 */ /* 0x000fe200078e00ff */
[----:B------:R-:W-:Y:S01]  /*0880*/  SEL R196, R196, 0xffffffe0, !P1 ;  /* 0xffffffe0c4c47807 */ /* 0x000fe20004800000 */
[----:B------:R-:W-:Y:S01]  /*0890*/  IMAD.SHL.U32 R7, R188, 0x10, RZ ;  /* 0x00000010bc077824 */ /* 0x000fe200078e00ff */
[----:B------:R-:W-:Y:S01]  /*08a0*/  LOP3.LUT R0, R0, 0x1c0, RZ, 0xc0, !PT ;  /* 0x000001c000007812 */ /* 0x000fe200078ec0ff */
[----:B------:R-:W-:-:S02]  /*08b0*/  IMAD R10, R2, 0x40, R10 ;  /* 0x00000040020a7824 */ /* 0x000fc400078e020a */
[----:B------:R-:W-:Y:S01]  /*08c0*/  IMAD R2, R2, 0x2000, R6 ;  /* 0x0000200002027824 */ /* 0x000fe200078e0206 */
[----:B------:R-:W-:Y:S01]  /*08d0*/  SHF.R.U32.HI R5, RZ, 0x3, R0 ;  /* 0x00000003ff057819 */ /* 0x000fe20000011600 */
[----:B------:R-:W-:Y:S01]  /*08e0*/  IMAD.SHL.U32 R188, R188, 0x8, RZ ;  /* 0x00000008bcbc7824 */ /* 0x000fe200078e00ff */
[----:B------:R-:W-:Y:S01]  /*08f0*/  LOP3.LUT R7, R4, 0x10, R7, 0xf8, !PT ;  /* 0x0000001004077812 */ /* 0x000fe200078ef807 */
[C---:B------:R-:W-:Y:S01]  /*0900*/  IMAD R2, R8.reuse, 0x400, R2 ;  /* 0x0000040008027824 */ /* 0x040fe200078e0202 */
[CC--:B------:R-:W-:Y:S01]  /*0910*/  LOP3.LUT R4, R5.reuse, R0.reuse, R4, 0x1e, !PT ;  /* 0x0000000005047212 */ /* 0x0c0fe200078e1e04 */
[----:B------:R1:W-:Y:S01]  /*0920*/  STL [R1+0x2c], R10 ;  /* 0x00002c0a01007387 */ /* 0x0003e20000100800 */
[----:B------:R-:W-:Y:S01]  /*0930*/  LOP3.LUT R5, R5, R0, RZ, 0xfc, !PT ;  /* 0x0000000005057212 */ /* 0x000fe200078efcff */
[----:B------:R-:W-:Y:S02]  /*0940*/  IMAD R0, R8, 0x400, R6 ;  /* 0x0000040008007824 */ /* 0x000fe400078e0206 */
[----:B------:R-:W-:-:S02]  /*0950*/  IMAD.SHL.U32 R178, R178, 0x2, RZ ;  /* 0x00000002b2b27824 */ /* 0x000fc400078e00ff */
[----:B------:R-:W-:Y:S02]  /*0960*/  IMAD.IADD R192, R5, 0x1, R2 ;  /* 0x0000000105c07824 */ /* 0x000fe400078e0202 */
[----:B------:R-:W-:Y:S02]  /*0970*/  IMAD.U32 R2, RZ, RZ, UR8 ;  /* 0x00000008ff027e24 */ /* 0x000fe4000f8e00ff */
[----:B------:R-:W-:Y:S02]  /*0980*/  IMAD.SHL.U32 R2, R12, 0x40, RZ ;  /* 0x000000400c027824 */ /* 0x000fe400078e00ff */
[----:B------:R-:W-:Y:S01]  /*0990*/  IMAD.U32 R5, RZ, RZ, UR8 ;  /* 0x00000008ff057e24 */ /* 0x000fe2000f8e00ff */
[----:B------:R-:W-:Y:S01]  /*09a0*/  USHF.R.S32.HI UR8, URZ, 0x1f, UR37 ;  /* 0x0000001f3f087899 */ /* 0x000fe20008011425 */
[----:B------:R-:W-:Y:S01]  /*09b0*/  IMAD.SHL.U32 R192, R192, 0x2, RZ ;  /* 0x00000002c0c07824 */ /* 0x000fe200078e00ff */
[----:B------:R-:W-:Y:S01]  /*09c0*/  LOP3.LUT R2, R2, 0x1c0, RZ, 0xc0, !PT ;  /* 0x000001c002027812 */ /* 0x000fe200078ec0ff */
[----:B------:R-:W-:-:S02]  /*09d0*/  IMAD.IADD R181, R178, 0x1, R180 ;  /* 0x00000001b2b57824 */ /* 0x000fc400078e02b4 */
[C---:B------:R-:W-:Y:S01]  /*09e0*/  IMAD.IADD R195, R192.reuse, 0x1, R194 ;  /* 0x00000001c0c37824 */ /* 0x040fe200078e02c2 */
[----:B------:R-:W-:Y:S01]  /*09f0*/  SHF.R.U32.HI R5, RZ, 0x3, R2 ;  /* 0x00000003ff057819 */ /* 0x000fe20000011602 */
[----:B------:R-:W-:Y:S01]  /*0a00*/  IMAD.IADD R199, R192, 0x1, R196 ;  /* 0x00000001c0c77824 */ /* 0x000fe200078e02c4 */
[----:B------:R-:W-:Y:S01]  /*0a10*/  LOP3.LUT R188, R2, 0x8, R188, 0xf8, !PT ;  /* 0x0000000802bc7812 */ /* 0x000fe200078ef8bc */
[----:B------:R-:W-:Y:S01]  /*0a20*/  IMAD.IADD R198, R195, 0x1, R196 ;  /* 0x00000001c3c67824 */ /* 0x000fe200078e02c4 */
[----:B------:R-:W-:Y:S01]  /*0a30*/  LOP3.LUT R2, R5, R7, R2, 0x1e, !PT ;  /* 0x0000000705027212 */ /* 0x000fe200078e1e02 */
[----:B------:R-:W-:Y:S01]  /*0a40*/  IMAD.SHL.U32 R3, R3, 0x2, RZ ;  /* 0x0000000203037824 */ /* 0x000fe200078e00ff */
[----:B------:R-:W-:Y:S01]  /*0a50*/  LOP3.LUT R188, R188, R5, RZ, 0x3c, !PT ;  /* 0x00000005bcbc7212 */ /* 0x000fe200078e3cff */
[----:B-1----:R-:W-:Y:S02]  /*0a60*/  IMAD.IADD R10, R0, 0x1, R4 ;  /* 0x00000001000a7824 */ /* 0x002fe400078e0204 */
[----:B------:R-:W-:Y:S01]  /*0a70*/  IMAD.U32 R4, RZ, RZ, UR9 ;  /* 0x00000009ff047e24 */ /* 0x000fe2000f8e00ff */
[----:B------:R-:W-:Y:S01]  /*0a80*/  IADD3 R4, R16, -0x80, RZ ;  /* 0xffffff8010047810 */ /* 0x000fe20007ffe0ff */
[----:B------:R-:W-:Y:S01]  /*0a90*/  IMAD.SHL.U32 R0, R9, 0x40, RZ ;  /* 0x0000004009007824 */ /* 0x000fe200078e00ff */
[----:B------:R-:W-:Y:S01]  /*0aa0*/  LEA R10, R10, 0xc000, 0x1 ;  /* 0x0000c0000a0a7811 */ /* 0x000fe200078e08ff */
[----:B------:R-:W-:Y:S01]  /*0ab0*/  IMAD.U32 R9, RZ, RZ, UR8 ;  /* 0x00000008ff097e24 */ /* 0x000fe2000f8e00ff */
[----:B------:R-:W-:-:S02]  /*0ac0*/  SHF.R.S32.HI R6, RZ, 0x1f, R4 ;  /* 0x0000001fff067819 */ /* 0x000fc40000011404 */
[----:B------:R-:W-:Y:S01]  /*0ad0*/  LOP3.LUT R0, R0, 0xfffffe00, RZ, 0xc0, !PT ;  /* 0xfffffe0000007812 */ /* 0x000fe200078ec0ff */
[----:B------:R-:W-:Y:S01]  /*0ae0*/  IMAD.IADD R5, R196, 0x1, R10 ;  /* 0x00000001c4057824 */ /* 0x000fe200078e020a */
[----:B------:R-:W-:Y:S02]  /*0af0*/  SHF.L.U64.HI R6, R4, 0x2, R6 ;  /* 0x0000000204067819 */ /* 0x000fe40000010206 */
[----:B------:R-:W-:Y:S01]  /*0b00*/  LOP3.LUT R187, R2, R0, RZ, 0xfc, !PT ;  /* 0x0000000002bb7212 */ /* 0x000fe200078efcff */
[----:B------:R-:W-:Y:S01]  /*0b10*/  IMAD R4, R8, 0x400, R0 ;  /* 0x0000040008047824 */ /* 0x000fe200078e0200 */
[C---:B------:R-:W-:Y:S01]  /*0b20*/  IADD3 R13, R10.reuse, 0x420, RZ ;  /* 0x000004200a0d7810 */ /* 0x040fe20007ffe0ff */
[----:B------:R-:W-:Y:S01]  /*0b30*/  IMAD.MOV.U32 R0, RZ, RZ, 0x40 ;  /* 0x00000040ff007424 */ /* 0x000fe200078e00ff */
[----:B------:R1:W-:Y:S01]  /*0b40*/  STL [R1+0x28], R6 ;  /* 0x0000280601007387 */ /* 0x0003e20000100800 */
[----:B------:R-:W-:Y:S01]  /*0b50*/  IMAD.MOV.U32 R2, RZ, RZ, 0x440 ;  /* 0x00000440ff027424 */ /* 0x000fe200078e00ff */
[----:B------:R-:W-:Y:S01]  /*0b60*/  IADD3 R9, R10, 0x2020, RZ ;  /* 0x000020200a097810 */ /* 0x000fe20007ffe0ff */
[----:B------:R-:W-:Y:S01]  /*0b70*/  IMAD.IADD R188, R4, 0x1, R188 ;  /* 0x0000000104bc7824 */ /* 0x000fe200078e02bc */
[C---:B------:R-:W-:Y:S01]  /*0b80*/  SEL R179, R0.reuse, 0xffffffc0, !P3 ;  /* 0xffffffc000b37807 */ /* 0x040fe20005800000 */
[----:B------:R-:W-:Y:S01]  /*0b90*/  STL [R1+0x34], R10 ;  /* 0x0000340a01007387 */ /* 0x000fe20000100800 */
[----:B------:R-:W-:-:S02]  /*0ba0*/  SEL R0, R0, 0xffffffc0, !P2 ;  /* 0xffffffc000007807 */ /* 0x000fc40005000000 */
[----:B------:R-:W-:Y:S01]  /*0bb0*/  SEL R2, R2, 0x3c0, !P2 ;  /* 0x000003c002027807 */ /* 0x000fe20005000000 */
[----:B------:R-:W-:Y:S01]  /*0bc0*/  IMAD.IADD R179, R178, 0x1, R179 ;  /* 0x00000001b2b37824 */ /* 0x000fe200078e02b3 */
[----:B------:R-:W-:Y:S01]  /*0bd0*/  @P1 IADD3 R13, R10, 0x3e0, RZ ;  /* 0x000003e00a0d1810 */ /* 0x000fe20007ffe0ff */
[----:B------:R-:W-:Y:S01]  /*0be0*/  IMAD.IADD R11, R0, 0x1, R10 ;  /* 0x00000001000b7824 */ /* 0x000fe200078e020a */
[C---:B------:R-:W-:Y:S01]  /*0bf0*/  IADD3 R12, R10.reuse, 0x2420, RZ ;  /* 0x000024200a0c7810 */ /* 0x040fe20007ffe0ff */
[C---:B------:R-:W-:Y:S01]  /*0c00*/  IMAD.IADD R4, R10.reuse, 0x1, R2 ;  /* 0x000000010a047824 */ /* 0x040fe200078e0202 */
[----:B------:R-:W-:Y:S01]  /*0c10*/  @P1 IADD3 R9, R10, 0x1fe0, RZ ;  /* 0x00001fe00a091810 */ /* 0x000fe20007ffe0ff */
[----:B------:R-:W-:Y:S01]  /*0c20*/  IMAD.IADD R193, R192, 0x1, R0 ;  /* 0x00000001c0c17824 */ /* 0x000fe200078e0200 */
[----:B------:R-:W-:Y:S01]  /*0c30*/  STL [R1+0x48], R11 ;  /* 0x0000480b01007387 */ /* 0x000fe20000100800 */
[----:B------:R-:W-:Y:S01]  /*0c40*/  @P1 IADD3 R12, R10, 0x23e0, RZ ;  /* 0x000023e00a0c1810 */ /* 0x000fe20007ffe0ff */
[----:B------:R-:W-:-:S02]  /*0c50*/  IMAD.IADD R180, R180, 0x1, R179 ;  /* 0x00000001b4b47824 */ /* 0x000fc400078e02b3 */
[----:B------:R2:W-:Y:S01]  /*0c60*/  STL [R1+0x64], R5 ;  /* 0x0000640501007387 */ /* 0x0005e20000100800 */
[--C-:B------:R-:W-:Y:S02]  /*0c70*/  IMAD.IADD R194, R194, 0x1, R193.reuse ;  /* 0x00000001c2c27824 */ /* 0x100fe400078e02c1 */
[----:B------:R-:W-:Y:S01]  /*0c80*/  IMAD.IADD R197, R196, 0x1, R193 ;  /* 0x00000001c4c57824 */ /* 0x000fe200078e02c1 */
[----:B------:R-:W-:Y:S01]  /*0c90*/  STL [R1+0x44], R4 ;  /* 0x0000440401007387 */ /* 0x000fe20000100800 */
[C---:B-1----:R-:W-:Y:S02]  /*0ca0*/  IADD3 R6, R10.reuse, 0x2040, RZ ;  /* 0x000020400a067810 */ /* 0x042fe40007ffe0ff */
[C---:B------:R-:W-:Y:S01]  /*0cb0*/  @P2 IADD3 R6, R10.reuse, 0x1fc0, RZ ;  /* 0x00001fc00a062810 */ /* 0x040fe20007ffe0ff */
[----:B------:R-:W-:Y:S04]  /*0cc0*/  STL [R1+0x50], R13 ;  /* 0x0000500d01007387 */ /* 0x000fe80000100800 */
[----:B------:R-:W-:Y:S04]  /*0cd0*/  STL [R1+0x38], R9 ;  /* 0x0000380901007387 */ /* 0x000fe80000100800 */
[----:B------:R-:W-:Y:S04]  /*0ce0*/  STL [R1+0x4c], R12 ;  /* 0x00004c0c01007387 */ /* 0x000fe80000100800 */
[----:B------:R1:W-:Y:S01]  /*0cf0*/  STL [R1+0x40], R6 ;  /* 0x0000400601007387 */ /* 0x0003e20000100800 */
[----:B--2---:R-:W-:-:S02]  /*0d00*/  IADD3 R5, R10, 0x2440, RZ ;  /* 0x000024400a057810 */ /* 0x004fc40007ffe0ff */
[----:B------:R-:W-:-:S05]  /*0d10*/  @P2 IADD3 R5, R10, 0x23c0, RZ ;  /* 0x000023c00a052810 */ /* 0x000fca0007ffe0ff */
[----:B------:R2:W-:Y:S01]  /*0d20*/  STL [R1+0x3c], R5 ;  /* 0x00003c0501007387 */ /* 0x0005e20000100800 */
[----:B-1----:R-:W-:-:S05]  /*0d30*/  IMAD.IADD R6, R196, 0x1, R11 ;  /* 0x00000001c4067824 */ /* 0x002fca00078e020b */
[----:B------:R1:W-:Y:S01]  /*0d40*/  STL [R1+0x60], R6 ;  /* 0x0000600601007387 */ /* 0x0003e20000100800 */
[----:B--2---:R-:W-:Y:S02]  /*0d50*/  IMAD.IADD R5, R196, 0x1, R4 ;  /* 0x00000001c4057824 */ /* 0x004fe400078e0204 */
[--C-:B------:R-:W-:Y:S02]  /*0d60*/  IMAD.IADD R4, R0, 0x1, R9.reuse ;  /* 0x0000000100047824 */ /* 0x100fe400078e0209 */
[----:B------:R-:W-:Y:S01]  /*0d70*/  IMAD.IADD R0, R2, 0x1, R9 ;  /* 0x0000000102007824 */ /* 0x000fe200078e0209 */
[----:B------:R1:W-:Y:S01]  /*0d80*/  STL [R1+0x5c], R5 ;  /* 0x00005c0501007387 */ /* 0x0003e20000100800 */
[----:B------:R-:W-:-:S03]  /*0d90*/  IMAD.IADD R196, R196, 0x1, R194 ;  /* 0x00000001c4c47824 */ /* 0x000fc600078e02c2 */
[----:B------:R1:W-:Y:S04]  /*0da0*/  STL [R1+0x58], R4 ;  /* 0x0000580401007387 */ /* 0x0003e80000100800 */
[----:B------:R1:W-:Y:S02]  /*0db0*/  STL [R1+0x54], R0 ;  /* 0x0000540001007387 */ /* 0x0003e40000100800 */
.L_x_510:
        /* <DEDUP_REMOVED lines=22> */
[----:B---3--:R1:W3:Y:S01]  /*0f20*/  @P2 LDG.E R2, [R4.64+0x4] ;  /* 0x0000041204022981 */ /* 0x0082e2000c1e1900 */
[----:B------:R-:W-:Y:S01]  /*0f30*/  UISETP.EQ.U32.AND UP1, UPT, URZ, UR8, UPT ;  /* 0x000000083f00728c */ /* 0x000fe2000bf22070 */
[----:B------:R-:W-:-:S03]  /*0f40*/  MOV R6, UR4 ;  /* 0x0000000400067c02 */ /* 0x000fc60008000f00 */
[----:B------:R-:W-:Y:S01]  /*0f50*/  IMAD.U32 R7, RZ, RZ, UR5 ;  /* 0x00000005ff077e24 */ /* 0x000fe2000f8e00ff */
[----:B------:R-:W-:Y:S02]  /*0f60*/  UISETP.EQ.OR.EX UP1, UPT, URZ, UR9, !UP5, UP1 ;  /* 0x000000093f00728c */ /* 0x000fe4000ef22710 */
[----:B------:R-:W-:Y:S02]  /*0f70*/  UIADD3 UR8, UP0, UR15, UR8, URZ ;  /* 0x000000080f087290 */ /* 0x000fe4000ff1e03f */
[----:B----4-:R-:W4:Y:S02]  /*0f80*/  @P0 LDG.E R6, [R6.64] ;  /* 0x0000001206060981 */ /* 0x010f24000c1e1900 */
        /* <DEDUP_REMOVED lines=25> */
.L_x_434:
        /* <DEDUP_REMOVED lines=23> */
[----:B------:R-:W-:Y:S02]  /*1290*/  UISETP.NE.AND UP1, UPT, UR14, -0x1, UPT ;  /* 0xffffffff0e00788c */ /* 0x000fe4000bf25270 */
[----:B------:R-:W-:Y:S02]  /*12a0*/  UIMAD.WIDE.U32 UR10, UR34, UR8, URZ ;  /* 0x00000008220a72a5 */ /* 0x000fe4000f8e003f */
[----:B------:R-:W-:Y:S02]  /*12b0*/  UIMAD UR9, UR34, UR9, UR5 ;  /* 0x00000009220972a4 */ /* 0x000fe4000f8e0205 */
[----:B------:R-:W-:-:S02]  /*12c0*/  ULDC.64 UR12, c[0x0][0x190] ;  /* 0x00006400000c7ab9 */ /* 0x000fc40000000a00 */
[----:B------:R-:W-:Y:S02]  /*12d0*/  UIADD3 UR36, UR11, UR9, URZ ;  /* 0x000000090b247290 */ /* 0x000fe4000fffe03f */
[----:B------:R-:W-:Y:S02]  /*12e0*/  UIMAD.WIDE.U32 UR8, UR14, UR12, URZ ;  /* 0x0000000c0e0872a5 */ /* 0x000fe4000f8e003f */
[----:B------:R-:W-:Y:S02]  /*12f0*/  UIMAD UR5, UR14, UR13, URZ ;  /* 0x0000000d0e0572a4 */ /* 0x000fe4000f8e023f */
[----:B-1----:R-:W-:Y:S02]  /*1300*/  UISETP.NE.AND UP0, UPT, UR23, -0x1, UPT ;  /* 0xffffffff1700788c */ /* 0x002fe4000bf05270 */
[----:B------:R-:W-:Y:S02]  /*1310*/  @UP1 UIADD3 UR36, UR9, UR5, URZ ;  /* 0x0000000509241290 */ /* 0x000fe4000fffe03f */
[----:B------:R-:W-:-:S02]  /*1320*/  UIADD3 UR5, UR32, 0x7f, URZ ;  /* 0x0000007f20057890 */ /* 0x000fc4000fffe03f */
[----:B------:R-:W-:Y:S01]  /*1330*/  USEL UR40, UR10, UR8, !UP1 ;  /* 0x000000080a287287 */ /* 0x000fe2000c800000 */
[----:B------:R-:W-:Y:S01]  /*1340*/  PLOP3.LUT P0, PT, PT, PT, UP0, 0x80, 0x0 ;  /* 0x000000000000781c */ /* 0x000fe20003f0f008 */
[----:B------:R-:W-:Y:S02]  /*1350*/  USHF.R.S32.HI UR8, URZ, 0x1f, UR5 ;  /* 0x0000001f3f087899 */ /* 0x000fe40008011405 */
[----:B------:R-:W-:Y:S02]  /*1360*/  ULDC.64 UR10, c[0x0][0x198] ;  /* 0x00006600000a7ab9 */ /* 0x000fe40000000a00 */
[----:B------:R-:W-:Y:S02]  /*1370*/  ULEA.HI UR35, UR8, UR5, URZ, 0x7 ;  /* 0x0000000508237291 */ /* 0x000fe4000f8f383f */
[----:B------:R-:W-:Y:S02]  /*1380*/  @UP0 UIADD3 UR12, UR16, UR23, URZ ;  /* 0x00000017100c0290 */ /* 0x000fe4000fffe03f */
[----:B------:R-:W-:-:S02]  /*1390*/  ULOP3.LUT UR5, UR35, 0xffffff80, URZ, 0xc0, !UPT ;  /* 0xffffff8023057892 */ /* 0x000fc4000f8ec03f */
[----:B------:R-:W-:Y:S02]  /*13a0*/  @UP0 UIMAD.WIDE.U32 UR8, UR12, UR10, URZ ;  /* 0x0000000a0c0802a5 */ /* 0x000fe4000f8e003f */
[----:B------:R-:W-:Y:S02]  /*13b0*/  UIADD3 UR21, UR5, -0x80, URZ ;  /* 0xffffff8005157890 */ /* 0x000fe4000fffe03f */
[----:B------:R-:W-:Y:S02]  /*13c0*/  @UP0 UIMAD UR30, UR12, UR11, UR9 ;  /* 0x0000000b0c1e02a4 */ /* 0x000fe4000f8e0209 */
[----:B------:R-:W-:Y:S02]  /*13d0*/  USHF.R.S32.HI UR33, URZ, 0x1f, UR21 ;  /* 0x0000001f3f217899 */ /* 0x000fe40008011415 */
[----:B------:R-:W-:Y:S01]  /*13e0*/  @UP0 UMOV UR29, UR8 ;  /* 0x00000008001d0c82 */ /* 0x000fe20008000000 */
[----:B------:R-:W-:Y:S05]  /*13f0*/  @P0 BRA `(.L_x_436) ;  /* 0x000000c000000947 */ /* 0x000fea0003800000 */
[----:B------:R-:W-:Y:S02]  /*1400*/  USHF.R.S32.HI UR5, URZ, 0x1f, UR16 ;  /* 0x0000001f3f057899 */ /* 0x000fe40008011410 */
[----:B------:R-:W-:-:S02]  /*1410*/  ULDC.64 UR8, c[0x0][0x198] ;  /* 0x0000660000087ab9 */ /* 0x000fc40000000a00 */
[----:B------:R-:W-:Y:S02]  /*1420*/  UIMAD UR5, UR5, UR8, URZ ;  /* 0x00000008050572a4 */ /* 0x000fe4000f8e023f */
[----:B------:R-:W-:Y:S02]  /*1430*/  ULDC.64 UR10, c[0x0][0x180] ;  /* 0x00006000000a7ab9 */ /* 0x000fe40000000a00 */
[----:B------:R-:W-:Y:S02]  /*1440*/  UIMAD UR12, UR16, UR9, UR5 ;  /* 0x00000009100c72a4 */ /* 0x000fe4000f8e0205 */
[----:B------:R-:W-:Y:S02]  /*1450*/  UIMAD.WIDE.U32 UR8, UR16, UR8, URZ ;  /* 0x00000008100872a5 */ /* 0x000fe4000f8e003f */
[----:B------:R-:W-:Y:S02]  /*1460*/  UIMAD UR5, UR20, UR10, URZ ;  /* 0x0000000a140572a4 */ /* 0x000fe4000f8e023f */
[----:B------:R-:W-:-:S02]  /*1470*/  UIADD3 UR9, UR9, UR12, URZ ;  /* 0x0000000c09097290 */ /* 0x000fc4000fffe03f */
[----:B------:R-:W-:Y:S02]  /*1480*/  UIMAD UR5, UR34, UR11, UR5 ;  /* 0x0000000b220572a4 */ /* 0x000fe4000f8e0205 */
[----:B------:R-:W-:-:S04]  /*1490*/  UIMAD.WIDE.U32 UR8, UR34, UR10, UR8 ;  /* 0x0000000a220872a5 */ /* 0x000fc8000f8e0008 */
[----:B------:R-:W-:-:S03]  /*14a0*/  UIADD3 UR30, UR9, UR5, URZ ;  /* 0x00000005091e7290 */ /* 0x000fc6000fffe03f */
[----:B------:R-:W-:Y:S02]  /*14b0*/  UMOV UR29, UR8 ;  /* 0x00000008001d7c82 */ /* 0x000fe40008000000 */
.L_x_436:
        /* <DEDUP_REMOVED lines=18> */
.L_x_437:
        /* <DEDUP_REMOVED lines=71> */
.L_x_438:
[----:B------:R-:W-:Y:S02]  /*1a50*/  UMOV UR12, UR53 ;  /* 0x00000035000c7c82 */ /* 0x000fe40008000000 */
.L_x_439:
[----:B------:R-:W1:Y:S01]  /*1a60*/  S2R R19, SR_TID.X ;  /* 0x0000000000137919 */ /* 0x000e620000002100 */
[----:B------:R-:W-:Y:S01]  /*1a70*/  UIADD3 UR8, UP5, UP4, UR8, UR48, UR50 ;  /* 0x0000003008087290 */ /* 0x000fe2000fcbe032 */
[----:B------:R-:W-:Y:S01]  /*1a80*/  SHF.R.S32.HI R201, RZ, 0x1f, R200 ;  /* 0x0000001fffc97819 */ /* 0x000fe200000114c8 */
[----:B------:R-:W-:Y:S01]  /*1a90*/  USHF.R.S32.HI UR14, URZ, 0x1f, UR37 ;  /* 0x0000001f3f0e7899 */ /* 0x000fe20008011425 */
[----:B------:R-:W-:Y:S01]  /*1aa0*/  IMAD.U32 R9, RZ, RZ, UR21 ;  /* 0x00000015ff097e24 */ /* 0x000fe2000f8e00ff */
[----:B------:R-:W-:Y:S01]  /*1ab0*/  UIADD3 UR22, UP1, UP0, UR22, UR8, UR25 ;  /* 0x0000000816167290 */ /* 0x000fe2000f83e019 */
[----:B------:R-:W-:Y:S01]  /*1ac0*/  IMAD.U32 R14, RZ, RZ, UR7 ;  /* 0x00000007ff0e7e24 */ /* 0x000fe2000f8e00ff */
[----:B------:R-:W-:Y:S01]  /*1ad0*/  UIADD3.X UR5, UR10, UR51, UR56, UP5, UP4 ;  /* 0x000000330a057290 */ /* 0x000fe2000afe8438 */
[----:B------:R-:W-:Y:S01]  /*1ae0*/  IMAD.U32 R13, RZ, RZ, UR6 ;  /* 0x00000006ff0d7e24 */ /* 0x000fe2000f8e00ff */
[----:B------:R-:W-:Y:S01]  /*1af0*/  ULDC.64 UR8, c[0x0][0x1a8] ;  /* 0x00006a0000087ab9 */ /* 0x000fe20000000a00 */
[----:B------:R-:W-:Y:S01]  /*1b00*/  BSSY B1, `(.L_x_435) ;  /* 0x0000970000017945 */ /* 0x000fe20003800000 */
[----:B------:R-:W-:-:S02]  /*1b10*/  UIADD3.X UR13, UR11, UR5, UR13, UP1, UP0 ;  /* 0x000000050b0d7290 */ /* 0x000fc40008fe040d */
[----:B------:R-:W-:Y:S02]  /*1b20*/  UIMAD UR5, UR14, UR8, URZ ;  /* 0x000000080e0572a4 */ /* 0x000fe4000f8e023f */
[----:B------:R-:W-:Y:S02]  /*1b30*/  UISETP.GE.AND UP0, UPT, UR32, 0x1, UPT ;  /* 0x000000012000788c */ /* 0x000fe4000bf06270 */
[----:B------:R-:W-:Y:S02]  /*1b40*/  UIMAD UR11, UR37, UR9, UR5 ;  /* 0x00000009250b72a4 */ /* 0x000fe4000f8e0205 */
[----:B------:R-:W-:Y:S02]  /*1b50*/  UIADD3 UR12, UR21, UR12, URZ ;  /* 0x0000000c150c7290 */ /* 0x000fe4000fffe03f */
[----:B------:R-:W-:Y:S02]  /*1b60*/  ULDC.64 UR8, c[0x0][0x378] ;  /* 0x0000de0000087ab9 */ /* 0x000fe40000000a00 */
[----:B------:R-:W-:Y:S01]  /*1b70*/  UIMAD UR5, UR14, UR8, URZ ;  /* 0x000000080e0572a4 */ /* 0x000fe2000f8e023f */
[----:B-1----:R-:W-:Y:S01]  /*1b80*/  SHF.R.S32.HI R20, RZ, 0x1f, R19 ;  /* 0x0000001fff147819 */ /* 0x002fe20000011413 */
[----:B------:R-:W-:-:S02]  /*1b90*/  ULDC.64 UR6, c[0x0][0x200] ;  /* 0x0000800000067ab9 */ /* 0x000fc40000000a00 */
[----:B------:R-:W-:Y:S01]  /*1ba0*/  UIMAD UR10, UR37, UR9, UR5 ;  /* 0x00000009250a72a4 */ /* 0x000fe2000f8e0205 */
[CC--:B------:R-:W-:Y:S01]  /*1bb0*/  LEA.HI R2, R20.reuse, R19.reuse, RZ, 0x3 ;  /* 0x0000001314027211 */ /* 0x0c0fe200078f18ff */
[----:B------:R-:W-:Y:S01]  /*1bc0*/  UMOV UR14, 0x4 ;  /* 0x00000004000e7882 */ /* 0x000fe20000000000 */
[----:B------:R-:W-:Y:S01]  /*1bd0*/  LEA.HI R8, R20, R19, RZ, 0x5 ;  /* 0x0000001314087211 */ /* 0x000fe200078f28ff */
[----:B------:R-:W-:Y:S01]  /*1be0*/  ULDC.64 UR8, c[0x0][0x370] ;  /* 0x0000dc0000087ab9 */ /* 0x000fe20000000a00 */
[----:B------:R-:W-:Y:S01]  /*1bf0*/  SHF.R.S32.HI R2, RZ, 0x3, R2 ;  /* 0x00000003ff027819 */ /* 0x000fe20000011402 */
[----:B------:R-:W-:Y:S02]  /*1c00*/  UIMAD UR5, UR33, UR8, URZ ;  /* 0x00000008210572a4 */ /* 0x000fe4000f8e023f */
[----:B------:R-:W-:Y:S01]  /*1c10*/  UIADD3 UR8, UR21, UR15, URZ ;  /* 0x0000000f15087290 */ /* 0x000fe2000fffe03f */
[----:B------:R-:W-:Y:S01]  /*1c20*/  SHF.R.S32.HI R18, RZ, 0x1f, R2 ;  /* 0x0000001fff127819 */ /* 0x000fe20000011402 */
[----:B------:R-:W-:Y:S01]  /*1c30*/  UIMAD UR5, UR21, UR9, UR5 ;  /* 0x00000009150572a4 */ /* 0x000fe2000f8e0205 */
[----:B------:R-:W-:Y:S01]  /*1c40*/  IADD3 R0, P0, R2, UR21, RZ ;  /* 0x0000001502007c10 */ /* 0x000fe2000ff1e0ff */
[----:B------:R-:W-:Y:S01]  /*1c50*/  UIMAD.WIDE UR8, UR8, UR14, UR6 ;  /* 0x0000000e080872a5 */ /* 0x000fe2000f8e0206 */
[----:B------:R1:W2:Y:S02]  /*1c60*/  R2UR UR7, R14 ;  /* 0x000000000e0773c2 */ /* 0x0002a400000e0000 */
[----:B------:R-:W-:Y:S01]  /*1c70*/  IADD3.X R7, R18, UR33, RZ, P0, !PT ;  /* 0x0000002112077c10 */ /* 0x000fe200087fe4ff */
[----:B------:R-:W-:-:S04]  /*1c80*/  IMAD.WIDE.U32 R4, R0, c[0x0][0x190], R200 ;  /* 0x0000640000047a25 */ /* 0x000fc800078e00c8 */
[----:B------:R-:W-:Y:S01]  /*1c90*/  IMAD R7, R7, c[0x0][0x190], RZ ;  /* 0x0000640007077a24 */ /* 0x000fe200078e02ff */
[----:B------:R-:W-:Y:S01]  /*1ca0*/  IADD3 R6, P0, R4, UR40, RZ ;  /* 0x0000002804067c10 */ /* 0x000fe2000ff1e0ff */
[----:B------:R1:W3:Y:S02]  /*1cb0*/  R2UR UR6, R13 ;  /* 0x000000000d0673c2 */ /* 0x0002e400000e0000 */
[----:B------:R-:W-:-:S05]  /*1cc0*/  IMAD R0, R0, c[0x0][0x194], R7 ;  /* 0x0000650000007a24 */ /* 0x000fca00078e0207 */
[----:B------:R-:W-:Y:S02]  /*1cd0*/  IADD3.X R7, R5, UR36, R0, P0, !PT ;  /* 0x0000002405077c10 */ /* 0x000fe400087fe400 */
[----:B------:R-:W-:Y:S02]  /*1ce0*/  LOP3.LUT R0, R8, 0xffffffe0, RZ, 0xc0, !PT ;  /* 0xffffffe008007812 */ /* 0x000fe400078ec0ff */
[----:B------:R-:W-:Y:S02]  /*1cf0*/  IADD3 R4, P0, R200, UR28, RZ ;  /* 0x0000001cc8047c10 */ /* 0x000fe4000ff1e0ff */
[----:B------:R-:W-:Y:S01]  /*1d00*/  SHF.R.S32.HI R8, RZ, 0x5, R8 ;  /* 0x00000005ff087819 */ /* 0x000fe20000011408 */
[----:B------:R-:W-:Y:S01]  /*1d10*/  IMAD.IADD R0, R19, 0x1, -R0 ;  /* 0x0000000113007824 */ /* 0x000fe200078e0a00 */
[----:B------:R-:W-:-:S03]  /*1d20*/  IADD3.X R5, R201, UR31, RZ, P0, !PT ;  /* 0x0000001fc9057c10 */ /* 0x000fc600087fe4ff */
[----:B------:R-:W-:Y:S02]  /*1d30*/  IMAD R0, R8, UR49, R0 ;  /* 0x0000003108007c24 */ /* 0x000fe4000f8e0200 */
[----:B------:R-:W-:-:S03]  /*1d40*/  IMAD.WIDE.U32 R4, R9, c[0x0][0x370], R4 ;  /* 0x0000dc0009047a25 */ /* 0x000fc600078e0004 */
[C---:B------:R-:W-:Y:S02]  /*1d50*/  IADD3 R8, P0, R0.reuse, UR22, RZ ;  /* 0x0000001600087c10 */ /* 0x040fe4000ff1e0ff */
[----:B------:R-:W-:Y:S01]  /*1d60*/  IADD3 R5, R5, UR5, RZ ;  /* 0x0000000505057c10 */ /* 0x000fe2000fffe0ff */
[----:B------:R-:W-:Y:S01]  /*1d70*/  ULEA.HI.SX32 UR5, UR35, 0xffffffff, 0x19 ;  /* 0xffffffff23057891 */ /* 0x000fe2000f8fca3f */
[----:B------:R-:W-:Y:S01]  /*1d80*/  LEA.HI.X.SX32 R11, R0, UR13, 0x1, P0 ;  /* 0x0000000d000b7c11 */ /* 0x000fe200080f0eff */
[----:B------:R-:W-:Y:S01]  /*1d90*/  IMAD.U32 R0, RZ, RZ, UR37 ;  /* 0x00000025ff007e24 */ /* 0x000fe2000f8e00ff */
[----:B------:R-:W-:-:S03]  /*1da0*/  LEA R9, P0, R8, c[0x0][0x350], 0x2 ;  /* 0x0000d40008097a11 */ /* 0x000fc600078010ff */
[----:B------:R-:W-:Y:S01]  /*1db0*/  IMAD.WIDE.U32 R4, R0, c[0x0][0x378], R4 ;  /* 0x0000de0000047a25 */ /* 0x000fe200078e0004 */
[----:B------:R-:W-:Y:S02]  /*1dc0*/  LEA.HI.X R8, R8, c[0x0][0x354], R11, 0x2, P0 ;  /* 0x0000d50008087a11 */ /* 0x000fe400000f140b */
[----:B------:R-:W-:Y:S01]  /*1dd0*/  PLOP3.LUT P0, PT, PT, PT, UP0, 0x80, 0x0 ;  /* 0x000000000000781c */ /* 0x000fe20003f0f008 */
[----:B------:R-:W-:Y:S01]  /*1de0*/  IMAD.WIDE.U32 R6, R0, c[0x0][0x1a8], R6 ;  /* 0x00006a0000067a25 */ /* 0x000fe200078e0006 */
[----:B------:R-:W-:-:S03]  /*1df0*/  IADD3 R5, R5, UR10, RZ ;  /* 0x0000000a05057c10 */ /* 0x000fc6000fffe0ff */
[----:B------:R-:W-:Y:S01]  /*1e00*/  IMAD R0, R18, c[0x0][0x370], RZ ;  /* 0x0000dc0012007a24 */ /* 0x000fe200078e02ff */
[----:B------:R-:W-:Y:S01]  /*1e10*/  IADD3 R10, R7, UR11, RZ ;  /* 0x0000000b070a7c10 */ /* 0x000fe2000fffe0ff */
[C---:B------:R-:W-:Y:S01]  /*1e20*/  IMAD.WIDE.U32 R4, R2.reuse, c[0x0][0x370], R4 ;  /* 0x0000dc0002047a25 */ /* 0x040fe200078e0004 */
[----:B------:R-:W-:Y:S02]  /*1e30*/  ULDC.64 UR10, c[0x0][0x3c8] ;  /* 0x0000f200000a7ab9 */ /* 0x000fe40000000a00 */
[----:B------:R-:W-:Y:S01]  /*1e40*/  UIMAD.WIDE UR12, UR12, UR14, UR10 ;  /* 0x0000000e0c0c72a5 */ /* 0x000fe2000f8e020a */
[----:B------:R-:W-:Y:S01]  /*1e50*/  IMAD R0, R2, c[0x0][0x374], R0 ;  /* 0x0000dd0002007a24 */ /* 0x000fe200078e0200 */
[----:B------:R-:W-:-:S03]  /*1e60*/  LEA R7, P1, R4, c[0x0][0x330], 0x1 ;  /* 0x0000cc0004077a11 */ /* 0x000fc600078208ff */
[----:B------:R-:W-:Y:S01]  /*1e70*/  IMAD.IADD R0, R5, 0x1, R0 ;  /* 0x0000000105007824 */ /* 0x000fe200078e0200 */
[----:B------:R-:W-:-:S04]  /*1e80*/  LEA R5, P2, R6, c[0x0][0x160], 0x1 ;  /* 0x0000580006057a11 */ /* 0x000fc800078408ff */
[----:B------:R-:W-:Y:S02]  /*1e90*/  LEA.HI.X R4, R4, c[0x0][0x334], R0, 0x1, P1 ;  /* 0x0000cd0004047a11 */ /* 0x000fe400008f0c00 */
[----:B------:R-:W-:Y:S01]  /*1ea0*/  LEA.HI.X R6, R6, c[0x0][0x164], R10, 0x1, P2 ;  /* 0x0000590006067a11 */ /* 0x000fe200010f0c0a */
[----:B-123--:R-:W-:Y:S05]  /*1eb0*/  @!P0 BRA `(.L_x_440) ;  /* 0x0000877000008947 */ /* 0x00efea0003800000 */
[----:B------:R-:W2:Y:S01]  /*1ec0*/  LDL R21, [R1+0x24] ;  /* 0x0000240001157983 */ /* 0x000ea20000100800 */
[----:B------:R-:W-:Y:S01]  /*1ed0*/  PLOP3.LUT P1, PT, PT, PT, UP3, 0x80, 0x0 ;  /* 0x000000000000781c */ /* 0x000fe20003f2f038 */
[----:B------:R-:W-:Y:S01]  /*1ee0*/  UMOV UR10, UR8 ;  /* 0x00000008000a7c82 */ /* 0x000fe20008000000 */
[----:B------:R-:W-:Y:S01]  /*1ef0*/  BSSY B0, `(.L_x_441) ;  /* 0x000001c000007945 */ /* 0x000fe20003800000 */
[----:B------:R-:W-:Y:S01]  /*1f00*/  UMOV UR8, UR5 ;  /* 0x0000000500087c82 */ /* 0x000fe20008000000 */
[----:B------:R-:W-:Y:S01]  /*1f10*/  MOV R203, R5 ;  /* 0x0000000500cb7202 */ /* 0x000fe20000000f00 */
[----:B------:R-:W-:Y:S01]  /*1f20*/  ULEA.HI UR5, UR8, UR8, URZ, 0x1 ;  /* 0x0000000808057291 */ /* 0x000fe2000f8f083f */
[----:B------:R-:W-:Y:S01]  /*1f30*/  IMAD.MOV.U32 R204, RZ, RZ, R6 ;  /* 0x000000ffffcc7224 */ /* 0x000fe200078e0006 */
[----:B------:R-:W-:Y:S01]  /*1f40*/  UMOV UR11, UR13 ;  /* 0x0000000d000b7c82 */ /* 0x000fe20008000000 */
[----:B------:R-:W-:Y:S01]  /*1f50*/  MOV R205, R7 ;  /* 0x0000000700cd7202 */ /* 0x000fe20000000f00 */
[----:B------:R-:W-:Y:S01]  /*1f60*/  ULOP3.LUT UR5, UR5, 0xfffffffe, URZ, 0xc0, !UPT ;  /* 0xfffffffe05057892 */ /* 0x000fe2000f8ec03f */
[----:B------:R-:W-:Y:S01]  /*1f70*/  IMAD.MOV.U32 R206, RZ, RZ, R4 ;  /* 0x000000ffffce7224 */ /* 0x000fe200078e0004 */
[----:B------:R-:W-:Y:S01]  /*1f80*/  MOV R191, R9 ;  /* 0x0000000900bf7202 */ /* 0x000fe20000000f00 */
[----:B------:R-:W-:Y:S01]  /*1f90*/  IMAD.MOV.U32 R190, RZ, RZ, R8 ;  /* 0x000000ffffbe7224 */ /* 0x000fe200078e0008 */
[----:B------:R-:W-:-:S04]  /*1fa0*/  UIADD3 UR5, UR8, -UR5, URZ ;  /* 0x8000000508057290 */ /* 0x000fc8000fffe03f */
[----:B------:R-:W-:Y:S02]  /*1fb0*/  UISETP.NE.AND UP0, UPT, UR5, 0x1, UPT ;  /* 0x000000010500788c */ /* 0x000fe4000bf05270 */
[----:B------:R-:W-:Y:S01]  /*1fc0*/  UIMAD UR5, UR8, -0x80, UR32 ;  /* 0xffffff80080578a4 */ /* 0x000fe2000f8e0220 */
[----:B------:R-:W-:Y:S05]  /*1fd0*/  @P1 BAR.SYNC.DEFER_BLOCKING 0x0 ;  /* 0x0000000000001b1d */ /* 0x000fea0000010000 */
[----:B------:R-:W-:Y:S01]  /*1fe0*/  ISETP.GE.AND P0, PT, R2, UR5, PT ;  /* 0x0000000502007c0c */ /* 0x000fe2000bf06270 */
[----:B--2---:R-:W-:-:S12]  /*1ff0*/  IMAD.SHL.U32 R0, R21, 0x2, RZ ;  /* 0x0000000215007824 */ /* 0x004fd800078e00ff */
[----:B------:R1:W-:Y:S01]  /*2000*/  @P0 STS.128 [R0+0x8000], RZ ;  /* 0x008000ff00000388 */ /* 0x0003e20000000c00 */
[----:B------:R-:W-:Y:S05]  /*2010*/  @P0 BRA `(.L_x_442) ;  /* 0x0000009000000947 */ /* 0x000fea0003800000 */
[----:B------:R-:W-:-:S13]  /*2020*/  ISETP.GE.AND P1, PT, R200, c[0x0][0x220], PT ;  /* 0x00008800c8007a0c */ /* 0x000fda0003f26270 */
[----:B------:R2:W-:Y:S01]  /*2030*/  @P1 STS.128 [R0+0x8000], RZ ;  /* 0x008000ff00001388 */ /* 0x0005e20000000c00 */
[----:B------:R-:W-:Y:S05]  /*2040*/  @P1 BRA `(.L_x_442) ;  /* 0x0000006000001947 */ /* 0x000fea0003800000 */
[----:B------:R-:W-:Y:S02]  /*2050*/  MOV R4, R205 ;  /* 0x000000cd00047202 */ /* 0x000fe40000000f00 */
[----:B------:R-:W-:-:S05]  /*2060*/  MOV R5, R206 ;  /* 0x000000ce00057202 */ /* 0x000fca0000000f00 */
[----:B------:R-:W-:Y:S01]  /*2070*/  @!PT LDS RZ, [RZ] ;  /* 0x00000000fffff984 */ /* 0x000fe20000000800 */
[----:B------:R-:W-:Y:S01]  /*2080*/  @!PT LDS RZ, [RZ] ;  /* 0x00000000fffff984 */ /* 0x000fe20000000800 */
[----:B------:R-:W-:Y:S01]  /*2090*/  @!PT LDS RZ, [RZ] ;  /* 0x00000000fffff984 */ /* 0x000fe20000000800 */
[----:B------:R3:W-:Y:S02]  /*20a0*/  LDGSTS.E.BYPASS.LTC128B.128 [R0+0x8000], [R4.64] ;  /* 0x0800000004007fae */ /* 0x0007e4000b901d52 */
.L_x_442:
[----:B------:R-:W-:Y:S05]  /*20b0*/  BSYNC B0 ;  /* 0x0000000000007941 */ /* 0x000fea0003800000 */
.L_x_441:
[----:B------:R-:W-:Y:S01]  /*20c0*/  IADD3 R11, R2, 0x20, RZ ;  /* 0x00000020020b7810 */ /* 0x000fe20007ffe0ff */
[----:B------:R-:W-:Y:S03]  /*20d0*/  BSSY B0, `(.L_x_443) ;  /* 0x000000f000007945 */ /* 0x000fe60003800000 */
[----:B------:R-:W-:-:S13]  /*20e0*/  ISETP.GE.AND P4, PT, R11, UR5, PT ;  /* 0x000000050b007c0c */ /* 0x000fda000bf86270 */
        /* <DEDUP_REMOVED lines=13> */
.L_x_444:
[----:B------:R-:W-:Y:S05]  /*21c0*/  BSYNC B0 ;  /* 0x0000000000007941 */ /* 0x000fea0003800000 */
.L_x_443:
        /* <DEDUP_REMOVED lines=16> */
.L_x_446:
[----:B------:R-:W-:Y:S05]  /*22d0*/  BSYNC B0 ;  /* 0x0000000000007941 */ /* 0x000fea0003800000 */
.L_x_445:
        /* <DEDUP_REMOVED lines=8> */
[----:B------:R-:W-:Y:S02]  /*2360*/  MOV R6, c[0x0][0x370] ;  /* 0x0000dc0000067a02 */ /* 0x000fe40000000f00 */
[----:B---3--:R-:W-:Y:S02]  /*2370*/  MOV R4, R205 ;  /* 0x000000cd00047202 */ /* 0x008fe40000000f00 */
[----:B------:R-:W-:-:S05]  /*2380*/  MOV R5, R206 ;  /* 0x000000ce00057202 */ /* 0x000fca0000000f00 */
[----:B------:R-:W-:-:S05]  /*2390*/  IMAD.WIDE.U32 R4, R6, 0xc0, R4 ;  /* 0x000000c006047825 */ /* 0x000fca00078e0004 */
[----:B------:R-:W-:-:S05]  /*23a0*/  IADD3 R5, R5, UR61, RZ ;  /* 0x0000003d05057c10 */ /* 0x000fca000fffe0ff */
[----:B------:R-:W-:Y:S01]  /*23b0*/  @!PT LDS RZ, [RZ] ;  /* 0x00000000fffff984 */ /* 0x000fe20000000800 */
[----:B------:R-:W-:Y:S01]  /*23c0*/  @!PT LDS RZ, [RZ] ;  /* 0x00000000fffff984 */ /* 0x000fe20000000800 */
[----:B------:R-:W-:Y:S01]  /*23d0*/  @!PT LDS RZ, [RZ] ;  /* 0x00000000fffff984 */ /* 0x000fe20000000800 */
[----:B------:R3:W-:Y:S02]  /*23e0*/  LDGSTS.E.BYPASS.LTC128B.128 [R0+0xb000], [R4.64] ;  /* 0x0b00000004007fae */ /* 0x0007e4000b901d52 */
.L_x_448:
[----:B------:R-:W-:Y:S05]  /*23f0*/  BSYNC B0 ;  /* 0x0000000000007941 */ /* 0x000fea0003800000 */
.L_x_447:
[----:B------:R-:W-:Y:S01]  /*2400*/  PLOP3.LUT P2, PT, PT, PT, UP0, 0x80, 0x0 ;  /* 0x000000000000781c */ /* 0x000fe20003f4f008 */
[----:B------:R-:W-:Y:S01]  /*2410*/  BSSY B0, `(.L_x_449) ;  /* 0x0000015000007945 */ /* 0x000fe20003800000 */
[----:B---3--:R-:W-:-:S04]  /*2420*/  IADD3 R4, R21, 0x2000, RZ ;  /* 0x0000200015047810 */ /* 0x008fc80007ffe0ff */
        /* <DEDUP_REMOVED lines=13> */
[----:B------:R-:W-:Y:S02]  /*2500*/  MOV R4, R203 ;  /* 0x000000cb00047202 */ /* 0x000fe40000000f00 */
[----:B------:R-:W-:-:S05]  /*2510*/  MOV R5, R204 ;  /* 0x000000cc00057202 */ /* 0x000fca0000000f00 */
[----:B------:R-:W-:Y:S01]  /*2520*/  @!PT LDS RZ, [RZ] ;  /* 0x00000000fffff984 */ /* 0x000fe20000000800 */
[----:B------:R-:W-:Y:S01]  /*2530*/  @!PT LDS RZ, [RZ] ;  /* 0x00000000fffff984 */ /* 0x000fe20000000800 */
[----:B------:R-:W-:Y:S01]  /*2540*/  @!PT LDS RZ, [RZ] ;  /* 0x00000000fffff984 */ /* 0x000fe20000000800 */
[----:B------:R1:W-:Y:S02]  /*2550*/  LDGSTS.E.BYPASS.LTC128B.128 [R189], [R4.64] ;  /* 0x0000000004bd7fae */ /* 0x0003e4000b901d52 */
.L_x_450:
[----:B------:R-:W-:Y:S05]  /*2560*/  BSYNC B0 ;  /* 0x0000000000007941 */ /* 0x000fea0003800000 */
.L_x_449:
        /* <DEDUP_REMOVED lines=20> */
.L_x_452:
[----:B------:R-:W-:Y:S05]  /*26b0*/  BSYNC B0 ;  /* 0x0000000000007941 */ /* 0x000fea0003800000 */
.L_x_451:
        /* <DEDUP_REMOVED lines=20> */
.L_x_454:
[----:B------:R-:W-:Y:S05]  /*2800*/  BSYNC B0 ;  /* 0x0000000000007941 */ /* 0x000fea0003800000 */
.L_x_453:
        /* <DEDUP_REMOVED lines=12> */
[----:B------:R-:W-:Y:S02]  /*28d0*/  MOV R6, c[0x0][0x190] ;  /* 0x0000640000067a02 */ /* 0x000fe40000000f00 */
[----:B-1----:R-:W-:-:S02]  /*28e0*/  MOV R4, R203 ;  /* 0x000000cb00047202 */ /* 0x002fc40000000f00 */
[----:B------:R-:W-:-:S05]  /*28f0*/  MOV R5, R204 ;  /* 0x000000cc00057202 */ /* 0x000fca0000000f00 */
[----:B------:R-:W-:-:S05]  /*2900*/  IMAD.WIDE.U32 R4, R6, 0xc0, R4 ;  /* 0x000000c006047825 */ /* 0x000fca00078e0004 */
[----:B------:R-:W-:-:S05]  /*2910*/  IADD3 R5, R5, UR60, RZ ;  /* 0x0000003c05057c10 */ /* 0x000fca000fffe0ff */
[----:B------:R-:W-:Y:S01]  /*2920*/  @!PT LDS RZ, [RZ] ;  /* 0x00000000fffff984 */ /* 0x000fe20000000800 */
[----:B------:R-:W-:Y:S01]  /*2930*/  @!PT LDS RZ, [RZ] ;  /* 0x00000000fffff984 */ /* 0x000fe20000000800 */
[----:B------:R-:W-:Y:S01]  /*2940*/  @!PT LDS RZ, [RZ] ;  /* 0x00000000fffff984 */ /* 0x000fe20000000800 */
[----:B------:R1:W-:Y:S02]  /*2950*/  LDGSTS.E.BYPASS.LTC128B.128 [R189+0x3000], [R4.64] ;  /* 0x0300000004bd7fae */ /* 0x0003e4000b901d52 */
.L_x_456:
[----:B------:R-:W-:Y:S05]  /*2960*/  BSYNC B0 ;  /* 0x0000000000007941 */ /* 0x000fea0003800000 */
.L_x_455:
[----:B--2---:R-:W2:Y:S01]  /*2970*/  LDL R21, [R1+0x30] ;  /* 0x0000300001157983 */ /* 0x004ea20000100800 */
[----:B------:R-:W-:Y:S01]  /*2980*/  ULDC.64 UR14, c[0x0][0x198] ;  /* 0x00006600000e7ab9 */ /* 0x000fe20000000a00 */
[----:B------:R-:W-:Y:S01]  /*2990*/  IMAD.U32 R13, RZ, RZ, UR24 ;  /* 0x00000018ff0d7e24 */ /* 0x000fe2000f8e00ff */
[----:B------:R-:W-:Y:S01]  /*29a0*/  UIMAD UR13, UR20, UR14, URZ ;  /* 0x0000000e140d72a4 */ /* 0x000fe2000f8e023f */
[----:B------:R-:W-:Y:S02]  /*29b0*/  IMAD.MOV.U32 R247, RZ, RZ, 0x7f800000 ;  /* 0x7f800000fff77424 */ /* 0x000fe400078e00ff */
[----:B-1----:R-:W-:Y:S01]  /*29c0*/  IMAD.WIDE.U32 R4, R13, c[0x0][0x198], R200 ;  /* 0x000066000d047a25 */ /* 0x002fe200078e00c8 */
[----:B------:R-:W-:-:S03]  /*29d0*/  UIMAD UR13, UR24, UR15, UR13 ;  /* 0x0000000f180d72a4 */ /* 0x000fc6000f8e020d */
[----:B------:R-:W-:Y:S01]  /*29e0*/  IMAD.MOV.U32 R248, RZ, RZ, 0x7f800000 ;  /* 0x7f800000fff87424 */ /* 0x000fe200078e00ff */
[----:B------:R-:W-:Y:S01]  /*29f0*/  IADD3 R6, P0, R4, UR29, RZ ;  /* 0x0000001d04067c10 */ /* 0x000fe2000ff1e0ff */
[----:B------:R-:W-:Y:S02]  /*2a00*/  IMAD.MOV.U32 R249, RZ, RZ, 0x7f800000 ;  /* 0x7f800000fff97424 */ /* 0x000fe400078e00ff */
[----:B------:R-:W-:Y:S02]  /*2a10*/  IMAD.U32 R4, RZ, RZ, UR13 ;  /* 0x0000000dff047e24 */ /* 0x000fe4000f8e00ff */
[----:B------:R-:W-:-:S03]  /*2a20*/  IMAD.MOV.U32 R246, RZ, RZ, 0x7f800000 ;  /* 0x7f800000fff67424 */ /* 0x000fc600078e00ff */
[----:B------:R-:W-:Y:S02]  /*2a30*/  IADD3.X R7, R5, UR30, R4, P0, !PT ;  /* 0x0000001e05077c10 */ /* 0x000fe400087fe404 */
[C---:B--2---:R-:W-:Y:S01]  /*2a40*/  IADD3 R4, R21.reuse, 0x48, RZ ;  /* 0x0000004815047810 */ /* 0x044fe20007ffe0ff */
[C---:B------:R-:W-:Y:S01]  /*2a50*/  IMAD.SHL.U32 R10, R21.reuse, 0x4, RZ ;  /* 0x00000004150a7824 */ /* 0x040fe200078e00ff */
[C---:B------:R-:W-:Y:S02]  /*2a60*/  IADD3 R8, R21.reuse, 0x8, RZ ;  /* 0x0000000815087810 */ /* 0x040fe40007ffe0ff */
[----:B------:R-:W-:Y:S02]  /*2a70*/  ISETP.GE.AND P1, PT, R4, UR5, PT ;  /* 0x0000000504007c0c */ /* 0x000fe4000bf26270 */
[----:B------:R-:W-:Y:S02]  /*2a80*/  IADD3 R5, R21, 0x40, RZ ;  /* 0x0000004015057810 */ /* 0x000fe40007ffe0ff */
[----:B------:R-:W-:-:S02]  /*2a90*/  ISETP.GE.AND P4, PT, R8, UR5, PT ;  /* 0x0000000508007c0c */ /* 0x000fc4000bf86270 */
[----:B------:R-:W-:Y:S02]  /*2aa0*/  ISETP.GE.AND P3, PT, R5, UR5, PT ;  /* 0x0000000505007c0c */ /* 0x000fe4000bf66270 */
[----:B------:R-:W-:Y:S02]  /*2ab0*/  SHF.R.S32.HI R5, RZ, 0x1f, R4 ;  /* 0x0000001fff057819 */ /* 0x000fe40000011404 */
[----:B------:R-:W-:Y:S02]  /*2ac0*/  ISETP.GE.AND P5, PT, R21, UR5, PT ;  /* 0x0000000515007c0c */ /* 0x000fe4000bfa6270 */
[----:B------:R-:W-:Y:S02]  /*2ad0*/  SHF.R.S32.HI R14, RZ, 0x1f, R21 ;  /* 0x0000001fff0e7819 */ /* 0x000fe40000011415 */
[----:B------:R-:W-:-:S04]  /*2ae0*/  @!P1 LEA R8, P0, R4, UR10, 0x2 ;  /* 0x0000000a04089c11 */ /* 0x000fc8000f8010ff */
[----:B------:R-:W-:Y:S02]  /*2af0*/  @!P1 LEA.HI.X R9, R4, UR9, R5, 0x2, P0 ;  /* 0x0000000904099c11 */ /* 0x000fe400080f1405 */
[----:B------:R-:W-:Y:S02]  /*2b00*/  IADD3 R4, P0, R10, UR10, RZ ;  /* 0x0000000a0a047c10 */ /* 0x000fe4000ff1e0ff */
[----:B------:R-:W-:Y:S01]  /*2b10*/  SHF.L.U64.HI R5, R21, 0x2, R14 ;  /* 0x0000000215057819 */ /* 0x000fe2000001020e */
[----:B------:R1:W5:Y:S01]  /*2b20*/  @!P1 LDG.E R247, [R8.64] ;  /* 0x0000001208f79981 */ /* 0x000362000c1e1900 */
[----:B------:R-:W-:Y:S02]  /*2b30*/  UIMAD UR5, UR17, -0x80, UR4 ;  /* 0xffffff80110578a4 */ /* 0x000fe4000f8e0204 */
[----:B------:R-:W-:-:S05]  /*2b40*/  IADD3.X R5, R5, UR9, RZ, P0, !PT ;  /* 0x0000000905057c10 */ /* 0x000fca00087fe4ff */
[----:B------:R2:W5:Y:S01]  /*2b50*/  @!P5 LDG.E R248, [R4.64] ;  /* 0x0000001204f8d981 */ /* 0x000562000c1e1900 */
[----:B------:R-:W-:-:S03]  /*2b60*/  ISETP.GE.AND P5, PT, R2, UR5, PT ;  /* 0x0000000502007c0c */ /* 0x000fc6000bfa6270 */
[----:B------:R2:W5:Y:S04]  /*2b70*/  @!P4 LDG.E R249, [R4.64+0x20] ;  /* 0x0000201204f9c981 */ /* 0x000568000c1e1900 */
[----:B------:R2:W5:Y:S06]  /*2b80*/  @!P3 LDG.E R246, [R4.64+0x100] ;  /* 0x0001001204f6b981 */ /* 0x00056c000c1e1900 */
[----:B------:R1:W-:Y:S01]  /*2b90*/  @P5 STS.128 [R0+0xc000], RZ ;  /* 0x00c000ff00005388 */ /* 0x0003e20000000c00 */
[----:B------:R-:W-:Y:S01]  /*2ba0*/  BSSY B0, `(.L_x_457) ;  /* 0x0000015000007945 */ /* 0x000fe20003800000 */
[----:B--2---:R-:W-:-:S04]  /*2bb0*/  IMAD R4, R15, c[0x0][0x1b0], RZ ;  /* 0x00006c000f047a24 */ /* 0x004fc800078e02ff */
        /* <DEDUP_REMOVED lines=19> */
.L_x_458:
[----:B-1----:R-:W-:Y:S05]  /*2cf0*/  BSYNC B0 ;  /* 0x0000000000007941 */ /* 0x002fea0003800000 */
.L_x_457:
[----:B------:R-:W-:Y:S01]  /*2d00*/  ISETP.GE.AND P4, PT, R11, UR5, PT ;  /* 0x000000050b007c0c */ /* 0x000fe2000bf86270 */
[----:B------:R-:W-:-:S12]  /*2d10*/  BSSY B0, `(.L_x_459) ;  /* 0x0000014000007945 */ /* 0x000fd80003800000 */
[----:B------:R1:W-:Y:S01]  /*2d20*/  @P4 STS.128 [R0+0xd000], RZ ;  /* 0x00d000ff00004388 */ /* 0x0003e20000000c00 */
[----:B------:R-:W-:Y:S05]  /*2d30*/  @P4 BRA `(.L_x_460) ;  /* 0x0000011000004947 */ /* 0x000fea0003800000 */
[----:B------:R-:W-:-:S13]  /*2d40*/  ISETP.GE.AND P0, PT, R200, c[0x0][0x220], PT ;  /* 0x00008800c8007a0c */ /* 0x000fda0003f06270 */
[----:B------:R1:W-:Y:S01]  /*2d50*/  @P0 STS.128 [R0+0xd000], RZ ;  /* 0x00d000ff00000388 */ /* 0x0003e20000000c00 */
[----:B------:R-:W-:Y:S05]  /*2d60*/  @P0 BRA `(.L_x_460) ;  /* 0x000000e000000947 */ /* 0x000fea0003800000 */
[----:B--2---:R-:W-:Y:S02]  /*2d70*/  IADD3 R8, P0, R2, 0x20, RZ ;  /* 0x0000002002087810 */ /* 0x004fe40007f1e0ff */
[----:B------:R-:W-:-:S03]  /*2d80*/  MOV R7, R10 ;  /* 0x0000000a00077202 */ /* 0x000fc60000000f00 */
[----:B------:R-:W-:-:S04]  /*2d90*/  IMAD.X R6, RZ, RZ, R18, P0 ;  /* 0x000000ffff067224 */ /* 0x000fc800000e0612 */
[----:B------:R-:W-:Y:S02]  /*2da0*/  IMAD R9, R6, c[0x0][0x198], RZ ;  /* 0x0000660006097a24 */ /* 0x000fe400078e02ff */
[----:B------:R-:W-:Y:S02]  /*2db0*/  IMAD.MOV.U32 R6, RZ, RZ, R4 ;  /* 0x000000ffff067224 */ /* 0x000fe400078e0004 */
[C---:B------:R-:W-:Y:S02]  /*2dc0*/  IMAD R9, R8.reuse, c[0x0][0x19c], R9 ;  /* 0x0000670008097a24 */ /* 0x040fe400078e0209 */
[----:B------:R-:W-:-:S05]  /*2dd0*/  IMAD.WIDE.U32 R6, R8, c[0x0][0x198], R6 ;  /* 0x0000660008067a25 */ /* 0x000fca00078e0006 */
[----:B------:R-:W-:Y:S02]  /*2de0*/  LEA R8, P0, R6, c[0x0][0x168], 0x1 ;  /* 0x00005a0006087a11 */ /* 0x000fe400078008ff */
[----:B------:R-:W-:-:S04]  /*2df0*/  IADD3 R9, R7, R9, RZ ;  /* 0x0000000907097210 */ /* 0x000fc80007ffe0ff */
[----:B------:R-:W-:-:S05]  /*2e00*/  LEA.HI.X R9, R6, c[0x0][0x16c], R9, 0x1, P0 ;  /* 0x00005b0006097a11 */ /* 0x000fca00000f0c09 */
[----:B------:R-:W-:Y:S01]  /*2e10*/  @!PT LDS RZ, [RZ] ;  /* 0x00000000fffff984 */ /* 0x000fe20000000800 */
[----:B------:R-:W-:Y:S01]  /*2e20*/  @!PT LDS RZ, [RZ] ;  /* 0x00000000fffff984 */ /* 0x000fe20000000800 */
[----:B------:R-:W-:Y:S01]  /*2e30*/  @!PT LDS RZ, [RZ] ;  /* 0x00000000fffff984 */ /* 0x000fe20000000800 */
[----:B------:R2:W-:Y:S02]  /*2e40*/  LDGSTS.E.BYPASS.LTC128B.128 [R0+0xd000], [R8.64] ;  /* 0x0d00000008007fae */ /* 0x0005e4000b901d52 */
.L_x_460:
[----:B------:R-:W-:Y:S05]  /*2e50*/  BSYNC B0 ;  /* 0x0000000000007941 */ /* 0x000fea0003800000 */
.L_x_459:
        /* <DEDUP_REMOVED lines=21> */
.L_x_462:
[----:B------:R-:W-:Y:S05]  /*2fb0*/  BSYNC B0 ;  /* 0x0000000000007941 */ /* 0x000fea0003800000 */
.L_x_461:
[----:B------:R-:W-:Y:S01]  /*2fc0*/  ISETP.GE.AND P1, PT, R17, UR5, PT ;  /* 0x0000000511007c0c */ /* 0x000fe2000bf26270 */
[----:B------:R-:W-:-:S12]  /*2fd0*/  BSSY B0, `(.L_x_463) ;  /* 0x0000014000007945 */ /* 0x000fd80003800000 */
        /* <DEDUP_REMOVED lines=19> */
.L_x_464:
[----:B------:R-:W-:Y:S05]  /*3110*/  BSYNC B0 ;  /* 0x0000000000007941 */ /* 0x000fea0003800000 */
.L_x_463:
[----:B------:R-:W-:Y:S01]  /*3120*/  ULDC.64 UR14, c[0x0][0x1a0] ;  /* 0x00006800000e7ab9 */ /* 0x000fe20000000a00 */
[----:B------:R1:W-:Y:S01]  /*3130*/  @P5 STS.128 [R0+0x10000], RZ ;  /* 0x010000ff00005388 */ /* 0x0003e20000000c00 */
[----:B------:R-:W-:Y:S01]  /*3140*/  UIMAD UR5, UR20, UR14, URZ ;  /* 0x0000000e140572a4 */ /* 0x000fe2000f8e023f */
[----:B-1----:R-:W-:Y:S01]  /*3150*/  IMAD.WIDE.U32 R4, R13, c[0x0][0x1a0], R200 ;  /* 0x000068000d047a25 */ /* 0x002fe200078e00c8 */
[----:B------:R-:W-:Y:S02]  /*3160*/  BSSY B0, `(.L_x_465) ;  /* 0x0000019000007945 */ /* 0x000fe40003800000 */
[----:B------:R-:W-:Y:S01]  /*3170*/  UIMAD UR5, UR24, UR15, UR5 ;  /* 0x0000000f180572a4 */ /* 0x000fe2000f8e0205 */
[----:B------:R-:W-:Y:S01]  /*3180*/  IMAD R10, R15, c[0x0][0x1b8], RZ ;  /* 0x00006e000f0a7a24 */ /* 0x000fe200078e02ff */
[----:B------:R-:W-:-:S03]  /*3190*/  IADD3 R4, P0, R4, UR26, RZ ;  /* 0x0000001a04047c10 */ /* 0x000fc6000ff1e0ff */
[----:B------:R-:W-:Y:S01]  /*31a0*/  IMAD R10, R12, c[0x0][0x1bc], R10 ;  /* 0x00006f000c0a7a24 */ /* 0x000fe200078e020a */
[----:B------:R-:W-:-:S04]  /*31b0*/  MOV R6, UR5 ;  /* 0x0000000500067c02 */ /* 0x000fc80008000f00 */
[----:B------:R-:W-:-:S05]  /*31c0*/  IADD3.X R5, R5, UR27, R6, P0, !PT ;  /* 0x0000001b05057c10 */ /* 0x000fca00087fe406 */
[----:B------:R-:W-:-:S05]  /*31d0*/  IMAD.WIDE.U32 R4, R12, c[0x0][0x1b8], R4 ;  /* 0x00006e000c047a25 */ /* 0x000fca00078e0004 */
[----:B------:R-:W-:Y:S01]  /*31e0*/  IADD3 R10, R5, R10, RZ ;  /* 0x0000000a050a7210 */ /* 0x000fe20007ffe0ff */
[----:B------:R-:W-:Y:S05]  /*31f0*/  @P5 BRA `(.L_x_466) ;  /* 0x000000f000005947 */ /* 0x000fea0003800000 */
[----:B------:R-:W-:-:S13]  /*3200*/  ISETP.GE.AND P0, PT, R200, c[0x0][0x220], PT ;  /* 0x00008800c8007a0c */ /* 0x000fda0003f06270 */
[----:B------:R1:W-:Y:S01]  /*3210*/  @P0 STS.128 [R0+0x10000], RZ ;  /* 0x010000ff00000388 */ /* 0x0003e20000000c00 */
[----:B------:R-:W-:Y:S05]  /*3220*/  @P0 BRA `(.L_x_466) ;  /* 0x000000c000000947 */ /* 0x000fea0003800000 */
[----:B------:R-:W-:Y:S01]  /*3230*/  MOV R6, R4 ;  /* 0x0000000400067202 */ /* 0x000fe20000000f00 */
[----:B--2---:R-:W-:Y:S01]  /*3240*/  IMAD R8, R18, c[0x0][0x1a0], RZ ;  /* 0x0000680012087a24 */ /* 0x004fe200078e02ff */
        /* <DEDUP_REMOVED lines=10> */
.L_x_466:
[----:B------:R-:W-:Y:S05]  /*32f0*/  BSYNC B0 ;  /* 0x0000000000007941 */ /* 0x000fea0003800000 */
.L_x_465:
[----:B------:R1:W-:Y:S01]  /*3300*/  @P4 STS.128 [R0+0x11000], RZ ;  /* 0x011000ff00004388 */ /* 0x0003e20000000c00 */
[----:B------:R-:W-:Y:S01]  /*3310*/  BSSY B0, `(.L_x_467) ;  /* 0x0000013000007945 */ /* 0x000fe20003800000 */
        /* <DEDUP_REMOVED lines=18> */
.L_x_468:
[----:B------:R-:W-:Y:S05]  /*3440*/  BSYNC B0 ;  /* 0x0000000000007941 */ /* 0x000fea0003800000 */
.L_x_467:
        /* <DEDUP_REMOVED lines=20> */
.L_x_470:
[----:B------:R-:W-:Y:S05]  /*3590*/  BSYNC B0 ;  /* 0x0000000000007941 */ /* 0x000fea0003800000 */
.L_x_469:
[----:B------:R1:W-:Y:S01]  /*35a0*/  @P1 STS.128 [R0+0x13000], RZ ;  /* 0x013000ff00001388 */ /* 0x0003e20000000c00 */
[----:B------:R-:W-:Y:S01]  /*35b0*/  BSSY B0, `(.L_x_471) ;  /* 0x0000012000007945 */ /* 0x000fe20003800000 */
[----:B------:R-:W-:Y:S05]  /*35c0*/  @P1 BRA `(.L_x_472) ;  /* 0x0000010000001947 */ /* 0x000fea0003800000 */
[----:B------:R-:W-:-:S13]  /*35d0*/  ISETP.GE.AND P0, PT, R200, c[0x0][0x220], PT ;  /* 0x00008800c8007a0c */ /* 0x000fda0003f06270 */
[----:B------:R1:W-:Y:S01]  /*35e0*/  @P0 STS.128 [R0+0x13000], RZ ;  /* 0x013000ff00000388 */ /* 0x0003e20000000c00 */
[----:B------:R-:W-:Y:S05]  /*35f0*/  @P0 BRA `(.L_x_472) ;  /* 0x000000d000000947 */ /* 0x000fea0003800000 */
[----:B------:R-:W-:-:S04]  /*3600*/  IADD3 R2, P0, R2, 0x60, RZ ;  /* 0x0000006002027810 */ /* 0x000fc80007f1e0ff */
[----:B------:R-:W-:-:S05]  /*3610*/  IADD3.X R5, RZ, R18, RZ, P0, !PT ;  /* 0x00000012ff057210 */ /* 0x000fca00007fe4ff */
[----:B------:R-:W-:Y:S01]  /*3620*/  IMAD R6, R5, c[0x0][0x1a0], RZ ;  /* 0x0000680005067a24 */ /* 0x000fe200078e02ff */
[----:B------:R-:W-:-:S05]  /*3630*/  MOV R5, R10 ;  /* 0x0000000a00057202 */ /* 0x000fca0000000f00 */
[----:B--2---:R-:W-:-:S04]  /*3640*/  IMAD.WIDE.U32 R8, R2, c[0x0][0x1a0], R4 ;  /* 0x0000680002087a25 */ /* 0x004fc800078e0004 */
        /* <DEDUP_REMOVED lines=8> */
.L_x_472:
[----:B------:R-:W-:Y:S05]  /*36d0*/  BSYNC B0 ;  /* 0x0000000000007941 */ /* 0x000fea0003800000 */
.L_x_471:
[----:B-12-4-:R-:W-:Y:S01]  /*36e0*/  LEA.HI R0, R20, R19, RZ, 0x4 ;  /* 0x0000001314007211 */ /* 0x016fe200078f20ff */
[----:B------:R-:W0:Y:S01]  /*36f0*/  LDGDEPBAR ;  /* 0x00000000000079af */ /* 0x000e220000000000 */
[----:B------:R-:W-:Y:S01]  /*3700*/  IMAD.MOV.U32 R186, RZ, RZ, 0x20 ;  /* 0x00000020ffba7424 */ /* 0x000fe200078e00ff */
[----:B------:R-:W-:Y:S01]  /*3710*/  SHF.L.U32 R185, R188, 0x1, RZ ;  /* 0x00000001bcb97819 */ /* 0x000fe200000006ff */
[----:B------:R-:W-:Y:S01]  /*3720*/  UIADD3 UR5, UR24, 0x80, URZ ;  /* 0x0000008018057890 */ /* 0x000fe2000fffe03f */
[----:B------:R-:W-:Y:S01]  /*3730*/  LOP3.LUT R0, R0, 0xfffffff0, RZ, 0xc0, !PT ;  /* 0xfffffff000007812 */ /* 0x000fe200078ec0ff */
[----:B------:R-:W-:Y:S01]  /*3740*/  IMAD.MOV.U32 R202, RZ, RZ, R189 ;  /* 0x000000ffffca7224 */ /* 0x000fe200078e00bd */
[----:B------:R-:W-:Y:S01]  /*3750*/  MOV R177, 0x40 ;  /* 0x0000004000b17802 */ /* 0x000fe20000000f00 */
        /* <DEDUP_REMOVED lines=21> */
[----:B------:R-:W-:Y:S01]  /*38b0*/  IADD3 R2, R188, 0x2000, RZ ;  /* 0x00002000bc027810 */ /* 0x000fe20007ffe0ff */
[----:B------:R-:W-:Y:S01]  /*38c0*/  CS2R R94, SRZ ;  /* 0x00000000005e7805 */ /* 0x000fe2000001ff00 */
[----:B------:R-:W-:Y:S01]  /*38d0*/  CS2R R92, SRZ ;  /* 0x00000000005c7805 */ /* 0x000fe2000001ff00 */
[----:B------:R-:W-:Y:S01]  /*38e0*/  CS2R R98, SRZ ;  /* 0x0000000000627805 */ /* 0x000fe2000001ff00 */
[----:B------:R-:W-:Y:S01]  /*38f0*/  SEL R2, R2, R188, !P2 ;  /* 0x000000bc02027207 */ /* 0x000fe20005000000 */
[----:B------:R-:W-:Y:S01]  /*3900*/  CS2R R96, SRZ ;  /* 0x0000000000607805 */ /* 0x000fe2000001ff00 */
[C---:B------:R-:W-:Y:S01]  /*3910*/  LOP3.LUT P0, RZ, R0.reuse, 0x2, RZ, 0xc0, !PT ;  /* 0x0000000200ff7812 */ /* 0x040fe2000780c0ff */
[----:B------:R-:W-:Y:S01]  /*3920*/  CS2R R90, SRZ ;  /* 0x00000000005a7805 */ /* 0x000fe2000001ff00 */
[----:B------:R-:W-:Y:S01]  /*3930*/  LOP3.LUT P1, RZ, R0, 0x4, RZ, 0xc0, !PT ;  /* 0x0000000400ff7812 */ /* 0x000fe2000782c0ff */
[----:B------:R-:W-:Y:S01]  /*3940*/  IMAD.SHL.U32 R183, R2, 0x2, RZ ;  /* 0x0000000202b77824 */ /* 0x000fe200078e00ff */
[----:B------:R-:W-:Y:S01]  /*3950*/  MOV R2, c[0x0][0x22c] ;  /* 0x00008b0000027a02 */ /* 0x000fe20000000f00 */
[----:B------:R-:W-:Y:S01]  /*3960*/  CS2R R88, SRZ ;  /* 0x0000000000587805 */ /* 0x000fe2000001ff00 */
[----:B------:R-:W-:Y:S01]  /*3970*/  IADD3 R0, R187, 0x2000, RZ ;  /* 0x00002000bb007810 */ /* 0x000fe20007ffe0ff */
[----:B------:R-:W-:Y:S01]  /*3980*/  CS2R R86, SRZ ;  /* 0x0000000000567805 */ /* 0x000fe2000001ff00 */
[----:B------:R-:W-:Y:S01]  /*3990*/  SEL R186, R186, 0xffffffe0, !P0 ;  /* 0xffffffe0baba7807 */ /* 0x000fe20004000000 */
[----:B------:R-:W-:Y:S01]  /*39a0*/  IMAD R2, R2, c[0x0][0x1c0], RZ ;  /* 0x0000700002027a24 */ /* 0x000fe200078e02ff */
[----:B------:R-:W-:Y:S01]  /*39b0*/  SEL R0, R0, R187, !P2 ;  /* 0x000000bb00007207 */ /* 0x000fe20005000000 */
[----:B------:R-:W-:Y:S01]  /*39c0*/  CS2R R84, SRZ ;  /* 0x0000000000547805 */ /* 0x000fe2000001ff00 */
[----:B------:R-:W-:Y:S01]  /*39d0*/  CS2R R78, SRZ ;  /* 0x00000000004e7805 */ /* 0x000fe2000001ff00 */
[----:B------:R-:W-:Y:S01]  /*39e0*/  IMAD.SHL.U32 R5, R2, 0x10, RZ ;  /* 0x0000001002057824 */ /* 0x000fe200078e00ff */
[----:B------:R-:W-:Y:S01]  /*39f0*/  CS2R R76, SRZ ;  /* 0x00000000004c7805 */ /* 0x000fe2000001ff00 */
[----:B------:R-:W-:Y:S01]  /*3a00*/  IMAD.SHL.U32 R176, R0, 0x2, RZ ;  /* 0x0000000200b07824 */ /* 0x000fe200078e00ff */
[----:B------:R-:W-:Y:S01]  /*3a10*/  CS2R R82, SRZ ;  /* 0x0000000000527805 */ /* 0x000fe2000001ff00 */
[----:B------:R-:W-:Y:S01]  /*3a20*/  IMAD.SHL.U32 R4, R2, 0x8, RZ ;  /* 0x0000000802047824 */ /* 0x000fe200078e00ff */
[----:B------:R-:W-:Y:S01]  /*3a30*/  IADD3 R0, R5, 0x20, RZ ;  /* 0x0000002005007810 */ /* 0x000fe20007ffe0ff */
[----:B------:R-:W-:Y:S01]  /*3a40*/  CS2R R80, SRZ ;  /* 0x0000000000507805 */ /* 0x000fe2000001ff00 */
[----:B------:R-:W-:Y:S01]  /*3a50*/  SHF.L.U64.HI R5, R21, 0x2, R14 ;  /* 0x0000000215057819 */ /* 0x000fe2000001020e */
[----:B------:R-:W-:Y:S01]  /*3a60*/  CS2R R74, SRZ ;  /* 0x00000000004a7805 */ /* 0x000fe2000001ff00 */
[----:B------:R-:W-:Y:S01]  /*3a70*/  CS2R R72, SRZ ;  /* 0x0000000000487805 */ /* 0x000fe2000001ff00 */
[----:B------:R-:W-:Y:S01]  /*3a80*/  IMAD.IADD R0, R4, 0x1, R0 ;  /* 0x0000000104007824 */ /* 0x000fe200078e0200 */
[----:B------:R-:W-:Y:S01]  /*3a90*/  CS2R R70, SRZ ;  /* 0x0000000000467805 */ /* 0x000fe2000001ff00 */
[----:B------:R-:W-:Y:S01]  /*3aa0*/  CS2R R68, SRZ ;  /* 0x0000000000447805 */ /* 0x000fe2000001ff00 */
[----:B------:R-:W-:Y:S01]  /*3ab0*/  SEL R177, R177, 0xffffffc0, !P1 ;  /* 0xffffffc0b1b17807 */ /* 0x000fe20004800000 */
[----:B------:R-:W-:Y:S01]  /*3ac0*/  IMAD.SHL.U32 R184, R188, 0x2, RZ ;  /* 0x00000002bcb87824 */ /* 0x000fe200078e00ff */
[----:B------:R-:W-:Y:S01]  /*3ad0*/  IADD3 R0, R4, R0, RZ ;  /* 0x0000000004007210 */ /* 0x000fe20007ffe0ff */
[----:B------:R-:W-:Y:S01]  /*3ae0*/  IMAD.IADD R182, R186, 0x1, R185 ;  /* 0x00000001bab67824 */ /* 0x000fe200078e02b9 */
[----:B------:R-:W-:-:S03]  /*3af0*/  UISETP.GE.AND UP0, UPT, UR5, UR4, UPT ;  /* 0x000000040500728c */ /* 0x000fc6000bf06270 */
[----:B------:R-:W-:-:S04]  /*3b00*/  IMAD.IADD R0, R4, 0x1, R0 ;  /* 0x0000000104007824 */ /* 0x000fc800078e0200 */
[----:B------:R-:W-:-:S05]  /*3b10*/  IMAD.IADD R0, R4, 0x1, R0 ;  /* 0x0000000104007824 */ /* 0x000fca00078e0200 */
[----:B------:R1:W-:Y:S02]  /*3b20*/  STL [R1+0x14], R0 ;  /* 0x0000140001007387 */ /* 0x0003e40000100800 */
[----:B-1----:R-:W-:-:S05]  /*3b30*/  IADD3 R0, R4, R0, RZ ;  /* 0x0000000004007210 */ /* 0x002fca0007ffe0ff */
[----:B------:R-:W-:Y:S01]  /*3b40*/  IMAD.IADD R2, R4, 0x1, R0 ;  /* 0x0000000104027824 */ /* 0x000fe200078e0200 */
[----:B------:R1:W-:Y:S04]  /*3b50*/  STL [R1+0x10], R0 ;  /* 0x0000100001007387 */ /* 0x0003e80000100800 */
[----:B------:R2:W-:Y:S04]  /*3b60*/  STL [R1+0x20], R5 ;  /* 0x0000200501007387 */ /* 0x0005e80000100800 */
[----:B------:R4:W-:Y:S01]  /*3b70*/  STL [R1+0xc], R2 ;  /* 0x00000c0201007387 */ /* 0x0009e20000100800 */
[C---:B-1----:R-:W-:Y:S01]  /*3b80*/  IADD3 R0, R21.reuse, -0x80, RZ ;  /* 0xffffff8015007810 */ /* 0x042fe20007ffe0ff */
[----:B--2---:R-:W-:-:S03]  /*3b90*/  IMAD.SHL.U32 R5, R21, 0x4, RZ ;  /* 0x0000000415057824 */ /* 0x004fc600078e00ff */
[----:B------:R-:W-:Y:S01]  /*3ba0*/  SHF.L.U32 R0, R0, 0x2, RZ ;  /* 0x0000000200007819 */ /* 0x000fe200000006ff */
[C---:B----4-:R-:W-:Y:S01]  /*3bb0*/  IMAD.IADD R2, R4.reuse, 0x1, R2 ;  /* 0x0000000104027824 */ /* 0x050fe200078e0202 */
[----:B------:R1:W-:Y:S04]  /*3bc0*/  STL [R1+0x1c], R5 ;  /* 0x00001c0501007387 */ /* 0x0003e80000100800 */
[----:B------:R-:W-:Y:S04]  /*3bd0*/  STL [R1+0x8], R2 ;  /* 0x0000080201007387 */ /* 0x000fe80000100800 */
[----:B------:R2:W-:Y:S01]  /*3be0*/  STL [R1+0x18], R0 ;  /* 0x0000180001007387 */ /* 0x0005e20000100800 */
[----:B-1----:R-:W-:-:S05]  /*3bf0*/  IMAD.IADD R5, R4, 0x1, R2 ;  /* 0x0000000104057824 */ /* 0x002fca00078e0202 */
[----:B------:R-:W-:Y:S01]  /*3c00*/  STL [R1+0x4], R5 ;  /* 0x0000040501007387 */ /* 0x000fe20000100800 */
[----:B--2---:R-:W-:-:S05]  /*3c10*/  IADD3 R0, R4, R5, RZ ;  /* 0x0000000504007210 */ /* 0x004fca0007ffe0ff */
[C---:B------:R-:W-:Y:S01]  /*3c20*/  IMAD.IADD R252, R4.reuse, 0x1, R0 ;  /* 0x0000000104fc7824 */ /* 0x040fe200078e0200 */
[----:B------:R1:W-:Y:S03]  /*3c30*/  STL [R1], R0 ;  /* 0x0000000001007387 */ /* 0x0003e60000100800 */
[----:B------:R-:W-:-:S05]  /*3c40*/  IMAD.IADD R251, R4, 0x1, R252 ;  /* 0x0000000104fb7824 */ /* 0x000fca00078e02fc */
[----:B------:R-:W-:-:S05]  /*3c50*/  IADD3 R250, R4, R251, RZ ;  /* 0x000000fb04fa7210 */ /* 0x000fca0007ffe0ff */
[----:B-1----:R-:W-:Y:S02]  /*3c60*/  IMAD.IADD R0, R4, 0x1, R250 ;  /* 0x0000000104007824 */ /* 0x002fe400078e02fa */
.L_x_475:
        /* <DEDUP_REMOVED lines=15> */
[----:B------:R-:W4:Y:S08]  /*3d60*/  LDSM.16.M88.4 R60, [R183+0x2000] ;  /* 0x00200000b73c783b */ /* 0x000f300000000200 */
[----:B------:R-:W3:Y:S08]  /*3d70*/  LDSM.16.M88.4 R32, [R178+0xc800] ;  /* 0x00c80000b220783b */ /* 0x000ef00000000200 */
[----:B------:R-:W3:Y:S08]  /*3d80*/  LDSM.16.M88.4 R48, [R178+0xd000] ;  /* 0x00d00000b230783b */ /* 0x000ef00000000200 */
[----:B------:R-:W3:Y:S01]  /*3d90*/  LDSM.16.M88.4 R132, [R178+0xd800] ;  /* 0x00d80000b284783b */ /* 0x000ee20000000200 */
[-C--:B-1----:R-:W-:Y:S07]  /*3da0*/  HMMA.16816.F32 R4, R64, R16.reuse, RZ ;  /* 0x000000104004723c */ /* 0x082fee00000018ff */
[----:B------:R-:W-:Y:S01]  /*3db0*/  LDSM.16.M88.4 R136, [R0] ;  /* 0x000000000088783b */ /* 0x000fe20000000200 */
[C---:B----4-:R-:W-:Y:S07]  /*3dc0*/  HMMA.16816.F32 R8, R60.reuse, R16, RZ ;  /* 0x000000103c08723c */ /* 0x050fee00000018ff */
[----:B------:R-:W1:Y:S01]  /*3dd0*/  LDSM.16.M88.4 R140, [R181+0xc000] ;  /* 0x00c00000b58c783b */ /* 0x000e620000000200 */
[-C--:B------:R-:W-:Y:S07]  /*3de0*/  HMMA.16816.F32 R12, R60, R18.reuse, RZ ;  /* 0x000000123c0c723c */ /* 0x080fee00000018ff */
[----:B------:R4:W1:Y:S01]  /*3df0*/  LDSM.16.M88.4 R144, [R0+0x2000] ;  /* 0x002000000090783b */ /* 0x0008620000000200 */
[C---:B------:R-:W-:Y:S07]  /*3e00*/  HMMA.16816.F32 R16, R64.reuse, R18, RZ ;  /* 0x000000124010723c */ /* 0x040fee00000018ff */
[----:B------:R-:W1:Y:S01]  /*3e10*/  LDSM.16.M88.4 R148, [R181+0xc800] ;  /* 0x00c80000b594783b */ /* 0x000e620000000200 */
[-C--:B---3--:R-:W-:Y:S07]  /*3e20*/  HMMA.16816.F32 R20, R64, R32.reuse, RZ ;  /* 0x000000204014723c */ /* 0x088fee00000018ff */
[----:B------:R-:W3:Y:S01]  /*3e30*/  LDSM.16.M88.4 R152, [R181+0xd000] ;  /* 0x00d00000b598783b */ /* 0x000ee20000000200 */
[C---:B------:R-:W-:Y:S07]  /*3e40*/  HMMA.16816.F32 R24, R60.reuse, R32, RZ ;  /* 0x000000203c18723c */ /* 0x040fee00000018ff */
[----:B------:R-:W-:Y:S01]  /*3e50*/  LDSM.16.M88.4 R160, [R179+0xc800] ;  /* 0x00c80000b3a0783b */ /* 0x000fe20000000200 */
[----:B----4-:R-:W-:Y:S01]  /*3e60*/  IMAD.IADD R0, R0, 0x1, R177 ;  /* 0x0000000100007824 */ /* 0x010fe200078e02b1 */
        /* <DEDUP_REMOVED lines=13> */
[----:B------:R-:W4:Y:S07]  /*3f40*/  LDSM.16.M88.4 R132, [R181+0xd800] ;  /* 0x00d80000b584783b */ /* 0x000f2e0000000200 */
        /* <DEDUP_REMOVED lines=11> */
[-C--:B---3--:R-:W-:Y:S08]  /*4000*/  HMMA.16816.F32 R36, R136, R152.reuse, R36 ;  /* 0x000000988824723c */ /* 0x088ff00000001824 */
[C---:B------:R-:W-:Y:S08]  /*4010*/  HMMA.16816.F32 R40, R144.reuse, R152, R40 ;  /* 0x000000989028723c */ /* 0x040ff00000001828 */
[-C--:B------:R-:W-:Y:S08]  /*4020*/  HMMA.16816.F32 R44, R144, R154.reuse, R44 ;  /* 0x0000009a902c723c */ /* 0x080ff0000000182c */
[C---:B------:R-:W-:Y:S01]  /*4030*/  HMMA.16816.F32 R48, R136.reuse, R154, R48 ;  /* 0x0000009a8830723c */ /* 0x040fe20000001830 */
[----:B------:R-:W3:Y:S07]  /*4040*/  LDSM.16.M88.4 R152, [R179+0xd000] ;  /* 0x00d00000b398783b */ /* 0x000eee0000000200 */
[-C--:B----4-:R-:W-:Y:S08]  /*4050*/  HMMA.16816.F32 R52, R136, R132.reuse, R52 ;  /* 0x000000848834723c */ /* 0x090ff00000001834 */
[C---:B------:R-:W-:Y:S08]  /*4060*/  HMMA.16816.F32 R56, R144.reuse, R132, R56 ;  /* 0x000000849038723c */ /* 0x040ff00000001838 */
[-C--:B------:R-:W-:Y:S08]  /*4070*/  HMMA.16816.F32 R60, R144, R134.reuse, R60 ;  /* 0x00000086903c723c */ /* 0x080ff0000000183c */
[----:B------:R-:W-:Y:S01]  /*4080*/  HMMA.16816.F32 R64, R136, R134, R64 ;  /* 0x000000868840723c */ /* 0x000fe20000001840 */
[----:B------:R4:W3:Y:S06]  /*4090*/  LDSM.16.M88.4 R132, [R0+0x2000] ;  /* 0x002000000084783b */ /* 0x0008ec0000000200 */
        /* <DEDUP_REMOVED lines=13> */
[----:B----4-:R-:W-:Y:S02]  /*4170*/  @P2 IADD3 R0, R137, 0x1, RZ ;  /* 0x0000000189002810 */ /* 0x010fe40007ffe0ff */
        /* <DEDUP_REMOVED lines=12> */
[-C--:B---3--:R-:W-:Y:S08]  /*4240*/  HMMA.16816.F32 R36, R140, R152.reuse, R36 ;  /* 0x000000988c24723c */ /* 0x088ff00000001824 */
        /* <DEDUP_REMOVED lines=488> */
[----:B------:R-:W-:Y:S02]  /*60d0*/  FADD.FTZ R7, -R144, R7 ;  /* 0x0000000790077221 */ /* 0x000fe40000010100 */
[C---:B------:R-:W-:Y:S02]  /*60e0*/  FADD.FTZ R10, -R2.reuse, R10 ;  /* 0x0000000a020a7221 */ /* 0x040fe40000010100 */
        /* <DEDUP_REMOVED lines=8> */
[----:B------:R-:W-:Y:S02]  /*6170*/  FMUL.FTZ R156, R156, R6 ;  /* 0x000000069c9c7220 */ /* 0x000fe40000410000 */
[----:B------:R-:W-:Y:S02]  /*6180*/  FMUL.FTZ R152, R152, R16 ;  /* 0x0000001098987220 */ /* 0x000fe40000410000 */
[----:B------:R-:W-:Y:S02]  /*6190*/  FMUL.FTZ R16, R245, R10 ;  /* 0x0000000af5107220 */ /* 0x000fe40000410000 */
        /* <DEDUP_REMOVED lines=8> */
[C---:B------:R-:W-:Y:S02]  /*6220*/  FADD.FTZ R22, -R144.reuse, R22 ;  /* 0x0000001690167221 */ /* 0x040fe40000010100 */
[----:B------:R-:W-:Y:S04]  /*6230*/  FADD.FTZ R23, -R144, R23 ;  /* 0x0000001790177221 */ /* 0x000fe80000010100 */
[C---:B------:R-:W-:Y:S02]  /*6240*/  FADD.FTZ R26, -R2.reuse, R26 ;  /* 0x0000001a021a7221 */ /* 0x040fe40000010100 */
[----:B------:R-:W-:Y:S02]  /*6250*/  FMUL.FTZ R155, R155, R20 ;  /* 0x000000149b9b7220 */ /* 0x000fe40000410000 */
[----:B------:R-:W-:Y:S02]  /*6260*/  FADD.FTZ R30, -R2, R30 ;  /* 0x0000001e021e7221 */ /* 0x000fe40000010100 */
[----:B------:R-:W-:Y:S02]  /*6270*/  FMUL.FTZ R151, R151, R21 ;  /* 0x0000001597977220 */ /* 0x000fe40000410000 */
[----:B------:R-:W-:Y:S02]  /*6280*/  FMUL.FTZ R21, R242, R15 ;  /* 0x0000000ff2157220 */ /* 0x000fe40000410000 */
[----:B------:R-:W-:Y:S02]  /*6290*/  FMUL.FTZ R30, R234, R30 ;  /* 0x0000001eea1e7220 */ /* 0x000fe40000410000 */
[----:B------:R-:W-:Y:S02]  /*62a0*/  FADD.FTZ R33, -R146, R33 ;  /* 0x0000002192217221 */ /* 0x000fe40000010100 */
[C---:B------:R-:W-:Y:S02]  /*62b0*/  FADD.FTZ R34, -R144.reuse, R34 ;  /* 0x0000002290227221 */ /* 0x040fe40000010100 */
[----:B------:R-:W-:Y:S02]  /*62c0*/  FADD.FTZ R35, -R144, R35 ;  /* 0x0000002390237221 */ /* 0x000fe40000010100 */
[----:B------:R-:W-:Y:S04]  /*62d0*/  FADD.FTZ R32, -R146, R32 ;  /* 0x0000002092207221 */ /* 0x000fe80000010100 */
        /* <DEDUP_REMOVED lines=11> */
[----:B------:R-:W-:Y:S02]  /*6390*/  FMUL.FTZ R154, R154, R36 ;  /* 0x000000249a9a7220 */ /* 0x000fe40000410000 */
[----:B--2---:R-:W-:Y:S10]  /*63a0*/  FMUL.FTZ R149, R207, R37 ;  /* 0x00000025cf957220 */ /* 0x004ff40000410000 */
[C---:B------:R-:W-:Y:S02]  /*63b0*/  FADD.FTZ R48, -R146.reuse, R48 ;  /* 0x0000003092307221 */ /* 0x040fe40000010100 */
[----:B------:R-:W-:Y:S02]  /*63c0*/  FADD.FTZ R49, -R146, R49 ;  /* 0x0000003192317221 */ /* 0x000fe40000010100 */
[----:B------:R-:W-:Y:S02]  /*63d0*/  FMUL.FTZ R148, R165, R48 ;  /* 0x00000030a5947220 */ /* 0x000fe40000410000 */
[C---:B------:R-:W-:Y:S02]  /*63e0*/  FADD.FTZ R50, -R144.reuse, R50 ;  /* 0x0000003290327221 */ /* 0x040fe40000010100 */
[----:B------:R-:W-:Y:S01]  /*63f0*/  FADD.FTZ R51, -R144, R51 ;  /* 0x0000003390337221 */ /* 0x000fe20000010100 */
[-C--:B-1----:R-:W-:Y:S08]  /*6400*/  HMMA.16816.F32 R52, R132, R136.reuse, R52 ;  /* 0x000000888434723c */ /* 0x082ff00000001834 */
[C---:B------:R-:W-:Y:S07]  /*6410*/  HMMA.16816.F32 R56, R140.reuse, R136, R56 ;  /* 0x000000888c38723c */ /* 0x040fee0000001838 */
[----:B------:R-:W-:Y:S01]  /*6420*/  FMUL.FTZ R136, R216, R34 ;  /* 0x00000022d8887220 */ /* 0x000fe20000410000 */
[-C--:B------:R-:W-:Y:S04]  /*6430*/  HMMA.16816.F32 R60, R140, R138.reuse, R60 ;  /* 0x0000008a8c3c723c */ /* 0x080fe8000000183c */
[----:B------:R-:W-:Y:S02]  /*6440*/  FADD.FTZ R34, -R2, R46 ;  /* 0x0000002e02227221 */ /* 0x000fe40000010100 */
[----:B------:R-:W-:Y:S02]  /*6450*/  FMUL.FTZ R137, R224, R22 ;  /* 0x00000016e0897220 */ /* 0x000fe40000410000 */
[----:B------:R-:W-:Y:S01]  /*6460*/  FADD.FTZ R53, -R146, R53 ;  /* 0x0000003592357221 */ /* 0x000fe20000010100 */
[----:B------:R-:W-:Y:S04]  /*6470*/  HMMA.16816.F32 R64, R132, R138, R64 ;  /* 0x0000008a8440723c */ /* 0x000fe80000001840 */
[----:B------:R-:W-:Y:S02]  /*6480*/  FMUL.FTZ R142, R220, R17 ;  /* 0x00000011dc8e7220 */ /* 0x000fe40000410000 */
[----:B------:R-:W-:Y:S02]  /*6490*/  FMUL.FTZ R141, R209, R33 ;  /* 0x00000021d18d7220 */ /* 0x000fe40000410000 */
[----:B------:R-:W-:Y:S04]  /*64a0*/  FADD.FTZ R52, -R146, R52 ;  /* 0x0000003492347221 */ /* 0x000fe80000010100 */
[----:B------:R-:W-:Y:S02]  /*64b0*/  FMUL.FTZ R147, R163, R53 ;  /* 0x00000035a3937220 */ /* 0x000fe40000410000 */
[----:B------:R-:W-:Y:S02]  /*64c0*/  FMUL.FTZ R135, R213, R38 ;  /* 0x00000026d5877220 */ /* 0x000fe40000410000 */
[----:B------:R-:W-:Y:S02]  /*64d0*/  FMUL.FTZ R53, R212, R39 ;  /* 0x00000027d4357220 */ /* 0x000fe40000410000 */
[C---:B------:R-:W-:Y:S02]  /*64e0*/  FADD.FTZ R54, -R144.reuse, R54 ;  /* 0x0000003690367221 */ /* 0x040fe40000010100 */
[----:B------:R-:W-:Y:S02]  /*64f0*/  FADD.FTZ R55, -R144, R55 ;  /* 0x0000003790377221 */ /* 0x000fe40000010100 */
[----:B------:R-:W-:Y:S02]  /*6500*/  FADD.FTZ R17, -R2, R27 ;  /* 0x0000001b02117221 */ /* 0x000fe40000010100 */
[C---:B------:R-:W-:Y:S02]  /*6510*/  FADD.FTZ R64, -R146.reuse, R64 ;  /* 0x0000004092407221 */ /* 0x040fe40000010100 */
[----:B------:R-:W-:Y:S02]  /*6520*/  FADD.FTZ R65, -R146, R65 ;  /* 0x0000004192417221 */ /* 0x000fe40000010100 */
[----:B------:R-:W-:Y:S02]  /*6530*/  FMUL.FTZ R143, R160, R64 ;  /* 0x00000040a08f7220 */ /* 0x000fe40000410000 */
[----:B------:R-:W-:Y:S02]  /*6540*/  FMUL.FTZ R64, R214, R35 ;  /* 0x00000023d6407220 */ /* 0x000fe40000410000 */
        /* <DEDUP_REMOVED lines=29> */
[----:B------:R-:W-:Y:S02]  /*6720*/  IMAD.MOV.U32 R160, RZ, RZ, R191 ;  /* 0x000000ffffa07224 */ /* 0x000fe400078e00bf */
[----:B------:R-:W-:Y:S02]  /*6730*/  IMAD.MOV.U32 R161, RZ, RZ, R190 ;  /* 0x000000ffffa17224 */ /* 0x000fe400078e00be */
[C---:B---3--:R-:W-:Y:S02]  /*6740*/  FADD.FTZ R29, -R4.reuse, R29 ;  /* 0x0000001d041d7221 */ /* 0x048fe40000010100 */
        /* <DEDUP_REMOVED lines=37> */
[----:B------:R-:W-:Y:S01]  /*69a0*/  ISETP.GE.AND P2, PT, R200, c[0x0][0x220], PT ;  /* 0x00008800c8007a0c */ /* 0x000fe20003f46270 */
[----:B------:R-:W-:Y:S01]  /*69b0*/  IMAD.MOV.U32 R11, RZ, RZ, c[0x0][0x190] ;  /* 0x00006400ff0b7624 */ /* 0x000fe200078e00ff */
[----:B------:R-:W-:Y:S03]  /*69c0*/  ULOP3.LUT UR5, UR8, 0x1, URZ, 0xc0, !UPT ;  /* 0x0000000108057892 */ /* 0x000fe6000f8ec03f */
[C---:B------:R-:W-:Y:S01]  /*69d0*/  IMAD.U32 R4, R11.reuse, -0x80, RZ ;  /* 0xffffff800b047824 */ /* 0x040fe200078e00ff */
[----:B------:R-:W-:Y:S04]  /*69e0*/  UISETP.NE.U32.AND UP1, UPT, UR5, 0x1, UPT ;  /* 0x000000010500788c */ /* 0x000fe8000bf25070 */
[C---:B------:R-:W-:Y:S01]  /*69f0*/  LEA R6, P5, R4.reuse, R203, 0x1 ;  /* 0x000000cb04067211 */ /* 0x040fe200078a08ff */
[----:B------:R-:W-:Y:S01]  /*6a00*/  USEL UR5, UR41, 0x4000, !UP1 ;  /* 0x0000400029057887 */ /* 0x000fe2000c800000 */
[----:B------:R-:W-:Y:S01]  /*6a10*/  SHF.R.S32.HI R5, RZ, 0x1f, R4 ;  /* 0x0000001fff057819 */ /* 0x000fe20000011404 */
[----:B------:R-:W-:Y:S01]  /*6a20*/  @!P2 IMAD.MOV.U32 R9, RZ, RZ, c[0x0][0x194] ;  /* 0x00006500ff09a624 */ /* 0x000fe200078e00ff */
[----:B------:R-:W-:Y:S01]  /*6a30*/  @!P2 LEA R2, P3, R11, R4, 0x6 ;  /* 0x000000040b02a211 */ /* 0x000fe200078630ff */
[----:B------:R-:W-:Y:S01]  /*6a40*/  @!P2 IMAD.MOV.U32 R8, RZ, RZ, c[0x0][0x194] ;  /* 0x00006500ff08a624 */ /* 0x000fe200078e00ff */
[----:B------:R-:W-:Y:S01]  /*6a50*/  LEA.HI.X R7, R4, R204, R5, 0x1, P5 ;  /* 0x000000cc04077211 */ /* 0x000fe200028f0c05 */
[----:B------:R-:W-:Y:S01]  /*6a60*/  @!P2 IMAD.MOV.U32 R15, RZ, RZ, c[0x0][0x194] ;  /* 0x00006500ff0fa624 */ /* 0x000fe200078e00ff */
[----:B------:R-:W-:Y:S02]  /*6a70*/  IADD3 R189, R189, UR5, RZ ;  /* 0x00000005bdbd7c10 */ /* 0x000fe4000fffe0ff */
[C---:B------:R-:W-:Y:S02]  /*6a80*/  @!P2 LEA R0, P4, R11.reuse, R4, 0x5 ;  /* 0x000000040b00a211 */ /* 0x040fe400078828ff */
[C---:B------:R-:W-:Y:S01]  /*6a90*/  @!P2 LEA.HI.X R9, R11.reuse, R5, R9, 0x6, P3 ;  /* 0x000000050b09a211 */ /* 0x040fe200018f3409 */
[----:B------:R1:W-:Y:S01]  /*6aa0*/  @P2 STS [R189], RZ ;  /* 0x000000ffbd002388 */ /* 0x0003e20000000800 */
[----:B------:R-:W-:Y:S02]  /*6ab0*/  @!P2 LEA R10, P3, R2, R203, 0x1 ;  /* 0x000000cb020aa211 */ /* 0x000fe400078608ff */
[C---:B------:R-:W-:Y:S01]  /*6ac0*/  @!P2 LEA.HI.X R8, R11.reuse, R5, R8, 0x5, P4 ;  /* 0x000000050b08a211 */ /* 0x040fe200020f2c08 */
[----:B------:R1:W-:Y:S01]  /*6ad0*/  @P2 STS [R189+0x4], RZ ;  /* 0x000004ffbd002388 */ /* 0x0003e20000000800 */
[-C--:B------:R-:W-:Y:S01]  /*6ae0*/  @!P2 LEA R12, P4, R0, R203.reuse, 0x1 ;  /* 0x000000cb000ca211 */ /* 0x080fe200078808ff */
[----:B------:R-:W-:Y:S01]  /*6af0*/  @!P2 IMAD.WIDE.U32 R4, R11, 0x60, R4 ;  /* 0x000000600b04a825 */ /* 0x000fe200078e0004 */
[-C--:B------:R-:W-:Y:S01]  /*6b00*/  @!P2 LEA.HI.X R11, R2, R204.reuse, R9, 0x1, P3 ;  /* 0x000000cc020ba211 */ /* 0x080fe200018f0c09 */
[----:B------:R1:W-:Y:S01]  /*6b10*/  @P2 STS [R189+0x8], RZ ;  /* 0x000008ffbd002388 */ /* 0x0003e20000000800 */
[-C--:B------:R-:W-:Y:S01]  /*6b20*/  @!P2 LEA.HI.X R13, R0, R204.reuse, R8, 0x1, P4 ;  /* 0x000000cc000da211 */ /* 0x080fe200020f0c08 */
[----:B------:R-:W-:Y:S01]  /*6b30*/  @!P2 IMAD R2, R15, 0x60, RZ ;  /* 0x000000600f02a824 */ /* 0x000fe200078e02ff */
[----:B------:R-:W-:Y:S01]  /*6b40*/  IADD3 R0, R202, UR5, RZ ;  /* 0x00000005ca007c10 */ /* 0x000fe2000fffe0ff */
[----:B------:R1:W-:Y:S01]  /*6b50*/  @P2 STS [R189+0xc], RZ ;  /* 0x00000cffbd002388 */ /* 0x0003e20000000800 */
[C---:B------:R-:W-:Y:S01]  /*6b60*/  @!P2 LEA R8, P3, R4.reuse, R203, 0x1 ;  /* 0x000000cb0408a211 */ /* 0x040fe200078608ff */
[----:B------:R-:W-:Y:S01]  /*6b70*/  @!P2 IMAD.IADD R2, R5, 0x1, R2 ;  /* 0x000000010502a824 */ /* 0x000fe200078e0202 */
[----:B------:R-:W-:Y:S01]  /*6b80*/  IADD3 R183, R183, UR5, RZ ;  /* 0x00000005b7b77c10 */ /* 0x000fe2000fffe0ff */
[----:B------:R-:W-:Y:S01]  /*6b90*/  @!PT LDS RZ, [RZ] ;  /* 0x00000000fffff984 */ /* 0x000fe20000000800 */
[----:B------:R-:W-:Y:S01]  /*6ba0*/  @!PT LDS RZ, [RZ] ;  /* 0x00000000fffff984 */ /* 0x000fe20000000800 */
[----:B------:R-:W-:Y:S01]  /*6bb0*/  @!PT LDS RZ, [RZ] ;  /* 0x00000000fffff984 */ /* 0x000fe20000000800 */
[----:B------:R1:W-:Y:S01]  /*6bc0*/  @!P2 LDGSTS.E.BYPASS.LTC128B.128 [R0], [R6.64] ;  /* 0x000000000600afae */ /* 0x0003e2000b901d46 */
[----:B------:R-:W-:Y:S02]  /*6bd0*/  IMAD.MOV.U32 R203, RZ, RZ, R6 ;  /* 0x000000ffffcb7224 */ /* 0x000fe400078e0006 */
[----:B------:R-:W-:Y:S01]  /*6be0*/  @!P2 LEA.HI.X R9, R4, R204, R2, 0x1, P3 ;  /* 0x000000cc0409a211 */ /* 0x000fe200018f0c02 */
[----:B------:R1:W-:Y:S01]  /*6bf0*/  @P2 STS [R189+0x1000], RZ ;  /* 0x001000ffbd002388 */ /* 0x0003e20000000800 */
[C---:B------:R-:W-:Y:S01]  /*6c00*/  @!P2 IADD3 R2, R202.reuse, UR5, RZ ;  /* 0x00000005ca02ac10 */ /* 0x040fe2000fffe0ff */
[----:B------:R-:W-:Y:S01]  /*6c10*/  IMAD.MOV.U32 R204, RZ, RZ, R7 ;  /* 0x000000ffffcc7224 */ /* 0x000fe200078e0007 */
[----:B------:R-:W-:Y:S01]  /*6c20*/  @!P2 IADD3 R4, R202, UR5, RZ ;  /* 0x00000005ca04ac10 */ /* 0x000fe2000fffe0ff */
[----:B------:R1:W-:Y:S01]  /*6c30*/  @P2 STS [R189+0x1004], RZ ;  /* 0x001004ffbd002388 */ /* 0x0003e20000000800 */
[----:B------:R-:W-:Y:S03]  /*6c40*/  IMAD.MOV.U32 R202, RZ, RZ, R0 ;  /* 0x000000ffffca7224 */ /* 0x000fe600078e0000 */
[----:B------:R1:W-:Y:S04]  /*6c50*/  @P2 STS [R189+0x1008], RZ ;  /* 0x001008ffbd002388 */ /* 0x0003e80000000800 */
[----:B------:R1:W-:Y:S04]  /*6c60*/  @P2 STS [R189+0x100c], RZ ;  /* 0x00100cffbd002388 */ /* 0x0003e80000000800 */
[----:B------:R-:W-:Y:S01]  /*6c70*/  @!PT LDS RZ, [RZ] ;  /* 0x00000000fffff984 */ /* 0x000fe20000000800 */
[----:B------:R-:W-:Y:S01]  /*6c80*/  @!PT LDS RZ, [RZ] ;  /* 0x00000000fffff984 */ /* 0x000fe20000000800 */
[----:B------:R-:W-:Y:S01]  /*6c90*/  @!PT LDS RZ, [RZ] ;  /* 0x00000000fffff984 */ /* 0x000fe20000000800 */
[----:B------:R1:W-:Y:S04]  /*6ca0*/  @!P2 LDGSTS.E.BYPASS.LTC128B.128 [R2+0x1000], [R12.64] ;  /* 0x010000000c02afae */ /* 0x0003e8000b901d46 */
        /* <DEDUP_REMOVED lines=17> */
.L_x_473:
        /* <DEDUP_REMOVED lines=167> */
[----:B------:R-:W-:Y:S01]  /*7830*/  ISETP.GE.AND P2, PT, R200, c[0x0][0x220], PT ;  /* 0x00008800c8007a0c */ /* 0x000fe20003f46270 */
[----:B------:R-:W-:Y:S04]  /*7840*/  IMAD.MOV.U32 R8, RZ, RZ, c[0x0][0x370] ;  /* 0x0000dc00ff087624 */ /* 0x000fe800078e00ff */
[----:B------:R-:W-:Y:S05]  /*7850*/  IMAD.U32 R4, R8, -0x80, RZ ;  /* 0xffffff8008047824 */ /* 0x000fea00078e00ff */
[----:B------:R-:W-:Y:S02]  /*7860*/  LEA R6, P5, R4, R205, 0x1 ;  /* 0x000000cd04067211 */ /* 0x000fe400078a08ff */
[--C-:B------:R-:W-:Y:S01]  /*7870*/  SHF.R.S32.HI R5, RZ, 0x1f, R4.reuse ;  /* 0x0000001fff057819 */ /* 0x100fe20000011404 */
[----:B------:R1:W-:Y:S01]  /*7880*/  @P2 STS.128 [R146+0x8000], RZ ;  /* 0x008000ff92002388 */ /* 0x0003e20000000c00 */
[----:B------:R-:W-:Y:S01]  /*7890*/  @!P2 IMAD.MOV.U32 R13, RZ, RZ, c[0x0][0x374] ;  /* 0x0000dd00ff0da624 */ /* 0x000fe200078e00ff */
[----:B------:R-:W-:Y:S01]  /*78a0*/  @!P2 LEA R11, P4, R8, R4, 0x5 ;  /* 0x00000004080ba211 */ /* 0x000fe200078828ff */
[----:B------:R-:W-:Y:S01]  /*78b0*/  @!P2 IMAD.MOV.U32 R15, RZ, RZ, c[0x0][0x374] ;  /* 0x0000dd00ff0fa624 */ /* 0x000fe200078e00ff */
[----:B------:R-:W-:Y:S01]  /*78c0*/  LEA.HI.X R7, R4, R206, R5, 0x1, P5 ;  /* 0x000000ce04077211 */ /* 0x000fe200028f0c05 */
[----:B------:R-:W-:Y:S01]  /*78d0*/  @!P2 IMAD.MOV.U32 R16, RZ, RZ, c[0x0][0x374] ;  /* 0x0000dd00ff10a624 */ /* 0x000fe200078e00ff */
[C---:B------:R-:W-:Y:S02]  /*78e0*/  @!P2 LEA.HI.X R13, R8.reuse, R5, R13, 0x5, P4 ;  /* 0x00000005080da211 */ /* 0x040fe400020f2c0d */
[C---:B------:R-:W-:Y:S01]  /*78f0*/  @!P2 LEA R12, P4, R11.reuse, R205, 0x1 ;  /* 0x000000cd0b0ca211 */ /* 0x040fe200078808ff */
[----:B------:R-:W-:Y:S01]  /*7900*/  @!PT LDS RZ, [RZ] ;  /* 0x00000000fffff984 */ /* 0x000fe20000000800 */
[----:B------:R-:W-:Y:S01]  /*7910*/  @!PT LDS RZ, [RZ] ;  /* 0x00000000fffff984 */ /* 0x000fe20000000800 */
[----:B------:R-:W-:Y:S01]  /*7920*/  @!PT LDS RZ, [RZ] ;  /* 0x00000000fffff984 */ /* 0x000fe20000000800 */
[----:B------:R1:W-:Y:S01]  /*7930*/  @!P2 LDGSTS.E.BYPASS.LTC128B.128 [R146+0x8000], [R6.64] ;  /* 0x080000000692afae */ /* 0x0003e2000b901d46 */
[----:B------:R-:W-:Y:S01]  /*7940*/  @!P2 LEA R14, P3, R8, R4, 0x6 ;  /* 0x00000004080ea211 */ /* 0x000fe200078630ff */
[----:B------:R-:W-:Y:S01]  /*7950*/  @!P2 IMAD R16, R16, 0x60, RZ ;  /* 0x000000601010a824 */ /* 0x000fe200078e02ff */
[-C--:B------:R-:W-:Y:S01]  /*7960*/  @!P2 LEA.HI.X R13, R11, R206.reuse, R13, 0x1, P4 ;  /* 0x000000ce0b0da211 */ /* 0x080fe200020f0c0d */
[----:B------:R1:W-:Y:S01]  /*7970*/  @P2 STS.128 [R146+0x9000], RZ ;  /* 0x009000ff92002388 */ /* 0x0003e20000000c00 */
[C---:B------:R-:W-:Y:S01]  /*7980*/  @!P2 LEA.HI.X R15, R8.reuse, R5, R15, 0x6, P3 ;  /* 0x00000005080fa211 */ /* 0x040fe200018f340f */
[----:B------:R-:W-:Y:S01]  /*7990*/  @!P2 IMAD.WIDE.U32 R8, R8, 0x60, R4 ;  /* 0x000000600808a825 */ /* 0x000fe200078e0004 */
[CC--:B------:R-:W-:Y:S01]  /*79a0*/  @!P2 LEA R10, P3, R14.reuse, R205.reuse, 0x1 ;  /* 0x000000cd0e0aa211 */ /* 0x0c0fe200078608ff */
[----:B------:R-:W-:Y:S01]  /*79b0*/  @!PT LDS RZ, [RZ] ;  /* 0x00000000fffff984 */ /* 0x000fe20000000800 */
[----:B------:R-:W-:Y:S01]  /*79c0*/  @!PT LDS RZ, [RZ] ;  /* 0x00000000fffff984 */ /* 0x000fe20000000800 */
[----:B------:R-:W-:Y:S01]  /*79d0*/  @!PT LDS RZ, [RZ] ;  /* 0x00000000fffff984 */ /* 0x000fe20000000800 */
[----:B------:R1:W-:Y:S02]  /*79e0*/  @!P2 LDGSTS.E.BYPASS.LTC128B.128 [R146+0x9000], [R12.64] ;  /* 0x090000000c92afae */ /* 0x0003e4000b901d46 */
[----:B------:R-:W-:Y:S01]  /*79f0*/  @!P2 IMAD.IADD R5, R9, 0x1, R16 ;  /* 0x000000010905a824 */ /* 0x000fe200078e0210 */
[-C--:B------:R-:W-:Y:S01]  /*7a00*/  @!P2 LEA.HI.X R11, R14, R206.reuse, R15, 0x1, P3 ;  /* 0x000000ce0e0ba211 */ /* 0x080fe200018f0c0f */
[----:B------:R1:W-:Y:S01]  /*7a10*/  @P2 STS.128 [R146+0xa000], RZ ;  /* 0x00a000ff92002388 */ /* 0x0003e20000000c00 */
[C---:B------:R-:W-:Y:S01]  /*7a20*/  @!P2 LEA R4, P3, R8.reuse, R205, 0x1 ;  /* 0x000000cd0804a211 */ /* 0x040fe200078608ff */
[----:B------:R-:W-:Y:S02]  /*7a30*/  IMAD.MOV.U32 R205, RZ, RZ, R6 ;  /* 0x000000ffffcd7224 */ /* 0x000fe400078e0006 */
[----:B------:R-:W-:Y:S01]  /*7a40*/  @!PT LDS RZ, [RZ] ;  /* 0x00000000fffff984 */ /* 0x000fe20000000800 */
[----:B------:R-:W-:Y:S01]  /*7a50*/  @!PT LDS RZ, [RZ] ;  /* 0x00000000fffff984 */ /* 0x000fe20000000800 */
[----:B------:R-:W-:Y:S01]  /*7a60*/  @!PT LDS RZ, [RZ] ;  /* 0x00000000fffff984 */ /* 0x000fe20000000800 */
[----:B------:R1:W-:Y:S01]  /*7a70*/  @!P2 LDGSTS.E.BYPASS.LTC128B.128 [R146+0xa000], [R10.64] ;  /* 0x0a0000000a92afae */ /* 0x0003e2000b901d46 */
[----:B------:R-:W-:Y:S01]  /*7a80*/  @!P2 LEA.HI.X R5, R8, R206, R5, 0x1, P3 ;  /* 0x000000ce0805a211 */ /* 0x000fe200018f0c05 */
[----:B------:R-:W-:Y:S02]  /*7a90*/  IMAD.MOV.U32 R206, RZ, RZ, R7 ;  /* 0x000000ffffce7224 */ /* 0x000fe400078e0007 */
[----:B------:R1:W-:Y:S04]  /*7aa0*/  @P2 STS.128 [R146+0xb000], RZ ;  /* 0x00b000ff92002388 */ /* 0x0003e80000000c00 */
[----:B------:R-:W-:Y:S01]  /*7ab0*/  @!PT LDS RZ, [RZ] ;  /* 0x00000000fffff984 */ /* 0x000fe20000000800 */
[----:B------:R-:W-:Y:S01]  /*7ac0*/  @!PT LDS RZ, [RZ] ;  /* 0x00000000fffff984 */ /* 0x000fe20000000800 */
[----:B------:R-:W-:Y:S01]  /*7ad0*/  @!PT LDS RZ, [RZ] ;  /* 0x00000000fffff984 */ /* 0x000fe20000000800 */
[----:B------:R1:W-:Y:S04]  /*7ae0*/  @!P2 LDGSTS.E.BYPASS.LTC128B.128 [R146+0xb000], [R4.64] ;  /* 0x0b0000000492afae */ /* 0x0003e8000b901d46 */
[----:B------:R-:W0:Y:S02]  /*7af0*/  LDGDEPBAR ;  /* 0x00000000000079af */ /* 0x000e240000000000 */
.L_x_474:
        /* <DEDUP_REMOVED lines=11> */
[----:B------:R-:W-:Y:S02]  /*7bb0*/  IMAD.U32 R147, R147, -0x80, RZ ;  /* 0xffffff8093937824 */ /* 0x000fe400078e00ff */
[----:B------:R-:W3:Y:S01]  /*7bc0*/  LDSM.16.MT88.4 R36, [R2+0xc000] ;  /* 0x00c000000224783b */ /* 0x000ee20000004200 */
[----:B------:R-:W-:Y:S02]  /*7bd0*/  IMAD R151, R151, 0x18, RZ ;  /* 0x0000001897977824 */ /* 0x000fe400078e02ff */
[C---:B------:R-:W-:Y:S01]  /*7be0*/  LEA R191, P2, R147.reuse, R160, 0x2 ;  /* 0x000000a093bf7211 */ /* 0x040fe200078410ff */
[----:B------:R-:W-:Y:S01]  /*7bf0*/  IMAD.MOV.U32 R150, RZ, RZ, c[0x0][0x22c] ;  /* 0x00008b00ff967624 */ /* 0x000fe200078e00ff */
[----:B------:R-:W4:Y:S02]  /*7c00*/  LDL R149, [R1+0x18] ;  /* 0x0000180001957983 */ /* 0x000f240000100800 */
[----:B------:R-:W-:Y:S01]  /*7c10*/  LEA.HI.X.SX32 R190, R147, R161, 0x2, P2 ;  /* 0x000000a193be7211 */ /* 0x000fe200010f16ff */
[----:B------:R-:W-:Y:S02]  /*7c20*/  IMAD R150, R150, c[0x0][0x1c0], RZ ;  /* 0x0000700096967a24 */ /* 0x000fe400078e02ff */
[----:B------:R-:W-:Y:S01]  /*7c30*/  LDSM.16.M88.4 R40, [R182+0x14000] ;  /* 0x01400000b628783b */ /* 0x000fe20000000200 */
[----:B------:R-:W-:Y:S02]  /*7c40*/  IMAD.MOV.U32 R147, RZ, RZ, c[0x0][0x22c] ;  /* 0x00008b00ff937624 */ /* 0x000fe400078e00ff */
[----:B------:R-:W-:Y:S02]  /*7c50*/  IMAD.SHL.U32 R150, R150, 0x20, RZ ;  /* 0x0000002096967824 */ /* 0x000fe400078e00ff */
        /* <DEDUP_REMOVED lines=80> */
[----:B------:R-:W-:Y:S04]  /*8160*/  IMAD R2, R2, 0x38, RZ ;  /* 0x0000003802027824 */ /* 0x000fe800078e02ff */
[C---:B------:R-:W-:Y:S08]  /*8170*/  HMMA.16816.F32 R24, R64.reuse, R132, R24 ;  /* 0x000000844018723c */ /* 0x040ff00000001818 */
[-C--:B------:R-:W-:Y:S08]  /*8180*/  HMMA.16816.F32 R28, R64, R134.reuse, R28 ;  /* 0x00000086401c723c */ /* 0x080ff0000000181c */
[----:B------:R-:W-:Y:S08]  /*8190*/  HMMA.16816.F32 R32, R44, R134, R32 ;  /* 0x000000862c20723c */ /* 0x000ff00000001820 */
[-C--:B-1----:R-:W-:Y:S08]  /*81a0*/  HMMA.16816.F32 R4, R36, R48.reuse, R4 ;  /* 0x000000302404723c */ /* 0x082ff00000001804 */
[C---:B------:R-:W-:Y:S07]  /*81b0*/  HMMA.16816.F32 R8, R136.reuse, R48, R8 ;  /* 0x000000308808723c */ /* 0x040fee0000001808 */
[----:B------:R-:W-:Y:S01]  /*81c0*/  IMAD.MOV.U32 R48, RZ, RZ, c[0x0][0x22c] ;  /* 0x00008b00ff307624 */ /* 0x000fe200078e00ff */
[-C--:B------:R-:W-:Y:S04]  /*81d0*/  HMMA.16816.F32 R12, R136, R50.reuse, R12 ;  /* 0x00000032880c723c */ /* 0x080fe8000000180c */
[----:B------:R-:W-:Y:S04]  /*81e0*/  IMAD R48, R48, c[0x0][0x1c0], RZ ;  /* 0x0000700030307a24 */ /* 0x000fe800078e02ff */
[C---:B------:R-:W-:Y:S04]  /*81f0*/  HMMA.16816.F32 R16, R36.reuse, R50, R16 ;  /* 0x000000322410723c */ /* 0x040fe80000001810 */
[----:B------:R-:W-:Y:S04]  /*8200*/  IMAD R48, R48, 0x48, RZ ;  /* 0x0000004830307824 */ /* 0x000fe800078e02ff */
[-C--:B------:R-:W-:Y:S08]  /*8210*/  HMMA.16816.F32 R20, R36, R140.reuse, R20 ;  /* 0x0000008c2414723c */ /* 0x080ff00000001814 */
[C---:B------:R-:W-:Y:S08]  /*8220*/  HMMA.16816.F32 R24, R136.reuse, R140, R24 ;  /* 0x0000008c8818723c */ /* 0x040ff00000001818 */
        /* <DEDUP_REMOVED lines=13> */
[----:B------:R-:W3:Y:S01]  /*8300*/  LDL R52, [R1+0x4] ;  /* 0x0000040001347983 */ /* 0x000ee20000100800 */
[----:B------:R-:W-:Y:S01]  /*8310*/  IMAD R149, R149, c[0x0][0x1c0], RZ ;  /* 0x0000700095957a24 */ /* 0x000fe200078e02ff */
[-C--:B------:R-:W-:Y:S01]  /*8320*/  HMMA.16816.F32 R12, R56, R54.reuse, R12 ;  /* 0x00000036380c723c */ /* 0x080fe2000000180c */
[----:B------:R-:W-:Y:S02]  /*8330*/  IMAD.MOV.U32 R148, RZ, RZ, c[0x0][0x22c] ;  /* 0x00008b00ff947624 */ /* 0x000fe400078e00ff */
[----:B------:R1:W5:Y:S01]  /*8340*/  @P0 LDG.E R248, [R38.64] ;  /* 0x0000000626f80981 */ /* 0x000362000c1e1900 */
[-C--:B------:R-:W-:Y:S01]  /*8350*/  LEA.HI.X.SX32 R45, R147, R37.reuse, 0x2, P2 ;  /* 0x00000025932d7211 */ /* 0x080fe200010f16ff */
[----:B------:R-:W-:Y:S02]  /*8360*/  IMAD.SHL.U32 R149, R149, 0x10, RZ ;  /* 0x0000001095957824 */ /* 0x000fe400078e00ff */
[----:B------:R-:W-:Y:S01]  /*8370*/  IMAD R148, R148, c[0x0][0x1c0], RZ ;  /* 0x0000700094947a24 */ /* 0x000fe200078e02ff */
[C---:B------:R-:W-:Y:S01]  /*8380*/  HMMA.16816.F32 R16, R40.reuse, R54, R16 ;  /* 0x000000362810723c */ /* 0x040fe20000001810 */
[----:B------:R-:W4:Y:S03]  /*8390*/  LDL R55, [R1+0x14] ;  /* 0x0000140001377983 */ /* 0x000f260000100800 */
[----:B------:R-:W-:Y:S02]  /*83a0*/  IMAD R148, R148, 0x28, RZ ;  /* 0x0000002894947824 */ /* 0x000fe400078e02ff */
[----:B------:R-:W4:Y:S02]  /*83b0*/  LDL R54, [R1+0xc] ;  /* 0x00000c0001367983 */ /* 0x000f240000100800 */
[-C--:B------:R-:W-:Y:S03]  /*83c0*/  HMMA.16816.F32 R20, R40, R60.reuse, R20 ;  /* 0x0000003c2814723c */ /* 0x080fe60000001814 */
[----:B------:R1:W5:Y:S05]  /*83d0*/  @P0 LDG.E R249, [R38.64+0x20] ;  /* 0x0000200626f90981 */ /* 0x00036a000c1e1900 */
[C---:B------:R-:W-:Y:S01]  /*83e0*/  HMMA.16816.F32 R24, R56.reuse, R60, R24 ;  /* 0x0000003c3818723c */ /* 0x040fe20000001818 */
[----:B------:R1:W5:Y:S05]  /*83f0*/  @P0 LDG.E R246, [R38.64+0x100] ;  /* 0x0001000626f60981 */ /* 0x00036a000c1e1900 */
[----:B------:R1:W5:Y:S01]  /*8400*/  @P0 LDG.E R247, [R38.64+0x120] ;  /* 0x0001200626f70981 */ /* 0x000362000c1e1900 */
[CC--:B------:R-:W-:Y:S01]  /*8410*/  LEA R46, P0, R149.reuse, R36.reuse, 0x2 ;  /* 0x00000024952e7211 */ /* 0x0c0fe200078010ff */
[-C--:B------:R-:W-:Y:S03]  /*8420*/  HMMA.16816.F32 R28, R56, R62.reuse, R28 ;  /* 0x0000003e381c723c */ /* 0x080fe6000000181c */
[----:B------:R1:W-:Y:S01]  /*8430*/  RED.E.ADD.F32.FTZ.RN.STRONG.GPU [R36.64], R4 ;  /* 0x000000042400798e */ /* 0x0003e2000c10e786 */
[CC--:B------:R-:W-:Y:S03]  /*8440*/  LEA.HI.X.SX32 R47, R149.reuse, R37.reuse, 0x2, P0 ;  /* 0x00000025952f7211 */ /* 0x0c0fe600000f16ff */
[C---:B------:R-:W-:Y:S01]  /*8450*/  IADD3 R59, R149.reuse, 0x20, RZ ;  /* 0x00000020953b7810 */ /* 0x040fe20007ffe0ff */
[----:B------:R-:W-:Y:S01]  /*8460*/  HMMA.16816.F32 R32, R40, R62, R32 ;  /* 0x0000003e2820723c */ /* 0x000fe20000001820 */
[----:B------:R1:W-:Y:S03]  /*8470*/  RED.E.ADD.F32.FTZ.RN.STRONG.GPU [R44.64], R5 ;  /* 0x000000052c00798e */ /* 0x0003e6000c10e786 */
[----:B------:R-:W-:Y:S02]  /*8480*/  IADD3 R58, R149, 0x20, RZ ;  /* 0x00000020953a7810 */ /* 0x000fe40007ffe0ff */
[----:B------:R1:W-:Y:S01]  /*8490*/  RED.E.ADD.F32.FTZ.RN.STRONG.GPU [R46.64], R6 ;  /* 0x000000062e00798e */ /* 0x0003e2000c10e786 */
[-C--:B------:R-:W-:Y:S01]  /*84a0*/  LEA R40, P2, R151, R36.reuse, 0x2 ;  /* 0x0000002497287211 */ /* 0x080fe200078410ff */
[----:B------:R-:W-:Y:S01]  /*84b0*/  IMAD.MOV.U32 R43, RZ, RZ, c[0x0][0x22c] ;  /* 0x00008b00ff2b7624 */ /* 0x000fe200078e00ff */
[----:B------:R-:W-:Y:S03]  /*84c0*/  IADD3 R57, R149, 0x20, RZ ;  /* 0x0000002095397810 */ /* 0x000fe60007ffe0ff */
[-C--:B------:R-:W-:Y:S01]  /*84d0*/  LEA.HI.X.SX32 R41, R151, R37.reuse, 0x2, P2 ;  /* 0x0000002597297211 */ /* 0x080fe200010f16ff */
[----:B------:R-:W-:Y:S01]  /*84e0*/  IMAD R43, R43, c[0x0][0x1c0], RZ ;  /* 0x000070002b2b7a24 */ /* 0x000fe200078e02ff */
[----:B------:R-:W-:Y:S01]  /*84f0*/  IADD3 R56, R149, 0x20, RZ ;  /* 0x0000002095387810 */ /* 0x000fe20007ffe0ff */
[----:B------:R-:W-:Y:S01]  /*8500*/  IMAD.MOV.U32 R42, RZ, RZ, c[0x0][0x22c] ;  /* 0x00008b00ff2a7624 */ /* 0x000fe200078e00ff */
[CC--:B-1----:R-:W-:Y:S01]  /*8510*/  LEA R38, P2, R148.reuse, R36.reuse, 0x2 ;  /* 0x0000002494267211 */ /* 0x0c2fe200078410ff */
[----:B------:R1:W-:Y:S01]  /*8520*/  RED.E.ADD.F32.FTZ.RN.STRONG.GPU [R40.64], R7 ;  /* 0x000000072800798e */ /* 0x0003e2000c10e786 */
[----:B------:R-:W-:Y:S02]  /*8530*/  IMAD R43, R43, 0x60, RZ ;  /* 0x000000602b2b7824 */ /* 0x000fe400078e02ff */
[-C--:B------:R-:W-:Y:S01]  /*8540*/  LEA.HI.X.SX32 R39, R148, R37.reuse, 0x2, P2 ;  /* 0x0000002594277211 */ /* 0x080fe200010f16ff */
[----:B------:R-:W-:Y:S01]  /*8550*/  IMAD R42, R42, c[0x0][0x1c0], RZ ;  /* 0x000070002a2a7a24 */ /* 0x000fe200078e02ff */
[-C--:B------:R-:W-:Y:S01]  /*8560*/  LEA R4, P0, R150, R36.reuse, 0x2 ;  /* 0x0000002496047211 */ /* 0x080fe200078010ff */
[----:B------:R-:W-:Y:S02]  /*8570*/  IMAD.MOV.U32 R148, RZ, RZ, c[0x0][0x22c] ;  /* 0x00008b00ff947624 */ /* 0x000fe400078e00ff */
[----:B------:R-:W-:Y:S02]  /*8580*/  IMAD R42, R42, 0x68, RZ ;  /* 0x000000682a2a7824 */ /* 0x000fe400078e02ff */
[----:B------:R-:W-:Y:S01]  /*8590*/  IMAD R148, R148, c[0x0][0x1c0], RZ ;  /* 0x0000700094947a24 */ /* 0x000fe200078e02ff */
[-C--:B------:R-:W-:Y:S03]  /*85a0*/  LEA.HI.X.SX32 R5, R150, R37.reuse, 0x2, P0 ;  /* 0x0000002596057211 */ /* 0x080fe600000f16ff */
[----:B------:R-:W-:Y:S02]  /*85b0*/  IMAD.SHL.U32 R148, R148, 0x8, RZ ;  /* 0x0000000894947824 */ /* 0x000fe400078e00ff */
[----:B------:R1:W-:Y:S01]  /*85c0*/  RED.E.ADD.F32.FTZ.RN.STRONG.GPU [R4.64], R8 ;  /* 0x000000080400798e */ /* 0x0003e2000c10e786 */
[-C--:B------:R-:W-:Y:S01]  /*85d0*/  LEA R6, P0, R0, R36.reuse, 0x2 ;  /* 0x0000002400067211 */ /* 0x080fe200078010ff */
[C---:B------:R-:W-:Y:S02]  /*85e0*/  IMAD.IADD R58, R148.reuse, 0x1, R58 ;  /* 0x00000001943a7824 */ /* 0x040fe400078e023a */
[C---:B------:R-:W-:Y:S01]  /*85f0*/  IMAD.IADD R57, R148.reuse, 0x1, R57 ;  /* 0x0000000194397824 */ /* 0x040fe200078e0239 */
[----:B------:R1:W-:Y:S01]  /*8600*/  RED.E.ADD.F32.FTZ.RN.STRONG.GPU [R38.64], R9 ;  /* 0x000000092600798e */ /* 0x0003e2000c10e786 */
[C---:B------:R-:W-:Y:S02]  /*8610*/  IMAD.IADD R56, R148.reuse, 0x1, R56 ;  /* 0x0000000194387824 */ /* 0x040fe400078e0238 */
[C---:B------:R-:W-:Y:S02]  /*8620*/  IMAD.IADD R57, R148.reuse, 0x1, R57 ;  /* 0x0000000194397824 */ /* 0x040fe400078e0239 */
[----:B------:R-:W-:Y:S01]  /*8630*/  IMAD.IADD R56, R148, 0x1, R56 ;  /* 0x0000000194387824 */ /* 0x000fe200078e0238 */
[-C--:B-1----:R-:W-:Y:S01]  /*8640*/  LEA.HI.X.SX32 R7, R0, R37.reuse, 0x2, P0 ;  /* 0x0000002500077211 */ /* 0x082fe200000f16ff */
[----:B------:R-:W-:Y:S01]  /*8650*/  IMAD.MOV.U32 R0, RZ, RZ, c[0x0][0x22c] ;  /* 0x00008b00ff007624 */ /* 0x000fe200078e00ff */
[CC--:B------:R-:W-:Y:S01]  /*8660*/  LEA R46, P6, R57.reuse, R36.reuse, 0x2 ;  /* 0x00000024392e7211 */ /* 0x0c0fe200078c10ff */
[----:B------:R-:W-:Y:S02]  /*8670*/  IMAD.MOV.U32 R41, RZ, RZ, c[0x0][0x22c] ;  /* 0x00008b00ff297624 */ /* 0x000fe400078e00ff */
[----:B------:R1:W-:Y:S01]  /*8680*/  RED.E.ADD.F32.FTZ.RN.STRONG.GPU [R6.64], R10 ;  /* 0x0000000a0600798e */ /* 0x0003e2000c10e786 */
[----:B------:R-:W-:Y:S01]  /*8690*/  IMAD R0, R0, c[0x0][0x1c0], RZ ;  /* 0x0000700000007a24 */ /* 0x000fe200078e02ff */
[-C--:B------:R-:W-:Y:S01]  /*86a0*/  LEA.HI.X.SX32 R47, R57, R37.reuse, 0x2, P6 ;  /* 0x00000025392f7211 */ /* 0x080fe200030f16ff */
[----:B------:R-:W-:Y:S02]  /*86b0*/  IMAD R41, R41, c[0x0][0x1c0], RZ ;  /* 0x0000700029297a24 */ /* 0x000fe400078e02ff */
[----:B------:R-:W-:Y:S02]  /*86c0*/  IMAD.SHL.U32 R0, R0, 0x40, RZ ;  /* 0x0000004000007824 */ /* 0x000fe400078e00ff */
[----:B------:R-:W-:Y:S02]  /*86d0*/  IMAD.MOV.U32 R40, RZ, RZ, c[0x0][0x22c] ;  /* 0x00008b00ff287624 */ /* 0x000fe400078e00ff */
[----:B------:R-:W-:Y:S01]  /*86e0*/  IMAD R41, R41, 0x70, RZ ;  /* 0x0000007029297824 */ /* 0x000fe200078e02ff */
[-C--:B------:R-:W-:Y:S01]  /*86f0*/  LEA R4, P2, R2, R36.reuse, 0x2 ;  /* 0x0000002402047211 */ /* 0x080fe200078410ff */
[----:B------:R-:W-:Y:S01]  /*8700*/  IMAD R40, R40, c[0x0][0x1c0], RZ ;  /* 0x0000700028287a24 */ /* 0x000fe200078e02ff */
[-C--:B------:R-:W-:Y:S01]  /*8710*/  LEA R8, P0, R0, R36.reuse, 0x2 ;  /* 0x0000002400087211 */ /* 0x080fe200078010ff */
[----:B------:R-:W-:Y:S01]  /*8720*/  IMAD.IADD R56, R148, 0x1, R56 ;  /* 0x0000000194387824 */ /* 0x000fe200078e0238 */
[-C--:B------:R-:W-:Y:S01]  /*8730*/  LEA.HI.X.SX32 R5, R2, R37.reuse, 0x2, P2 ;  /* 0x0000002502057211 */ /* 0x080fe200010f16ff */
[----:B------:R-:W-:Y:S01]  /*8740*/  IMAD.MOV.U32 R2, RZ, RZ, c[0x0][0x22c] ;  /* 0x00008b00ff027624 */ /* 0x000fe200078e00ff */
[-C--:B------:R-:W-:Y:S01]  /*8750*/  LEA.HI.X.SX32 R9, R0, R37.reuse, 0x2, P0 ;  /* 0x0000002500097211 */ /* 0x080fe200000f16ff */
[----:B------:R-:W-:Y:S01]  /*8760*/  IMAD R40, R40, 0x78, RZ ;  /* 0x0000007828287824 */ /* 0x000fe200078e02ff */
[----:B------:R-:W4:Y:S01]  /*8770*/  LDL R0, [R1+0x10] ;  /* 0x0000100001007983 */ /* 0x000f220000100800 */
[----:B------:R-:W-:Y:S04]  /*8780*/  IMAD R2, R2, c[0x0][0x1c0], RZ ;  /* 0x0000700002027a24 */ /* 0x000fe800078e02ff */
[----:B------:R1:W-:Y:S01]  /*8790*/  RED.E.ADD.F32.FTZ.RN.STRONG.GPU [R4.64], R11 ;  /* 0x0000000b0400798e */ /* 0x0003e2000c10e786 */
[----:B------:R-:W-:Y:S01]  /*87a0*/  IMAD R2, R2, 0x50, RZ ;  /* 0x0000005002027824 */ /* 0x000fe200078e02ff */
[CC--:B-1----:R-:W-:Y:S03]  /*87b0*/  LEA R6, P2, R48.reuse, R36.reuse, 0x2 ;  /* 0x0000002430067211 */ /* 0x0c2fe600078410ff */
[----:B------:R1:W-:Y:S01]  /*87c0*/  RED.E.ADD.F32.FTZ.RN.STRONG.GPU [R8.64], R16 ;  /* 0x000000100800798e */ /* 0x0003e2000c10e786 */
[-C--:B------:R-:W-:Y:S01]  /*87d0*/  LEA.HI.X.SX32 R7, R48, R37.reuse, 0x2, P2 ;  /* 0x0000002530077211 */ /* 0x080fe200010f16ff */
[----:B------:R-:W-:Y:S04]  /*87e0*/  IMAD.MOV.U32 R48, RZ, RZ, c[0x0][0x22c] ;  /* 0x00008b00ff307624 */ /* 0x000fe800078e00ff */
[----:B------:R1:W-:Y:S01]  /*87f0*/  RED.E.ADD.F32.FTZ.RN.STRONG.GPU [R6.64], R17 ;  /* 0x000000110600798e */ /* 0x0003e2000c10e786 */
[----:B------:R-:W-:Y:S04]  /*8800*/  IMAD R48, R48, c[0x0][0x1c0], RZ ;  /* 0x0000700030307a24 */ /* 0x000fe800078e02ff */
[----:B------:R-:W-:Y:S01]  /*8810*/  IMAD R48, R48, 0x58, RZ ;  /* 0x0000005830307824 */ /* 0x000fe200078e02ff */
[CC--:B------:R-:W-:Y:S04]  /*8820*/  LEA R4, P0, R2.reuse, R36.reuse, 0x2 ;  /* 0x0000002402047211 */ /* 0x0c0fe800078010ff */
[-C--:B------:R-:W-:Y:S02]  /*8830*/  LEA.HI.X.SX32 R5, R2, R37.reuse, 0x2, P0 ;  /* 0x0000002502057211 */ /* 0x080fe400000f16ff */
[----:B------:R-:W4:Y:S01]  /*8840*/  LDL R2, [R1] ;  /* 0x0000000001027983 */ /* 0x000f220000100800 */
[CC--:B-1----:R-:W-:Y:S02]  /*8850*/  LEA R16, P2, R48.reuse, R36.reuse, 0x2 ;  /* 0x0000002430107211 */ /* 0x0c2fe400078410ff */
[CC--:B------:R-:W-:Y:S02]  /*8860*/  LEA R10, P0, R43.reuse, R36.reuse, 0x2 ;  /* 0x000000242b0a7211 */ /* 0x0c0fe400078010ff */
[----:B------:R1:W-:Y:S01]  /*8870*/  RED.E.ADD.F32.FTZ.RN.STRONG.GPU [R4.64], R18 ;  /* 0x000000120400798e */ /* 0x0003e2000c10e786 */
[-C--:B------:R-:W-:Y:S02]  /*8880*/  LEA.HI.X.SX32 R17, R48, R37.reuse, 0x2, P2 ;  /* 0x0000002530117211 */ /* 0x080fe400010f16ff */
[-C--:B------:R-:W-:Y:S02]  /*8890*/  LEA.HI.X.SX32 R11, R43, R37.reuse, 0x2, P0 ;  /* 0x000000252b0b7211 */ /* 0x080fe400000f16ff */
[CC--:B------:R-:W-:Y:S01]  /*88a0*/  LEA R8, P3, R42.reuse, R36.reuse, 0x2 ;  /* 0x000000242a087211 */ /* 0x0c0fe200078610ff */
[----:B------:R2:W-:Y:S01]  /*88b0*/  RED.E.ADD.F32.FTZ.RN.STRONG.GPU [R16.64], R19 ;  /* 0x000000131000798e */ /* 0x0005e2000c10e786 */
[CC--:B------:R-:W-:Y:S02]  /*88c0*/  LEA R6, P2, R41.reuse, R36.reuse, 0x2 ;  /* 0x0000002429067211 */ /* 0x0c0fe400078410ff */
[-C--:B------:R-:W-:Y:S02]  /*88d0*/  LEA.HI.X.SX32 R9, R42, R37.reuse, 0x2, P3 ;  /* 0x000000252a097211 */ /* 0x080fe400018f16ff */
[----:B------:R-:W-:Y:S01]  /*88e0*/  RED.E.ADD.F32.FTZ.RN.STRONG.GPU [R10.64], R12 ;  /* 0x0000000c0a00798e */ /* 0x000fe2000c10e786 */
[-C--:B------:R-:W-:Y:S02]  /*88f0*/  LEA.HI.X.SX32 R7, R41, R37.reuse, 0x2, P2 ;  /* 0x0000002529077211 */ /* 0x080fe400010f16ff */
[CC--:B------:R-:W-:Y:S02]  /*8900*/  LEA R50, P2, R59.reuse, R36.reuse, 0x2 ;  /* 0x000000243b327211 */ /* 0x0c0fe400078410ff */
[----:B------:R-:W-:Y:S01]  /*8910*/  RED.E.ADD.F32.FTZ.RN.STRONG.GPU [R8.64], R13 ;  /* 0x0000000d0800798e */ /* 0x000fe2000c10e786 */
[CC--:B------:R-:W-:Y:S02]  /*8920*/  LEA R42, P5, R56.reuse, R36.reuse, 0x2 ;  /* 0x00000024382a7211 */ /* 0x0c0fe400078a10ff */
[-C--:B------:R-:W-:Y:S02]  /*8930*/  LEA.HI.X.SX32 R51, R59, R37.reuse, 0x2, P2 ;  /* 0x000000253b337211 */ /* 0x080fe400010f16ff */
[----:B------:R3:W-:Y:S01]  /*8940*/  RED.E.ADD.F32.FTZ.RN.STRONG.GPU [R6.64], R14 ;  /* 0x0000000e0600798e */ /* 0x0007e2000c10e786 */
[-C--:B------:R-:W-:Y:S02]  /*8950*/  LEA.HI.X.SX32 R43, R56, R37.reuse, 0x2, P5 ;  /* 0x00000025382b7211 */ /* 0x080fe400028f16ff */
[CC--:B-1----:R-:W-:Y:S04]  /*8960*/  LEA R4, P0, R40.reuse, R36.reuse, 0x2 ;  /* 0x0000002428047211 */ /* 0x0c2fe800078010ff */
[-C--:B------:R-:W-:Y:S02]  /*8970*/  LEA.HI.X.SX32 R5, R40, R37.reuse, 0x2, P0 ;  /* 0x0000002528057211 */ /* 0x080fe400000f16ff */
[CC--:B------:R-:W-:Y:S03]  /*8980*/  LEA R48, P0, R58.reuse, R36.reuse, 0x2 ;  /* 0x000000243a307211 */ /* 0x0c0fe600078010ff */
[----:B------:R1:W-:Y:S01]  /*8990*/  RED.E.ADD.F32.FTZ.RN.STRONG.GPU [R4.64], R15 ;  /* 0x0000000f0400798e */ /* 0x0003e2000c10e786 */
[-C--:B------:R-:W-:Y:S04]  /*89a0*/  LEA.HI.X.SX32 R49, R58, R37.reuse, 0x2, P0 ;  /* 0x000000253a317211 */ /* 0x080fe800000f16ff */
[----:B------:R-:W-:Y:S05]  /*89b0*/  RED.E.ADD.F32.FTZ.RN.STRONG.GPU [R36.64+0x80], R20 ;  /* 0x000080142400798e */ /* 0x000fea000c10e786 */
[----:B------:R-:W-:Y:S05]  /*89c0*/  RED.E.ADD.F32.FTZ.RN.STRONG.GPU [R44.64+0x80], R21 ;  /* 0x000080152c00798e */ /* 0x000fea000c10e786 */
[----:B------:R-:W-:Y:S05]  /*89d0*/  RED.E.ADD.F32.FTZ.RN.STRONG.GPU [R50.64], R22 ;  /* 0x000000163200798e */ /* 0x000fea000c10e786 */
[----:B------:R-:W-:Y:S05]  /*89e0*/  RED.E.ADD.F32.FTZ.RN.STRONG.GPU [R48.64], R23 ;  /* 0x000000173000798e */ /* 0x000fea000c10e786 */
[----:B------:R-:W-:Y:S05]  /*89f0*/  RED.E.ADD.F32.FTZ.RN.STRONG.GPU [R46.64], R24 ;  /* 0x000000182e00798e */ /* 0x000fea000c10e786 */
[----:B------:R-:W-:Y:S05]  /*8a00*/  RED.E.ADD.F32.FTZ.RN.STRONG.GPU [R42.64], R25 ;  /* 0x000000192a00798e */ /* 0x000fea000c10e786 */
[----:B------:R-:W-:Y:S01]  /*8a10*/  LDSM.16.MT88.4 R20, [R3+0x14800] ;  /* 0x014800000314783b */ /* 0x000fe20000004200 */
[CC--:B--2---:R-:W-:Y:S04]  /*8a20*/  LEA R16, P0, R53.reuse, R36.reuse, 0x2 ;  /* 0x0000002435107211 */ /* 0x0c4fe800078010ff */
[-C--:B------:R-:W-:Y:S02]  /*8a30*/  LEA.HI.X.SX32 R17, R53, R37.reuse, 0x2, P0 ;  /* 0x0000002535117211 */ /* 0x080fe400000f16ff */
[CC--:B---3--:R-:W-:Y:S04]  /*8a40*/  LEA R14, P6, R52.reuse, R36.reuse, 0x2 ;  /* 0x00000024340e7211 */ /* 0x0c8fe800078c10ff */
[-C--:B-1----:R-:W-:Y:S02]  /*8a50*/  LEA.HI.X.SX32 R15, R52, R37.reuse, 0x2, P6 ;  /* 0x00000025340f7211 */ /* 0x082fe400030f16ff */
[CC--:B----4-:R-:W-:Y:S04]  /*8a60*/  LEA R40, P4, R55.reuse, R36.reuse, 0x2 ;  /* 0x0000002437287211 */ /* 0x0d0fe800078810ff */
[-C--:B------:R-:W-:Y:S02]  /*8a70*/  LEA.HI.X.SX32 R41, R55, R37.reuse, 0x2, P4 ;  /* 0x0000002537297211 */ /* 0x080fe400020f16ff */
[-C--:B------:R-:W-:Y:S02]  /*8a80*/  LEA R18, P2, R54, R36.reuse, 0x2 ;  /* 0x0000002436127211 */ /* 0x080fe400078410ff */
[-C--:B------:R-:W-:Y:S01]  /*8a90*/  LEA R10, P4, R252, R36.reuse, 0x2 ;  /* 0x00000024fc0a7211 */ /* 0x080fe200078810ff */
[----:B------:R-:W-:Y:S01]  /*8aa0*/  RED.E.ADD.F32.FTZ.RN.STRONG.GPU [R40.64], R26 ;  /* 0x0000001a2800798e */ /* 0x000fe2000c10e786 */
[-C--:B------:R-:W-:Y:S02]  /*8ab0*/  LEA.HI.X.SX32 R19, R54, R37.reuse, 0x2, P2 ;  /* 0x0000002536137211 */ /* 0x080fe400010f16ff */
[-C--:B------:R-:W-:Y:S02]  /*8ac0*/  LEA.HI.X.SX32 R11, R252, R37.reuse, 0x2, P4 ;  /* 0x00000025fc0b7211 */ /* 0x080fe400020f16ff */
[CC--:B------:R-:W-:Y:S04]  /*8ad0*/  LEA R6, P2, R250.reuse, R36.reuse, 0x2 ;  /* 0x00000024fa067211 */ /* 0x0c0fe800078410ff */
[-C--:B------:R-:W-:Y:S02]  /*8ae0*/  LEA.HI.X.SX32 R7, R250, R37.reuse, 0x2, P2 ;  /* 0x00000025fa077211 */ /* 0x080fe400010f16ff */
[----:B------:R-:W-:Y:S01]  /*8af0*/  ISETP.LT.AND P2, PT, RZ, UR8, PT ;  /* 0x00000008ff007c0c */ /* 0x000fe2000bf41270 */
[----:B------:R-:W-:Y:S01]  /*8b00*/  UMOV UR8, UR5 ;  /* 0x0000000500087c82 */ /* 0x000fe20008000000 */
[CC--:B------:R-:W-:Y:S04]  /*8b10*/  LEA R38, P3, R0.reuse, R36.reuse, 0x2 ;  /* 0x0000002400267211 */ /* 0x0c0fe800078610ff */
[-C--:B------:R-:W-:Y:S01]  /*8b20*/  LEA.HI.X.SX32 R39, R0, R37.reuse, 0x2, P3 ;  /* 0x0000002500277211 */ /* 0x080fe200018f16ff */
[----:B------:R-:W-:Y:S01]  /*8b30*/  IMAD.IADD R0, R147, 0x1, R250 ;  /* 0x0000000193007824 */ /* 0x000fe200078e02fa */
[CC--:B------:R-:W-:Y:S03]  /*8b40*/  LEA R8, P3, R251.reuse, R36.reuse, 0x2 ;  /* 0x00000024fb087211 */ /* 0x0c0fe600078610ff */
[----:B------:R-:W-:Y:S01]  /*8b50*/  RED.E.ADD.F32.FTZ.RN.STRONG.GPU [R38.64], R27 ;  /* 0x0000001b2600798e */ /* 0x000fe2000c10e786 */
[-C--:B------:R-:W-:Y:S02]  /*8b60*/  LEA.HI.X.SX32 R9, R251, R37.reuse, 0x2, P3 ;  /* 0x00000025fb097211 */ /* 0x080fe400018f16ff */
[CC--:B------:R-:W-:Y:S02]  /*8b70*/  LEA R4, P0, R0.reuse, R36.reuse, 0x2 ;  /* 0x0000002400047211 */ /* 0x0c0fe400078010ff */
[----:B------:R-:W-:Y:S02]  /*8b80*/  RED.E.ADD.F32.FTZ.RN.STRONG.GPU [R18.64], R32 ;  /* 0x000000201200798e */ /* 0x000fe4000c10e786 */
[-C--:B------:R-:W-:Y:S01]  /*8b90*/  LEA.HI.X.SX32 R5, R0, R37.reuse, 0x2, P0 ;  /* 0x0000002500057211 */ /* 0x080fe200000f16ff */
[----:B------:R-:W-:Y:S01]  /*8ba0*/  IMAD.MOV.U32 R0, RZ, RZ, 0x40 ;  /* 0x00000040ff007424 */ /* 0x000fe200078e00ff */
[----:B------:R-:W-:Y:S01]  /*8bb0*/  PLOP3.LUT P0, PT, PT, PT, UP1, 0x80, 0x0 ;  /* 0x000000000000781c */ /* 0x000fe20003f0f018 */
[----:B------:R-:W-:Y:S01]  /*8bc0*/  RED.E.ADD.F32.FTZ.RN.STRONG.GPU [R16.64], R33 ;  /* 0x000000211000798e */ /* 0x000fe2000c10e786 */
[----:B------:R-:W-:Y:S02]  /*8bd0*/  @UP5 UIADD3 UR12, UP1, UR12, -0x200, URZ ;  /* 0xfffffe000c0c5890 */ /* 0x000fe4000ff3e03f */
[----:B------:R-:W-:Y:S02]  /*8be0*/  SEL R177, R0, 0xffffffc0, !P1 ;  /* 0xffffffc000b17807 */ /* 0x000fe40004800000 */
[----:B------:R-:W-:Y:S01]  /*8bf0*/  RED.E.ADD.F32.FTZ.RN.STRONG.GPU [R14.64], R34 ;  /* 0x000000220e00798e */ /* 0x000fe2000c10e786 */
[----:B------:R-:W-:Y:S02]  /*8c00*/  @UP5 UIADD3.X UR11, UR11, -0x1, URZ, UP1, !UPT ;  /* 0xffffffff0b0b5890 */ /* 0x000fe40008ffe43f */
[----:B------:R-:W-:Y:S02]  /*8c10*/  IMAD.IADD R0, R177, 0x1, R176 ;  /* 0x00000001b1007824 */ /* 0x000fe400078e02b0 */
[----:B------:R-:W-:Y:S05]  /*8c20*/  LDSM.16.MT88.4 R24, [R176+0x800] ;  /* 0x00080000b018783b */ /* 0x000fea0000004200 */
[----:B------:R-:W-:Y:S01]  /*8c30*/  LDSM.16.MT88.4 R16, [R0] ;  /* 0x000000000010783b */ /* 0x000fe20000004200 */
[C---:B------:R-:W-:Y:S04]  /*8c40*/  LEA R12, P5, R2.reuse, R36, 0x2 ;  /* 0x00000024020c7211 */ /* 0x040fe800078a10ff */
[----:B------:R-:W-:Y:S01]  /*8c50*/  LDSM.16.MT88.4 R40, [R0+0x1000] ;  /* 0x001000000028783b */ /* 0x000fe20000004200 */
[----:B------:R-:W-:Y:S04]  /*8c60*/  LEA.HI.X.SX32 R13, R2, R37, 0x2, P5 ;  /* 0x00000025020d7211 */ /* 0x000fe800028f16ff */
[----:B------:R-:W-:Y:S05]  /*8c70*/  LDSM.16.MT88.4 R36, [R3+0x19000] ;  /* 0x019000000324783b */ /* 0x000fea0000004200 */
[----:B------:R-:W-:Y:S05]  /*8c80*/  RED.E.ADD.F32.FTZ.RN.STRONG.GPU [R12.64], R35 ;  /* 0x000000230c00798e */ /* 0x000fea000c10e786 */
[----:B------:R-:W-:Y:S05]  /*8c90*/  RED.E.ADD.F32.FTZ.RN.STRONG.GPU [R10.64], R28 ;  /* 0x0000001c0a00798e */ /* 0x000fea000c10e786 */
[----:B------:R-:W-:Y:S05]  /*8ca0*/  RED.E.ADD.F32.FTZ.RN.STRONG.GPU [R8.64], R29 ;  /* 0x0000001d0800798e */ /* 0x000fea000c10e786 */
[----:B------:R-:W-:Y:S05]  /*8cb0*/  RED.E.ADD.F32.FTZ.RN.STRONG.GPU [R6.64], R30 ;  /* 0x0000001e0600798e */ /* 0x000fea000c10e786 */
[----:B------:R-:W-:Y:S05]  /*8cc0*/  LDSM.16.MT88.4 R8, [R176] ;  /* 0x00000000b008783b */ /* 0x000fea0000004200 */
[----:B------:R-:W-:Y:S05]  /*8cd0*/  RED.E.ADD.F32.FTZ.RN.STRONG.GPU [R4.64], R31 ;  /* 0x0000001f0400798e */ /* 0x000fea000c10e786 */
[----:B------:R-:W1:Y:S05]  /*8ce0*/  LDSM.16.MT88.4 R4, [R3+0x14000] ;  /* 0x014000000304783b */ /* 0x000e6a0000004200 */
[----:B------:R-:W2:Y:S05]  /*8cf0*/  LDSM.16.MT88.4 R12, [R3+0x18000] ;  /* 0x01800000030c783b */ /* 0x000eaa0000004200 */
[----:B------:R-:W3:Y:S05]  /*8d00*/  LDSM.16.MT88.4 R32, [R3+0x18800] ;  /* 0x018800000320783b */ /* 0x000eea0000004200 */
[----:B------:R-:W4:Y:S01]  /*8d10*/  LDSM.16.MT88.4 R28, [R0+0x800] ;  /* 0x00080000001c783b */ /* 0x000f220000004200 */
        /* <DEDUP_REMOVED lines=10> */
[----:B------:R-:W-:Y:S05]  /*8dc0*/  LDSM.16.MT88.4 R4, [R3+0x15800] ;  /* 0x015800000304783b */ /* 0x000fea0000004200 */
[----:B------:R-:W2:Y:S02]  /*8dd0*/  LDSM.16.MT88.4 R16, [R176+0x1800] ;  /* 0x00180000b010783b */ /* 0x000ea40000004200 */
[-C--:B------:R-:W-:Y:S08]  /*8de0*/  HMMA.16816.F32 R100, R20, R24.reuse, R100 ;  /* 0x000000181464723c */ /* 0x080ff00000001864 */
[C---:B---3--:R-:W-:Y:S08]  /*8df0*/  HMMA.16816.F32 R104, R32.reuse, R24, R104 ;  /* 0x000000182068723c */ /* 0x048ff00000001868 */
[-C--:B------:R-:W-:Y:S08]  /*8e00*/  HMMA.16816.F32 R108, R32, R26.reuse, R108 ;  /* 0x0000001a206c723c */ /* 0x080ff0000000186c */
[C---:B------:R-:W-:Y:S01]  /*8e10*/  HMMA.16816.F32 R112, R20.reuse, R26, R112 ;  /* 0x0000001a1470723c */ /* 0x040fe20000001870 */
[----:B------:R-:W3:Y:S07]  /*8e20*/  LDSM.16.MT88.4 R24, [R3+0x19800] ;  /* 0x019800000318783b */ /* 0x000eee0000004200 */
[-C--:B----4-:R-:W-:Y:S08]  /*8e30*/  HMMA.16816.F32 R116, R20, R28.reuse, R116 ;  /* 0x0000001c1474723c */ /* 0x090ff00000001874 */
        /* <DEDUP_REMOVED lines=203> */
.L_x_476:
        /* <DEDUP_REMOVED lines=19> */
.L_x_477:
[----:B------:R-:W-:Y:S01]  /*9c20*/  BAR.SYNC.DEFER_BLOCKING 0x0 ;  /* 0x0000000000007b1d */ /* 0x000fe20000010000 */
[----:B------:R-:W-:Y:S01]  /*9c30*/  USHF.L.U32 UR5, UR17, 0x7, URZ ;  /* 0x0000000711057899 */ /* 0x000fe2000800063f */
[--C-:B-1----:R-:W-:Y:S01]  /*9c40*/  SHF.R.S32.HI R7, RZ, 0x1f, R200.reuse ;  /* 0x0000001fff077819 */ /* 0x102fe200000114c8 */
[----:B------:R-:W-:Y:S01]  /*9c50*/  IMAD.MOV.U32 R6, RZ, RZ, R200 ;  /* 0x000000ffff067224 */ /* 0x000fe200078e00c8 */
[----:B------:R-:W-:Y:S01]  /*9c60*/  UIMAD UR4, UR17, -0x80, UR4 ;  /* 0xffffff80110478a4 */ /* 0x000fe2000f8e0204 */
[----:B------:R-:W-:Y:S01]  /*9c70*/  ISETP.GE.AND P1, PT, R200, c[0x0][0x220], PT ;  /* 0x00008800c8007a0c */ /* 0x000fe20003f26270 */
[----:B------:R-:W1:Y:S01]  /*9c80*/  S2R R8, SR_TID.X ;  /* 0x0000000000087919 */ /* 0x000e620000002100 */
[----:B------:R-:W-:Y:S01]  /*9c90*/  USHF.R.S32.HI UR10, URZ, 0x1f, UR5 ;  /* 0x0000001f3f0a7899 */ /* 0x000fe20008011405 */
[----:B------:R-:W-:Y:S01]  /*9ca0*/  IMAD.U32 R13, RZ, RZ, UR5 ;  /* 0x00000005ff0d7e24 */ /* 0x000fe2000f8e00ff */
[----:B------:R-:W-:Y:S01]  /*9cb0*/  ULDC.64 UR8, c[0x0][0x3a0] ;  /* 0x0000e80000087ab9 */ /* 0x000fe20000000a00 */
[----:B------:R-:W-:Y:S01]  /*9cc0*/  BSSY B0, `(.L_x_478) ;  /* 0x0000025000007945 */ /* 0x000fe20003800000 */
[----:B------:R-:W-:Y:S01]  /*9cd0*/  UIMAD UR8, UR10, UR8, URZ ;  /* 0x000000080a0872a4 */ /* 0x000fe2000f8e023f */
[----:B------:R-:W-:Y:S01]  /*9ce0*/  IMAD.WIDE.U32 R4, R13, c[0x0][0x3a0], R6 ;  /* 0x0000e8000d047a25 */ /* 0x000fe200078e0006 */
[----:B------:R-:W-:-:S02]  /*9cf0*/  USHF.R.S32.HI UR13, URZ, 0x1f, UR37 ;  /* 0x0000001f3f0d7899 */ /* 0x000fc40008011425 */
[----:B------:R-:W-:Y:S02]  /*9d00*/  UIMAD UR8, UR5, UR9, UR8 ;  /* 0x00000009050872a4 */ /* 0x000fe4000f8e0208 */
[----:B------:R-:W-:-:S04]  /*9d10*/  IADD3 R4, P0, R4, UR14, RZ ;  /* 0x0000000e04047c10 */ /* 0x000fc8000ff1e0ff */
[----:B------:R-:W-:Y:S01]  /*9d20*/  IMAD.U32 R2, RZ, RZ, UR8 ;  /* 0x00000008ff027e24 */ /* 0x000fe2000f8e00ff */
[----:B------:R-:W-:Y:S01]  /*9d30*/  ULDC.64 UR8, c[0x0][0x3b8] ;  /* 0x0000ee0000087ab9 */ /* 0x000fe20000000a00 */
[----:B------:R2:W3:Y:S01]  /*9d40*/  LDS.128 R16, [R146+0xd000] ;  /* 0x00d0000092107984 */ /* 0x0004e20000000c00 */
[----:B------:R-:W-:Y:S02]  /*9d50*/  UIMAD UR8, UR13, UR8, URZ ;  /* 0x000000080d0872a4 */ /* 0x000fe4000f8e023f */
[----:B------:R-:W-:Y:S01]  /*9d60*/  IADD3.X R5, R5, UR15, R2, P0, !PT ;  /* 0x0000000f05057c10 */ /* 0x000fe200087fe402 */
[----:B------:R-:W-:Y:S01]  /*9d70*/  IMAD.U32 R2, RZ, RZ, UR37 ;  /* 0x00000025ff027e24 */ /* 0x000fe2000f8e00ff */
[----:B------:R2:W4:Y:S01]  /*9d80*/  LDS.128 R20, [R146+0xe000] ;  /* 0x00e0000092147984 */ /* 0x0005220000000c00 */
[----:B------:R-:W-:Y:S01]  /*9d90*/  UIMAD UR8, UR37, UR9, UR8 ;  /* 0x00000009250872a4 */ /* 0x000fe2000f8e0208 */
[----:B-1----:R-:W-:Y:S01]  /*9da0*/  SHF.R.S32.HI R0, RZ, 0x1f, R8 ;  /* 0x0000001fff007819 */ /* 0x002fe20000011408 */
[----:B------:R-:W-:Y:S01]  /*9db0*/  IMAD.WIDE.U32 R4, R2, c[0x0][0x3b8], R4 ;  /* 0x0000ee0002047a25 */ /* 0x000fe200078e0004 */
[----:B------:R2:W1:Y:S02]  /*9dc0*/  LDS.128 R24, [R146+0xf000] ;  /* 0x00f0000092187984 */ /* 0x0004640000000c00 */
[----:B------:R-:W-:-:S02]  /*9dd0*/  LEA.HI R0, R0, R8, RZ, 0x3 ;  /* 0x0000000800007211 */ /* 0x000fc400078f18ff */
[----:B------:R2:W1:Y:S01]  /*9de0*/  LDS.128 R28, [R146+0x10000] ;  /* 0x01000000921c7984 */ /* 0x0004620000000c00 */
[----:B------:R-:W-:Y:S02]  /*9df0*/  IADD3 R12, R5, UR8, RZ ;  /* 0x00000008050c7c10 */ /* 0x000fe4000fffe0ff */
[----:B------:R-:W-:Y:S01]  /*9e00*/  SHF.R.S32.HI R0, RZ, 0x3, R0 ;  /* 0x00000003ff007819 */ /* 0x000fe20000011400 */
[----:B------:R2:W1:Y:S03]  /*9e10*/  LDS.128 R32, [R146+0x11000] ;  /* 0x0110000092207984 */ /* 0x0004660000000c00 */
[----:B------:R-:W-:Y:S01]  /*9e20*/  ISETP.GE.OR P4, PT, R0, UR4, P1 ;  /* 0x0000000400007c0c */ /* 0x000fe20008f86670 */
[----:B------:R2:W1:Y:S01]  /*9e30*/  LDS.128 R36, [R146+0x12000] ;  /* 0x0120000092247984 */ /* 0x0004620000000c00 */
[----:B------:R-:W-:-:S03]  /*9e40*/  SHF.R.S32.HI R14, RZ, 0x1f, R0 ;  /* 0x0000001fff0e7819 */ /* 0x000fc60000011400 */
[----:B------:R2:W1:Y:S08]  /*9e50*/  LDS.128 R40, [R146+0x13000] ;  /* 0x0130000092287984 */ /* 0x0004700000000c00 */
[----:B------:R-:W-:Y:S05]  /*9e60*/  @P4 BRA `(.L_x_479) ;  /* 0x000000a000004947 */ /* 0x000fea0003800000 */
[----:B--2---:R-:W2:Y:S01]  /*9e70*/  LDS.128 R144, [R146+0xc000] ;  /* 0x00c0000092907984 */ /* 0x004ea20000000c00 */
        /* <DEDUP_REMOVED lines=9> */
.L_x_479:
[----:B------:R-:W-:Y:S05]  /*9f10*/  BSYNC B0 ;  /* 0x0000000000007941 */ /* 0x000fea0003800000 */
.L_x_478:
[----:B------:R-:W-:Y:S01]  /*9f20*/  IADD3 R2, R0, 0x20, RZ ;  /* 0x0000002000027810 */ /* 0x000fe20007ffe0ff */
[----:B------:R-:W-:Y:S03]  /*9f30*/  BSSY B0, `(.L_x_480) ;  /* 0x000000e000007945 */ /* 0x000fe60003800000 */
[----:B------:R-:W-:-:S13]  /*9f40*/  ISETP.GE.OR P3, PT, R2, UR4, P1 ;  /* 0x0000000402007c0c */ /* 0x000fda0008f66670 */
        /* <DEDUP_REMOVED lines=11> */
[----:B---3--:R2:W-:Y:S02]  /*a000*/  STG.E.128 [R10.64], R16 ;  /* 0x000000100a007986 */ /* 0x0085e4000c101d06 */
.L_x_481:
[----:B------:R-:W-:Y:S05]  /*a010*/  BSYNC B0 ;  /* 0x0000000000007941 */ /* 0x000fea0003800000 */
.L_x_480:
        /* <DEDUP_REMOVED lines=14> */
[----:B----4-:R2:W-:Y:S02]  /*a100*/  STG.E.128 [R10.64], R20 ;  /* 0x000000140a007986 */ /* 0x0105e4000c101d06 */
.L_x_483:
[----:B------:R-:W-:Y:S05]  /*a110*/  BSYNC B0 ;  /* 0x0000000000007941 */ /* 0x000fea0003800000 */
.L_x_482:
[----:B------:R-:W-:Y:S01]  /*a120*/  IADD3 R2, R0, 0x60, RZ ;  /* 0x0000006000027810 */ /* 0x000fe20007ffe0ff */
[----:B------:R-:W-:Y:S03]  /*a130*/  BSSY B0, `(.L_x_484) ;  /* 0x000000d000007945 */ /* 0x000fe60003800000 */
[----:B------:R-:W-:-:S13]  /*a140*/  ISETP.GE.OR P1, PT, R2, UR4, P1 ;  /* 0x0000000402007c0c */ /* 0x000fda0008f26670 */
        /* <DEDUP_REMOVED lines=10> */
[----:B-1----:R1:W-:Y:S02]  /*a1f0*/  STG.E.128 [R4.64], R24 ;  /* 0x0000001804007986 */ /* 0x0023e4000c101d06 */
.L_x_485:
[----:B------:R-:W-:Y:S05]  /*a200*/  BSYNC B0 ;  /* 0x0000000000007941 */ /* 0x000fea0003800000 */
.L_x_484:
[----:B------:R-:W-:Y:S01]  /*a210*/  ULDC.64 UR8, c[0x0][0x3a8] ;  /* 0x0000ea0000087ab9 */ /* 0x000fe20000000a00 */
[----:B------:R-:W-:Y:S01]  /*a220*/  IMAD.WIDE.U32 R6, R13, c[0x0][0x3a8], R6 ;  /* 0x0000ea000d067a25 */ /* 0x000fe200078e0006 */
[----:B------:R-:W-:Y:S01]  /*a230*/  UIMAD UR4, UR10, UR8, URZ ;  /* 0x000000080a0472a4 */ /* 0x000fe2000f8e023f */
[----:B------:R-:W-:Y:S01]  /*a240*/  BSSY B0, `(.L_x_486) ;  /* 0x0000016000007945 */ /* 0x000fe20003800000 */
[----:B------:R-:W-:Y:S02]  /*a250*/  USHF.R.S32.HI UR13, URZ, 0x1f, UR37 ;  /* 0x0000001f3f0d7899 */ /* 0x000fe40008011425 */
[----:B------:R-:W-:Y:S01]  /*a260*/  UIMAD UR5, UR5, UR9, UR4 ;  /* 0x00000009050572a4 */ /* 0x000fe2000f8e0204 */
[----:B-1----:R-:W-:-:S05]  /*a270*/  IADD3 R4, P0, R6, UR11, RZ ;  /* 0x0000000b06047c10 */ /* 0x002fca000ff1e0ff */
[----:B------:R-:W-:Y:S01]  /*a280*/  IMAD.U32 R2, RZ, RZ, UR5 ;  /* 0x00000005ff027e24 */ /* 0x000fe2000f8e00ff */
[----:B------:R-:W-:Y:S02]  /*a290*/  ULDC.64 UR4, c[0x0][0x3c0] ;  /* 0x0000f00000047ab9 */ /* 0x000fe40000000a00 */
[----:B------:R-:W-:Y:S02]  /*a2a0*/  UIMAD UR4, UR13, UR4, URZ ;  /* 0x000000040d0472a4 */ /* 0x000fe4000f8e023f */
[----:B------:R-:W-:Y:S02]  /*a2b0*/  IADD3.X R5, R7, UR12, R2, P0, !PT ;  /* 0x0000000c07057c10 */ /* 0x000fe400087fe402 */
[----:B------:R-:W-:Y:S01]  /*a2c0*/  MOV R2, UR37 ;  /* 0x0000002500027c02 */ /* 0x000fe20008000f00 */
[----:B------:R-:W-:-:S04]  /*a2d0*/  UIMAD UR4, UR37, UR5, UR4 ;  /* 0x00000005250472a4 */ /* 0x000fc8000f8e0204 */
[----:B------:R-:W-:-:S05]  /*a2e0*/  IMAD.WIDE.U32 R4, R2, c[0x0][0x3c0], R4 ;  /* 0x0000f00002047a25 */ /* 0x000fca00078e0004 */
[----:B--2---:R-:W-:Y:S01]  /*a2f0*/  IADD3 R10, R5, UR4, RZ ;  /* 0x00000004050a7c10 */ /* 0x004fe2000fffe0ff */
        /* <DEDUP_REMOVED lines=9> */
[----:B------:R1:W-:Y:S04]  /*a390*/  STG.E.128 [R8.64], R28 ;  /* 0x0000001c08007986 */ /* 0x0003e8000c101d06 */
.L_x_487:
[----:B------:R-:W-:Y:S05]  /*a3a0*/  BSYNC B0 ;  /* 0x0000000000007941 */ /* 0x000fea0003800000 */
.L_x_486:
        /* <DEDUP_REMOVED lines=13> */
.L_x_489:
[----:B------:R-:W-:Y:S05]  /*a480*/  BSYNC B0 ;  /* 0x0000000000007941 */ /* 0x000fea0003800000 */
.L_x_488:
        /* <DEDUP_REMOVED lines=13> */
.L_x_491:
[----:B------:R-:W-:Y:S05]  /*a560*/  BSYNC B0 ;  /* 0x0000000000007941 */ /* 0x000fea0003800000 */
.L_x_490:
        /* <DEDUP_REMOVED lines=10> */
[----:B------:R2:W-:Y:S01]  /*a610*/  STG.E.128 [R4.64], R40 ;  /* 0x0000002804007986 */ /* 0x0005e2000c101d06 */
[----:B------:R-:W-:Y:S05]  /*a620*/  BRA `(.L_x_492) ;  /* 0x00000bd000007947 */ /* 0x000fea0003800000 */
.L_x_440:
        /* <DEDUP_REMOVED lines=21> */
.L_x_493:
        /* <DEDUP_REMOVED lines=19> */
.L_x_494:
[----:B------:R-:W1:Y:S01]  /*a8b0*/  S2R R6, SR_TID.X ;  /* 0x0000000000067919 */ /* 0x000e620000002100 */
[----:B------:R-:W-:Y:S01]  /*a8c0*/  USHF.L.U32 UR5, UR17, 0x7, URZ ;  /* 0x0000000711057899 */ /* 0x000fe2000800063f */
[----:B------:R-:W-:Y:S01]  /*a8d0*/  ISETP.GE.AND P1, PT, R200, c[0x0][0x220], PT ;  /* 0x00008800c8007a0c */ /* 0x000fe20003f26270 */
[----:B------:R-:W-:Y:S01]  /*a8e0*/  ULDC.64 UR8, c[0x0][0x3a0] ;  /* 0x0000e80000087ab9 */ /* 0x000fe20000000a00 */
[----:B------:R-:W-:Y:S01]  /*a8f0*/  BSSY B0, `(.L_x_495) ;  /* 0x0000020000007945 */ /* 0x000fe20003800000 */
[----:B------:R-:W-:Y:S02]  /*a900*/  USHF.R.S32.HI UR10, URZ, 0x1f, UR5 ;  /* 0x0000001f3f0a7899 */ /* 0x000fe40008011405 */
[----:B------:R-:W-:Y:S01]  /*a910*/  IMAD.U32 R11, RZ, RZ, UR5 ;  /* 0x00000005ff0b7e24 */ /* 0x000fe2000f8e00ff */
[----:B------:R-:W-:-:S02]  /*a920*/  UIMAD UR4, UR17, -0x80, UR4 ;  /* 0xffffff80110478a4 */ /* 0x000fc4000f8e0204 */
[----:B------:R-:W-:Y:S01]  /*a930*/  UIMAD UR8, UR10, UR8, URZ ;  /* 0x000000080a0872a4 */ /* 0x000fe2000f8e023f */
[----:B------:R-:W-:Y:S01]  /*a940*/  IMAD.WIDE.U32 R4, R11, c[0x0][0x3a0], R200 ;  /* 0x0000e8000b047a25 */ /* 0x000fe200078e00c8 */
[----:B------:R-:W-:Y:S02]  /*a950*/  USHF.R.S32.HI UR13, URZ, 0x1f, UR37 ;  /* 0x0000001f3f0d7899 */ /* 0x000fe40008011425 */
        /* <DEDUP_REMOVED lines=12> */
[----:B------:R-:W-:Y:S02]  /*aa20*/  ISETP.GE.OR P4, PT, R0, UR4, P1 ;  /* 0x0000000400007c0c */ /* 0x000fe40008f86670 */
        /* <DEDUP_REMOVED lines=12> */
.L_x_496:
[----:B------:R-:W-:Y:S05]  /*aaf0*/  BSYNC B0 ;  /* 0x0000000000007941 */ /* 0x000fea0003800000 */
.L_x_495:
[----:B------:R-:W-:Y:S01]  /*ab00*/  IADD3 R2, R0, 0x20, RZ ;  /* 0x0000002000027810 */ /* 0x000fe20007ffe0ff */
[----:B------:R-:W-:Y:S03]  /*ab10*/  BSSY B0, `(.L_x_497) ;  /* 0x000000e000007945 */ /* 0x000fe60003800000 */
[----:B------:R-:W-:-:S13]  /*ab20*/  ISETP.GE.OR P3, PT, R2, UR4, P1 ;  /* 0x0000000402007c0c */ /* 0x000fda0008f66670 */
        /* <DEDUP_REMOVED lines=12> */
.L_x_498:
[----:B------:R-:W-:Y:S05]  /*abf0*/  BSYNC B0 ;  /* 0x0000000000007941 */ /* 0x000fea0003800000 */
.L_x_497:
        /* <DEDUP_REMOVED lines=15> */
.L_x_500:
[----:B------:R-:W-:Y:S05]  /*acf0*/  BSYNC B0 ;  /* 0x0000000000007941 */ /* 0x000fea0003800000 */
.L_x_499:
[----:B------:R-:W-:Y:S01]  /*ad00*/  IADD3 R2, R0, 0x60, RZ ;  /* 0x0000006000027810 */ /* 0x000fe20007ffe0ff */
[----:B------:R-:W-:Y:S03]  /*ad10*/  BSSY B0, `(.L_x_501) ;  /* 0x000000d000007945 */ /* 0x000fe60003800000 */
[----:B------:R-:W-:-:S13]  /*ad20*/  ISETP.GE.OR P1, PT, R2, UR4, P1 ;  /* 0x0000000402007c0c */ /* 0x000fda0008f26670 */
[----:B------:R-:W-:Y:S05]  /*ad30*/  @P1 BRA `(.L_x_502) ;  /* 0x000000a000001947 */ /* 0x000fea0003800000 */
[----:B------:R-:W-:-:S04]  /*ad40*/  IADD3 R2, P0, R0, 0x60, RZ ;  /* 0x0000006000027810 */ /* 0x000fc80007f1e0ff */
[----:B------:R-:W-:-:S05]  /*ad50*/  IADD3.X R5, RZ, R12, RZ, P0, !PT ;  /* 0x0000000cff057210 */ /* 0x000fca00007fe4ff */
[----:B------:R-:W-:Y:S01]  /*ad60*/  IMAD R6, R5, c[0x0][0x3a0], RZ ;  /* 0x0000e80005067a24 */ /* 0x000fe200078e02ff */
[----:B------:R-:W-:-:S05]  /*ad70*/  MOV R5, R10 ;  /* 0x0000000a00057202 */ /* 0x000fca0000000f00 */
[----:B-1----:R-:W-:-:S04]  /*ad80*/  IMAD.WIDE.U32 R8, R2, c[0x0][0x3a0], R4 ;  /* 0x0000e80002087a25 */ /* 0x002fc800078e0004 */
[----:B------:R-:W-:Y:S01]  /*ad90*/  IMAD R2, R2, c[0x0][0x3a4], R6 ;  /* 0x0000e90002027a24 */ /* 0x000fe200078e0206 */
[----:B------:R-:W-:-:S04]  /*ada0*/  LEA R4, P0, R8, c[0x0][0x340], 0x1 ;  /* 0x0000d00008047a11 */ /* 0x000fc800078008ff */
[----:B------:R-:W-:-:S04]  /*adb0*/  IADD3 R2, R2, R9, RZ ;  /* 0x0000000902027210 */ /* 0x000fc80007ffe0ff */
[----:B------:R-:W-:-:S05]  /*adc0*/  LEA.HI.X R5, R8, c[0x0][0x344], R2, 0x1, P0 ;  /* 0x0000d10008057a11 */ /* 0x000fca00000f0c02 */
[----:B------:R1:W-:Y:S02]  /*add0*/  STG.E.128 [R4.64], RZ ;  /* 0x000000ff04007986 */ /* 0x0003e4000c101d2c */
.L_x_502:
[----:B------:R-:W-:Y:S05]  /*ade0*/  BSYNC B0 ;  /* 0x0000000000007941 */ /* 0x000fea0003800000 */
.L_x_501:
[----:B------:R-:W-:Y:S01]  /*adf0*/  ULDC.64 UR8, c[0x0][0x3a8] ;  /* 0x0000ea0000087ab9 */ /* 0x000fe20000000a00 */
[----:B-1----:R-:W-:Y:S01]  /*ae00*/  IMAD.WIDE.U32 R4, R11, c[0x0][0x3a8], R200 ;  /* 0x0000ea000b047a25 */ /* 0x002fe200078e00c8 */
[----:B------:R-:W-:Y:S01]  /*ae10*/  UIMAD UR4, UR10, UR8, URZ ;  /* 0x000000080a0472a4 */ /* 0x000fe2000f8e023f */
[----:B------:R-:W-:Y:S01]  /*ae20*/  BSSY B0, `(.L_x_503) ;  /* 0x0000016000007945 */ /* 0x000fe20003800000 */
[----:B------:R-:W-:Y:S02]  /*ae30*/  USHF.R.S32.HI UR13, URZ, 0x1f, UR37 ;  /* 0x0000001f3f0d7899 */ /* 0x000fe40008011425 */
        /* <DEDUP_REMOVED lines=20> */
.L_x_504:
[----:B------:R-:W-:Y:S05]  /*af80*/  BSYNC B0 ;  /* 0x0000000000007941 */ /* 0x000fea0003800000 */
.L_x_503:
        /* <DEDUP_REMOVED lines=13> */
.L_x_506:
[----:B------:R-:W-:Y:S05]  /*b060*/  BSYNC B0 ;  /* 0x0000000000007941 */ /* 0x000fea0003800000 */
.L_x_505:
        /* <DEDUP_REMOVED lines=13> */
.L_x_508:
[----:B------:R-:W-:Y:S05]  /*b140*/  BSYNC B0 ;  /* 0x0000000000007941 */ /* 0x000fea0003800000 */
.L_x_507:
        /* <DEDUP_REMOVED lines=11> */
.L_x_492:
[----:B------:R-:W-:Y:S05]  /*b200*/  BSYNC B1 ;  /* 0x0000000000017941 */ /* 0x000fea0003800000 */
.L_x_435:
        /* <DEDUP_REMOVED lines=11> */
.L_x_509:
[----:B------:R-:W-:Y:S05]  /*b2c0*/  EXIT ;  /* 0x000000000000794d */ /* 0x000fea0003800000 */
.L_x_511:
        /* <DEDUP_REMOVED lines=11> */
.L_x_2459:


//--------------------- .text._ZN5flash44flash_bwd_dq_dk_dv_loop_seqk_parallel_kernelI23Flash_bwd_kernel_traitsILi64ELi128ELi128ELi8ELi4ELi4ELi4ELb0ELb0EN7cutlass6half_tE19Flash_kernel_traitsILi64ELi128ELi128ELi8ES3_EELb0ELb0ELb1ELb0ELb0ELb0ELb0EEEvNS_16Flash_bwd_paramsE --------------------------
	.section	.text._ZN5flash44flash_bwd_dq_dk_dv_loop_seqk_parallel_kernelI23Flash_bwd_kernel_traitsILi64ELi128ELi128ELi8ELi4ELi4ELi4ELb0ELb0EN7cutlass6half_tE19Flash_kernel_traitsILi64ELi128ELi128ELi8ES3_EELb0ELb0ELb1ELb0ELb0ELb0ELb0EEEvNS_16Flash_bwd_paramsE,"ax",@progbits
	.sectioninfo	@"SHI_REGISTERS=255"
	.align	128
        .global         _ZN5flash44flash_bwd_dq_dk_dv_loop_seqk_parallel_kernelI23Flash_bwd_kernel_traitsILi64ELi128ELi128ELi8ELi4ELi4ELi4ELb0ELb0EN7cutlass6half_tE19Flash_kernel_traitsILi64ELi128ELi128ELi8ES3_EELb0ELb0ELb1ELb0ELb0ELb0ELb0EEEvNS_16Flash_bwd_paramsE
        .type           _ZN5flash44flash_bwd_dq_dk_dv_loop_seqk_parallel_kernelI23Flash_bwd_kernel_traitsILi64ELi128ELi128ELi8ELi4ELi4ELi4ELb0ELb0EN7cutlass6half_tE19Flash_kernel_traitsILi64ELi128ELi128ELi8ES3_EELb0ELb0ELb1ELb0ELb0ELb0ELb0EEEvNS_16Flash_bwd_paramsE,@function
        .size           _ZN5flash44flash_bwd_dq_dk_dv_loop_seqk_parallel_kernelI23Flash_bwd_kernel_traitsILi64ELi128ELi128ELi8ELi4ELi4ELi4ELb0ELb0EN7cutlass6half_tE19Flash_kernel_traitsILi64ELi128ELi128ELi8ES3_EELb0ELb0ELb1ELb0ELb0ELb0ELb0EEEvNS_16Flash_bwd_paramsE,(.L_x_2460 - _ZN5flash44flash_bwd_dq_dk_dv_loop_seqk_parallel_kernelI23Flash_bwd_kernel_traitsILi64ELi128ELi128ELi8ELi4ELi4ELi4ELb0ELb0EN7cutlass6half_tE19Flash_kernel_traitsILi64ELi128ELi128ELi8ES3_EELb0ELb0ELb1ELb0ELb0ELb0ELb0EEEvNS_16Flash_bwd_paramsE)
        .other          _ZN5flash44flash_bwd_dq_dk_dv_loop_seqk_parallel_kernelI23Flash_bwd_kernel_traitsILi64ELi128ELi128ELi8ELi4ELi4ELi4ELb0ELb0EN7cutlass6half_tE19Flash_kernel_traitsILi64ELi128ELi128ELi8ES3_EELb0ELb0ELb1ELb0ELb0ELb0ELb0EEEvNS_16Flash_bwd_paramsE,@"STO_CUDA_ENTRY STV_DEFAULT"
_ZN5flash44flash_bwd_dq_dk_dv_loop_seqk_parallel_kernelI23Flash_bwd_kernel_traitsILi64ELi128ELi128ELi8ELi4ELi4ELi4ELb0ELb0EN7cutlass6half_tE19Flash_kernel_traitsILi64ELi128ELi128ELi8ES3_EELb0ELb0ELb1ELb0ELb0ELb0ELb0EEEvNS_16Flash_bwd_paramsE:
.text._ZN5flash44flash_bwd_dq_dk_dv_loop_seqk_parallel_kernelI23Flash_bwd_kernel_traitsILi64ELi128ELi128ELi8ELi4ELi4ELi4ELb0ELb0EN7cutlass6half_tE19Flash_kernel_traitsILi64ELi128ELi128ELi8ES3_EELb0ELb0ELb1ELb0ELb0ELb0ELb0EEEvNS_16Flash_bwd_paramsE:
        /* <DEDUP_REMOVED lines=15> */
[----:B------:R-:W-:Y:S01]  /*00f0*/  UMOV UR6, 0x80 ;  /* 0x0000008000067882 */ /* 0x000fe20000000000 */
[----:B------:R-:W-:Y:S01]  /*0100*/  IMAD.MOV.U32 R197, RZ, RZ, -0x10 ;  /* 0xfffffff0ffc57424 */ /* 0x000fe200078e00ff */
[----:B------:R-:W-:Y:S02]  /*0110*/  ULDC UR4, c[0x0][0x210] ;  /* 0x0000840000047ab9 */ /* 0x000fe40000000800 */
[----:B------:R-:W-:Y:S01]  /*0120*/  ULDC UR60, c[0x0][0x234] ;  /* 0x00008d00003c7ab9 */ /* 0x000fe20000000800 */
[----:B------:R-:W3:Y:S01]  /*0130*/  S2UR UR37, SR_CTAID.Y ;  /* 0x00000000002579c3 */ /* 0x000ee20000002600 */
[----:B------:R-:W-:-:S02]  /*0140*/  ULDC UR11, c[0x0][0x374] ;  /* 0x0000dd00000b7ab9 */ /* 0x000fc40000000800 */
[----:B------:R-:W-:Y:S02]  /*0150*/  UIMAD UR60, UR6, UR4, UR60 ;  /* 0x00000004063c72a4 */ /* 0x000fe4000f8e023c */
[----:B------:R-:W-:Y:S02]  /*0160*/  UIMAD UR6, UR11, 0xc0, URZ ;  /* 0x000000c00b0678a4 */ /* 0x000fe4000f8e023f */
[----:B------:R-:W-:Y:S02]  /*0170*/  ULDC.U8 UR7, c[0x0][0x328] ;  /* 0x0000ca0000077ab9 */ /* 0x000fe40000000000 */
[----:B------:R-:W-:Y:S02]  /*0180*/  ULDC UR12, c[0x0][0x194] ;  /* 0x00006500000c7ab9 */ /* 0x000fe40000000800 */
[----:B------:R-:W-:Y:S02]  /*0190*/  UISETP.NE.AND UP5, UPT, UR7, URZ, UPT ;  /* 0x0000003f0700728c */ /* 0x000fe4000bfa5270 */
[----:B------:R-:W-:Y:S01]  /*01a0*/  UIMAD UR7, UR12, 0xc0, URZ ;  /* 0x000000c00c0778a4 */ /* 0x000fe2000f8e023f */
[----:B-1----:R-:W-:Y:S01]  /*01b0*/  SHF.R.S32.HI R10, RZ, 0x1f, R12 ;  /* 0x0000001fff0a7819 */ /* 0x002fe2000001140c */
[----:B--2---:R-:W-:-:S02]  /*01c0*/  USHF.R.S32.HI UR5, URZ, 0x1f, UR39 ;  /* 0x0000001f3f057899 */ /* 0x004fc40008011427 */
[----:B------:R-:W-:Y:S01]  /*01d0*/  ULDC UR51, c[0x0][0x22c] ;  /* 0x00008b0000337ab9 */ /* 0x000fe20000000800 */
[CC--:B------:R-:W-:Y:S01]  /*01e0*/  LEA.HI R9, R10.reuse, R12.reuse, RZ, 0x4 ;  /* 0x0000000c0a097211 */ /* 0x0c0fe200078f20ff */
[----:B------:R-:W-:Y:S01]  /*01f0*/  ULDC UR40, c[0x0][0x1c0] ;  /* 0x0000700000287ab9 */ /* 0x000fe20000000800 */
[----:B------:R-:W-:Y:S01]  /*0200*/  LEA.HI R4, R10, R12, RZ, 0x5 ;  /* 0x0000000c0a047211 */ /* 0x000fe200078f28ff */
[----:B------:R-:W-:Y:S01]  /*0210*/  ULDC UR10, c[0x0][0x1c0] ;  /* 0x00007000000a7ab9 */ /* 0x000fe20000000800 */
[----:B------:R-:W-:Y:S01]  /*0220*/  SHF.R.S32.HI R2, RZ, 0x4, R9 ;  /* 0x00000004ff027819 */ /* 0x000fe20000011409 */
[----:B---3--:R-:W-:Y:S01]  /*0230*/  UIMAD.WIDE.U32 UR48, UR37, UR14, URZ ;  /* 0x0000000e253072a5 */ /* 0x008fe2000f8e003f */
[--C-:B------:R-:W-:Y:S01]  /*0240*/  SHF.R.S32.HI R6, RZ, 0x5, R4.reuse ;  /* 0x00000005ff067819 */ /* 0x100fe20000011404 */
[----:B------:R-:W-:Y:S01]  /*0250*/  ULDC UR13, c[0x0][0x1c0] ;  /* 0x00007000000d7ab9 */ /* 0x000fe20000000800 */
[----:B------:R-:W-:Y:S01]  /*0260*/  LEA.HI R0, R9, R2, RZ, 0x1 ;  /* 0x0000000209007211 */ /* 0x000fe200078f08ff */
[----:B------:R-:W-:Y:S01]  /*0270*/  ULDC UR9, c[0x0][0x1c0] ;  /* 0x0000700000097ab9 */ /* 0x000fe20000000800 */
[----:B------:R-:W-:Y:S01]  /*0280*/  SHF.R.S32.HI R3, RZ, 0x1f, R4 ;  /* 0x0000001fff037819 */ /* 0x000fe20000011404 */
[----:B------:R-:W-:Y:S01]  /*0290*/  UIMAD.WIDE UR40, UR51, UR40, URZ ;  /* 0x00000028332872a5 */ /* 0x000fe2000f8e023f */
[----:B------:R-:W-:Y:S01]  /*02a0*/  LOP3.LUT R0, R0, 0xfffffffe, RZ, 0xc0, !PT ;  /* 0xfffffffe00007812 */ /* 0x000fe200078ec0ff */
[----:B------:R-:W-:Y:S01]  /*02b0*/  UIMAD UR52, UR39, UR51, URZ ;  /* 0x00000033273472a4 */ /* 0x000fe2000f8e023f */
[CC--:B------:R-:W-:Y:S01]  /*02c0*/  LEA.HI R15, R10.reuse, R12.reuse, RZ, 0x2 ;  /* 0x0000000c0a0f7211 */ /* 0x0c0fe200078f10ff */
[----:B------:R-:W-:Y:S01]  /*02d0*/  UIMAD UR51, UR51, UR10, URZ ;  /* 0x0000000a333372a4 */ /* 0x000fe2000f8e023f */
[----:B------:R-:W-:Y:S01]  /*02e0*/  LEA.HI R14, R10, R12, RZ, 0x3 ;  /* 0x0000000c0a0e7211 */ /* 0x000fe200078f18ff */
[----:B------:R-:W-:Y:S01]  /*02f0*/  IMAD.IADD R11, R2, 0x1, -R0 ;  /* 0x00000001020b7824 */ /* 0x000fe200078e0a00 */
[----:B------:R-:W-:Y:S01]  /*0300*/  LEA.HI R0, R3, R6, RZ, 0x2 ;  /* 0x0000000603007211 */ /* 0x000fe200078f10ff */
[----:B------:R-:W-:Y:S01]  /*0310*/  UIMAD UR4, UR37, UR9, UR39 ;  /* 0x00000009250472a4 */ /* 0x000fe2000f8e0227 */
[--C-:B------:R-:W-:Y:S01]  /*0320*/  SHF.R.S32.HI R5, RZ, 0x2, R15.reuse ;  /* 0x00000002ff057819 */ /* 0x100fe2000001140f */
[----:B------:R-:W-:Y:S01]  /*0330*/  ULDC UR54, c[0x0][0x214] ;  /* 0x0000850000367ab9 */ /* 0x000fe20000000800 */
[----:B------:R-:W-:Y:S01]  /*0340*/  SHF.R.S32.HI R3, RZ, 0x1f, R15 ;  /* 0x0000001fff037819 */ /* 0x000fe2000001140f */
[----:B------:R-:W-:Y:S01]  /*0350*/  USHF.L.U32 UR50, UR51, 0x7, URZ ;  /* 0x0000000733327899 */ /* 0x000fe2000800063f */
[----:B------:R-:W-:Y:S01]  /*0360*/  LOP3.LUT R2, R0, 0xfffffffc, RZ, 0xc0, !PT ;  /* 0xfffffffc00027812 */ /* 0x000fe200078ec0ff */
[----:B------:R-:W-:Y:S01]  /*0370*/  ULDC UR55, c[0x0][0x224] ;  /* 0x0000890000377ab9 */ /* 0x000fe20000000800 */
[----:B------:R-:W-:Y:S01]  /*0380*/  LEA.HI R0, R3, R5, RZ, 0x3 ;  /* 0x0000000503007211 */ /* 0x000fe200078f18ff */
[----:B------:R-:W-:Y:S01]  /*0390*/  ULDC UR61, c[0x0][0x1c8] ;  /* 0x00007200003d7ab9 */ /* 0x000fe20000000800 */
[----:B------:R-:W-:Y:S01]  /*03a0*/  SHF.R.S32.HI R3, RZ, 0x3, R14 ;  /* 0x00000003ff037819 */ /* 0x000fe2000001140e */
[----:B------:R-:W-:Y:S01]  /*03b0*/  IMAD.IADD R8, R6, 0x1, -R2 ;  /* 0x0000000106087824 */ /* 0x000fe200078e0a02 */
[----:B------:R-:W-:Y:S01]  /*03c0*/  LOP3.LUT R0, R0, 0xfffffff8, RZ, 0xc0, !PT ;  /* 0xfffffff800007812 */ /* 0x000fe200078ec0ff */
[----:B------:R-:W-:Y:S01]  /*03d0*/  ULDC.U8 UR8, c[0x0][0x3d0] ;  /* 0x0000f40000087ab9 */ /* 0x000fe20000000000 */
[----:B------:R-:W-:Y:S01]  /*03e0*/  LOP3.LUT R2, R4, 0xffffffe0, RZ, 0xc0, !PT ;  /* 0xffffffe004027812 */ /* 0x000fe200078ec0ff */
[----:B------:R-:W-:Y:S01]  /*03f0*/  @UP5 UIMAD UR59, UR37, UR54, URZ ;  /* 0x00000036253b52a4 */ /* 0x000fe2000f8e023f */
[----:B------:R-:W-:Y:S01]  /*0400*/  LOP3.LUT R4, R14, 0xfffffff8, RZ, 0xc0, !PT ;  /* 0xfffffff80e047812 */ /* 0x000fe200078ec0ff */
[----:B------:R-:W-:Y:S01]  /*0410*/  IMAD.IADD R7, R5, 0x1, -R0 ;  /* 0x0000000105077824 */ /* 0x000fe200078e0a00 */
[----:B------:R-:W-:Y:S01]  /*0420*/  UIMAD UR55, UR4, UR55, URZ ;  /* 0x00000037043772a4 */ /* 0x000fe2000f8e023f */
[----:B------:R-:W-:Y:S01]  /*0430*/  IMAD.IADD R0, R12, 0x1, -R2 ;  /* 0x000000010c007824 */ /* 0x000fe200078e0a02 */
[----:B------:R-:W-:-:S02]  /*0440*/  ULDC UR45, c[0x0][0x2e8] ;  /* 0x0000ba00002d7ab9 */ /* 0x000fc40000000800 */
[----:B------:R-:W-:Y:S02]  /*0450*/  ULDC UR44, c[0x0][0x2e8] ;  /* 0x0000ba00002c7ab9 */ /* 0x000fe40000000800 */
[----:B------:R-:W-:Y:S01]  /*0460*/  SHF.R.S32.HI R2, RZ, 0x1f, R0 ;  /* 0x0000001fff027819 */ /* 0x000fe20000011400 */
[----:B------:R-:W-:Y:S02]  /*0470*/  ULOP3.LUT UR61, UR39, UR61, URZ, 0x3c, !UPT ;  /* 0x0000003d273d7292 */ /* 0x000fe4000f8e3c3f */
[----:B------:R-:W-:Y:S01]  /*0480*/  UISETP.NE.AND UP6, UPT, UR8, URZ, UPT ;  /* 0x0000003f0800728c */ /* 0x000fe2000bfc5270 */
[----:B------:R-:W-:Y:S01]  /*0490*/  LEA.HI R248, R2, R0, RZ, 0x2 ;  /* 0x0000000002f87211 */ /* 0x000fe200078f10ff */
[----:B------:R-:W-:Y:S01]  /*04a0*/  IMAD.SHL.U32 R2, R3, 0x40, RZ ;  /* 0x0000004003027824 */ /* 0x000fe200078e00ff */
[----:B------:R-:W-:Y:S01]  /*04b0*/  LOP3.LUT R3, R9, 0xfffffff0, RZ, 0xc0, !PT ;  /* 0xfffffff009037812 */ /* 0x000fe200078ec0ff */
[----:B------:R-:W-:Y:S01]  /*04c0*/  IMAD.IADD R0, R12, 0x1, -R4 ;  /* 0x000000010c007824 */ /* 0x000fe200078e0a04 */
[----:B------:R-:W-:-:S02]  /*04d0*/  UIMAD.WIDE.U32 UR46, UR40, UR48, URZ ;  /* 0x00000030282e72a5 */ /* 0x000fc4000f8e003f */
[----:B------:R-:W-:Y:S01]  /*04e0*/  LOP3.LUT R2, R2, 0x1c0, RZ, 0xc0, !PT ;  /* 0x000001c002027812 */ /* 0x000fe200078ec0ff */
[C---:B------:R-:W-:Y:S01]  /*04f0*/  IMAD.SHL.U32 R204, R0.reuse, 0x8, RZ ;  /* 0x0000000800cc7824 */ /* 0x040fe200078e00ff */
[----:B------:R-:W-:Y:S01]  /*0500*/  LOP3.LUT P4, RZ, R0, 0x2, RZ, 0xc0, !PT ;  /* 0x0000000200ff7812 */ /* 0x000fe2000788c0ff */
[----:B------:R-:W-:Y:S01]  /*0510*/  UIMAD UR56, UR41, UR48, URZ ;  /* 0x00000030293872a4 */ /* 0x000fe2000f8e023f */
[----:B------:R-:W-:Y:S01]  /*0520*/  SHF.R.U32.HI R5, RZ, 0x3, R2 ;  /* 0x00000003ff057819 */ /* 0x000fe20000011602 */
[----:B------:R-:W-:Y:S01]  /*0530*/  USHF.R.S32.HI UR58, URZ, 0x1f, UR52 ;  /* 0x0000001f3f3a7899 */ /* 0x000fe20008011434 */
[----:B------:R-:W-:Y:S01]  /*0540*/  LOP3.LUT R4, R2, 0x38, R204, 0xf8, !PT ;  /* 0x0000003802047812 */ /* 0x000fe200078ef8cc */
[----:B------:R-:W-:Y:S01]  /*0550*/  IMAD.IADD R2, R12, 0x1, -R3 ;  /* 0x000000010c027824 */ /* 0x000fe200078e0a03 */
[C---:B------:R-:W-:Y:S01]  /*0560*/  LOP3.LUT P3, RZ, R0.reuse, 0x4, RZ, 0xc0, !PT ;  /* 0x0000000400ff7812 */ /* 0x040fe2000786c0ff */
[----:B------:R-:W-:Y:S01]  /*0570*/  IMAD.SHL.U32 R0, R0, 0x40, RZ ;  /* 0x0000004000007824 */ /* 0x000fe200078e00ff */
[----:B------:R-:W-:Y:S01]  /*0580*/  LOP3.LUT R4, R4, R5, RZ, 0x3c, !PT ;  /* 0x0000000504047212 */ /* 0x000fe200078e3cff */
[----:B------:R-:W-:Y:S01]  /*0590*/  USHF.R.S32.HI UR53, URZ, 0x1f, UR50 ;  /* 0x0000001f3f357899 */ /* 0x000fe20008011432 */
[----:B------:R-:W-:-:S02]  /*05a0*/  SHF.R.S32.HI R3, RZ, 0x1f, R2 ;  /* 0x0000001fff037819 */ /* 0x000fc40000011402 */
[----:B------:R-:W-:Y:S02]  /*05b0*/  LEA.HI R5, R10, R12, RZ, 0x6 ;  /* 0x0000000c0a057211 */ /* 0x000fe400078f30ff */
[----:B------:R-:W-:Y:S02]  /*05c0*/  LEA.HI R9, R3, R2, RZ, 0x3 ;  /* 0x0000000203097211 */ /* 0x000fe400078f18ff */
[----:B------:R-:W-:Y:S01]  /*05d0*/  LOP3.LUT R0, R0, 0x1c0, RZ, 0xc0, !PT ;  /* 0x000001c000007812 */ /* 0x000fe200078ec0ff */
[----:B------:R-:W-:Y:S01]  /*05e0*/  IMAD.SHL.U32 R5, R5, 0x8, RZ ;  /* 0x0000000805057824 */ /* 0x000fe200078e00ff */
[----:B------:R-:W-:Y:S02]  /*05f0*/  LOP3.LUT R3, R9, 0xfffffff8, RZ, 0xc0, !PT ;  /* 0xfffffff809037812 */ /* 0x000fe400078ec0ff */
[----:B------:R-:W-:Y:S02]  /*0600*/  LOP3.LUT R178, R0, 0x8, R14, 0xf8, !PT ;  /* 0x0000000800b27812 */ /* 0x000fe400078ef80e */
[----:B------:R-:W-:Y:S01]  /*0610*/  SEL R180, R199, 0xffffffe0, !P4 ;  /* 0xffffffe0c7b47807 */ /* 0x000fe20006000000 */
[----:B------:R-:W-:Y:S01]  /*0620*/  IMAD.IADD R13, R2, 0x1, -R3 ;  /* 0x00000001020d7824 */ /* 0x000fe200078e0a03 */
[----:B------:R-:W-:Y:S01]  /*0630*/  LOP3.LUT R2, R4, 0xfffffe00, R5, 0xf8, !PT ;  /* 0xfffffe0004027812 */ /* 0x000fe200078ef805 */
[----:B------:R-:W-:Y:S01]  /*0640*/  IMAD.U32 R3, RZ, RZ, UR5 ;  /* 0x00000005ff037e24 */ /* 0x000fe2000f8e00ff */
[----:B------:R-:W-:Y:S01]  /*0650*/  LEA.HI R3, R10, R12, RZ, 0x7 ;  /* 0x0000000c0a037211 */ /* 0x000fe200078f38ff */
[----:B------:R-:W-:Y:S01]  /*0660*/  IMAD.SHL.U32 R4, R11, 0x200, RZ ;  /* 0x000002000b047824 */ /* 0x000fe200078e00ff */
[----:B------:R-:W-:Y:S01]  /*0670*/  SHF.R.U32.HI R5, RZ, 0x3, R0 ;  /* 0x00000003ff057819 */ /* 0x000fe20000011600 */
[----:B------:R1:W-:Y:S01]  /*0680*/  STL [R1], R2 ;  /* 0x0000000201007387 */ /* 0x0003e20000100800 */
[----:B------:R-:W-:Y:S01]  /*0690*/  USHF.R.S32.HI UR5, URZ, 0x1f, UR14 ;  /* 0x0000001f3f057899 */ /* 0x000fe2000801140e */
[----:B------:R-:W-:Y:S01]  /*06a0*/  IMAD.SHL.U32 R10, R12, 0x2, RZ ;  /* 0x000000020c0a7824 */ /* 0x000fe200078e00ff */
[----:B------:R-:W-:Y:S01]  /*06b0*/  LOP3.LUT R178, R178, R5, RZ, 0x3c, !PT ;  /* 0x00000005b2b27212 */ /* 0x000fe200078e3cff */
[----:B------:R-:W-:-:S02]  /*06c0*/  USHF.L.U32 UR14, UR37, 0x7, URZ ;  /* 0x00000007250e7899 */ /* 0x000fc4000800063f */
[----:B------:R-:W-:Y:S01]  /*06d0*/  UIMAD UR57, UR5, UR37, URZ ;  /* 0x00000025053972a4 */ /* 0x000fe2000f8e023f */
[----:B------:R-:W-:Y:S01]  /*06e0*/  LOP3.LUT R10, R10, 0x6, RZ, 0xc0, !PT ;  /* 0x000000060a0a7812 */ /* 0x000fe200078ec0ff */
[----:B------:R-:W-:-:S04]  /*06f0*/  @!UP5 UIMAD UR5, UR37, UR13, UR39 ;  /* 0x0000000d2505d2a4 */ /* 0x000fc8000f8e0227 */
[----:B------:R-:W-:-:S03]  /*0700*/  @!UP5 UIMAD UR54, UR5, UR54, URZ ;  /* 0x000000360536d2a4 */ /* 0x000fc6000f8e023f */
        /* <DEDUP_REMOVED lines=9> */
[----:B------:R-:W-:-:S02]  /*07a0*/  LEA.HI.SX32 R248, R248, R3, 0x1e ;  /* 0x00000003f8f87211 */ /* 0x000fc400078ff2ff */
[----:B------:R-:W-:Y:S01]  /*07b0*/  LOP3.LUT R3, R6, 0x8, R14, 0xf8, !PT ;  /* 0x0000000806037812 */ /* 0x000fe200078ef80e */
[----:B------:R-:W-:Y:S01]  /*07c0*/  IMAD.IADD R178, R0, 0x1, R178 ;  /* 0x0000000100b27824 */ /* 0x000fe200078e02b2 */
[----:B------:R-:W-:Y:S01]  /*07d0*/  LOP3.LUT R0, R15, 0x7ffffffc, RZ, 0xc0, !PT ;  /* 0x7ffffffc0f007812 */ /* 0x000fe200078ec0ff */
[----:B------:R-:W-:Y:S01]  /*07e0*/  IMAD.U32 R6, RZ, RZ, UR14 ;  /* 0x0000000eff067e24 */ /* 0x000fe2000f8e00ff */
[----:B------:R-:W-:Y:S01]  /*07f0*/  LOP3.LUT R5, R4, R3, R5, 0xf6, !PT ;  /* 0x0000000304057212 */ /* 0x000fe200078ef605 */
[----:B------:R-:W-:Y:S01]  /*0800*/  IMAD.SHL.U32 R3, R2, 0x8, RZ ;  /* 0x0000000802037824 */ /* 0x000fe200078e00ff */
[----:B------:R-:W-:Y:S01]  /*0810*/  SEL R199, R199, 0xffffffe0, !P1 ;  /* 0xffffffe0c7c77807 */ /* 0x000fe20004800000 */
[----:B------:R-:W-:Y:S02]  /*0820*/  IMAD.IADD R6, R12, 0x1, -R0 ;  /* 0x000000010c067824 */ /* 0x000fe400078e0a00 */
[----:B------:R-:W-:Y:S01]  /*0830*/  IMAD.SHL.U32 R0, R7, 0x40, RZ ;  /* 0x0000004007007824 */ /* 0x000fe200078e00ff */
[----:B------:R-:W-:Y:S01]  /*0840*/  LOP3.LUT R3, R3, 0x8, RZ, 0xc0, !PT ;  /* 0x0000000803037812 */ /* 0x000fe200078ec0ff */
[----:B------:R-:W-:-:S02]  /*0850*/  IMAD.SHL.U32 R6, R6, 0x2, RZ ;  /* 0x0000000206067824 */ /* 0x000fc400078e00ff */
[----:B------:R-:W-:Y:S01]  /*0860*/  IMAD.SHL.U32 R7, R11, 0x10, RZ ;  /* 0x000000100b077824 */ /* 0x000fe200078e00ff */
[----:B------:R-:W-:Y:S01]  /*0870*/  LOP3.LUT R0, R0, 0x1c0, RZ, 0xc0, !PT ;  /* 0x000001c000007812 */ /* 0x000fe200078ec0ff */
[C---:B------:R-:W-:Y:S02]  /*0880*/  IMAD R12, R2.reuse, 0x40, R10 ;  /* 0x00000040020c7824 */ /* 0x040fe400078e020a */
[----:B------:R-:W-:Y:S01]  /*0890*/  IMAD R2, R2, 0x2000, R6 ;  /* 0x0000200002027824 */ /* 0x000fe200078e0206 */
[----:B------:R-:W-:Y:S01]  /*08a0*/  SHF.R.U32.HI R4, RZ, 0x3, R0 ;  /* 0x00000003ff047819 */ /* 0x000fe20000011600 */
[----:B------:R-:W-:Y:S01]  /*08b0*/  IMAD.SHL.U32 R178, R178, 0x2, RZ ;  /* 0x00000002b2b27824 */ /* 0x000fe200078e00ff */
[----:B------:R-:W-:Y:S01]  /*08c0*/  LOP3.LUT R10, R3, 0x10, R7, 0xf8, !PT ;  /* 0x00000010030a7812 */ /* 0x000fe200078ef807 */
[----:B------:R-:W-:Y:S01]  /*08d0*/  IMAD R2, R8, 0x400, R2 ;  /* 0x0000040008027824 */ /* 0x000fe200078e0202 */
[CC--:B------:R-:W-:Y:S01]  /*08e0*/  LOP3.LUT R3, R4.reuse, R0.reuse, R3, 0x1e, !PT ;  /* 0x0000000004037212 */ /* 0x0c0fe200078e1e03 */
[----:B------:R1:W-:Y:S01]  /*08f0*/  STL [R1+0x4], R12 ;  /* 0x0000040c01007387 */ /* 0x0003e20000100800 */
[----:B------:R-:W-:Y:S01]  /*0900*/  LOP3.LUT R4, R4, R0, RZ, 0xfc, !PT ;  /* 0x0000000004047212 */ /* 0x000fe200078efcff */
[----:B------:R-:W-:-:S02]  /*0910*/  IMAD R0, R8, 0x400, R6 ;  /* 0x0000040008007824 */ /* 0x000fc400078e0206 */
[----:B------:R-:W-:Y:S02]  /*0920*/  IMAD.SHL.U32 R7, R11, 0x8, RZ ;  /* 0x000000080b077824 */ /* 0x000fe400078e00ff */
[----:B------:R-:W-:Y:S02]  /*0930*/  IMAD.IADD R195, R4, 0x1, R2 ;  /* 0x0000000104c37824 */ /* 0x000fe400078e0202 */
[----:B------:R-:W-:Y:S01]  /*0940*/  IMAD.U32 R2, RZ, RZ, UR6 ;  /* 0x00000006ff027e24 */ /* 0x000fe2000f8e00ff */
[----:B------:R-:W-:Y:S01]  /*0950*/  USHF.R.S32.HI UR6, URZ, 0x1f, UR37 ;  /* 0x0000001f3f067899 */ /* 0x000fe20008011425 */
[----:B------:R-:W-:Y:S02]  /*0960*/  IMAD.SHL.U32 R195, R195, 0x2, RZ ;  /* 0x00000002c3c37824 */ /* 0x000fe400078e00ff */
[----:B------:R-:W-:Y:S01]  /*0970*/  IMAD.IADD R181, R178, 0x1, R180 ;  /* 0x00000001b2b57824 */ /* 0x000fe200078e02b4 */
[----:B------:R2:W-:Y:S01]  /*0980*/  STL [R1+0x40], R2 ;  /* 0x0000400201007387 */ /* 0x0005e20000100800 */
[----:B------:R-:W-:-:S02]  /*0990*/  IMAD.IADD R198, R195, 0x1, R197 ;  /* 0x00000001c3c67824 */ /* 0x000fc400078e02c5 */
[----:B------:R-:W-:Y:S01]  /*09a0*/  IMAD.U32 R4, RZ, RZ, UR6 ;  /* 0x00000006ff047e24 */ /* 0x000fe2000f8e00ff */
[----:B------:R-:W-:Y:S01]  /*09b0*/  USHF.R.S32.HI UR6, URZ, 0x1f, UR39 ;  /* 0x0000001f3f067899 */ /* 0x000fe20008011427 */
[--C-:B------:R-:W-:Y:S02]  /*09c0*/  IMAD.IADD R202, R195, 0x1, R199.reuse ;  /* 0x00000001c3ca7824 */ /* 0x100fe400078e02c7 */
[----:B------:R-:W-:Y:S02]  /*09d0*/  IMAD.IADD R201, R198, 0x1, R199 ;  /* 0x00000001c6c97824 */ /* 0x000fe400078e02c7 */
[----:B-1----:R-:W-:Y:S02]  /*09e0*/  IMAD.IADD R12, R0, 0x1, R3 ;  /* 0x00000001000c7824 */ /* 0x002fe400078e0203 */
[----:B------:R-:W-:Y:S02]  /*09f0*/  IMAD.U32 R3, RZ, RZ, UR7 ;  /* 0x00000007ff037e24 */ /* 0x000fe4000f8e00ff */
[----:B------:R-:W-:Y:S01]  /*0a00*/  IMAD.SHL.U32 R0, R9, 0x40, RZ ;  /* 0x0000004009007824 */ /* 0x000fe200078e00ff */
[----:B------:R-:W-:Y:S01]  /*0a10*/  LEA R12, R12, 0xc000, 0x1 ;  /* 0x0000c0000c0c7811 */ /* 0x000fe200078e08ff */
[----:B------:R-:W-:Y:S01]  /*0a20*/  IMAD.U32 R9, RZ, RZ, UR6 ;  /* 0x00000006ff097e24 */ /* 0x000fe2000f8e00ff */
[----:B------:R1:W-:Y:S02]  /*0a30*/  STL [R1+0x3c], R3 ;  /* 0x00003c0301007387 */ /* 0x0003e40000100800 */
[----:B------:R-:W-:-:S02]  /*0a40*/  LOP3.LUT R0, R0, 0xfffffe00, RZ, 0xc0, !PT ;  /* 0xfffffe0000007812 */ /* 0x000fc400078ec0ff */
[C---:B------:R-:W-:Y:S01]  /*0a50*/  IADD3 R14, R12.reuse, 0x420, RZ ;  /* 0x000004200c0e7810 */ /* 0x040fe20007ffe0ff */
[----:B------:R-:W-:Y:S01]  /*0a60*/  STL [R1+0x8], R12 ;  /* 0x0000080c01007387 */ /* 0x000fe20000100800 */
[----:B--2---:R-:W-:Y:S01]  /*0a70*/  IMAD.SHL.U32 R2, R13, 0x40, RZ ;  /* 0x000000400d027824 */ /* 0x004fe200078e00ff */
[C---:B------:R-:W-:Y:S02]  /*0a80*/  IADD3 R9, R12.reuse, 0x2020, RZ ;  /* 0x000020200c097810 */ /* 0x040fe40007ffe0ff */
[----:B------:R-:W-:Y:S02]  /*0a90*/  @P1 IADD3 R14, R12, 0x3e0, RZ ;  /* 0x000003e00c0e1810 */ /* 0x000fe40007ffe0ff */
[----:B------:R-:W-:Y:S02]  /*0aa0*/  LOP3.LUT R2, R2, 0x1c0, RZ, 0xc0, !PT ;  /* 0x000001c002027812 */ /* 0x000fe400078ec0ff */
[----:B------:R-:W-:Y:S02]  /*0ab0*/  IADD3 R13, R12, 0x2420, RZ ;  /* 0x000024200c0d7810 */ /* 0x000fe40007ffe0ff */
[----:B------:R-:W-:-:S02]  /*0ac0*/  SHF.R.U32.HI R6, RZ, 0x3, R2 ;  /* 0x00000003ff067819 */ /* 0x000fc40000011602 */
[----:B------:R-:W-:Y:S02]  /*0ad0*/  LOP3.LUT R7, R2, 0x8, R7, 0xf8, !PT ;  /* 0x0000000802077812 */ /* 0x000fe400078ef807 */
[----:B------:R-:W-:Y:S02]  /*0ae0*/  LOP3.LUT R2, R6, R10, R2, 0x1e, !PT ;  /* 0x0000000a06027212 */ /* 0x000fe400078e1e02 */
[----:B------:R-:W-:Y:S02]  /*0af0*/  @P1 IADD3 R9, R12, 0x1fe0, RZ ;  /* 0x00001fe00c091810 */ /* 0x000fe40007ffe0ff */
[----:B------:R-:W-:Y:S01]  /*0b00*/  LOP3.LUT R186, R2, R0, RZ, 0xfc, !PT ;  /* 0x0000000002ba7212 */ /* 0x000fe200078efcff */
[----:B------:R-:W-:Y:S01]  /*0b10*/  IMAD.MOV.U32 R2, RZ, RZ, 0x440 ;  /* 0x00000440ff027424 */ /* 0x000fe200078e00ff */
[----:B-1----:R-:W-:Y:S02]  /*0b20*/  IADD3 R3, R248, -0x80, RZ ;  /* 0xffffff80f8037810 */ /* 0x002fe40007ffe0ff */
[----:B------:R-:W-:-:S02]  /*0b30*/  @P1 IADD3 R13, R12, 0x23e0, RZ ;  /* 0x000023e00c0d1810 */ /* 0x000fc40007ffe0ff */
[----:B------:R-:W-:Y:S02]  /*0b40*/  SHF.R.S32.HI R4, RZ, 0x1f, R3 ;  /* 0x0000001fff047819 */ /* 0x000fe40000011403 */
[----:B------:R-:W-:Y:S02]  /*0b50*/  SEL R2, R2, 0x3c0, !P2 ;  /* 0x000003c002027807 */ /* 0x000fe40005000000 */
[----:B------:R-:W-:Y:S01]  /*0b60*/  SHF.L.U64.HI R3, R3, 0x2, R4 ;  /* 0x0000000203037819 */ /* 0x000fe20000010204 */
[----:B------:R-:W-:Y:S01]  /*0b70*/  IMAD R4, R8, 0x400, R0 ;  /* 0x0000040008047824 */ /* 0x000fe200078e0200 */
[----:B------:R-:W-:Y:S01]  /*0b80*/  LOP3.LUT R3, R7, R6, RZ, 0x3c, !PT ;  /* 0x0000000607037212 */ /* 0x000fe200078e3cff */
[----:B------:R-:W-:Y:S01]  /*0b90*/  IMAD.MOV.U32 R0, RZ, RZ, 0x40 ;  /* 0x00000040ff007424 */ /* 0x000fe200078e00ff */
[C---:B------:R-:W-:Y:S02]  /*0ba0*/  IADD3 R6, R12.reuse, 0x2040, RZ ;  /* 0x000020400c067810 */ /* 0x040fe40007ffe0ff */
[----:B------:R-:W-:Y:S01]  /*0bb0*/  @P2 IADD3 R6, R12, 0x1fc0, RZ ;  /* 0x00001fc00c062810 */ /* 0x000fe20007ffe0ff */
[----:B------:R-:W-:Y:S01]  /*0bc0*/  IMAD.IADD R185, R4, 0x1, R3 ;  /* 0x0000000104b97824 */ /* 0x000fe200078e0203 */
[C---:B------:R-:W-:Y:S01]  /*0bd0*/  SEL R179, R0.reuse, 0xffffffc0, !P3 ;  /* 0xffffffc000b37807 */ /* 0x040fe20005800000 */
[----:B------:R-:W-:Y:S01]  /*0be0*/  IMAD.SHL.U32 R3, R5, 0x2, RZ ;  /* 0x0000000205037824 */ /* 0x000fe200078e00ff */
[----:B------:R-:W-:Y:S01]  /*0bf0*/  SEL R0, R0, 0xffffffc0, !P2 ;  /* 0xffffffc000007807 */ /* 0x000fe20005000000 */
[----:B------:R-:W-:-:S02]  /*0c00*/  IMAD.IADD R5, R199, 0x1, R12 ;  /* 0x00000001c7057824 */ /* 0x000fc400078e020c */
[----:B------:R-:W-:Y:S02]  /*0c10*/  IMAD.IADD R4, R12, 0x1, R2 ;  /* 0x000000010c047824 */ /* 0x000fe400078e0202 */
[----:B------:R-:W-:Y:S02]  /*0c20*/  IMAD.IADD R11, R0, 0x1, R12 ;  /* 0x00000001000b7824 */ /* 0x000fe400078e020c */
[----:B------:R-:W-:Y:S02]  /*0c30*/  IMAD.IADD R196, R195, 0x1, R0 ;  /* 0x00000001c3c47824 */ /* 0x000fe400078e0200 */
[----:B------:R-:W-:Y:S01]  /*0c40*/  IMAD.IADD R179, R178, 0x1, R179 ;  /* 0x00000001b2b37824 */ /* 0x000fe200078e02b3 */
[----:B------:R-:W-:Y:S01]  /*0c50*/  STL [R1+0x1c], R11 ;  /* 0x00001c0b01007387 */ /* 0x000fe20000100800 */
[--C-:B------:R-:W-:Y:S02]  /*0c60*/  IMAD.IADD R197, R197, 0x1, R196.reuse ;  /* 0x00000001c5c57824 */ /* 0x100fe400078e02c4 */
[----:B------:R-:W-:Y:S01]  /*0c70*/  IMAD.IADD R200, R199, 0x1, R196 ;  /* 0x00000001c7c87824 */ /* 0x000fe200078e02c4 */
[----:B------:R1:W-:Y:S01]  /*0c80*/  STL [R1+0x38], R5 ;  /* 0x0000380501007387 */ /* 0x0003e20000100800 */
[----:B------:R-:W-:-:S03]  /*0c90*/  IMAD.IADD R180, R180, 0x1, R179 ;  /* 0x00000001b4b47824 */ /* 0x000fc600078e02b3 */
[----:B------:R-:W-:Y:S04]  /*0ca0*/  STL [R1+0x18], R4 ;  /* 0x0000180401007387 */ /* 0x000fe80000100800 */
[----:B------:R-:W-:Y:S04]  /*0cb0*/  STL [R1+0x24], R14 ;  /* 0x0000240e01007387 */ /* 0x000fe80000100800 */
[----:B------:R-:W-:Y:S04]  /*0cc0*/  STL [R1+0xc], R9 ;  /* 0x00000c0901007387 */ /* 0x000fe80000100800 */
[----:B------:R-:W-:Y:S04]  /*0cd0*/  STL [R1+0x20], R13 ;  /* 0x0000200d01007387 */ /* 0x000fe80000100800 */
[----:B------:R2:W-:Y:S01]  /*0ce0*/  STL [R1+0x14], R6 ;  /* 0x0000140601007387 */ /* 0x0005e20000100800 */
[----:B-1----:R-:W-:-:S02]  /*0cf0*/  IADD3 R5, R12, 0x2440, RZ ;  /* 0x000024400c057810 */ /* 0x002fc40007ffe0ff */
        /* <DEDUP_REMOVED lines=11> */
.L_x_590:
        /* <DEDUP_REMOVED lines=12> */
[----:B--2---:R-:W-:Y:S01]  /*0e70*/  IMAD.U32 R4, RZ, RZ, UR13 ;  /* 0x0000000dff047e24 */ /* 0x004fe2000f8e00ff */
[----:B------:R-:W-:Y:S02]  /*0e80*/  ULDC.U8 UR6, c[0x0][0x312] ;  /* 0x0000c48000067ab9 */ /* 0x000fe40000000000 */
[----:B------:R-:W-:Y:S01]  /*0e90*/  UISETP.NE.AND UP4, UPT, UR6, URZ, UPT ;  /* 0x0000003f0600728c */ /* 0x000fe2000bf85270 */
[----:B------:R-:W-:Y:S01]  /*0ea0*/  IMAD.U32 R5, RZ, RZ, UR7 ;  /* 0x00000007ff057e24 */ /* 0x000fe2000f8e00ff */
[----:B------:R-:W-:Y:S02]  /*0eb0*/  ULDC.64 UR22, c[0x0][0x118] ;  /* 0x0000460000167ab9 */ /* 0x000fe40000000a00 */
[----:B------:R-:W-:Y:S01]  /*0ec0*/  @UP3 UIADD3 UR6, UP0, UR14, UR10, URZ ;  /* 0x0000000a0e063290 */ /* 0x000fe2000ff1e03f */
[----:B------:R-:W-:Y:S01]  /*0ed0*/  PLOP3.LUT P0, PT, PT, PT, UP3, 0x80, 0x0 ;  /* 0x000000000000781c */ /* 0x000fe20003f0f038 */
[----:B-1----:R1:W2:Y:S01]  /*0ee0*/  @P2 LDG.E R8, [R4.64] ;  /* 0x0000001604082981 */ /* 0x0022a2000c1e1900 */
        /* <DEDUP_REMOVED lines=34> */
.L_x_512:
        /* <DEDUP_REMOVED lines=24> */
[----:B------:R-:W-:Y:S02]  /*1290*/  ULDC.64 UR14, c[0x0][0x190] ;  /* 0x00006400000e7ab9 */ /* 0x000fe40000000a00 */
[----:B------:R-:W-:Y:S02]  /*12a0*/  UIMAD.WIDE.U32 UR12, UR37, UR10, URZ ;  /* 0x0000000a250c72a5 */ /* 0x000fe4000f8e003f */
[----:B------:R-:W-:-:S02]  /*12b0*/  UIMAD UR7, UR37, UR11, UR7 ;  /* 0x0000000b250772a4 */ /* 0x000fc4000f8e0207 */
[----:B------:R-:W-:Y:S02]  /*12c0*/  UIMAD.WIDE.U32 UR10, UR16, UR14, URZ ;  /* 0x0000000e100a72a5 */ /* 0x000fe4000f8e003f */
[----:B------:R-:W-:Y:S02]  /*12d0*/  UIADD3 UR8, UR9, 0x80, UR21 ;  /* 0x0000008009087890 */ /* 0x000fe4000fffe015 */
[----:B------:R-:W-:Y:S02]  /*12e0*/  UIADD3 UR38, UR13, UR7, URZ ;  /* 0x000000070d267290 */ /* 0x000fe4000fffe03f */
[----:B------:R-:W-:Y:S02]  /*12f0*/  ULDC UR17, c[0x0][0x2e4] ;  /* 0x0000b90000117ab9 */ /* 0x000fe40000000800 */
[----:B------:R-:W-:Y:S02]  /*1300*/  USEL UR42, UR12, UR10, !UP3 ;  /* 0x0000000a0c2a7287 */ /* 0x000fe4000d800000 */
[----:B------:R-:W-:-:S02]  /*1310*/  UIMAD UR7, UR16, UR15, URZ ;  /* 0x0000000f100772a4 */ /* 0x000fc4000f8e023f */
[----:B------:R-:W-:Y:S02]  /*1320*/  UIADD3 UR10, UR8, UR17, -UR6 ;  /* 0x00000011080a7290 */ /* 0x000fe4000fffe806 */
[----:B------:R-:W-:Y:S02]  /*1330*/  @UP3 UIADD3 UR38, UR11, UR7, URZ ;  /* 0x000000070b263290 */ /* 0x000fe4000fffe03f */
[----:B------:R-:W-:Y:S02]  /*1340*/  UIADD3 UR8, UR9, 0x7f, URZ ;  /* 0x0000007f09087890 */ /* 0x000fe4000fffe03f */
[----:B------:R-:W-:Y:S02]  /*1350*/  UIADD3 UR7, UR10, 0x7f, URZ ;  /* 0x0000007f0a077890 */ /* 0x000fe4000fffe03f */
[----:B------:R-:W-:Y:S02]  /*1360*/  USHF.R.S32.HI UR10, URZ, 0x1f, UR8 ;  /* 0x0000001f3f0a7899 */ /* 0x000fe40008011408 */
[----:B------:R-:W-:-:S02]  /*1370*/  USHF.R.S32.HI UR11, URZ, 0x1f, UR7 ;  /* 0x0000001f3f0b7899 */ /* 0x000fc40008011407 */
[----:B-1----:R-:W-:Y:S02]  /*1380*/  UISETP.NE.AND UP0, UPT, UR25, -0x1, UPT ;  /* 0xffffffff1900788c */ /* 0x002fe4000bf05270 */
[----:B------:R-:W-:Y:S02]  /*1390*/  ULEA.HI UR8, UR10, UR8, URZ, 0x7 ;  /* 0x000000080a087291 */ /* 0x000fe4000f8f383f */
[----:B------:R-:W-:Y:S02]  /*13a0*/  ULEA.HI UR7, UR11, UR7, URZ, 0x7 ;  /* 0x000000070b077291 */ /* 0x000fe4000f8f383f */
[----:B------:R-:W-:Y:S01]  /*13b0*/  USHF.R.S32.HI UR8, URZ, 0x7, UR8 ;  /* 0x000000073f087899 */ /* 0x000fe20008011408 */
[----:B------:R-:W-:Y:S01]  /*13c0*/  PLOP3.LUT P1, PT, PT, PT, UP0, 0x80, 0x0 ;  /* 0x000000000000781c */ /* 0x000fe20003f2f008 */
[----:B------:R-:W-:Y:S02]  /*13d0*/  USHF.R.S32.HI UR7, URZ, 0x7, UR7 ;  /* 0x000000073f077899 */ /* 0x000fe40008011407 */
[----:B------:R-:W-:-:S02]  /*13e0*/  ULDC.64 UR14, c[0x0][0x198] ;  /* 0x00006600000e7ab9 */ /* 0x000fc40000000a00 */
[----:B------:R-:W-:Y:S02]  /*13f0*/  UISETP.LT.AND UP2, UPT, UR8, UR7, UPT ;  /* 0x000000070800728c */ /* 0x000fe4000bf41270 */
[----:B------:R-:W-:Y:S02]  /*1400*/  @UP0 UIADD3 UR12, UR20, UR25, URZ ;  /* 0x00000019140c0290 */ /* 0x000fe4000fffe03f */
[----:B------:R-:W-:Y:S02]  /*1410*/  USEL UR36, UR8, UR7, UP2 ;  /* 0x0000000708247287 */ /* 0x000fe40009000000 */
[----:B------:R-:W-:Y:S02]  /*1420*/  @UP0 UIMAD.WIDE.U32 UR10, UR12, UR14, URZ ;  /* 0x0000000e0c0a02a5 */ /* 0x000fe4000f8e003f */
[----:B------:R-:W-:Y:S02]  /*1430*/  ULEA UR17, UR36, 0xffffff80, 0x7 ;  /* 0xffffff8024117891 */ /* 0x000fe4000f8e383f */
[----:B------:R-:W-:-:S02]  /*1440*/  @UP0 UIMAD UR31, UR12, UR15, UR11 ;  /* 0x0000000f0c1f02a4 */ /* 0x000fc4000f8e020b */
[----:B------:R-:W-:Y:S02]  /*1450*/  USHF.R.S32.HI UR34, URZ, 0x1f, UR17 ;  /* 0x0000001f3f227899 */ /* 0x000fe40008011411 */
[----:B------:R-:W-:Y:S01]  /*1460*/  @UP0 UMOV UR30, UR10 ;  /* 0x0000000a001e0c82 */ /* 0x000fe20008000000 */
[----:B------:R-:W-:Y:S05]  /*1470*/  @P1 BRA `(.L_x_514) ;  /* 0x000000c000001947 */ /* 0x000fea0003800000 */
[----:B------:R-:W-:Y:S02]  /*1480*/  USHF.R.S32.HI UR7, URZ, 0x1f, UR20 ;  /* 0x0000001f3f077899 */ /* 0x000fe40008011414 */
[----:B------:R-:W-:Y:S02]  /*1490*/  ULDC.64 UR10, c[0x0][0x198] ;  /* 0x00006600000a7ab9 */ /* 0x000fe40000000a00 */
[----:B------:R-:W-:Y:S02]  /*14a0*/  UIMAD UR7, UR7, UR10, URZ ;  /* 0x0000000a070772a4 */ /* 0x000fe4000f8e023f */
[----:B------:R-:W-:Y:S02]  /*14b0*/  ULDC.64 UR12, c[0x0][0x180] ;  /* 0x00006000000c7ab9 */ /* 0x000fe40000000a00 */
[----:B------:R-:W-:-:S02]  /*14c0*/  UIMAD UR8, UR20, UR11, UR7 ;  /* 0x0000000b140872a4 */ /* 0x000fc4000f8e0207 */
[----:B------:R-:W-:Y:S02]  /*14d0*/  UIMAD.WIDE.U32 UR10, UR20, UR10, URZ ;  /* 0x0000000a140a72a5 */ /* 0x000fe4000f8e003f */
[----:B------:R-:W-:Y:S02]  /*14e0*/  UIMAD UR7, UR43, UR12, URZ ;  /* 0x0000000c2b0772a4 */ /* 0x000fe4000f8e023f */
[----:B------:R-:W-:Y:S02]  /*14f0*/  UIADD3 UR11, UR11, UR8, URZ ;  /* 0x000000080b0b7290 */ /* 0x000fe4000fffe03f */
[----:B------:R-:W-:Y:S02]  /*1500*/  UIMAD UR7, UR37, UR13, UR7 ;  /* 0x0000000d250772a4 */ /* 0x000fe4000f8e0207 */
[----:B------:R-:W-:-:S04]  /*1510*/  UIMAD.WIDE.U32 UR10, UR37, UR12, UR10 ;  /* 0x0000000c250a72a5 */ /* 0x000fc8000f8e000a */
[----:B------:R-:W-:-:S03]  /*1520*/  UIADD3 UR31, UR11, UR7, URZ ;  /* 0x000000070b1f7290 */ /* 0x000fc6000fffe03f */
[----:B------:R-:W-:Y:S02]  /*1530*/  UMOV UR30, UR10 ;  /* 0x0000000a001e7c82 */ /* 0x000fe40008000000 */
.L_x_514:
        /* <DEDUP_REMOVED lines=18> */
.L_x_515:
[----:B------:R-:W-:Y:S01]  /*1660*/  IABS R6, c[0x0][0x1c8] ;  /* 0x0000720000067a13 */ /* 0x000fe20000000000 */
[----:B------:R-:W-:Y:S01]  /*1670*/  ULDC.64 UR12, c[0x0][0x370] ;  /* 0x0000dc00000c7ab9 */ /* 0x000fe20000000a00 */
[----:B------:R-:W-:Y:S01]  /*1680*/  IABS R2, UR39 ;  /* 0x0000002700027c13 */ /* 0x000fe20008000000 */
[----:B------:R-:W-:Y:S01]  /*1690*/  @UP3 UIMAD.WIDE.U32 UR10, UR16, UR12, URZ ;  /* 0x0000000c100a32a5 */ /* 0x000fe2000f8e003f */
[----:B------:R-:W1:Y:S01]  /*16a0*/  I2F.RP R4, R6 ;  /* 0x0000000600047306 */ /* 0x000e620000209400 */
[----:B------:R-:W-:Y:S01]  /*16b0*/  ULDC UR8, c[0x0][0x224] ;  /* 0x0000890000087ab9 */ /* 0x000fe20000000800 */
[----:B------:R-:W-:Y:S01]  /*16c0*/  ISETP.NE.AND P2, PT, RZ, c[0x0][0x1c8], PT ;  /* 0x00007200ff007a0c */ /* 0x000fe20003f45270 */
[----:B------:R-:W-:Y:S02]  /*16d0*/  @UP3 UIMAD UR35, UR16, UR13, UR11 ;  /* 0x0000000d102332a4 */ /* 0x000fe4000f8e020b */
[----:B------:R-:W-:Y:S02]  /*16e0*/  ULDC UR14, c[0x0][0x234] ;  /* 0x00008d00000e7ab9 */ /* 0x000fe40000000800 */
[----:B------:R-:W-:-:S02]  /*16f0*/  @UP3 UMOV UR32, UR10 ;  /* 0x0000000a00203c82 */ /* 0x000fc40008000000 */
[----:B------:R-:W-:Y:S02]  /*1700*/  ULDC.64 UR10, c[0x0][0x368] ;  /* 0x0000da00000a7ab9 */ /* 0x000fe40000000a00 */
[----:B------:R-:W-:Y:S02]  /*1710*/  @!UP3 UIMAD UR7, UR43, UR10, URZ ;  /* 0x0000000a2b07b2a4 */ /* 0x000fe4000f8e023f */
[----:B------:R-:W-:Y:S02]  /*1720*/  ULDC.64 UR12, c[0x0][0x3d8] ;  /* 0x0000f600000c7ab9 */ /* 0x000fe40000000a00 */
[----:B------:R-:W-:Y:S01]  /*1730*/  @!UP3 UIMAD UR7, UR37, UR11, UR7 ;  /* 0x0000000b2507b2a4 */ /* 0x000fe2000f8e0207 */
[----:B-1----:R-:W1:Y:S01]  /*1740*/  MUFU.RCP R4, R4 ;  /* 0x0000000400047308 */ /* 0x002e620000001000 */
[----:B------:R-:W-:Y:S02]  /*1750*/  @!UP3 UIMAD.WIDE.U32 UR10, UR37, UR10, URZ ;  /* 0x0000000a250ab2a5 */ /* 0x000fe4000f8e003f */
[----:B------:R-:W-:-:S02]  /*1760*/  USHF.R.S32.HI UR24, URZ, 0x1f, UR21 ;  /* 0x0000001f3f187899 */ /* 0x000fc40008011415 */
        /* <DEDUP_REMOVED lines=13> */
[----:B------:R-:W-:-:S04]  /*1840*/  USHF.L.U64.HI UR7, UR37, 0x7, UR43 ;  /* 0x0000000725077899 */ /* 0x000fc8000801022b */
        /* <DEDUP_REMOVED lines=11> */
[----:B------:R-:W-:-:S03]  /*1900*/  UIADD3 UR10, UP1, UR17, UR10, URZ ;  /* 0x0000000a110a7290 */ /* 0x000fc6000ff3e03f */
[----:B------:R-:W-:Y:S01]  /*1910*/  IMAD.HI.U32 R0, R0, R2, RZ ;  /* 0x0000000200007227 */ /* 0x000fe200078e00ff */
[----:B------:R-:W-:Y:S02]  /*1920*/  UIADD3.X UR8, UR34, UR7, URZ, UP1, !UPT ;  /* 0x0000000722087290 */ /* 0x000fe40008ffe43f */
[----:B------:R-:W-:Y:S01]  /*1930*/  UIMAD UR7, UR41, UR10, URZ ;  /* 0x0000000a290772a4 */ /* 0x000fe2000f8e023f */
[----:B------:R-:W-:Y:S01]  /*1940*/  IMAD.MOV R4, RZ, RZ, -R0 ;  /* 0x000000ffff047224 */ /* 0x000fe200078e0a00 */
[----:B------:R-:W-:Y:S02]  /*1950*/  UIMAD.WIDE.U32 UR10, UR40, UR10, URZ ;  /* 0x0000000a280a72a5 */ /* 0x000fe4000f8e003f */
[----:B------:R-:W-:Y:S01]  /*1960*/  UIMAD UR8, UR40, UR8, UR7 ;  /* 0x00000008280872a4 */ /* 0x000fe2000f8e0207 */
[----:B------:R-:W-:Y:S01]  /*1970*/  IMAD R2, R6, R4, R2 ;  /* 0x0000000406027224 */ /* 0x000fe200078e0202 */
[----:B------:R-:W-:Y:S02]  /*1980*/  @UP5 USEL UR7, UR59, UR16, !UP3 ;  /* 0x000000103b075287 */ /* 0x000fe4000d800000 */
[----:B------:R-:W-:-:S02]  /*1990*/  UIADD3 UR8, UR11, UR8, URZ ;  /* 0x000000080b087290 */ /* 0x000fc4000fffe03f */
[----:B------:R-:W-:Y:S01]  /*19a0*/  ISETP.GT.U32.AND P0, PT, R6, R2, PT ;  /* 0x000000020600720c */ /* 0x000fe20003f04070 */
[----:B------:R-:W-:-:S07]  /*19b0*/  @UP5 UIMAD UR14, UR39, UR14, UR7 ;  /* 0x0000000e270e52a4 */ /* 0x000fce000f8e0207 */
        /* <DEDUP_REMOVED lines=17> */
.L_x_516:
[----:B------:R-:W-:Y:S02]  /*1ad0*/  UMOV UR13, UR55 ;  /* 0x00000037000d7c82 */ /* 0x000fe40008000000 */
.L_x_517:
[----:B------:R-:W1:Y:S01]  /*1ae0*/  S2R R19, SR_TID.X ;  /* 0x0000000000137919 */ /* 0x000e620000002100 */
[----:B------:R-:W-:Y:S01]  /*1af0*/  UIADD3 UR10, UP4, UP3, UR10, UR50, UR52 ;  /* 0x000000320a0a7290 */ /* 0x000fe2000fb9e034 */
[----:B------:R-:W-:Y:S01]  /*1b00*/  IMAD.U32 R10, RZ, RZ, UR5 ;  /* 0x00000005ff0a7e24 */ /* 0x000fe2000f8e00ff */
[----:B------:R-:W-:Y:S01]  /*1b10*/  USHF.R.S32.HI UR16, URZ, 0x1f, UR39 ;  /* 0x0000001f3f107899 */ /* 0x000fe20008011427 */
[----:B------:R-:W-:Y:S01]  /*1b20*/  IMAD.U32 R8, RZ, RZ, UR4 ;  /* 0x00000004ff087e24 */ /* 0x000fe2000f8e00ff */
[----:B------:R-:W-:Y:S01]  /*1b30*/  UIADD3 UR33, UP2, UP1, UR18, UR10, UR26 ;  /* 0x0000000a12217290 */ /* 0x000fe2000f95e01a */
[----:B------:R-:W-:Y:S01]  /*1b40*/  SHF.R.S32.HI R205, RZ, 0x1f, R204 ;  /* 0x0000001fffcd7819 */ /* 0x000fe200000114cc */
[----:B------:R-:W-:Y:S01]  /*1b50*/  UIADD3.X UR7, UR8, UR53, UR58, UP4, UP3 ;  /* 0x0000003508077290 */ /* 0x000fe2000a7e643a */
[----:B------:R-:W-:Y:S01]  /*1b60*/  IMAD.U32 R9, RZ, RZ, UR17 ;  /* 0x00000011ff097e24 */ /* 0x000fe2000f8e00ff */
[----:B------:R-:W-:Y:S01]  /*1b70*/  ULDC.64 UR10, c[0x0][0x1a8] ;  /* 0x00006a00000a7ab9 */ /* 0x000fe20000000a00 */
[----:B------:R-:W-:Y:S01]  /*1b80*/  BSSY B1, `(.L_x_513) ;  /* 0x0000988000017945 */ /* 0x000fe20003800000 */
[----:B------:R-:W-:-:S02]  /*1b90*/  UIADD3.X UR29, UR12, UR7, UR15, UP2, UP1 ;  /* 0x000000070c1d7290 */ /* 0x000fc400097e240f */
[----:B------:R-:W-:Y:S02]  /*1ba0*/  UIMAD UR7, UR16, UR10, URZ ;  /* 0x0000000a100772a4 */ /* 0x000fe4000f8e023f */
[----:B------:R-:W-:Y:S02]  /*1bb0*/  ULDC.64 UR4, c[0x0][0x200] ;  /* 0x0000800000047ab9 */ /* 0x000fe40000000a00 */
[----:B------:R-:W-:Y:S02]  /*1bc0*/  UIMAD UR26, UR39, UR11, UR7 ;  /* 0x0000000b271a72a4 */ /* 0x000fe4000f8e0207 */
[----:B------:R-:W-:Y:S02]  /*1bd0*/  ULDC UR18, c[0x0][0x2e8] ;  /* 0x0000ba0000127ab9 */ /* 0x000fe40000000800 */
[----:B------:R-:W-:Y:S02]  /*1be0*/  ULDC.64 UR10, c[0x0][0x378] ;  /* 0x0000de00000a7ab9 */ /* 0x000fe40000000a00 */
[----:B------:R-:W-:Y:S01]  /*1bf0*/  UIMAD UR7, UR16, UR10, URZ ;  /* 0x0000000a100772a4 */ /* 0x000fe2000f8e023f */
[----:B-1----:R-:W-:-:S02]  /*1c00*/  SHF.R.S32.HI R20, RZ, 0x1f, R19 ;  /* 0x0000001fff147819 */ /* 0x002fc40000011413 */
[----:B------:R-:W-:Y:S02]  /*1c10*/  UMOV UR16, 0x4 ;  /* 0x0000000400107882 */ /* 0x000fe40000000000 */
[----:B------:R-:W-:Y:S01]  /*1c20*/  LEA.HI R0, R20, R19, RZ, 0x3 ;  /* 0x0000001314007211 */ /* 0x000fe200078f18ff */
[----:B------:R-:W-:-:S03]  /*1c30*/  UIMAD UR12, UR39, UR11, UR7 ;  /* 0x0000000b270c72a4 */ /* 0x000fc6000f8e0207 */
[----:B------:R-:W-:Y:S01]  /*1c40*/  ULDC.64 UR10, c[0x0][0x370] ;  /* 0x0000dc00000a7ab9 */ /* 0x000fe20000000a00 */
[----:B------:R-:W-:Y:S01]  /*1c50*/  SHF.R.S32.HI R0, RZ, 0x3, R0 ;  /* 0x00000003ff007819 */ /* 0x000fe20000011400 */
[----:B------:R-:W-:Y:S02]  /*1c60*/  UIMAD UR7, UR34, UR10, URZ ;  /* 0x0000000a220772a4 */ /* 0x000fe4000f8e023f */
[----:B------:R-:W-:Y:S01]  /*1c70*/  UIADD3 UR10, UR17, UR14, URZ ;  /* 0x0000000e110a7290 */ /* 0x000fe2000fffe03f */
[----:B------:R-:W-:Y:S01]  /*1c80*/  SHF.R.S32.HI R18, RZ, 0x1f, R0 ;  /* 0x0000001fff127819 */ /* 0x000fe20000011400 */
[----:B------:R-:W-:Y:S01]  /*1c90*/  UIMAD UR8, UR17, UR11, UR7 ;  /* 0x0000000b110872a4 */ /* 0x000fe2000f8e0207 */
[----:B------:R-:W-:Y:S01]  /*1ca0*/  IADD3 R2, P0, R0, UR17, RZ ;  /* 0x0000001100027c10 */ /* 0x000fe2000ff1e0ff */
[----:B------:R-:W-:Y:S02]  /*1cb0*/  UIMAD.WIDE UR10, UR10, UR16, UR4 ;  /* 0x000000100a0a72a5 */ /* 0x000fe4000f8e0204 */
[----:B------:R-:W-:Y:S01]  /*1cc0*/  UIADD3 UR7, -UR6, UR9, UR21 ;  /* 0x0000000906077290 */ /* 0x000fe2000fffe115 */
[----:B------:R-:W-:Y:S01]  /*1cd0*/  IADD3.X R7, R18, UR34, RZ, P0, !PT ;  /* 0x0000002212077c10 */ /* 0x000fe200087fe4ff */
[----:B------:R-:W-:Y:S01]  /*1ce0*/  IMAD.WIDE.U32 R4, R2, c[0x0][0x190], R204 ;  /* 0x0000640002047a25 */ /* 0x000fe200078e00cc */
[----:B------:R-:W-:-:S02]  /*1cf0*/  ULDC.64 UR4, c[0x0][0x3c8] ;  /* 0x0000f20000047ab9 */ /* 0x000fc40000000a00 */
[----:B------:R-:W-:Y:S01]  /*1d00*/  UMOV UR15, UR10 ;  /* 0x0000000a000f7c82 */ /* 0x000fe20008000000 */
[----:B------:R-:W-:Y:S01]  /*1d10*/  IMAD R7, R7, c[0x0][0x190], RZ ;  /* 0x0000640007077a24 */ /* 0x000fe200078e02ff */
[----:B------:R-:W-:Y:S01]  /*1d20*/  UIADD3 UR10, UR17, UR13, URZ ;  /* 0x0000000d110a7290 */ /* 0x000fe2000fffe03f */
[----:B------:R-:W-:Y:S01]  /*1d30*/  IADD3 R6, P0, R4, UR42, RZ ;  /* 0x0000002a04067c10 */ /* 0x000fe2000ff1e0ff */
[----:B------:R-:W-:Y:S01]  /*1d40*/  UMOV UR14, UR11 ;  /* 0x0000000b000e7c82 */ /* 0x000fe20008000000 */
[----:B------:R-:W-:Y:S01]  /*1d50*/  IMAD R2, R2, c[0x0][0x194], R7 ;  /* 0x0000650002027a24 */ /* 0x000fe200078e0207 */
[----:B------:R-:W-:Y:S01]  /*1d60*/  UIMAD.WIDE UR10, UR10, UR16, UR4 ;  /* 0x000000100a0a72a5 */ /* 0x000fe2000f8e0204 */
[----:B------:R1:W2:Y:S01]  /*1d70*/  R2UR UR4, R8 ;  /* 0x00000000080473c2 */ /* 0x0002a200000e0000 */
[----:B------:R-:W-:Y:S02]  /*1d80*/  UIADD3 UR7, UR7, -UR18, URZ ;  /* 0x8000001207077290 */ /* 0x000fe4000fffe03f */
[----:B------:R-:W-:-:S02]  /*1d90*/  IADD3.X R7, R5, UR38, R2, P0, !PT ;  /* 0x0000002605077c10 */ /* 0x000fc400087fe402 */
[----:B------:R-:W-:Y:S01]  /*1da0*/  USHF.R.S32.HI UR18, URZ, 0x1f, UR7 ;  /* 0x0000001f3f127899 */ /* 0x000fe20008011407 */
[----:B------:R-:W-:Y:S01]  /*1db0*/  IADD3 R4, P0, R204, UR32, RZ ;  /* 0x00000020cc047c10 */ /* 0x000fe2000ff1e0ff */
[----:B------:R-:W-:Y:S01]  /*1dc0*/  UMOV UR17, UR10 ;  /* 0x0000000a00117c82 */ /* 0x000fe20008000000 */
[----:B------:R3:W4:Y:S01]  /*1dd0*/  R2UR UR5, R10 ;  /* 0x000000000a0573c2 */ /* 0x00072200000e0000 */
[----:B------:R-:W-:Y:S01]  /*1de0*/  ULEA.HI UR18, UR18, UR7, URZ, 0x7 ;  /* 0x0000000712127291 */ /* 0x000fe2000f8f383f */
[----:B------:R-:W-:Y:S01]  /*1df0*/  IADD3.X R5, R205, UR35, RZ, P0, !PT ;  /* 0x00000023cd057c10 */ /* 0x000fe200087fe4ff */
[----:B------:R-:W-:Y:S02]  /*1e00*/  UMOV UR16, UR11 ;  /* 0x0000000b00107c82 */ /* 0x000fe40008000000 */
[----:B------:R-:W-:Y:S02]  /*1e10*/  USHF.R.S32.HI UR18, URZ, 0x7, UR18 ;  /* 0x000000073f127899 */ /* 0x000fe40008011412 */
[----:B------:R-:W-:Y:S01]  /*1e20*/  IMAD.WIDE.U32 R4, R9, c[0x0][0x370], R4 ;  /* 0x0000dc0009047a25 */ /* 0x000fe200078e0004 */
[----:B------:R-:W-:-:S02]  /*1e30*/  UIADD3 UR7, UR36, -0x1, URZ ;  /* 0xffffffff24077890 */ /* 0x000fc4000fffe03f */
[----:B------:R-:W-:Y:S02]  /*1e40*/  UISETP.LT.AND UP1, UPT, URZ, UR18, UPT ;  /* 0x000000123f00728c */ /* 0x000fe4000bf21270 */
[----:B------:R-:W-:Y:S02]  /*1e50*/  IADD3 R5, R5, UR8, RZ ;  /* 0x0000000805057c10 */ /* 0x000fe4000fffe0ff */
[----:B------:R-:W-:Y:S01]  /*1e60*/  USEL UR18, URZ, UR18, !UP1 ;  /* 0x000000123f127287 */ /* 0x000fe2000c800000 */
[----:B-1----:R-:W-:-:S03]  /*1e70*/  LEA.HI R8, R20, R19, RZ, 0x5 ;  /* 0x0000001314087211 */ /* 0x002fc600078f28ff */
[----:B------:R-:W-:Y:S01]  /*1e80*/  UISETP.GT.AND UP1, UPT, UR36, UR18, UPT ;  /* 0x000000122400728c */ /* 0x000fe2000bf24270 */
[----:B------:R-:W-:Y:S02]  /*1e90*/  LOP3.LUT R2, R8, 0xffffffe0, RZ, 0xc0, !PT ;  /* 0xffffffe008027812 */ /* 0x000fe400078ec0ff */
[----:B------:R-:W-:-:S03]  /*1ea0*/  SHF.R.S32.HI R8, RZ, 0x5, R8 ;  /* 0x00000005ff087819 */ /* 0x000fc60000011408 */
[----:B------:R-:W-:-:S04]  /*1eb0*/  IMAD.IADD R2, R19, 0x1, -R2 ;  /* 0x0000000113027824 */ /* 0x000fc800078e0a02 */
[----:B------:R-:W-:-:S05]  /*1ec0*/  IMAD R2, R8, UR51, R2 ;  /* 0x0000003308027c24 */ /* 0x000fca000f8e0202 */
[----:B------:R-:W-:-:S04]  /*1ed0*/  IADD3 R8, P0, R2, UR33, RZ ;  /* 0x0000002102087c10 */ /* 0x000fc8000ff1e0ff */
[----:B------:R-:W-:Y:S01]  /*1ee0*/  LEA.HI.X.SX32 R9, R2, UR29, 0x1, P0 ;  /* 0x0000001d02097c11 */ /* 0x000fe200080f0eff */
[----:B------:R-:W-:Y:S01]  /*1ef0*/  IMAD.U32 R2, RZ, RZ, UR39 ;  /* 0x00000027ff027e24 */ /* 0x000fe2000f8e00ff */
[----:B------:R-:W-:Y:S02]  /*1f00*/  PLOP3.LUT P0, PT, PT, PT, UP1, 0x80, 0x0 ;  /* 0x000000000000781c */ /* 0x000fe40003f0f018 */
[----:B------:R-:W-:Y:S01]  /*1f10*/  LEA R188, P2, R8, c[0x0][0x350], 0x2 ;  /* 0x0000d40008bc7a11 */ /* 0x000fe200078410ff */
[----:B------:R-:W-:-:S03]  /*1f20*/  IMAD.WIDE.U32 R4, R2, c[0x0][0x378], R4 ;  /* 0x0000de0002047a25 */ /* 0x000fc600078e0004 */
[----:B------:R-:W-:Y:S01]  /*1f30*/  LEA.HI.X R189, R8, c[0x0][0x354], R9, 0x2, P2 ;  /* 0x0000d50008bd7a11 */ /* 0x000fe200010f1409 */
[----:B------:R-:W-:Y:S01]  /*1f40*/  IMAD.WIDE.U32 R6, R2, c[0x0][0x1a8], R6 ;  /* 0x00006a0002067a25 */ /* 0x000fe200078e0006 */
[----:B------:R-:W-:-:S03]  /*1f50*/  IADD3 R5, R5, UR12, RZ ;  /* 0x0000000c05057c10 */ /* 0x000fc6000fffe0ff */
[----:B------:R-:W-:Y:S01]  /*1f60*/  IMAD R2, R18, c[0x0][0x370], RZ ;  /* 0x0000dc0012027a24 */ /* 0x000fe200078e02ff */
[----:B------:R-:W-:Y:S01]  /*1f70*/  IADD3 R7, R7, UR26, RZ ;  /* 0x0000001a07077c10 */ /* 0x000fe2000fffe0ff */
[----:B------:R-:W-:Y:S01]  /*1f80*/  IMAD.WIDE.U32 R4, R0, c[0x0][0x370], R4 ;  /* 0x0000dc0000047a25 */ /* 0x000fe200078e0004 */
[----:B------:R-:W-:-:S03]  /*1f90*/  LEA R206, P4, R6, c[0x0][0x160], 0x1 ;  /* 0x0000580006ce7a11 */ /* 0x000fc600078808ff */
[----:B------:R-:W-:Y:S01]  /*1fa0*/  IMAD R2, R0, c[0x0][0x374], R2 ;  /* 0x0000dd0000027a24 */ /* 0x000fe200078e0202 */
[----:B------:R-:W-:Y:S02]  /*1fb0*/  LEA R208, P3, R4, c[0x0][0x330], 0x1 ;  /* 0x0000cc0004d07a11 */ /* 0x000fe400078608ff */
[----:B------:R-:W-:Y:S01]  /*1fc0*/  LEA.HI.X R203, R6, c[0x0][0x164], R7, 0x1, P4 ;  /* 0x0000590006cb7a11 */ /* 0x000fe200020f0c07 */
[----:B------:R-:W-:-:S05]  /*1fd0*/  IMAD.IADD R2, R5, 0x1, R2 ;  /* 0x0000000105027824 */ /* 0x000fca00078e0202 */
[----:B------:R-:W-:Y:S01]  /*1fe0*/  LEA.HI.X R207, R4, c[0x0][0x334], R2, 0x1, P3 ;  /* 0x0000cd0004cf7a11 */ /* 0x000fe200018f0c02 */
[----:B--234-:R-:W-:Y:S05]  /*1ff0*/  @P0 BRA `(.L_x_518) ;  /* 0x00000b3000000947 */ /* 0x01cfea0003800000 */
        /* <DEDUP_REMOVED lines=18> */
.L_x_519:
        /* <DEDUP_REMOVED lines=18> */
.L_x_520:
[----:B------:R-:W-:Y:S01]  /*2240*/  ULDC.64 UR8, c[0x0][0x3a0] ;  /* 0x0000e80000087ab9 */ /* 0x000fe20000000a00 */
[----:B------:R-:W-:Y:S01]  /*2250*/  IMAD.U32 R11, RZ, RZ, UR21 ;  /* 0x00000015ff0b7e24 */ /* 0x000fe2000f8e00ff */
[----:B------:R-:W-:Y:S01]  /*2260*/  UIMAD UR7, UR24, UR8, URZ ;  /* 0x00000008180772a4 */ /* 0x000fe2000f8e023f */
[----:B------:R-:W-:Y:S01]  /*2270*/  ISETP.GE.AND P4, PT, R204, c[0x0][0x220], PT ;  /* 0x00008800cc007a0c */ /* 0x000fe20003f86270 */
[----:B------:R-:W-:Y:S01]  /*2280*/  UIMAD UR6, UR19, -0x80, UR6 ;  /* 0xffffff80130678a4 */ /* 0x000fe2000f8e0206 */
[----:B------:R-:W-:Y:S01]  /*2290*/  IMAD.WIDE.U32 R4, R11, c[0x0][0x3a0], R204 ;  /* 0x0000e8000b047a25 */ /* 0x000fe200078e00cc */
[----:B------:R-:W-:Y:S01]  /*22a0*/  UIMAD UR7, UR21, UR9, UR7 ;  /* 0x00000009150772a4 */ /* 0x000fe2000f8e0207 */
[----:B------:R-:W-:Y:S01]  /*22b0*/  BSSY B0, `(.L_x_521) ;  /* 0x0000016000007945 */ /* 0x000fe20003800000 */
[----:B------:R-:W-:-:S02]  /*22c0*/  USHF.R.S32.HI UR12, URZ, 0x1f, UR39 ;  /* 0x0000001f3f0c7899 */ /* 0x000fc40008011427 */
[----:B------:R-:W-:Y:S01]  /*22d0*/  IADD3 R4, P0, R4, UR14, RZ ;  /* 0x0000000e04047c10 */ /* 0x000fe2000ff1e0ff */
[----:B------:R-:W-:Y:S01]  /*22e0*/  ULDC.64 UR8, c[0x0][0x3b8] ;  /* 0x0000ee0000087ab9 */ /* 0x000fe20000000a00 */
[----:B------:R-:W-:Y:S01]  /*22f0*/  IMAD.U32 R2, RZ, RZ, UR7 ;  /* 0x00000007ff027e24 */ /* 0x000fe2000f8e00ff */
[----:B------:R-:W-:Y:S01]  /*2300*/  ISETP.GE.OR P3, PT, R0, UR6, P4 ;  /* 0x0000000600007c0c */ /* 0x000fe2000a766670 */
[----:B------:R-:W-:-:S03]  /*2310*/  UIMAD UR7, UR12, UR8, URZ ;  /* 0x000000080c0772a4 */ /* 0x000fc6000f8e023f */
[----:B------:R-:W-:Y:S01]  /*2320*/  IADD3.X R5, R5, UR15, R2, P0, !PT ;  /* 0x0000000f05057c10 */ /* 0x000fe200087fe402 */
[----:B------:R-:W-:Y:S01]  /*2330*/  IMAD.U32 R2, RZ, RZ, UR39 ;  /* 0x00000027ff027e24 */ /* 0x000fe2000f8e00ff */
[----:B------:R-:W-:-:S03]  /*2340*/  UIMAD UR7, UR39, UR9, UR7 ;  /* 0x00000009270772a4 */ /* 0x000fc6000f8e0207 */
        /* <DEDUP_REMOVED lines=12> */
.L_x_522:
[----:B------:R-:W-:Y:S05]  /*2410*/  BSYNC B0 ;  /* 0x0000000000007941 */ /* 0x000fea0003800000 */
.L_x_521:
        /* <DEDUP_REMOVED lines=15> */
.L_x_524:
[----:B------:R-:W-:Y:S05]  /*2510*/  BSYNC B0 ;  /* 0x0000000000007941 */ /* 0x000fea0003800000 */
.L_x_523:
        /* <DEDUP_REMOVED lines=15> */
.L_x_526:
[----:B------:R-:W-:Y:S05]  /*2610*/  BSYNC B0 ;  /* 0x0000000000007941 */ /* 0x000fea0003800000 */
.L_x_525:
        /* <DEDUP_REMOVED lines=14> */
.L_x_528:
[----:B------:R-:W-:Y:S05]  /*2700*/  BSYNC B0 ;  /* 0x0000000000007941 */ /* 0x000fea0003800000 */
.L_x_527:
        /* <DEDUP_REMOVED lines=25> */
.L_x_530:
[----:B------:R-:W-:Y:S05]  /*28a0*/  BSYNC B0 ;  /* 0x0000000000007941 */ /* 0x000fea0003800000 */
.L_x_529:
        /* <DEDUP_REMOVED lines=13> */
.L_x_532:
[----:B------:R-:W-:Y:S05]  /*2980*/  BSYNC B0 ;  /* 0x0000000000007941 */ /* 0x000fea0003800000 */
.L_x_531:
        /* <DEDUP_REMOVED lines=13> */
.L_x_534:
[----:B------:R-:W-:Y:S05]  /*2a60*/  BSYNC B0 ;  /* 0x0000000000007941 */ /* 0x000fea0003800000 */
.L_x_533:
        /* <DEDUP_REMOVED lines=12> */
.L_x_518:
[----:B------:R-:W2:Y:S01]  /*2b30*/  LDL R7, [R1] ;  /* 0x0000000001077983 */ /* 0x000ea20000100800 */
[----:B------:R-:W-:Y:S01]  /*2b40*/  PLOP3.LUT P1, PT, PT, PT, UP6, 0x80, 0x0 ;  /* 0x000000000000781c */ /* 0x000fe20003f2f068 */
[----:B------:R-:W-:Y:S01]  /*2b50*/  ULEA.HI UR8, UR7, UR7, URZ, 0x1 ;  /* 0x0000000707087291 */ /* 0x000fe2000f8f083f */
[----:B------:R-:W-:Y:S03]  /*2b60*/  BSSY B0, `(.L_x_536) ;  /* 0x0000013000007945 */ /* 0x000fe60003800000 */
[----:B------:R-:W-:-:S04]  /*2b70*/  ULOP3.LUT UR8, UR8, 0xfffffffe, URZ, 0xc0, !UPT ;  /* 0xfffffffe08087892 */ /* 0x000fc8000f8ec03f */
        /* <DEDUP_REMOVED lines=17> */
.L_x_537:
[----:B------:R-:W-:Y:S05]  /*2c90*/  BSYNC B0 ;  /* 0x0000000000007941 */ /* 0x000fea0003800000 */
.L_x_536:
        /* <DEDUP_REMOVED lines=16> */
.L_x_539:
[----:B------:R-:W-:Y:S05]  /*2da0*/  BSYNC B0 ;  /* 0x0000000000007941 */ /* 0x000fea0003800000 */
.L_x_538:
        /* <DEDUP_REMOVED lines=16> */
.L_x_541:
[----:B------:R-:W-:Y:S05]  /*2eb0*/  BSYNC B0 ;  /* 0x0000000000007941 */ /* 0x000fea0003800000 */
.L_x_540:
        /* <DEDUP_REMOVED lines=8> */
[----:B---3--:R-:W3:Y:S01]  /*2f40*/  LDL R4, [R1+0x40] ;  /* 0x0000400001047983 */ /* 0x008ee20000100800 */
[----:B------:R-:W-:Y:S02]  /*2f50*/  MOV R6, c[0x0][0x370] ;  /* 0x0000dc0000067a02 */ /* 0x000fe40000000f00 */
[----:B------:R-:W-:Y:S01]  /*2f60*/  MOV R5, R207 ;  /* 0x000000cf00057202 */ /* 0x000fe20000000f00 */
[----:B---3--:R3:W5:Y:S02]  /*2f70*/  R2UR UR10, R4 ;  /* 0x00000000040a73c2 */ /* 0x00876400000e0000 */
[----:B---3--:R-:W-:-:S05]  /*2f80*/  MOV R4, R208 ;  /* 0x000000d000047202 */ /* 0x008fca0000000f00 */
[----:B------:R-:W-:-:S05]  /*2f90*/  IMAD.WIDE.U32 R4, R6, 0xc0, R4 ;  /* 0x000000c006047825 */ /* 0x000fca00078e0004 */
[----:B-----5:R-:W-:-:S05]  /*2fa0*/  IADD3 R5, R5, UR10, RZ ;  /* 0x0000000a05057c10 */ /* 0x020fca000fffe0ff */
[----:B------:R-:W-:Y:S01]  /*2fb0*/  @!PT LDS RZ, [RZ] ;  /* 0x00000000fffff984 */ /* 0x000fe20000000800 */
[----:B------:R-:W-:Y:S01]  /*2fc0*/  @!PT LDS RZ, [RZ] ;  /* 0x00000000fffff984 */ /* 0x000fe20000000800 */
[----:B------:R-:W-:Y:S01]  /*2fd0*/  @!PT LDS RZ, [RZ] ;  /* 0x00000000fffff984 */ /* 0x000fe20000000800 */
[----:B------:R3:W-:Y:S02]  /*2fe0*/  LDGSTS.E.BYPASS.LTC128B.128 [R2+0xb000], [R4.64] ;  /* 0x0b00000004027fae */ /* 0x0007e4000b901d56 */
.L_x_543:
[----:B------:R-:W-:Y:S05]  /*2ff0*/  BSYNC B0 ;  /* 0x0000000000007941 */ /* 0x000fea0003800000 */
.L_x_542:
        /* <DEDUP_REMOVED lines=22> */
.L_x_545:
[----:B------:R-:W-:Y:S05]  /*3160*/  BSYNC B0 ;  /* 0x0000000000007941 */ /* 0x000fea0003800000 */
.L_x_544:
        /* <DEDUP_REMOVED lines=20> */
.L_x_547:
[----:B------:R-:W-:Y:S05]  /*32b0*/  BSYNC B0 ;  /* 0x0000000000007941 */ /* 0x000fea0003800000 */
.L_x_546:
        /* <DEDUP_REMOVED lines=20> */
.L_x_549:
[----:B------:R-:W-:Y:S05]  /*3400*/  BSYNC B0 ;  /* 0x0000000000007941 */ /* 0x000fea0003800000 */
.L_x_548:
        /* <DEDUP_REMOVED lines=12> */
[----:B-1----:R-:W5:Y:S01]  /*34d0*/  LDL R4, [R1+0x3c] ;  /* 0x00003c0001047983 */ /* 0x002f620000100800 */
[----:B------:R-:W-:-:S02]  /*34e0*/  MOV R6, c[0x0][0x190] ;  /* 0x0000640000067a02 */ /* 0x000fc40000000f00 */
[----:B------:R-:W-:Y:S01]  /*34f0*/  MOV R5, R203 ;  /* 0x000000cb00057202 */ /* 0x000fe20000000f00 */
[----:B-----5:R1:W5:Y:S02]  /*3500*/  R2UR UR10, R4 ;  /* 0x00000000040a73c2 */ /* 0x02036400000e0000 */
[----:B-1----:R-:W-:-:S05]  /*3510*/  MOV R4, R206 ;  /* 0x000000ce00047202 */ /* 0x002fca0000000f00 */
[----:B------:R-:W-:-:S05]  /*3520*/  IMAD.WIDE.U32 R4, R6, 0xc0, R4 ;  /* 0x000000c006047825 */ /* 0x000fca00078e0004 */
[----:B-----5:R-:W-:-:S05]  /*3530*/  IADD3 R5, R5, UR10, RZ ;  /* 0x0000000a05057c10 */ /* 0x020fca000fffe0ff */
[----:B------:R-:W-:Y:S01]  /*3540*/  @!PT LDS RZ, [RZ] ;  /* 0x00000000fffff984 */ /* 0x000fe20000000800 */
[----:B------:R-:W-:Y:S01]  /*3550*/  @!PT LDS RZ, [RZ] ;  /* 0x00000000fffff984 */ /* 0x000fe20000000800 */
[----:B------:R-:W-:Y:S01]  /*3560*/  @!PT LDS RZ, [RZ] ;  /* 0x00000000fffff984 */ /* 0x000fe20000000800 */
[----:B------:R1:W-:Y:S02]  /*3570*/  LDGSTS.E.BYPASS.LTC128B.128 [R193+0x3000], [R4.64] ;  /* 0x0300000004c17fae */ /* 0x0003e4000b901d56 */
.L_x_551:
[----:B------:R-:W-:Y:S05]  /*3580*/  BSYNC B0 ;  /* 0x0000000000007941 */ /* 0x000fea0003800000 */
.L_x_550:
[----:B------:R-:W-:Y:S01]  /*3590*/  ULDC.64 UR10, c[0x0][0x198] ;  /* 0x00006600000a7ab9 */ /* 0x000fe20000000a00 */
[----:B------:R-:W-:Y:S01]  /*35a0*/  IMAD.U32 R13, RZ, RZ, UR21 ;  /* 0x00000015ff0d7e24 */ /* 0x000fe2000f8e00ff */
[----:B------:R-:W-:Y:S01]  /*35b0*/  UIMAD UR10, UR24, UR10, URZ ;  /* 0x0000000a180a72a4 */ /* 0x000fe2000f8e023f */
[C---:B------:R-:W-:Y:S01]  /*35c0*/  IADD3 R8, R248.reuse, 0x8, RZ ;  /* 0x00000008f8087810 */ /* 0x040fe20007ffe0ff */
[----:B------:R-:W-:Y:S01]  /*35d0*/  IMAD.MOV.U32 R244, RZ, RZ, 0x7f800000 ;  /* 0x7f800000fff47424 */ /* 0x000fe200078e00ff */
[----:B------:R-:W-:Y:S01]  /*35e0*/  ISETP.GE.AND P5, PT, R248, UR8, PT ;  /* 0x00000008f8007c0c */ /* 0x000fe2000bfa6270 */
[----:B------:R-:W-:Y:S01]  /*35f0*/  UIMAD UR10, UR21, UR11, UR10 ;  /* 0x0000000b150a72a4 */ /* 0x000fe2000f8e020a */
[----:B-1----:R-:W-:Y:S01]  /*3600*/  IMAD.WIDE.U32 R4, R13, c[0x0][0x198], R204 ;  /* 0x000066000d047a25 */ /* 0x002fe200078e00cc */
[----:B------:R-:W-:Y:S02]  /*3610*/  ISETP.GE.AND P4, PT, R8, UR8, PT ;  /* 0x0000000808007c0c */ /* 0x000fe4000bf86270 */
[----:B------:R-:W-:Y:S01]  /*3620*/  SHF.R.S32.HI R15, RZ, 0x1f, R248 ;  /* 0x0000001fff0f7819 */ /* 0x000fe200000114f8 */
[----:B------:R-:W-:Y:S01]  /*3630*/  IMAD.SHL.U32 R10, R248, 0x4, RZ ;  /* 0x00000004f80a7824 */ /* 0x000fe200078e00ff */
[----:B------:R-:W-:Y:S01]  /*3640*/  IADD3 R6, P0, R4, UR30, RZ ;  /* 0x0000001e04067c10 */ /* 0x000fe2000ff1e0ff */
[----:B------:R-:W-:-:S02]  /*3650*/  IMAD.U32 R4, RZ, RZ, UR10 ;  /* 0x0000000aff047e24 */ /* 0x000fc4000f8e00ff */
[----:B------:R-:W-:Y:S02]  /*3660*/  IMAD.MOV.U32 R245, RZ, RZ, 0x7f800000 ;  /* 0x7f800000fff57424 */ /* 0x000fe400078e00ff */
[----:B------:R-:W-:Y:S01]  /*3670*/  IMAD.MOV.U32 R246, RZ, RZ, 0x7f800000 ;  /* 0x7f800000fff67424 */ /* 0x000fe200078e00ff */
[----:B------:R-:W-:Y:S01]  /*3680*/  IADD3.X R7, R5, UR31, R4, P0, !PT ;  /* 0x0000001f05077c10 */ /* 0x000fe200087fe404 */
[----:B------:R-:W-:Y:S01]  /*3690*/  IMAD.MOV.U32 R243, RZ, RZ, 0x7f800000 ;  /* 0x7f800000fff37424 */ /* 0x000fe200078e00ff */
[C---:B------:R-:W-:Y:S02]  /*36a0*/  IADD3 R4, R248.reuse, 0x48, RZ ;  /* 0x00000048f8047810 */ /* 0x040fe40007ffe0ff */
[----:B------:R-:W-:Y:S02]  /*36b0*/  IADD3 R5, R248, 0x40, RZ ;  /* 0x00000040f8057810 */ /* 0x000fe40007ffe0ff */
[----:B------:R-:W-:Y:S02]  /*36c0*/  ISETP.GE.AND P2, PT, R4, UR8, PT ;  /* 0x0000000804007c0c */ /* 0x000fe4000bf46270 */
[----:B------:R-:W-:-:S02]  /*36d0*/  ISETP.GE.AND P3, PT, R5, UR8, PT ;  /* 0x0000000805007c0c */ /* 0x000fc4000bf66270 */
[----:B------:R-:W-:-:S09]  /*36e0*/  SHF.R.S32.HI R5, RZ, 0x1f, R4 ;  /* 0x0000001fff057819 */ /* 0x000fd20000011404 */
        /* <DEDUP_REMOVED lines=33> */
.L_x_553:
[----:B-1----:R-:W-:Y:S05]  /*3900*/  BSYNC B0 ;  /* 0x0000000000007941 */ /* 0x002fea0003800000 */
.L_x_552:
        /* <DEDUP_REMOVED lines=21> */
.L_x_555:
[----:B------:R-:W-:Y:S05]  /*3a60*/  BSYNC B0 ;  /* 0x0000000000007941 */ /* 0x000fea0003800000 */
.L_x_554:
        /* <DEDUP_REMOVED lines=21> */
.L_x_557:
[----:B------:R-:W-:Y:S05]  /*3bc0*/  BSYNC B0 ;  /* 0x0000000000007941 */ /* 0x000fea0003800000 */
.L_x_556:
        /* <DEDUP_REMOVED lines=21> */
.L_x_559:
[----:B------:R-:W-:Y:S05]  /*3d20*/  BSYNC B0 ;  /* 0x0000000000007941 */ /* 0x000fea0003800000 */
.L_x_558:
        /* <DEDUP_REMOVED lines=29> */
.L_x_561:
[----:B------:R-:W-:Y:S05]  /*3f00*/  BSYNC B0 ;  /* 0x0000000000007941 */ /* 0x000fea0003800000 */
.L_x_560:
        /* <DEDUP_REMOVED lines=20> */
.L_x_563:
[----:B------:R-:W-:Y:S05]  /*4050*/  BSYNC B0 ;  /* 0x0000000000007941 */ /* 0x000fea0003800000 */
.L_x_562:
        /* <DEDUP_REMOVED lines=20> */
.L_x_565:
[----:B------:R-:W-:Y:S05]  /*41a0*/  BSYNC B0 ;  /* 0x0000000000007941 */ /* 0x000fea0003800000 */
.L_x_564:
        /* <DEDUP_REMOVED lines=19> */
.L_x_567:
[----:B------:R-:W-:Y:S05]  /*42e0*/  BSYNC B0 ;  /* 0x0000000000007941 */ /* 0x000fea0003800000 */
.L_x_566:
[----:B------:R-:W-:Y:S01]  /*42f0*/  LEA.HI R0, R20, R19, RZ, 0x4 ;  /* 0x0000001314007211 */ /* 0x000fe200078f20ff */
[----:B------:R-:W0:Y:S01]  /*4300*/  LDGDEPBAR ;  /* 0x00000000000079af */ /* 0x000e220000000000 */
[----:B------:R-:W-:Y:S01]  /*4310*/  IMAD.MOV.U32 R184, RZ, RZ, 0x20 ;  /* 0x00000020ffb87424 */ /* 0x000fe200078e00ff */
[----:B------:R-:W-:Y:S01]  /*4320*/  CS2R R126, SRZ ;  /* 0x00000000007e7805 */ /* 0x000fe2000001ff00 */
[----:B------:R-:W-:Y:S01]  /*4330*/  LOP3.LUT R0, R0, 0xfffffff0, RZ, 0xc0, !PT ;  /* 0xfffffff000007812 */ /* 0x000fe200078ec0ff */
[----:B------:R-:W-:Y:S01]  /*4340*/  IMAD.MOV.U32 R177, RZ, RZ, 0x40 ;  /* 0x00000040ffb17424 */ /* 0x000fe200078e00ff */
[----:B------:R-:W-:Y:S01]  /*4350*/  CS2R R124, SRZ ;  /* 0x00000000007c7805 */ /* 0x000fe2000001ff00 */
[----:B------:R-:W-:Y:S01]  /*4360*/  IMAD.MOV.U32 R252, RZ, RZ, 0x40 ;  /* 0x00000040fffc7424 */ /* 0x000fe200078e00ff */
[----:B------:R-:W-:Y:S01]  /*4370*/  CS2R R130, SRZ ;  /* 0x0000000000827805 */ /* 0x000fe2000001ff00 */
[----:B------:R-:W-:Y:S01]  /*4380*/  IMAD.IADD R0, R19, 0x1, -R0 ;  /* 0x0000000113007824 */ /* 0x000fe200078e0a00 */
[----:B------:R-:W-:Y:S01]  /*4390*/  CS2R R128, SRZ ;  /* 0x0000000000807805 */ /* 0x000fe2000001ff00 */
[----:B------:R-:W-:Y:S01]  /*43a0*/  IMAD.MOV.U32 R194, RZ, RZ, R193 ;  /* 0x000000ffffc27224 */ /* 0x000fe200078e00c1 */
[----:B------:R-:W-:Y:S01]  /*43b0*/  CS2R R122, SRZ ;  /* 0x00000000007a7805 */ /* 0x000fe2000001ff00 */
[----:B------:R-:W-:Y:S01]  /*43c0*/  CS2R R120, SRZ ;  /* 0x0000000000787805 */ /* 0x000fe2000001ff00 */
[----:B-12-4-:R-:W-:Y:S01]  /*43d0*/  SHF.R.S32.HI R2, RZ, 0x1f, R0 ;  /* 0x0000001fff027819 */ /* 0x016fe20000011400 */
        /* <DEDUP_REMOVED lines=17> */
[C---:B------:R-:W-:Y:S01]  /*44f0*/  LOP3.LUT P0, RZ, R0.reuse, 0x2, RZ, 0xc0, !PT ;  /* 0x0000000200ff7812 */ /* 0x040fe2000780c0ff */
[----:B------:R-:W-:Y:S01]  /*4500*/  CS2R R96, SRZ ;  /* 0x0000000000607805 */ /* 0x000fe2000001ff00 */
[----:B------:R-:W-:Y:S01]  /*4510*/  LOP3.LUT P2, RZ, R0, 0x4, RZ, 0xc0, !PT ;  /* 0x0000000400ff7812 */ /* 0x000fe2000784c0ff */
[----:B------:R-:W-:Y:S01]  /*4520*/  CS2R R90, SRZ ;  /* 0x00000000005a7805 */ /* 0x000fe2000001ff00 */
[----:B------:R-:W-:Y:S01]  /*4530*/  IADD3 R0, R186, 0x2000, RZ ;  /* 0x00002000ba007810 */ /* 0x000fe20007ffe0ff */
[----:B------:R-:W-:Y:S01]  /*4540*/  CS2R R88, SRZ ;  /* 0x0000000000587805 */ /* 0x000fe2000001ff00 */
[----:B------:R-:W-:Y:S01]  /*4550*/  SEL R2, R2, R185, !P1 ;  /* 0x000000b902027207 */ /* 0x000fe20004800000 */
[----:B------:R-:W-:Y:S01]  /*4560*/  CS2R R86, SRZ ;  /* 0x0000000000567805 */ /* 0x000fe2000001ff00 */
[----:B------:R-:W-:Y:S01]  /*4570*/  SEL R0, R0, R186, !P1 ;  /* 0x000000ba00007207 */ /* 0x000fe20004800000 */
[----:B------:R-:W-:Y:S01]  /*4580*/  CS2R R84, SRZ ;  /* 0x0000000000547805 */ /* 0x000fe2000001ff00 */
[----:B------:R-:W-:Y:S01]  /*4590*/  CS2R R78, SRZ ;  /* 0x00000000004e7805 */ /* 0x000fe2000001ff00 */
[----:B------:R-:W-:Y:S01]  /*45a0*/  CS2R R76, SRZ ;  /* 0x00000000004c7805 */ /* 0x000fe2000001ff00 */
[----:B------:R-:W-:Y:S01]  /*45b0*/  CS2R R82, SRZ ;  /* 0x0000000000527805 */ /* 0x000fe2000001ff00 */
[----:B------:R-:W-:Y:S01]  /*45c0*/  IMAD.SHL.U32 R176, R0, 0x2, RZ ;  /* 0x0000000200b07824 */ /* 0x000fe200078e00ff */
[----:B------:R-:W-:Y:S01]  /*45d0*/  IADD3 R0, R248, -0x80, RZ ;  /* 0xffffff80f8007810 */ /* 0x000fe20007ffe0ff */
[----:B------:R-:W-:Y:S01]  /*45e0*/  CS2R R80, SRZ ;  /* 0x0000000000507805 */ /* 0x000fe2000001ff00 */
[----:B------:R-:W-:Y:S01]  /*45f0*/  CS2R R74, SRZ ;  /* 0x00000000004a7805 */ /* 0x000fe2000001ff00 */
[----:B------:R-:W-:Y:S01]  /*4600*/  CS2R R72, SRZ ;  /* 0x0000000000487805 */ /* 0x000fe2000001ff00 */
[----:B------:R-:W-:Y:S01]  /*4610*/  CS2R R70, SRZ ;  /* 0x0000000000467805 */ /* 0x000fe2000001ff00 */
[----:B------:R-:W-:Y:S01]  /*4620*/  CS2R R68, SRZ ;  /* 0x0000000000447805 */ /* 0x000fe2000001ff00 */
[----:B------:R-:W-:Y:S01]  /*4630*/  IMAD.SHL.U32 R182, R2, 0x2, RZ ;  /* 0x0000000202b67824 */ /* 0x000fe200078e00ff */
[----:B------:R-:W-:Y:S01]  /*4640*/  SEL R184, R184, 0xffffffe0, !P0 ;  /* 0xffffffe0b8b87807 */ /* 0x000fe20004000000 */
[----:B------:R-:W-:Y:S01]  /*4650*/  IMAD.SHL.U32 R251, R248, 0x4, RZ ;  /* 0x00000004f8fb7824 */ /* 0x000fe200078e00ff */
[----:B------:R-:W-:Y:S01]  /*4660*/  SEL R177, R177, 0xffffffc0, !P2 ;  /* 0xffffffc0b1b17807 */ /* 0x000fe20005000000 */
[----:B------:R-:W-:Y:S01]  /*4670*/  IMAD.SHL.U32 R183, R185, 0x2, RZ ;  /* 0x00000002b9b77824 */ /* 0x000fe200078e00ff */
[----:B------:R-:W-:Y:S01]  /*4680*/  SEL R252, R252, 0xffffffc0, !P2 ;  /* 0xffffffc0fcfc7807 */ /* 0x000fe20005000000 */
[----:B------:R-:W-:Y:S01]  /*4690*/  IMAD.SHL.U32 R249, R0, 0x4, RZ ;  /* 0x0000000400f97824 */ /* 0x000fe200078e00ff */
[----:B------:R-:W-:Y:S01]  /*46a0*/  SHF.L.U64.HI R250, R248, 0x2, R15 ;  /* 0x00000002f8fa7819 */ /* 0x000fe2000001020f */
[----:B------:R-:W-:-:S02]  /*46b0*/  ULDC UR13, c[0x0][0x2e4] ;  /* 0x0000b900000d7ab9 */ /* 0x000fc40000000800 */
.L_x_572:
[----:B------:R-:W0:Y:S01]  /*46c0*/  LDGDEPBAR ;  /* 0x00000000000079af */ /* 0x000e220000000000 */
[----:B------:R-:W-:Y:S01]  /*46d0*/  IADD3 R20, P0, R251, UR17, RZ ;  /* 0x00000011fb147c10 */ /* 0x000fe2000ff1e0ff */
[----:B------:R-:W-:Y:S01]  /*46e0*/  IMAD.IADD R0, R182, 0x1, R184 ;  /* 0x00000001b6007824 */ /* 0x000fe200078e02b8 */
[----:B------:R-:W-:Y:S02]  /*46f0*/  USHF.L.U32 UR12, UR19, 0x7, URZ ;  /* 0x00000007130c7899 */ /* 0x000fe4000800063f */
[----:B------:R-:W-:Y:S02]  /*4700*/  IADD3.X R21, R250, UR16, RZ, P0, !PT ;  /* 0x00000010fa157c10 */ /* 0x000fe400087fe4ff */
[----:B------:R-:W-:Y:S04]  /*4710*/  UIADD3 UR10, UR12, UR9, URZ ;  /* 0x000000090c0a7290 */ /* 0x000fe8000fffe03f */
[----:B------:R-:W-:Y:S04]  /*4720*/  UIADD3 UR8, -UR6, 0x80, UR10 ;  /* 0x0000008006087890 */ /* 0x000fe8000fffe10a */
[----:B------:R-:W-:Y:S02]  /*4730*/  UIADD3 UR11, UR8, -UR45, URZ ;  /* 0x8000002d080b7290 */ /* 0x000fe4000fffe03f */
[----:B------:R-:W-:Y:S04]  /*4740*/  USHF.L.U32 UR8, UR7, 0x7, URZ ;  /* 0x0000000707087899 */ /* 0x000fe8000800063f */
[----:B------:R-:W-:Y:S01]  /*4750*/  UISETP.GE.AND UP0, UPT, UR8, UR11, UPT ;  /* 0x0000000b0800728c */ /* 0x000fe2000bf06270 */
[----:B------:R-:W-:Y:S04]  /*4760*/  DEPBAR.LE SB0, 0x0 ;  /* 0x000080000000791a */ /* 0x000fe80000000000 */
[----:B------:R-:W-:Y:S01]  /*4770*/  BAR.SYNC.DEFER_BLOCKING 0x0 ;  /* 0x0000000000007b1d */ /* 0x000fe20000010000 */
[----:B------:R-:W-:Y:S07]  /*4780*/  PLOP3.LUT P0, PT, PT, PT, UP0, 0x80, 0x0 ;  /* 0x000000000000781c */ /* 0x000fee0003f0f008 */
[----:B------:R-:W-:Y:S01]  /*4790*/  LDSM.16.M88.4 R64, [R182] ;  /* 0x00000000b640783b */ /* 0x000fe20000000200 */
[----:B------:R-:W-:Y:S07]  /*47a0*/  ULDC UR11, c[0x0][0x2e4] ;  /* 0x0000b900000b7ab9 */ /* 0x000fee0000000800 */
[----:B------:R-:W1:Y:S08]  /*47b0*/  LDSM.16.M88.4 R16, [R178+0xc000] ;  /* 0x00c00000b210783b */ /* 0x000e700000000200 */
[----:B------:R-:W2:Y:S08]  /*47c0*/  LDSM.16.M88.4 R60, [R182+0x2000] ;  /* 0x00200000b63c783b */ /* 0x000eb00000000200 */
[----:B------:R-:W4:Y:S08]  /*47d0*/  LDSM.16.M88.4 R32, [R178+0xc800] ;  /* 0x00c80000b220783b */ /* 0x000f300000000200 */
[----:B------:R-:W3:Y:S08]  /*47e0*/  LDSM.16.M88.4 R48, [R178+0xd000] ;  /* 0x00d00000b230783b */ /* 0x000ef00000000200 */
[----:B------:R-:W3:Y:S01]  /*47f0*/  LDSM.16.M88.4 R132, [R178+0xd800] ;  /* 0x00d80000b284783b */ /* 0x000ee20000000200 */
[-C--:B-1----:R-:W-:Y:S07]  /*4800*/  HMMA.16816.F32 R4, R64, R16.reuse, RZ ;  /* 0x000000104004723c */ /* 0x082fee00000018ff */
[----:B-----5:R4:W5:Y:S04]  /*4810*/  LDG.E R191, [R20.64] ;  /* 0x0000001614bf7981 */ /* 0x020968000c1e1900 */
[----:B------:R4:W5:Y:S01]  /*4820*/  LDG.E R192, [R20.64+0x20] ;  /* 0x0000201614c07981 */ /* 0x000962000c1e1900 */
[C---:B--2---:R-:W-:Y:S03]  /*4830*/  HMMA.16816.F32 R8, R60.reuse, R16, RZ ;  /* 0x000000103c08723c */ /* 0x044fe600000018ff */
[----:B------:R4:W5:Y:S04]  /*4840*/  LDG.E R190, [R20.64+0x100] ;  /* 0x0001001614be7981 */ /* 0x000968000c1e1900 */
[----:B------:R4:W5:Y:S01]  /*4850*/  LDG.E R187, [R20.64+0x120] ;  /* 0x0001201614bb7981 */ /* 0x000962000c1e1900 */
[-C--:B------:R-:W-:Y:S03]  /*4860*/  HMMA.16816.F32 R12, R60, R18.reuse, RZ ;  /* 0x000000123c0c723c */ /* 0x080fe600000018ff */
[----:B------:R-:W-:Y:S05]  /*4870*/  LDSM.16.M88.4 R136, [R0] ;  /* 0x000000000088783b */ /* 0x000fea0000000200 */
[C---:B------:R-:W-:Y:S03]  /*4880*/  HMMA.16816.F32 R16, R64.reuse, R18, RZ ;  /* 0x000000124010723c */ /* 0x040fe600000018ff */
[----:B------:R-:W1:Y:S08]  /*4890*/  LDSM.16.M88.4 R140, [R181+0xc000] ;  /* 0x00c00000b58c783b */ /* 0x000e700000000200 */
[----:B------:R-:W2:Y:S01]  /*48a0*/  LDSM.16.M88.4 R144, [R0+0x2000] ;  /* 0x002000000090783b */ /* 0x000ea20000000200 */
[-C--:B----4-:R-:W-:Y:S07]  /*48b0*/  HMMA.16816.F32 R20, R64, R32.reuse, RZ ;  /* 0x000000204014723c */ /* 0x090fee00000018ff */
[----:B------:R-:W4:Y:S01]  /*48c0*/  LDSM.16.M88.4 R148, [R181+0xc800] ;  /* 0x00c80000b594783b */ /* 0x000f220000000200 */
[C---:B------:R-:W-:Y:S07]  /*48d0*/  HMMA.16816.F32 R24, R60.reuse, R32, RZ ;  /* 0x000000203c18723c */ /* 0x040fee00000018ff */
[----:B------:R-:W1:Y:S01]  /*48e0*/  LDSM.16.M88.4 R152, [R181+0xd000] ;  /* 0x00d00000b598783b */ /* 0x000e620000000200 */
[-C--:B------:R-:W-:Y:S07]  /*48f0*/  HMMA.16816.F32 R28, R60, R34.reuse, RZ ;  /* 0x000000223c1c723c */ /* 0x080fee00000018ff */
[----:B------:R-:W1:Y:S01]  /*4900*/  LDSM.16.M88.4 R156, [R181+0xd800] ;  /* 0x00d80000b59c783b */ /* 0x000e620000000200 */
[C---:B------:R-:W-:Y:S07]  /*4910*/  HMMA.16816.F32 R32, R64.reuse, R34, RZ ;  /* 0x000000224020723c */ /* 0x040fee00000018ff */
[----:B------:R-:W-:Y:S01]  /*4920*/  LDSM.16.M88.4 R164, [R179+0xc000] ;  /* 0x00c00000b3a4783b */ /* 0x000fe20000000200 */
[-C--:B---3--:R-:W-:Y:S07]  /*4930*/  HMMA.16816.F32 R36, R64, R48.reuse, RZ ;  /* 0x000000304024723c */ /* 0x088fee00000018ff */
[----:B------:R-:W-:Y:S01]  /*4940*/  LDSM.16.M88.4 R168, [R180+0xc800] ;  /* 0x00c80000b4a8783b */ /* 0x000fe20000000200 */
[C---:B------:R-:W-:Y:S07]  /*4950*/  HMMA.16816.F32 R40, R60.reuse, R48, RZ ;  /* 0x000000303c28723c */ /* 0x040fee00000018ff */
[----:B------:R-:W-:Y:S01]  /*4960*/  LDSM.16.M88.4 R172, [R180+0xd000] ;  /* 0x00d00000b4ac783b */ /* 0x000fe20000000200 */
[-C--:B------:R-:W-:Y:S08]  /*4970*/  HMMA.16816.F32 R44, R60, R50.reuse, RZ ;  /* 0x000000323c2c723c */ /* 0x080ff000000018ff */
[C---:B------:R-:W-:Y:S08]  /*4980*/  HMMA.16816.F32 R48, R64.reuse, R50, RZ ;  /* 0x000000324030723c */ /* 0x040ff000000018ff */
[-C--:B------:R-:W-:Y:S08]  /*4990*/  HMMA.16816.F32 R52, R64, R132.reuse, RZ ;  /* 0x000000844034723c */ /* 0x080ff000000018ff */
[C---:B------:R-:W-:Y:S07]  /*49a0*/  HMMA.16816.F32 R56, R60.reuse, R132, RZ ;  /* 0x000000843c38723c */ /* 0x040fee00000018ff */
[--C-:B------:R-:W-:Y:S01]  /*49b0*/  IMAD.IADD R132, R182, 0x1, R177.reuse ;  /* 0x00000001b6847824 */ /* 0x100fe200078e02b1 */
[-C--:B------:R-:W-:Y:S04]  /*49c0*/  HMMA.16816.F32 R60, R60, R134.reuse, RZ ;  /* 0x000000863c3c723c */ /* 0x080fe800000018ff */
[----:B------:R-:W3:Y:S04]  /*49d0*/  LDSM.16.M88.4 R160, [R132] ;  /* 0x0000000084a0783b */ /* 0x000ee80000000200 */
[----:B------:R-:W-:Y:S04]  /*49e0*/  HMMA.16816.F32 R64, R64, R134, RZ ;  /* 0x000000864040723c */ /* 0x000fe800000018ff */
[----:B------:R-:W3:Y:S04]  /*49f0*/  LDSM.16.M88.4 R132, [R132+0x2000] ;  /* 0x002000008484783b */ /* 0x000ee80000000200 */
[-C--:B-1----:R-:W-:Y:S08]  /*4a00*/  HMMA.16816.F32 R4, R136, R140.reuse, R4 ;  /* 0x0000008c8804723c */ /* 0x082ff00000001804 */
[C---:B--2---:R-:W-:Y:S08]  /*4a10*/  HMMA.16816.F32 R8, R144.reuse, R140, R8 ;  /* 0x0000008c9008723c */ /* 0x044ff00000001808 */
[-C--:B------:R-:W-:Y:S08]  /*4a20*/  HMMA.16816.F32 R12, R144, R142.reuse, R12 ;  /* 0x0000008e900c723c */ /* 0x080ff0000000180c */
[C---:B------:R-:W-:Y:S01]  /*4a30*/  HMMA.16816.F32 R16, R136.reuse, R142, R16 ;  /* 0x0000008e8810723c */ /* 0x040fe20000001810 */
[----:B------:R-:W1:Y:S07]  /*4a40*/  LDSM.16.M88.4 R140, [R179+0xc800] ;  /* 0x00c80000b38c783b */ /* 0x000e6e0000000200 */
[-C--:B----4-:R-:W-:Y:S08]  /*4a50*/  HMMA.16816.F32 R20, R136, R148.reuse, R20 ;  /* 0x000000948814723c */ /* 0x090ff00000001814 */
[C---:B------:R-:W-:Y:S08]  /*4a60*/  HMMA.16816.F32 R24, R144.reuse, R148, R24 ;  /* 0x000000949018723c */ /* 0x040ff00000001818 */
[-C--:B------:R-:W-:Y:S08]  /*4a70*/  HMMA.16816.F32 R28, R144, R150.reuse, R28 ;  /* 0x00000096901c723c */ /* 0x080ff0000000181c */
[C---:B------:R-:W-:Y:S08]  /*4a80*/  HMMA.16816.F32 R32, R136.reuse, R150, R32 ;  /* 0x000000968820723c */ /* 0x040ff00000001820 */
[-C--:B------:R-:W-:Y:S08]  /*4a90*/  HMMA.16816.F32 R36, R136, R152.reuse, R36 ;  /* 0x000000988824723c */ /* 0x080ff00000001824 */
[C---:B------:R-:W-:Y:S08]  /*4aa0*/  HMMA.16816.F32 R40, R144.reuse, R152, R40 ;  /* 0x000000989028723c */ /* 0x040ff00000001828 */
[-C--:B------:R-:W-:Y:S08]  /*4ab0*/  HMMA.16816.F32 R44, R144, R154.reuse, R44 ;  /* 0x0000009a902c723c */ /* 0x080ff0000000182c */
[C---:B------:R-:W-:Y:S01]  /*4ac0*/  HMMA.16816.F32 R48, R136.reuse, R154, R48 ;  /* 0x0000009a8830723c */ /* 0x040fe20000001830 */
[----:B------:R-:W-:Y:S07]  /*4ad0*/  LDSM.16.M88.4 R152, [R180+0xc000] ;  /* 0x00c00000b498783b */ /* 0x000fee0000000200 */
[-C--:B------:R-:W-:Y:S08]  /*4ae0*/  HMMA.16816.F32 R52, R136, R156.reuse, R52 ;  /* 0x0000009c8834723c */ /* 0x080ff00000001834 */
[C---:B------:R-:W-:Y:S07]  /*4af0*/  HMMA.16816.F32 R56, R144.reuse, R156, R56 ;  /* 0x0000009c9038723c */ /* 0x040fee0000001838 */
[----:B------:R-:W-:Y:S01]  /*4b00*/  IMAD.IADD R156, R0, 0x1, R177 ;  /* 0x00000001009c7824 */ /* 0x000fe200078e02b1 */
[-C--:B------:R-:W-:Y:S01]  /*4b10*/  HMMA.16816.F32 R60, R144, R158.reuse, R60 ;  /* 0x0000009e903c723c */ /* 0x080fe2000000183c */
[----:B------:R-:W2:Y:S07]  /*4b20*/  LDSM.16.M88.4 R144, [R179+0xd000] ;  /* 0x00d00000b390783b */ /* 0x000eae0000000200 */
[----:B------:R-:W-:Y:S01]  /*4b30*/  HMMA.16816.F32 R64, R136, R158, R64 ;  /* 0x0000009e8840723c */ /* 0x000fe20000001840 */
[----:B------:R-:W4:Y:S07]  /*4b40*/  LDSM.16.M88.4 R136, [R179+0xd800] ;  /* 0x00d80000b388783b */ /* 0x000f2e0000000200 */
[-C--:B---3--:R-:W-:Y:S01]  /*4b50*/  HMMA.16816.F32 R4, R160, R164.reuse, R4 ;  /* 0x000000a4a004723c */ /* 0x088fe20000001804 */
[----:B------:R-:W3:Y:S07]  /*4b60*/  LDSM.16.M88.4 R148, [R156] ;  /* 0x000000009c94783b */ /* 0x000eee0000000200 */
[C---:B------:R-:W-:Y:S01]  /*4b70*/  HMMA.16816.F32 R8, R132.reuse, R164, R8 ;  /* 0x000000a48408723c */ /* 0x040fe20000001808 */
[----:B------:R-:W2:Y:S07]  /*4b80*/  LDSM.16.M88.4 R156, [R156+0x2000] ;  /* 0x002000009c9c783b */ /* 0x000eae0000000200 */
[-C--:B------:R-:W-:Y:S08]  /*4b90*/  HMMA.16816.F32 R12, R132, R166.reuse, R12 ;  /* 0x000000a6840c723c */ /* 0x080ff0000000180c */
[C---:B------:R-:W-:Y:S01]  /*4ba0*/  HMMA.16816.F32 R16, R160.reuse, R166, R16 ;  /* 0x000000a6a010723c */ /* 0x040fe20000001810 */
[----:B------:R-:W3:Y:S07]  /*4bb0*/  LDSM.16.M88.4 R164, [R180+0xd800] ;  /* 0x00d80000b4a4783b */ /* 0x000eee0000000200 */
[-C--:B-1----:R-:W-:Y:S08]  /*4bc0*/  HMMA.16816.F32 R20, R160, R140.reuse, R20 ;  /* 0x0000008ca014723c */ /* 0x082ff00000001814 */
[C---:B------:R-:W-:Y:S08]  /*4bd0*/  HMMA.16816.F32 R24, R132.reuse, R140, R24 ;  /* 0x0000008c8418723c */ /* 0x040ff00000001818 */
[-C--:B------:R-:W-:Y:S08]  /*4be0*/  HMMA.16816.F32 R28, R132, R142.reuse, R28 ;  /* 0x0000008e841c723c */ /* 0x080ff0000000181c */
[C---:B------:R-:W-:Y:S08]  /*4bf0*/  HMMA.16816.F32 R32, R160.reuse, R142, R32 ;  /* 0x0000008ea020723c */ /* 0x040ff00000001820 */
[-C--:B--2---:R-:W-:Y:S08]  /*4c00*/  HMMA.16816.F32 R36, R160, R144.reuse, R36 ;  /* 0x00000090a024723c */ /* 0x084ff00000001824 */
[C---:B------:R-:W-:Y:S08]  /*4c10*/  HMMA.16816.F32 R40, R132.reuse, R144, R40 ;  /* 0x000000908428723c */ /* 0x040ff00000001828 */
[-C--:B------:R-:W-:Y:S08]  /*4c20*/  HMMA.16816.F32 R44, R132, R146.reuse, R44 ;  /* 0x00000092842c723c */ /* 0x080ff0000000182c */
[C---:B------:R-:W-:Y:S08]  /*4c30*/  HMMA.16816.F32 R48, R160.reuse, R146, R48 ;  /* 0x00000092a030723c */ /* 0x040ff00000001830 */
[-C--:B----4-:R-:W-:Y:S08]  /*4c40*/  HMMA.16816.F32 R52, R160, R136.reuse, R52 ;  /* 0x00000088a034723c */ /* 0x090ff00000001834 */
[C---:B------:R-:W-:Y:S08]  /*4c50*/  HMMA.16816.F32 R56, R132.reuse, R136, R56 ;  /* 0x000000888438723c */ /* 0x040ff00000001838 */
[-C--:B------:R-:W-:Y:S08]  /*4c60*/  HMMA.16816.F32 R60, R132, R138.reuse, R60 ;  /* 0x0000008a843c723c */ /* 0x080ff0000000183c */
[----:B------:R-:W-:Y:S08]  /*4c70*/  HMMA.16816.F32 R64, R160, R138, R64 ;  /* 0x0000008aa040723c */ /* 0x000ff00000001840 */
[-C--:B---3--:R-:W-:Y:S08]  /*4c80*/  HMMA.16816.F32 R4, R148, R152.reuse, R4 ;  /* 0x000000989404723c */ /* 0x088ff00000001804 */
[C---:B------:R-:W-:Y:S08]  /*4c90*/  HMMA.16816.F32 R8, R156.reuse, R152, R8 ;  /* 0x000000989c08723c */ /* 0x040ff00000001808 */
[-C--:B------:R-:W-:Y:S08]  /*4ca0*/  HMMA.16816.F32 R12, R156, R154.reuse, R12 ;  /* 0x0000009a9c0c723c */ /* 0x080ff0000000180c */
        /* <DEDUP_REMOVED lines=12> */
[----:B------:R-:W-:Y:S01]  /*4d70*/  HMMA.16816.F32 R64, R148, R166, R64 ;  /* 0x000000a69440723c */ /* 0x000fe20000001840 */
[----:B------:R-:W-:-:S07]  /*4d80*/  @!P0 BRA `(.L_x_568) ;  /* 0x000000a000008947 */ /* 0x000fce0003800000 */
[----:B------:R-:W-:Y:S02]  /*4d90*/  UIADD3 UR12, UR12, 0x80, URZ ;  /* 0x000000800c0c7890 */ /* 0x000fe4000fffe03f */
[----:B------:R-:W-:Y:S02]  /*4da0*/  UIADD3 UR11, UR13, UR10, -UR6 ;  /* 0x0000000a0d0b7290 */ /* 0x000fe4000fffe806 */
[----:B------:R-:W-:Y:S02]  /*4db0*/  UIADD3 UR10, UR8, 0x80, URZ ;  /* 0x00000080080a7890 */ /* 0x000fe4000fffe03f */
[----:B------:R-:W-:Y:S02]  /*4dc0*/  IMAD.U32 R0, RZ, RZ, UR12 ;  /* 0x0000000cff007e24 */ /* 0x000fe4000f8e00ff */
[----:B------:R-:W-:Y:S03]  /*4dd0*/  UISETP.GE.AND UP0, UPT, UR10, UR11, UPT ;  /* 0x0000000b0a00728c */ /* 0x000fe6000bf06270 */
[----:B------:R-:W-:Y:S01]  /*4de0*/  ISETP.LT.AND P0, PT, R0, UR6, PT ;  /* 0x0000000600007c0c */ /* 0x000fe2000bf01270 */
[----:B------:R-:W-:Y:S02]  /*4df0*/  UMOV UR11, UR13 ;  /* 0x0000000d000b7c82 */ /* 0x000fe40008000000 */
[----:B------:R-:W-:Y:S11]  /*4e00*/  PLOP3.LUT P1, PT, PT, PT, UP0, 0x80, 0x0 ;  /* 0x000000000000781c */ /* 0x000ff60003f2f008 */
[----:B------:R-:W-:Y:S02]  /*4e10*/  @!UPT UIADD3 URZ, URZ, URZ, URZ ;  /* 0x0000003f3f3ff290 */ /* 0x000fe4000fffe03f */
[----:B------:R-:W-:-:S05]  /*4e20*/  @!P1 BRA P0, `(.L_x_569) ;  /* 0x00000ea000009947 */ /* 0x000fca0000000000 */
.L_x_568:
[----:B------:R-:W-:Y:S01]  /*4e30*/  IADD3 R149, R248, UR8, RZ ;  /* 0x00000008f8957c10 */ /* 0x000fe2000fffe0ff */
[----:B------:R-:W2:Y:S01]  /*4e40*/  LDL R132, [R1+0x4] ;  /* 0x0000040001847983 */ /* 0x000ea20000100800 */
[----:B------:R-:W-:Y:S01]  /*4e50*/  UIADD3 UR10, -UR11, UR6, -UR9 ;  /* 0x000000060b0a7290 */ /* 0x000fe2000fffe909 */
[----:B------:R-:W-:Y:S01]  /*4e60*/  IMAD.U32 R0, RZ, RZ, UR19 ;  /* 0x00000013ff007e24 */ /* 0x000fe2000f8e00ff */
[----:B------:R-:W-:Y:S02]  /*4e70*/  UIADD3 UR8, UR6, 0x1, -UR9 ;  /* 0x0000000106087890 */ /* 0x000fe4000fffe809 */
[----:B------:R-:W-:Y:S02]  /*4e80*/  UMOV UR13, UR11 ;  /* 0x0000000b000d7c82 */ /* 0x000fe40008000000 */
[C---:B------:R-:W-:Y:S01]  /*4e90*/  IADD3 R2, R149.reuse, UR10, RZ ;  /* 0x0000000a95027c10 */ /* 0x040fe2000fffe0ff */
[----:B------:R-:W-:Y:S03]  /*4ea0*/  UIADD3 UR8, UR8, UR44, URZ ;  /* 0x0000002c08087290 */ /* 0x000fe6000fffe03f */
[----:B------:R-:W-:Y:S03]  /*4eb0*/  IMNMX R2, RZ, R2, !PT ;  /* 0x00000002ff027217 */ /* 0x000fe60007800200 */
[----:B------:R-:W-:Y:S04]  /*4ec0*/  IADD3 R133, R149, UR8, RZ ;  /* 0x0000000895857c10 */ /* 0x000fe8000fffe0ff */
[----:B------:R-:W-:Y:S01]  /*4ed0*/  IMNMX R133, R133, UR6, PT ;  /* 0x0000000685857c17 */ /* 0x000fe2000b800200 */
[----:B--2---:R-:W-:Y:S01]  /*4ee0*/  IMAD R0, R0, 0x80, R132 ;  /* 0x0000008000007824 */ /* 0x004fe200078e0284 */
[----:B------:R-:W-:Y:S04]  /*4ef0*/  IADD3 R132, R149, 0x8, RZ ;  /* 0x0000000895847810 */ /* 0x000fe80007ffe0ff */
[C---:B------:R-:W-:Y:S02]  /*4f00*/  IADD3 R148, R0.reuse, 0x1, RZ ;  /* 0x0000000100947810 */ /* 0x040fe40007ffe0ff */
[C---:B------:R-:W-:Y:S02]  /*4f10*/  IADD3 R147, R0.reuse, 0x8, RZ ;  /* 0x0000000800937810 */ /* 0x040fe40007ffe0ff */
[C---:B------:R-:W-:Y:S02]  /*4f20*/  IADD3 R146, R0.reuse, 0x9, RZ ;  /* 0x0000000900927810 */ /* 0x040fe40007ffe0ff */
[-C--:B------:R-:W-:Y:S02]  /*4f30*/  ISETP.GE.AND P0, PT, R0, R2.reuse, PT ;  /* 0x000000020000720c */ /* 0x080fe40003f06270 */
[-C--:B------:R-:W-:Y:S02]  /*4f40*/  ISETP.GE.AND P6, PT, R148, R2.reuse, PT ;  /* 0x000000029400720c */ /* 0x080fe40003fc6270 */
[C---:B------:R-:W-:Y:S02]  /*4f50*/  IADD3 R145, R0.reuse, 0x10, RZ ;  /* 0x0000001000917810 */ /* 0x040fe40007ffe0ff */
[C---:B------:R-:W-:Y:S02]  /*4f60*/  IADD3 R144, R0.reuse, 0x11, RZ ;  /* 0x0000001100907810 */ /* 0x040fe40007ffe0ff */
[C---:B------:R-:W-:Y:S02]  /*4f70*/  IADD3 R143, R0.reuse, 0x18, RZ ;  /* 0x00000018008f7810 */ /* 0x040fe40007ffe0ff */
[C---:B------:R-:W-:Y:S02]  /*4f80*/  IADD3 R142, R0.reuse, 0x19, RZ ;  /* 0x00000019008e7810 */ /* 0x040fe40007ffe0ff */
[----:B------:R-:W-:Y:S02]  /*4f90*/  IADD3 R141, R0, 0x20, RZ ;  /* 0x00000020008d7810 */ /* 0x000fe40007ffe0ff */
[-C--:B------:R-:W-:Y:S02]  /*4fa0*/  ISETP.GE.AND P5, PT, R147, R2.reuse, PT ;  /* 0x000000029300720c */ /* 0x080fe40003fa6270 */
[-C--:B------:R-:W-:Y:S02]  /*4fb0*/  ISETP.GE.AND P4, PT, R146, R2.reuse, PT ;  /* 0x000000029200720c */ /* 0x080fe40003f86270 */
[-C--:B------:R-:W-:Y:S02]  /*4fc0*/  ISETP.GE.OR P0, PT, R0, R133.reuse, !P0 ;  /* 0x000000850000720c */ /* 0x080fe40004706670 */
[-C--:B------:R-:W-:Y:S02]  /*4fd0*/  ISETP.GE.OR P6, PT, R148, R133.reuse, !P6 ;  /* 0x000000859400720c */ /* 0x080fe400077c6670 */
[C---:B------:R-:W-:Y:S02]  /*4fe0*/  IADD3 R140, R0.reuse, 0x21, RZ ;  /* 0x00000021008c7810 */ /* 0x040fe40007ffe0ff */
[----:B------:R-:W-:Y:S02]  /*4ff0*/  IADD3 R139, R0, 0x28, RZ ;  /* 0x00000028008b7810 */ /* 0x000fe40007ffe0ff */
[-C--:B------:R-:W-:Y:S02]  /*5000*/  ISETP.GE.AND P3, PT, R145, R2.reuse, PT ;  /* 0x000000029100720c */ /* 0x080fe40003f66270 */
[-C--:B------:R-:W-:Y:S02]  /*5010*/  ISETP.GE.AND P2, PT, R144, R2.reuse, PT ;  /* 0x000000029000720c */ /* 0x080fe40003f46270 */
[-C--:B------:R-:W-:Y:S02]  /*5020*/  ISETP.GE.AND P1, PT, R143, R2.reuse, PT ;  /* 0x000000028f00720c */ /* 0x080fe40003f26270 */
[----:B------:R-:W-:Y:S02]  /*5030*/  FSEL R4, R4, -INF , !P0 ;  /* 0xff80000004047808 */ /* 0x000fe40004000000 */
[-C--:B------:R-:W-:Y:S02]  /*5040*/  ISETP.GE.AND P0, PT, R142, R2.reuse, PT ;  /* 0x000000028e00720c */ /* 0x080fe40003f06270 */
[-C--:B------:R-:W-:Y:S02]  /*5050*/  ISETP.GE.OR P5, PT, R147, R133.reuse, !P5 ;  /* 0x000000859300720c */ /* 0x080fe40006fa6670 */
[----:B------:R-:W-:Y:S02]  /*5060*/  FSEL R5, R5, -INF , !P6 ;  /* 0xff80000005057808 */ /* 0x000fe40007000000 */
[-C--:B------:R-:W-:Y:S02]  /*5070*/  ISETP.GE.AND P6, PT, R141, R2.reuse, PT ;  /* 0x000000028d00720c */ /* 0x080fe40003fc6270 */
[-C--:B------:R-:W-:Y:S02]  /*5080*/  ISETP.GE.OR P4, PT, R146, R133.reuse, !P4 ;  /* 0x000000859200720c */ /* 0x080fe40006786670 */
[C---:B------:R-:W-:Y:S02]  /*5090*/  IADD3 R138, R0.reuse, 0x29, RZ ;  /* 0x00000029008a7810 */ /* 0x040fe40007ffe0ff */
[C---:B------:R-:W-:Y:S02]  /*50a0*/  IADD3 R137, R0.reuse, 0x30, RZ ;  /* 0x0000003000897810 */ /* 0x040fe40007ffe0ff */
[C---:B------:R-:W-:Y:S02]  /*50b0*/  IADD3 R136, R0.reuse, 0x31, RZ ;  /* 0x0000003100887810 */ /* 0x040fe40007ffe0ff */
[C---:B------:R-:W-:Y:S02]  /*50c0*/  IADD3 R135, R0.reuse, 0x38, RZ ;  /* 0x0000003800877810 */ /* 0x040fe40007ffe0ff */
[----:B------:R-:W-:Y:S02]  /*50d0*/  IADD3 R134, R0, 0x39, RZ ;  /* 0x0000003900867810 */ /* 0x000fe40007ffe0ff */
[----:B------:R-:W-:Y:S02]  /*50e0*/  IADD3 R150, R132, UR10, RZ ;  /* 0x0000000a84967c10 */ /* 0x000fe4000fffe0ff */
[----:B------:R-:W-:Y:S02]  /*50f0*/  FSEL R16, R16, -INF , !P5 ;  /* 0xff80000010107808 */ /* 0x000fe40006800000 */
[-C--:B------:R-:W-:Y:S02]  /*5100*/  ISETP.GE.AND P5, PT, R140, R2.reuse, PT ;  /* 0x000000028c00720c */ /* 0x080fe40003fa6270 */
[-C--:B------:R-:W-:Y:S02]  /*5110*/  ISETP.GE.OR P3, PT, R145, R133.reuse, !P3 ;  /* 0x000000859100720c */ /* 0x080fe40005f66670 */
[----:B------:R-:W-:Y:S02]  /*5120*/  FSEL R17, R17, -INF , !P4 ;  /* 0xff80000011117808 */ /* 0x000fe40006000000 */
[-C--:B------:R-:W-:Y:S02]  /*5130*/  ISETP.GE.AND P4, PT, R139, R2.reuse, PT ;  /* 0x000000028b00720c */ /* 0x080fe40003f86270 */
[-C--:B------:R-:W-:Y:S02]  /*5140*/  ISETP.GE.OR P2, PT, R144, R133.reuse, !P2 ;  /* 0x000000859000720c */ /* 0x080fe40005746670 */
[-C--:B------:R-:W-:Y:S02]  /*5150*/  ISETP.GE.OR P1, PT, R143, R133.reuse, !P1 ;  /* 0x000000858f00720c */ /* 0x080fe40004f26670 */
        /* <DEDUP_REMOVED lines=12> */
[----:B------:R-:W-:Y:S02]  /*5220*/  IADD3 R2, R132, UR8, RZ ;  /* 0x0000000884027c10 */ /* 0x000fe4000fffe0ff */
[----:B------:R-:W-:Y:S02]  /*5230*/  IMNMX R132, RZ, R150, !PT ;  /* 0x00000096ff847217 */ /* 0x000fe40007800200 */
[-C--:B------:R-:W-:Y:S02]  /*5240*/  ISETP.GE.OR P5, PT, R140, R133.reuse, !P5 ;  /* 0x000000858c00720c */ /* 0x080fe40006fa6670 */
[-C--:B------:R-:W-:Y:S02]  /*5250*/  ISETP.GE.OR P4, PT, R139, R133.reuse, !P4 ;  /* 0x000000858b00720c */ /* 0x080fe40006786670 */
[----:B------:R-:W-:Y:S02]  /*5260*/  IMNMX R2, R2, UR6, PT ;  /* 0x0000000602027c17 */ /* 0x000fe4000b800200 */
        /* <DEDUP_REMOVED lines=46> */
[----:B------:R-:W-:Y:S02]  /*5550*/  IADD3 R132, R149, 0x40, RZ ;  /* 0x0000004095847810 */ /* 0x000fe40007ffe0ff */
[-C--:B------:R-:W-:Y:S02]  /*5560*/  ISETP.GE.OR P3, PT, R140, R2.reuse, !P3 ;  /* 0x000000028c00720c */ /* 0x080fe40005f66670 */
[-C--:B------:R-:W-:Y:S02]  /*5570*/  ISETP.GE.OR P2, PT, R139, R2.reuse, !P2 ;  /* 0x000000028b00720c */ /* 0x080fe40005746670 */
[-C--:B------:R-:W-:Y:S02]  /*5580*/  ISETP.GE.OR P1, PT, R138, R2.reuse, !P1 ;  /* 0x000000028a00720c */ /* 0x080fe40004f26670 */
[-C--:B------:R-:W-:Y:S02]  /*5590*/  ISETP.GE.OR P0, PT, R137, R2.reuse, !P0 ;  /* 0x000000028900720c */ /* 0x080fe40004706670 */
[-C--:B------:R-:W-:Y:S02]  /*55a0*/  ISETP.GE.OR P6, PT, R136, R2.reuse, !P6 ;  /* 0x000000028800720c */ /* 0x080fe400077c6670 */
[-C--:B------:R-:W-:Y:S02]  /*55b0*/  ISETP.GE.OR P5, PT, R135, R2.reuse, !P5 ;  /* 0x000000028700720c */ /* 0x080fe40006fa6670 */
[----:B------:R-:W-:Y:S02]  /*55c0*/  ISETP.GE.OR P4, PT, R134, R2, !P4 ;  /* 0x000000028600720c */ /* 0x000fe40006786670 */
[C---:B------:R-:W-:Y:S02]  /*55d0*/  IADD3 R2, R132.reuse, UR10, RZ ;  /* 0x0000000a84027c10 */ /* 0x040fe4000fffe0ff */
[----:B------:R-:W-:Y:S02]  /*55e0*/  IADD3 R133, R132, UR8, RZ ;  /* 0x0000000884857c10 */ /* 0x000fe4000fffe0ff */
[----:B------:R-:W-:Y:S02]  /*55f0*/  IMNMX R2, RZ, R2, !PT ;  /* 0x00000002ff027217 */ /* 0x000fe40007800200 */
[----:B------:R-:W-:Y:S02]  /*5600*/  IMNMX R133, R133, UR6, PT ;  /* 0x0000000685857c17 */ /* 0x000fe4000b800200 */
        /* <DEDUP_REMOVED lines=8> */
[----:B------:R-:W-:Y:S02]  /*5690*/  IADD3 R149, R149, 0x48, RZ ;  /* 0x0000004895957810 */ /* 0x000fe40007ffe0ff */
[-C--:B------:R-:W-:Y:S02]  /*56a0*/  ISETP.GE.OR P3, PT, R0, R133.reuse, !P3 ;  /* 0x000000850000720c */ /* 0x080fe40005f66670 */
[-C--:B------:R-:W-:Y:S02]  /*56b0*/  ISETP.GE.OR P2, PT, R148, R133.reuse, !P2 ;  /* 0x000000859400720c */ /* 0x080fe40005746670 */
[-C--:B------:R-:W-:Y:S02]  /*56c0*/  ISETP.GE.OR P1, PT, R147, R133.reuse, !P1 ;  /* 0x000000859300720c */ /* 0x080fe40004f26670 */
[-C--:B------:R-:W-:Y:S02]  /*56d0*/  ISETP.GE.OR P0, PT, R146, R133.reuse, !P0 ;  /* 0x000000859200720c */ /* 0x080fe40004706670 */
[----:B------:R-:W-:Y:S02]  /*56e0*/  IADD3 R132, R149, UR10, RZ ;  /* 0x0000000a95847c10 */ /* 0x000fe4000fffe0ff */
        /* <DEDUP_REMOVED lines=18> */
[-C--:B------:R-:W-:Y:S02]  /*5810*/  ISETP.GE.OR P4, PT, R143, R133.reuse, !P4 ;  /* 0x000000858f00720c */ /* 0x080fe40006786670 */
        /* <DEDUP_REMOVED lines=74> */
[----:B------:R-:W-:Y:S02]  /*5cc0*/  FSEL R63, R63, -INF , !P0 ;  /* 0xff8000003f3f7808 */ /* 0x000fe40004000000 */
.L_x_569:
[C---:B------:R-:W-:Y:S01]  /*5cd0*/  FMUL.FTZ R132, R245.reuse, 1.4426950216293334961 ;  /* 0x3fb8aa3bf5847820 */ /* 0x040fe20000410000 */
[----:B------:R-:W-:Y:S01]  /*5ce0*/  FSETP.NEU.FTZ.AND P0, PT, R245, -INF , PT ;  /* 0xff800000f500780b */ /* 0x000fe20003f1d000 */
[----:B------:R-:W-:Y:S01]  /*5cf0*/  FMUL.FTZ R2, R243, 1.4426950216293334961 ;  /* 0x3fb8aa3bf3027820 */ /* 0x000fe20000410000 */
[----:B------:R-:W-:Y:S01]  /*5d00*/  MOV R247, c[0x0][0x22c] ;  /* 0x00008b0000f77a02 */ /* 0x000fe20000000f00 */
[----:B------:R-:W-:Y:S01]  /*5d10*/  FMUL.FTZ R0, R244, 1.4426950216293334961 ;  /* 0x3fb8aa3bf4007820 */ /* 0x000fe20000410000 */
[----:B------:R-:W-:Y:S01]  /*5d20*/  FSEL R132, R132, RZ, P0 ;  /* 0x000000ff84847208 */ /* 0x000fe20000000000 */
[----:B------:R-:W-:Y:S01]  /*5d30*/  UISETP.GT.AND UP3, UPT, UR7, UR18, UPT ;  /* 0x000000120700728c */ /* 0x000fe2000bf64270 */
[----:B------:R-:W-:Y:S01]  /*5d40*/  FSETP.NEU.FTZ.AND P0, PT, R246, -INF , PT ;  /* 0xff800000f600780b */ /* 0x000fe20003f1d000 */
[----:B------:R-:W-:Y:S02]  /*5d50*/  IMAD R247, R247, c[0x0][0x1c0], RZ ;  /* 0x00007000f7f77a24 */ /* 0x000fe400078e02ff */
[--C-:B------:R-:W-:Y:S02]  /*5d60*/  FFMA.FTZ R4, R4, c[0x0][0x23c], -R132.reuse ;  /* 0x00008f0004047a23 */ /* 0x100fe40000010884 */
        /* <DEDUP_REMOVED lines=16> */
[----:B-1----:R-:W-:Y:S02]  /*5e70*/  FMUL.FTZ R4, R246, 1.4426950216293334961 ;  /* 0x3fb8aa3bf6047820 */ /* 0x002fe40000410000 */
[--C-:B------:R-:W-:Y:S02]  /*5e80*/  FFMA.FTZ R53, R53, c[0x0][0x23c], -R132.reuse ;  /* 0x00008f0035357a23 */ /* 0x100fe40000010884 */
[----:B------:R-:W-:Y:S01]  /*5e90*/  FFMA.FTZ R132, R65, c[0x0][0x23c], -R132 ;  /* 0x00008f0041847a23 */ /* 0x000fe20000010884 */
[----:B------:R-:W-:Y:S01]  /*5ea0*/  MUFU.EX2 R153, R17 ;  /* 0x0000001100997308 */ /* 0x000fe20000000800 */
[----:B------:R-:W-:Y:S02]  /*5eb0*/  FSEL R4, R4, RZ, P0 ;  /* 0x000000ff04047208 */ /* 0x000fe40000000000 */
[----:B------:R-:W-:Y:S03]  /*5ec0*/  FSETP.NEU.FTZ.AND P0, PT, R243, -INF , PT ;  /* 0xff800000f300780b */ /* 0x000fe60003f1d000 */
[--C-:B------:R-:W-:Y:S01]  /*5ed0*/  FFMA.FTZ R6, R6, c[0x0][0x23c], -R4.reuse ;  /* 0x00008f0006067a23 */ /* 0x100fe20000010804 */
[----:B------:R-:W-:Y:S01]  /*5ee0*/  FSEL R2, R2, RZ, P0 ;  /* 0x000000ff02027208 */ /* 0x000fe20000000000 */
[--C-:B------:R-:W-:Y:S01]  /*5ef0*/  FFMA.FTZ R18, R18, c[0x0][0x23c], -R4.reuse ;  /* 0x00008f0012127a23 */ /* 0x100fe20000010804 */
[----:B------:R-:W-:Y:S01]  /*5f00*/  FSETP.NEU.FTZ.AND P0, PT, R244, -INF , PT ;  /* 0xff800000f400780b */ /* 0x000fe20003f1d000 */
[----:B------:R2:W-:Y:S01]  /*5f10*/  MUFU.EX2 R164, R6 ;  /* 0x0000000600a47308 */ /* 0x0005e20000000800 */
[--C-:B------:R-:W-:Y:S02]  /*5f20*/  FFMA.FTZ R7, R7, c[0x0][0x23c], -R4.reuse ;  /* 0x00008f0007077a23 */ /* 0x100fe40000010804 */
[--C-:B------:R-:W-:Y:S01]  /*5f30*/  FFMA.FTZ R19, R19, c[0x0][0x23c], -R4.reuse ;  /* 0x00008f0013137a23 */ /* 0x100fe20000010804 */
[----:B------:R-:W-:Y:S01]  /*5f40*/  FSEL R0, R0, RZ, P0 ;  /* 0x000000ff00007208 */ /* 0x000fe20000000000 */
[--C-:B------:R-:W-:Y:S02]  /*5f50*/  FFMA.FTZ R34, R34, c[0x0][0x23c], -R4.reuse ;  /* 0x00008f0022227a23 */ /* 0x100fe40000010804 */
[--C-:B------:R-:W-:Y:S02]  /*5f60*/  FFMA.FTZ R35, R35, c[0x0][0x23c], -R4.reuse ;  /* 0x00008f0023237a23 */ /* 0x100fe40000010804 */
[--C-:B------:R-:W-:Y:S01]  /*5f70*/  FFMA.FTZ R50, R50, c[0x0][0x23c], -R4.reuse ;  /* 0x00008f0032327a23 */ /* 0x100fe20000010804 */
[----:B------:R-:W1:Y:S01]  /*5f80*/  MUFU.EX2 R163, R7 ;  /* 0x0000000700a37308 */ /* 0x000e620000000800 */
        /* <DEDUP_REMOVED lines=8> */
[--C-:B------:R-:W-:Y:S02]  /*6010*/  FFMA.FTZ R55, R55, c[0x0][0x23c], -R4.reuse ;  /* 0x00008f0037377a23 */ /* 0x100fe40000010804 */
[----:B------:R-:W-:Y:S02]  /*6020*/  FFMA.FTZ R4, R67, c[0x0][0x23c], -R4 ;  /* 0x00008f0043047a23 */ /* 0x000fe40000010804 */
[----:B------:R-:W-:Y:S01]  /*6030*/  FFMA.FTZ R60, R60, c[0x0][0x23c], -R2 ;  /* 0x00008f003c3c7a23 */ /* 0x000fe20000010802 */
[----:B------:R-:W-:Y:S01]  /*6040*/  MUFU.EX2 R151, R19 ;  /* 0x0000001300977308 */ /* 0x000fe20000000800 */
[----:B------:R-:W-:Y:S02]  /*6050*/  FFMA.FTZ R62, R62, c[0x0][0x23c], -R0 ;  /* 0x00008f003e3e7a23 */ /* 0x000fe40000010800 */
[--C-:B------:R-:W-:Y:S02]  /*6060*/  FFMA.FTZ R8, R8, c[0x0][0x23c], -R2.reuse ;  /* 0x00008f0008087a23 */ /* 0x100fe40000010802 */
[----:B------:R-:W-:Y:S02]  /*6070*/  FFMA.FTZ R9, R9, c[0x0][0x23c], -R2 ;  /* 0x00008f0009097a23 */ /* 0x000fe40000010802 */
[--C-:B------:R-:W-:Y:S02]  /*6080*/  FFMA.FTZ R10, R10, c[0x0][0x23c], -R0.reuse ;  /* 0x00008f000a0a7a23 */ /* 0x100fe40000010800 */
[--C-:B------:R-:W-:Y:S01]  /*6090*/  FFMA.FTZ R11, R11, c[0x0][0x23c], -R0.reuse ;  /* 0x00008f000b0b7a23 */ /* 0x100fe20000010800 */
[----:B------:R3:W-:Y:S01]  /*60a0*/  MUFU.EX2 R235, R4 ;  /* 0x0000000400eb7308 */ /* 0x0007e20000000800 */
[--C-:B------:R-:W-:Y:S02]  /*60b0*/  FFMA.FTZ R14, R14, c[0x0][0x23c], -R0.reuse ;  /* 0x00008f000e0e7a23 */ /* 0x100fe40000010800 */
[----:B------:R-:W-:Y:S02]  /*60c0*/  FFMA.FTZ R15, R15, c[0x0][0x23c], -R0 ;  /* 0x00008f000f0f7a23 */ /* 0x000fe40000010800 */
[--C-:B------:R-:W-:Y:S02]  /*60d0*/  FFMA.FTZ R12, R12, c[0x0][0x23c], -R2.reuse ;  /* 0x00008f000c0c7a23 */ /* 0x100fe40000010802 */
[--C-:B------:R-:W-:Y:S02]  /*60e0*/  FFMA.FTZ R13, R13, c[0x0][0x23c], -R2.reuse ;  /* 0x00008f000d0d7a23 */ /* 0x100fe40000010802 */
[--C-:B------:R-:W-:Y:S01]  /*60f0*/  FFMA.FTZ R24, R24, c[0x0][0x23c], -R2.reuse ;  /* 0x00008f0018187a23 */ /* 0x100fe20000010802 */
[----:B------:R-:W-:Y:S01]  /*6100*/  MUFU.EX2 R162, R8 ;  /* 0x0000000800a27308 */ /* 0x000fe20000000800 */
[--C-:B------:R-:W-:Y:S02]  /*6110*/  FFMA.FTZ R25, R25, c[0x0][0x23c], -R2.reuse ;  /* 0x00008f0019197a23 */ /* 0x100fe40000010802 */
[--C-:B------:R-:W-:Y:S02]  /*6120*/  FFMA.FTZ R28, R28, c[0x0][0x23c], -R2.reuse ;  /* 0x00008f001c1c7a23 */ /* 0x100fe40000010802 */
[--C-:B------:R-:W-:Y:S02]  /*6130*/  FFMA.FTZ R29, R29, c[0x0][0x23c], -R2.reuse ;  /* 0x00008f001d1d7a23 */ /* 0x100fe40000010802 */
[--C-:B------:R-:W-:Y:S02]  /*6140*/  FFMA.FTZ R40, R40, c[0x0][0x23c], -R2.reuse ;  /* 0x00008f0028287a23 */ /* 0x100fe40000010802 */
[--C-:B------:R-:W-:Y:S01]  /*6150*/  FFMA.FTZ R41, R41, c[0x0][0x23c], -R2.reuse ;  /* 0x00008f0029297a23 */ /* 0x100fe20000010802 */
[----:B------:R-:W4:Y:S01]  /*6160*/  MUFU.EX2 R161, R9 ;  /* 0x0000000900a17308 */ /* 0x000f220000000800 */
[--C-:B------:R-:W-:Y:S02]  /*6170*/  FFMA.FTZ R44, R44, c[0x0][0x23c], -R2.reuse ;  /* 0x00008f002c2c7a23 */ /* 0x100fe40000010802 */
[--C-:B------:R-:W-:Y:S02]  /*6180*/  FFMA.FTZ R45, R45, c[0x0][0x23c], -R2.reuse ;  /* 0x00008f002d2d7a23 */ /* 0x100fe40000010802 */
[--C-:B------:R-:W-:Y:S02]  /*6190*/  FFMA.FTZ R56, R56, c[0x0][0x23c], -R2.reuse ;  /* 0x00008f0038387a23 */ /* 0x100fe40000010802 */
[--C-:B------:R-:W-:Y:S02]  /*61a0*/  FFMA.FTZ R57, R57, c[0x0][0x23c], -R2.reuse ;  /* 0x00008f0039397a23 */ /* 0x100fe40000010802 */
[----:B------:R-:W-:Y:S01]  /*61b0*/  FFMA.FTZ R2, R61, c[0x0][0x23c], -R2 ;  /* 0x00008f003d027a23 */ /* 0x000fe20000010802 */
[----:B------:R-:W-:Y:S01]  /*61c0*/  MUFU.EX2 R160, R10 ;  /* 0x0000000a00a07308 */ /* 0x000fe20000000800 */
[--C-:B------:R-:W-:Y:S02]  /*61d0*/  FFMA.FTZ R26, R26, c[0x0][0x23c], -R0.reuse ;  /* 0x00008f001a1a7a23 */ /* 0x100fe40000010800 */
[--C-:B------:R-:W-:Y:S02]  /*61e0*/  FFMA.FTZ R27, R27, c[0x0][0x23c], -R0.reuse ;  /* 0x00008f001b1b7a23 */ /* 0x100fe40000010800 */
        /* <DEDUP_REMOVED lines=10> */
[----:B------:R-:W-:Y:S09]  /*6290*/  FFMA.FTZ R0, R63, c[0x0][0x23c], -R0 ;  /* 0x00008f003f007a23 */ /* 0x000ff20000010800 */
[----:B------:R-:W-:Y:S10]  /*62a0*/  MUFU.EX2 R155, R15 ;  /* 0x0000000f009b7308 */ /* 0x000ff40000000800 */
        /* <DEDUP_REMOVED lines=56> */
[----:B------:R-:W-:Y:S02]  /*6630*/  F2FP.PACK_AB R2, R226, R228 ;  /* 0x000000e4e202723e */ /* 0x000fe400000000ff */
[----:B------:R-:W-:Y:S01]  /*6640*/  F2FP.PACK_AB R0, R216, R218 ;  /* 0x000000dad800723e */ /* 0x000fe200000000ff */
[----:B------:R3:W-:Y:S01]  /*6650*/  STS [R198+0x1c000], R4 ;  /* 0x01c00004c6007388 */ /* 0x0007e20000000800 */
[----:B-1----:R-:W-:Y:S02]  /*6660*/  F2FP.PACK_AB R6, R151, R152 ;  /* 0x000000989706723e */ /* 0x002fe400000000ff */
[----:B--2---:R-:W-:Y:S03]  /*6670*/  F2FP.PACK_AB R5, R157, R158 ;  /* 0x0000009e9d05723e */ /* 0x004fe600000000ff */
[----:B------:R1:W-:Y:S01]  /*6680*/  STS [R198+0x1c400], R6 ;  /* 0x01c40006c6007388 */ /* 0x0003e20000000800 */
[----:B---3--:R-:W-:Y:S03]  /*6690*/  F2FP.PACK_AB R4, R155, R156 ;  /* 0x0000009c9b04723e */ /* 0x008fe600000000ff */
[----:B------:R-:W-:Y:S04]  /*66a0*/  STS [R195+0x1e000], R8 ;  /* 0x01e00008c3007388 */ /* 0x000fe80000000800 */
[----:B------:R2:W-:Y:S04]  /*66b0*/  STS [R195+0x1e400], R7 ;  /* 0x01e40007c3007388 */ /* 0x0005e80000000800 */
[----:B------:R3:W-:Y:S04]  /*66c0*/  STS [R198+0x1e400], R4 ;  /* 0x01e40004c6007388 */ /* 0x0007e80000000800 */
[----:B------:R4:W-:Y:S01]  /*66d0*/  STS [R198+0x1e000], R5 ;  /* 0x01e00005c6007388 */ /* 0x0009e20000000800 */
[----:B-1----:R-:W-:Y:S05]  /*66e0*/  F2FP.PACK_AB R6, R169, R149 ;  /* 0x00000095a906723e */ /* 0x002fea00000000ff */
[----:B------:R1:W-:Y:S01]  /*66f0*/  STS [R202+0x1c400], R6 ;  /* 0x01c40006ca007388 */ /* 0x0003e20000000800 */
[----:B--2---:R-:W-:Y:S02]  /*6700*/  F2FP.PACK_AB R7, R172, R150 ;  /* 0x00000096ac07723e */ /* 0x004fe400000000ff */
[----:B---3--:R-:W-:Y:S03]  /*6710*/  F2FP.PACK_AB R4, R229, R230 ;  /* 0x000000e6e504723e */ /* 0x008fe600000000ff */
[----:B------:R2:W-:Y:S01]  /*6720*/  STS [R202+0x1c000], R7 ;  /* 0x01c00007ca007388 */ /* 0x0005e20000000800 */
[----:B----4-:R-:W-:Y:S03]  /*6730*/  F2FP.PACK_AB R5, R167, R148 ;  /* 0x00000094a705723e */ /* 0x010fe600000000ff */
        /* <DEDUP_REMOVED lines=8> */
[----:B------:R1:W-:Y:S01]  /*67c0*/  STS [R201+0x1e000], R6 ;  /* 0x01e00006c9007388 */ /* 0x0003e20000000800 */
[----:B------:R-:W-:Y:S05]  /*67d0*/  F2FP.PACK_AB R5, R168, R170 ;  /* 0x000000aaa805723e */ /* 0x000fea00000000ff */
[----:B------:R2:W-:Y:S04]  /*67e0*/  STS [R201+0x1e400], R5 ;  /* 0x01e40005c9007388 */ /* 0x0005e80000000800 */
[----:B------:R3:W-:Y:S04]  /*67f0*/  STS [R196+0x1c000], R4 ;  /* 0x01c00004c4007388 */ /* 0x0007e80000000800 */
[----:B------:R4:W-:Y:S01]  /*6800*/  STS [R196+0x1c400], R2 ;  /* 0x01c40002c4007388 */ /* 0x0009e20000000800 */
[----:B-1----:R-:W-:Y:S02]  /*6810*/  F2FP.PACK_AB R6, R210, R211 ;  /* 0x000000d3d206723e */ /* 0x002fe400000000ff */
[----:B--2---:R-:W-:Y:S02]  /*6820*/  F2FP.PACK_AB R5, R212, R209 ;  /* 0x000000d1d405723e */ /* 0x004fe400000000ff */
[----:B---3--:R-:W-:Y:S02]  /*6830*/  F2FP.PACK_AB R4, R236, R237 ;  /* 0x000000edec04723e */ /* 0x008fe400000000ff */
[----:B----4-:R-:W-:Y:S03]  /*6840*/  F2FP.PACK_AB R2, R239, R240 ;  /* 0x000000f0ef02723e */ /* 0x010fe600000000ff */
        /* <DEDUP_REMOVED lines=23> */
[----:B------:R-:W-:Y:S01]  /*69c0*/  STS [R199+0x1e400], R2 ;  /* 0x01e40002c7007388 */ /* 0x000fe20000000800 */
[-C--:B------:R-:W-:Y:S03]  /*69d0*/  IADD3 R146, R184, R0.reuse, RZ ;  /* 0x00000000b8927210 */ /* 0x080fe60007ffe0ff */
[----:B------:R-:W-:Y:S01]  /*69e0*/  LDSM.16.M88.4 R64, [R0+0x8000] ;  /* 0x008000000040783b */ /* 0x000fe20000000200 */
[----:B------:R-:W-:Y:S07]  /*69f0*/  IADD3 R145, R177, R0, RZ ;  /* 0x00000000b1917210 */ /* 0x000fee0007ffe0ff */
[----:B------:R-:W1:Y:S08]  /*6a00*/  LDSM.16.M88.4 R16, [R178+0x10000] ;  /* 0x01000000b210783b */ /* 0x000e700000000200 */
[----:B------:R2:W3:Y:S08]  /*6a10*/  LDSM.16.M88.4 R60, [R0+0xa000] ;  /* 0x00a00000003c783b */ /* 0x0004f00000000200 */
[----:B------:R-:W4:Y:S08]  /*6a20*/  LDSM.16.M88.4 R32, [R178+0x10800] ;  /* 0x01080000b220783b */ /* 0x000f300000000200 */
[----:B------:R-:W4:Y:S01]  /*6a30*/  LDSM.16.M88.4 R48, [R178+0x11000] ;  /* 0x01100000b230783b */ /* 0x000f220000000200 */
[----:B--2---:R-:W-:Y:S07]  /*6a40*/  LEA R0, -R247, RZ, 0x7 ;  /* 0x000000fff7007211 */ /* 0x004fee00078e39ff */
[----:B------:R-:W2:Y:S01]  /*6a50*/  LDSM.16.M88.4 R132, [R178+0x11800] ;  /* 0x01180000b284783b */ /* 0x000ea20000000200 */
[C---:B------:R-:W-:Y:S04]  /*6a60*/  LEA R188, P0, R0.reuse, R188, 0x2 ;  /* 0x000000bc00bc7211 */ /* 0x040fe800078010ff */
[----:B------:R-:W-:Y:S01]  /*6a70*/  LEA.HI.X.SX32 R189, R0, R189, 0x2, P0 ;  /* 0x000000bd00bd7211 */ /* 0x000fe200000f16ff */
[-C--:B-1----:R-:W-:Y:S02]  /*6a80*/  HMMA.16816.F32 R4, R64, R16.reuse, RZ ;  /* 0x000000104004723c */ /* 0x082fe400000018ff */
[----:B------:R-:W-:Y:S01]  /*6a90*/  LDSM.16.M88.4 R136, [R146+0x8000] ;  /* 0x008000009288783b */ /* 0x000fe20000000200 */
[----:B------:R-:W-:Y:S05]  /*6aa0*/  PLOP3.LUT P0, PT, PT, PT, UP3, 0x80, 0x0 ;  /* 0x000000000000781c */ /* 0x000fea0003f0f038 */
[C---:B---3--:R-:W-:Y:S02]  /*6ab0*/  HMMA.16816.F32 R8, R60.reuse, R16, RZ ;  /* 0x000000103c08723c */ /* 0x048fe400000018ff */
[----:B------:R-:W-:Y:S06]  /*6ac0*/  LDSM.16.M88.4 R140, [R146+0xa000] ;  /* 0x00a00000928c783b */ /* 0x000fec0000000200 */
[-C--:B------:R-:W-:Y:S08]  /*6ad0*/  HMMA.16816.F32 R12, R60, R18.reuse, RZ ;  /* 0x000000123c0c723c */ /* 0x080ff000000018ff */
[C---:B------:R-:W-:Y:S08]  /*6ae0*/  HMMA.16816.F32 R16, R64.reuse, R18, RZ ;  /* 0x000000124010723c */ /* 0x040ff000000018ff */
[-C--:B----4-:R-:W-:Y:S08]  /*6af0*/  HMMA.16816.F32 R20, R64, R32.reuse, RZ ;  /* 0x000000204014723c */ /* 0x090ff000000018ff */
[C---:B------:R-:W-:Y:S08]  /*6b00*/  HMMA.16816.F32 R24, R60.reuse, R32, RZ ;  /* 0x000000203c18723c */ /* 0x040ff000000018ff */
[-C--:B------:R-:W-:Y:S08]  /*6b10*/  HMMA.16816.F32 R28, R60, R34.reuse, RZ ;  /* 0x000000223c1c723c */ /* 0x080ff000000018ff */
[C---:B------:R-:W-:Y:S08]  /*6b20*/  HMMA.16816.F32 R32, R64.reuse, R34, RZ ;  /* 0x000000224020723c */ /* 0x040ff000000018ff */
[-C--:B------:R-:W-:Y:S08]  /*6b30*/  HMMA.16816.F32 R36, R64, R48.reuse, RZ ;  /* 0x000000304024723c */ /* 0x080ff000000018ff */
[C---:B------:R-:W-:Y:S08]  /*6b40*/  HMMA.16816.F32 R40, R60.reuse, R48, RZ ;  /* 0x000000303c28723c */ /* 0x040ff000000018ff */
[-C--:B------:R-:W-:Y:S08]  /*6b50*/  HMMA.16816.F32 R44, R60, R50.reuse, RZ ;  /* 0x000000323c2c723c */ /* 0x080ff000000018ff */
[C---:B------:R-:W-:Y:S08]  /*6b60*/  HMMA.16816.F32 R48, R64.reuse, R50, RZ ;  /* 0x000000324030723c */ /* 0x040ff000000018ff */
[-C--:B--2---:R-:W-:Y:S08]  /*6b70*/  HMMA.16816.F32 R52, R64, R132.reuse, RZ ;  /* 0x000000844034723c */ /* 0x084ff000000018ff */
[C---:B------:R-:W-:Y:S08]  /*6b80*/  HMMA.16816.F32 R56, R60.reuse, R132, RZ ;  /* 0x000000843c38723c */ /* 0x040ff000000018ff */
[-C--:B------:R-:W-:Y:S08]  /*6b90*/  HMMA.16816.F32 R60, R60, R134.reuse, RZ ;  /* 0x000000863c3c723c */ /* 0x080ff000000018ff */
[----:B------:R-:W-:Y:S01]  /*6ba0*/  HMMA.16816.F32 R64, R64, R134, RZ ;  /* 0x000000864040723c */ /* 0x000fe200000018ff */
        /* <DEDUP_REMOVED lines=21> */
[----:B------:R-:W-:Y:S08]  /*6d00*/  LDSM.16.M88.4 R132, [R145+0x8000] ;  /* 0x008000009184783b */ /* 0x000ff00000000200 */
[----:B------:R-:W1:Y:S02]  /*6d10*/  LDSM.16.M88.4 R136, [R179+0x10000] ;  /* 0x01000000b388783b */ /* 0x000e640000000200 */
        /* <DEDUP_REMOVED lines=17> */
[-C--:B------:R-:W-:Y:S07]  /*6e30*/  HMMA.16816.F32 R60, R140, R138.reuse, R60 ;  /* 0x0000008a8c3c723c */ /* 0x080fee000000183c */
[----:B------:R-:W-:Y:S01]  /*6e40*/  IADD3 R140, R184, R145, RZ ;  /* 0x00000091b88c7210 */ /* 0x000fe20007ffe0ff */
[----:B------:R-:W-:Y:S01]  /*6e50*/  HMMA.16816.F32 R64, R132, R138, R64 ;  /* 0x0000008a8440723c */ /* 0x000fe20000001840 */
[----:B------:R-:W-:Y:S08]  /*6e60*/  LDSM.16.M88.4 R136, [R180+0x10000] ;  /* 0x01000000b488783b */ /* 0x000ff00000000200 */
[----:B------:R-:W1:Y:S08]  /*6e70*/  LDSM.16.M88.4 R132, [R140+0x8000] ;  /* 0x008000008c84783b */ /* 0x000e700000000200 */
[----:B------:R-:W2:Y:S01]  /*6e80*/  LDSM.16.M88.4 R140, [R140+0xa000] ;  /* 0x00a000008c8c783b */ /* 0x000ea20000000200 */
[-C--:B-1----:R-:W-:Y:S08]  /*6e90*/  HMMA.16816.F32 R4, R132, R136.reuse, R4 ;  /* 0x000000888404723c */ /* 0x082ff00000001804 */
[C---:B--2---:R-:W-:Y:S08]  /*6ea0*/  HMMA.16816.F32 R8, R140.reuse, R136, R8 ;  /* 0x000000888c08723c */ /* 0x044ff00000001808 */
[-C--:B------:R-:W-:Y:S08]  /*6eb0*/  HMMA.16816.F32 R12, R140, R138.reuse, R12 ;  /* 0x0000008a8c0c723c */ /* 0x080ff0000000180c */
[C---:B-----5:R-:W-:Y:S01]  /*6ec0*/  FADD.FTZ R4, -R191.reuse, R4 ;  /* 0x00000004bf047221 */ /* 0x060fe20000010100 */
[C---:B------:R-:W-:Y:S01]  /*6ed0*/  HMMA.16816.F32 R16, R132.reuse, R138, R16 ;  /* 0x0000008a8410723c */ /* 0x040fe20000001810 */
[----:B------:R-:W1:Y:S03]  /*6ee0*/  LDSM.16.M88.4 R136, [R180+0x10800] ;  /* 0x01080000b488783b */ /* 0x000e660000000200 */
[----:B------:R-:W-:Y:S02]  /*6ef0*/  FADD.FTZ R5, -R191, R5 ;  /* 0x00000005bf057221 */ /* 0x000fe40000010100 */
[C---:B------:R-:W-:Y:S02]  /*6f00*/  FADD.FTZ R6, -R192.reuse, R6 ;  /* 0x00000006c0067221 */ /* 0x040fe40000010100 */
[----:B------:R-:W-:Y:S04]  /*6f10*/  FADD.FTZ R7, -R192, R7 ;  /* 0x00000007c0077221 */ /* 0x000fe80000010100 */
[----:B------:R-:W-:Y:S02]  /*6f20*/  FMUL.FTZ R166, R166, R4 ;  /* 0x00000004a6a67220 */ /* 0x000fe40000410000 */
[----:B------:R-:W-:Y:S02]  /*6f30*/  FMUL.FTZ R165, R165, R5 ;  /* 0x00000005a5a57220 */ /* 0x000fe40000410000 */
[----:B------:R-:W-:Y:S02]  /*6f40*/  FMUL.FTZ R164, R164, R6 ;  /* 0x00000006a4a47220 */ /* 0x000fe40000410000 */
[----:B------:R-:W-:Y:S02]  /*6f50*/  FMUL.FTZ R163, R163, R7 ;  /* 0x00000007a3a37220 */ /* 0x000fe40000410000 */
[C---:B------:R-:W-:Y:S01]  /*6f60*/  FADD.FTZ R8, -R190.reuse, R8 ;  /* 0x00000008be087221 */ /* 0x040fe20000010100 */
[----:B------:R-:W2:Y:S01]  /*6f70*/  LDSM.16.M88.4 R4, [R180+0x11000] ;  /* 0x01100000b404783b */ /* 0x000ea20000000200 */
[----:B------:R-:W-:Y:S02]  /*6f80*/  FADD.FTZ R9, -R190, R9 ;  /* 0x00000009be097221 */ /* 0x000fe40000010100 */
[C---:B------:R-:W-:Y:S02]  /*6f90*/  FADD.FTZ R10, -R187.reuse, R10 ;  /* 0x0000000abb0a7221 */ /* 0x040fe40000010100 */
[----:B------:R-:W-:Y:S02]  /*6fa0*/  FADD.FTZ R11, -R187, R11 ;  /* 0x0000000bbb0b7221 */ /* 0x000fe40000010100 */
[----:B------:R-:W-:Y:S02]  /*6fb0*/  FMUL.FTZ R162, R162, R8 ;  /* 0x00000008a2a27220 */ /* 0x000fe40000410000 */
[----:B------:R-:W-:Y:S02]  /*6fc0*/  FMUL.FTZ R161, R161, R9 ;  /* 0x00000009a1a17220 */ /* 0x000fe40000410000 */
[----:B------:R-:W-:Y:S02]  /*6fd0*/  FMUL.FTZ R160, R160, R10 ;  /* 0x0000000aa0a07220 */ /* 0x000fe40000410000 */
[----:B------:R-:W-:Y:S02]  /*6fe0*/  FMUL.FTZ R159, R159, R11 ;  /* 0x0000000b9f9f7220 */ /* 0x000fe40000410000 */
[C---:B------:R-:W-:Y:S01]  /*6ff0*/  FADD.FTZ R12, -R190.reuse, R12 ;  /* 0x0000000cbe0c7221 */ /* 0x040fe20000010100 */
[----:B------:R-:W3:Y:S01]  /*7000*/  LDSM.16.M88.4 R8, [R180+0x11800] ;  /* 0x01180000b408783b */ /* 0x000ee20000000200 */
[----:B------:R-:W-:Y:S02]  /*7010*/  FADD.FTZ R13, -R190, R13 ;  /* 0x0000000dbe0d7221 */ /* 0x000fe40000010100 */
[C---:B------:R-:W-:Y:S01]  /*7020*/  FADD.FTZ R14, -R187.reuse, R14 ;  /* 0x0000000ebb0e7221 */ /* 0x040fe20000010100 */
[-C--:B-1----:R-:W-:Y:S03]  /*7030*/  HMMA.16816.F32 R20, R132, R136.reuse, R20 ;  /* 0x000000888414723c */ /* 0x082fe60000001814 */
[----:B------:R-:W-:Y:S02]  /*7040*/  FADD.FTZ R15, -R187, R15 ;  /* 0x0000000fbb0f7221 */ /* 0x000fe40000010100 */
[C---:B------:R-:W-:Y:S02]  /*7050*/  FADD.FTZ R16, -R191.reuse, R16 ;  /* 0x00000010bf107221 */ /* 0x040fe40000010100 */
[----:B------:R-:W-:Y:S01]  /*7060*/  FADD.FTZ R17, -R191, R17 ;  /* 0x00000011bf117221 */ /* 0x000fe20000010100 */
[C---:B------:R-:W-:Y:S04]  /*7070*/  HMMA.16816.F32 R24, R140.reuse, R136, R24 ;  /* 0x000000888c18723c */ /* 0x040fe80000001818 */
[C---:B------:R-:W-:Y:S02]  /*7080*/  FADD.FTZ R18, -R192.reuse, R18 ;  /* 0x00000012c0127221 */ /* 0x040fe40000010100 */
[----:B------:R-:W-:Y:S02]  /*7090*/  FADD.FTZ R19, -R192, R19 ;  /* 0x00000013c0137221 */ /* 0x000fe40000010100 */
[----:B------:R-:W-:Y:S01]  /*70a0*/  FMUL.FTZ R158, R158, R12 ;  /* 0x0000000c9e9e7220 */ /* 0x000fe20000410000 */
[-C--:B------:R-:W-:Y:S03]  /*70b0*/  HMMA.16816.F32 R28, R140, R138.reuse, R28 ;  /* 0x0000008a8c1c723c */ /* 0x080fe6000000181c */
[----:B------:R-:W-:Y:S02]  /*70c0*/  FMUL.FTZ R157, R157, R13 ;  /* 0x0000000d9d9d7220 */ /* 0x000fe40000410000 */
[----:B------:R-:W-:Y:S02]  /*70d0*/  FMUL.FTZ R156, R156, R14 ;  /* 0x0000000e9c9c7220 */ /* 0x000fe40000410000 */
[C---:B------:R-:W-:Y:S01]  /*70e0*/  FADD.FTZ R20, -R191.reuse, R20 ;  /* 0x00000014bf147221 */ /* 0x040fe20000010100 */
[C---:B------:R-:W-:Y:S04]  /*70f0*/  HMMA.16816.F32 R32, R132.reuse, R138, R32 ;  /* 0x0000008a8420723c */ /* 0x040fe80000001820 */
[----:B------:R-:W-:Y:S02]  /*7100*/  FADD.FTZ R21, -R191, R21 ;  /* 0x00000015bf157221 */ /* 0x000fe40000010100 */
[C---:B------:R-:W-:Y:S02]  /*7110*/  FADD.FTZ R22, -R192.reuse, R22 ;  /* 0x00000016c0167221 */ /* 0x040fe40000010100 */
[----:B------:R-:W-:Y:S01]  /*7120*/  FADD.FTZ R23, -R192, R23 ;  /* 0x00000017c0177221 */ /* 0x000fe20000010100 */
[-C--:B--2---:R-:W-:Y:S03]  /*7130*/  HMMA.16816.F32 R36, R132, R4.reuse, R36 ;  /* 0x000000048424723c */ /* 0x084fe60000001824 */
        /* <DEDUP_REMOVED lines=11> */
[C---:B------:R-:W-:Y:S04]  /*71f0*/  HMMA.16816.F32 R48, R132.reuse, R6, R48 ;  /* 0x000000068430723c */ /* 0x040fe80000001830 */
[C---:B------:R-:W-:Y:S02]  /*7200*/  FADD.FTZ R33, -R191.reuse, R33 ;  /* 0x00000021bf217221 */ /* 0x040fe40000010100 */
[C---:B------:R-:W-:Y:S02]  /*7210*/  FADD.FTZ R34, -R192.reuse, R34 ;  /* 0x00000022c0227221 */ /* 0x040fe40000010100 */
[C---:B------:R-:W-:Y:S01]  /*7220*/  FADD.FTZ R35, -R192.reuse, R35 ;  /* 0x00000023c0237221 */ /* 0x040fe20000010100 */
[-C--:B---3--:R-:W-:Y:S03]  /*7230*/  HMMA.16816.F32 R52, R132, R8.reuse, R52 ;  /* 0x000000088434723c */ /* 0x088fe60000001834 */
[C---:B------:R-:W-:Y:S02]  /*7240*/  FADD.FTZ R36, -R191.reuse, R36 ;  /* 0x00000024bf247221 */ /* 0x040fe40000010100 */
[----:B------:R-:W-:Y:S02]  /*7250*/  FADD.FTZ R37, -R191, R37 ;  /* 0x00000025bf257221 */ /* 0x000fe40000010100 */
[C---:B------:R-:W-:Y:S01]  /*7260*/  FADD.FTZ R38, -R192.reuse, R38 ;  /* 0x00000026c0267221 */ /* 0x040fe20000010100 */
[C---:B------:R-:W-:Y:S04]  /*7270*/  HMMA.16816.F32 R56, R140.reuse, R8, R56 ;  /* 0x000000088c38723c */ /* 0x040fe80000001838 */
[----:B------:R-:W-:Y:S02]  /*7280*/  FADD.FTZ R39, -R192, R39 ;  /* 0x00000027c0277221 */ /* 0x000fe40000010100 */
[C---:B------:R-:W-:Y:S02]  /*7290*/  FADD.FTZ R40, -R190.reuse, R40 ;  /* 0x00000028be287221 */ /* 0x040fe40000010100 */
[C---:B------:R-:W-:Y:S01]  /*72a0*/  FADD.FTZ R41, -R190.reuse, R41 ;  /* 0x00000029be297221 */ /* 0x040fe20000010100 */
[-C--:B------:R-:W-:Y:S03]  /*72b0*/  HMMA.16816.F32 R60, R140, R10.reuse, R60 ;  /* 0x0000000a8c3c723c */ /* 0x080fe6000000183c */
[C---:B------:R-:W-:Y:S02]  /*72c0*/  FADD.FTZ R42, -R187.reuse, R42 ;  /* 0x0000002abb2a7221 */ /* 0x040fe40000010100 */
[C---:B------:R-:W-:Y:S02]  /*72d0*/  FADD.FTZ R43, -R187.reuse, R43 ;  /* 0x0000002bbb2b7221 */ /* 0x040fe40000010100 */
[C---:B------:R-:W-:Y:S01]  /*72e0*/  FADD.FTZ R44, -R190.reuse, R44 ;  /* 0x0000002cbe2c7221 */ /* 0x040fe20000010100 */
[----:B------:R-:W-:Y:S04]  /*72f0*/  HMMA.16816.F32 R64, R132, R10, R64 ;  /* 0x0000000a8440723c */ /* 0x000fe80000001840 */
[----:B------:R-:W-:Y:S02]  /*7300*/  FADD.FTZ R45, -R190, R45 ;  /* 0x0000002dbe2d7221 */ /* 0x000fe40000010100 */
[C---:B------:R-:W-:Y:S02]  /*7310*/  FADD.FTZ R46, -R187.reuse, R46 ;  /* 0x0000002ebb2e7221 */ /* 0x040fe40000010100 */
[----:B------:R-:W-:Y:S04]  /*7320*/  FADD.FTZ R47, -R187, R47 ;  /* 0x0000002fbb2f7221 */ /* 0x000fe80000010100 */
        /* <DEDUP_REMOVED lines=76> */
[----:B------:R-:W-:Y:S01]  /*77f0*/  ULOP3.LUT UR8, UR7, 0x1, URZ, 0xc0, !UPT ;  /* 0x0000000107087892 */ /* 0x000fe2000f8ec03f */
[----:B------:R-:W-:Y:S02]  /*7800*/  IMAD.MOV.U32 R6, RZ, RZ, R206 ;  /* 0x000000ffff067224 */ /* 0x000fe400078e00ce */
[C---:B------:R-:W-:Y:S01]  /*7810*/  IMAD.SHL.U32 R4, R12.reuse, 0x80, RZ ;  /* 0x000000800c047824 */ /* 0x040fe200078e00ff */
[----:B------:R-:W-:Y:S01]  /*7820*/  UISETP.NE.U32.AND UP0, UPT, UR8, 0x1, UPT ;  /* 0x000000010800788c */ /* 0x000fe2000bf05070 */
[----:B------:R-:W-:Y:S02]  /*7830*/  IMAD.MOV.U32 R7, RZ, RZ, R203 ;  /* 0x000000ffff077224 */ /* 0x000fe400078e00cb */
[----:B------:R-:W-:Y:S03]  /*7840*/  IMAD.MOV R4, RZ, RZ, -R4 ;  /* 0x000000ffff047224 */ /* 0x000fe600078e0a04 */
[----:B------:R-:W-:Y:S01]  /*7850*/  PLOP3.LUT P6, PT, PT, PT, UP0, 0x80, 0x0 ;  /* 0x000000000000781c */ /* 0x000fe20003fcf008 */
[----:B------:R-:W-:Y:S01]  /*7860*/  @!P5 IMAD.MOV.U32 R10, RZ, RZ, c[0x0][0x194] ;  /* 0x00006500ff0ad624 */ /* 0x000fe200078e00ff */
[--C-:B------:R-:W-:Y:S01]  /*7870*/  @!P5 SHF.R.S32.HI R9, RZ, 0x1f, R4.reuse ;  /* 0x0000001fff09d819 */ /* 0x100fe20000011404 */
[----:B------:R-:W-:Y:S01]  /*7880*/  @!P5 IMAD.MOV.U32 R11, RZ, RZ, c[0x0][0x194] ;  /* 0x00006500ff0bd624 */ /* 0x000fe200078e00ff */
[CC--:B------:R-:W-:Y:S02]  /*7890*/  @!P5 LEA R0, P2, R12.reuse, R4.reuse, 0x5 ;  /* 0x000000040c00d211 */ /* 0x0c0fe400078428ff */
[----:B------:R-:W-:Y:S02]  /*78a0*/  @!P5 SHF.R.S32.HI R5, RZ, 0x1f, R4 ;  /* 0x0000001fff05d819 */ /* 0x000fe40000011404 */
[C---:B------:R-:W-:Y:S02]  /*78b0*/  @!P5 LEA.HI.X R9, R12.reuse, R9, R10, 0x5, P2 ;  /* 0x000000090c09d211 */ /* 0x040fe400010f2c0a */
[----:B------:R-:W-:Y:S02]  /*78c0*/  PLOP3.LUT P2, PT, PT, PT, PT, 0x8, 0x0 ;  /* 0x000000000000781c */ /* 0x000fe40003f4e170 */
[----:B------:R-:W-:Y:S02]  /*78d0*/  @P5 PLOP3.LUT P2, PT, P6, PT, PT, 0x80, 0x0 ;  /* 0x000000000000581c */ /* 0x000fe4000374f070 */
[--C-:B------:R-:W-:Y:S02]  /*78e0*/  @!P5 SHF.R.S32.HI R8, RZ, 0x1f, R4.reuse ;  /* 0x0000001fff08d819 */ /* 0x100fe40000011404 */
[----:B------:R-:W-:Y:S02]  /*78f0*/  @!P5 LEA R2, P3, R12, R4, 0x6 ;  /* 0x000000040c02d211 */ /* 0x000fe400078630ff */
[----:B------:R-:W-:Y:S02]  /*7900*/  LEA R6, P1, R4, R6, 0x1 ;  /* 0x0000000604067211 */ /* 0x000fe400078208ff */
[----:B------:R-:W-:Y:S02]  /*7910*/  @!P5 LEA.HI.X R8, R12, R8, R11, 0x6, P3 ;  /* 0x000000080c08d211 */ /* 0x000fe400018f340b */
[----:B------:R-:W-:Y:S01]  /*7920*/  LEA.HI.X.SX32 R7, R4, R7, 0x1, P1 ;  /* 0x0000000704077211 */ /* 0x000fe200008f0eff */
[----:B------:R-:W-:Y:S01]  /*7930*/  @!P5 IMAD.WIDE.U32 R4, R12, 0x60, R4 ;  /* 0x000000600c04d825 */ /* 0x000fe200078e0004 */
[CC--:B------:R-:W-:Y:S02]  /*7940*/  @!P5 LEA R12, P4, R0.reuse, R206.reuse, 0x1 ;  /* 0x000000ce000cd211 */ /* 0x0c0fe400078808ff */
[----:B------:R-:W-:Y:S02]  /*7950*/  PLOP3.LUT P1, PT, PT, PT, UP0, 0x80, 0x0 ;  /* 0x000000000000781c */ /* 0x000fe40003f2f008 */
[----:B------:R-:W-:Y:S02]  /*7960*/  @!P5 LEA.HI.X R13, R0, R203, R9, 0x1, P4 ;  /* 0x000000cb000dd211 */ /* 0x000fe400020f0c09 */
[C---:B------:R-:W-:Y:S02]  /*7970*/  @P5 IADD3 R0, R193.reuse, -0x4000, RZ ;  /* 0xffffc000c1005810 */ /* 0x040fe40007ffe0ff */
[----:B------:R-:W-:Y:S02]  /*7980*/  @P2 IADD3 R0, R193, 0x4000, RZ ;  /* 0x00004000c1002810 */ /* 0x000fe40007ffe0ff */
[----:B------:R-:W-:Y:S02]  /*7990*/  @!P5 PLOP3.LUT P6, PT, P1, PT, PT, 0x80, 0x0 ;  /* 0x000000000000d81c */ /* 0x000fe40000fcf070 */
[----:B------:R-:W-:Y:S01]  /*79a0*/  @!P5 LEA R14, P3, R2, R206, 0x1 ;  /* 0x000000ce020ed211 */ /* 0x000fe200078608ff */
[----:B------:R-:W-:Y:S01]  /*79b0*/  @P5 STS [R0], RZ ;  /* 0x000000ff00005388 */ /* 0x000fe20000000800 */
[----:B------:R-:W-:Y:S02]  /*79c0*/  PLOP3.LUT P4, PT, PT, PT, PT, 0x8, 0x0 ;  /* 0x000000000000781c */ /* 0x000fe40003f8e170 */
[----:B------:R-:W-:Y:S01]  /*79d0*/  @!P5 PLOP3.LUT P4, PT, P6, PT, PT, 0x80, 0x0 ;  /* 0x000000000000d81c */ /* 0x000fe2000378f070 */
[----:B------:R-:W-:Y:S01]  /*79e0*/  @P5 STS [R0+0x4], RZ ;  /* 0x000004ff00005388 */ /* 0x000fe20000000800 */
[----:B------:R-:W-:Y:S01]  /*79f0*/  @!P5 LEA.HI.X R15, R2, R203, R8, 0x1, P3 ;  /* 0x000000cb020fd211 */ /* 0x000fe200018f0c08 */
[----:B------:R-:W-:Y:S01]  /*7a00*/  @!P5 IMAD R2, R10, 0x60, RZ ;  /* 0x000000600a02d824 */ /* 0x000fe200078e02ff */
[----:B------:R-:W-:Y:S01]  /*7a10*/  @!P5 LEA R10, P3, R4, R206, 0x1 ;  /* 0x000000ce040ad211 */ /* 0x000fe200078608ff */
[----:B------:R-:W-:Y:S01]  /*7a20*/  @P5 STS [R0+0x8], RZ ;  /* 0x000008ff00005388 */ /* 0x000fe20000000800 */
[C---:B------:R-:W-:Y:S01]  /*7a30*/  @!P5 IADD3 R8, R194.reuse, -0x4000, RZ ;  /* 0xffffc000c208d810 */ /* 0x040fe20007ffe0ff */
[----:B------:R-:W-:Y:S01]  /*7a40*/  @!P5 IMAD.IADD R2, R5, 0x1, R2 ;  /* 0x000000010502d824 */ /* 0x000fe200078e0202 */
[----:B------:R-:W-:Y:S01]  /*7a50*/  @!P5 IADD3 R5, R194, -0x4000, RZ ;  /* 0xffffc000c205d810 */ /* 0x000fe20007ffe0ff */
[----:B------:R1:W-:Y:S01]  /*7a60*/  @P5 STS [R0+0xc], RZ ;  /* 0x00000cff00005388 */ /* 0x0003e20000000800 */
[----:B------:R-:W-:Y:S01]  /*7a70*/  PLOP3.LUT P1, PT, PT, PT, PT, 0x8, 0x0 ;  /* 0x000000000000781c */ /* 0x000fe20003f2e170 */
[----:B------:R-:W-:Y:S01]  /*7a80*/  IMAD.MOV.U32 R206, RZ, RZ, R6 ;  /* 0x000000ffffce7224 */ /* 0x000fe200078e0006 */
[----:B------:R-:W-:Y:S01]  /*7a90*/  @!P5 LEA.HI.X R11, R4, R203, R2, 0x1, P3 ;  /* 0x000000cb040bd211 */ /* 0x000fe200018f0c02 */
[----:B------:R-:W-:Y:S01]  /*7aa0*/  IMAD.MOV.U32 R203, RZ, RZ, R7 ;  /* 0x000000ffffcb7224 */ /* 0x000fe200078e0007 */
[----:B------:R-:W-:Y:S02]  /*7ab0*/  @P5 PLOP3.LUT P1, PT, P6, PT, PT, 0x80, 0x0 ;  /* 0x000000000000581c */ /* 0x000fe4000372f070 */
[C---:B------:R-:W-:Y:S02]  /*7ac0*/  @!P5 IADD3 R2, R194.reuse, -0x4000, RZ ;  /* 0xffffc000c202d810 */ /* 0x040fe40007ffe0ff */
[C---:B------:R-:W-:Y:S02]  /*7ad0*/  @P4 IADD3 R2, R194.reuse, 0x4000, RZ ;  /* 0x00004000c2024810 */ /* 0x040fe40007ffe0ff */
[----:B------:R-:W-:Y:S02]  /*7ae0*/  @!P5 IADD3 R4, R194, -0x4000, RZ ;  /* 0xffffc000c204d810 */ /* 0x000fe40007ffe0ff */
[----:B------:R-:W-:Y:S01]  /*7af0*/  PLOP3.LUT P2, PT, PT, PT, PT, 0x8, 0x0 ;  /* 0x000000000000781c */ /* 0x000fe20003f4e170 */
[----:B------:R-:W-:Y:S01]  /*7b00*/  @!PT LDS RZ, [RZ] ;  /* 0x00000000fffff984 */ /* 0x000fe20000000800 */
[----:B------:R-:W-:Y:S01]  /*7b10*/  @!PT LDS RZ, [RZ] ;  /* 0x00000000fffff984 */ /* 0x000fe20000000800 */
[----:B------:R-:W-:Y:S01]  /*7b20*/  @!PT LDS RZ, [RZ] ;  /* 0x00000000fffff984 */ /* 0x000fe20000000800 */
[----:B------:R2:W-:Y:S01]  /*7b30*/  @!P5 LDGSTS.E.BYPASS.LTC128B.128 [R2], [R6.64] ;  /* 0x000000000602dfae */ /* 0x0005e2000b901d44 */
[----:B------:R-:W-:Y:S02]  /*7b40*/  @!P5 PLOP3.LUT P2, PT, P6, PT, PT, 0x80, 0x0 ;  /* 0x000000000000d81c */ /* 0x000fe4000374f070 */
[----:B------:R-:W-:Y:S02]  /*7b50*/  PLOP3.LUT P3, PT, PT, PT, PT, 0x8, 0x0 ;  /* 0x000000000000781c */ /* 0x000fe40003f6e170 */
[----:B------:R-:W-:Y:S02]  /*7b60*/  @P5 PLOP3.LUT P3, PT, P6, PT, PT, 0x80, 0x0 ;  /* 0x000000000000581c */ /* 0x000fe4000376f070 */
[----:B------:R-:W-:Y:S02]  /*7b70*/  PLOP3.LUT P4, PT, PT, PT, PT, 0x8, 0x0 ;  /* 0x000000000000781c */ /* 0x000fe40003f8e170 */
[C---:B-1----:R-:W-:Y:S02]  /*7b80*/  @P5 IADD3 R0, R193.reuse, -0x4000, RZ ;  /* 0xffffc000c1005810 */ /* 0x042fe40007ffe0ff */
[----:B------:R-:W-:Y:S02]  /*7b90*/  @P1 IADD3 R0, R193, 0x4000, RZ ;  /* 0x00004000c1001810 */ /* 0x000fe40007ffe0ff */
[----:B------:R-:W-:Y:S02]  /*7ba0*/  @!P5 PLOP3.LUT P4, PT, P6, PT, PT, 0x80, 0x0 ;  /* 0x000000000000d81c */ /* 0x000fe4000378f070 */
[----:B------:R-:W-:Y:S01]  /*7bb0*/  @P2 IADD3 R8, R194, 0x4000, RZ ;  /* 0x00004000c2082810 */ /* 0x000fe20007ffe0ff */
[----:B------:R-:W-:Y:S01]  /*7bc0*/  @P5 STS [R0+0x1000], RZ ;  /* 0x001000ff00005388 */ /* 0x000fe20000000800 */
[----:B------:R-:W-:Y:S02]  /*7bd0*/  PLOP3.LUT P1, PT, PT, PT, PT, 0x8, 0x0 ;  /* 0x000000000000781c */ /* 0x000fe40003f2e170 */
[----:B------:R-:W-:Y:S01]  /*7be0*/  @P5 PLOP3.LUT P1, PT, P6, PT, PT, 0x80, 0x0 ;  /* 0x000000000000581c */ /* 0x000fe2000372f070 */
[----:B------:R-:W-:Y:S01]  /*7bf0*/  @P5 STS [R0+0x1004], RZ ;  /* 0x001004ff00005388 */ /* 0x000fe20000000800 */
[----:B------:R-:W-:Y:S02]  /*7c00*/  PLOP3.LUT P2, PT, PT, PT, PT, 0x8, 0x0 ;  /* 0x000000000000781c */ /* 0x000fe40003f4e170 */
[----:B------:R-:W-:Y:S01]  /*7c10*/  @!P5 PLOP3.LUT P2, PT, P6, PT, PT, 0x80, 0x0 ;  /* 0x000000000000d81c */ /* 0x000fe2000374f070 */
[----:B------:R-:W-:Y:S02]  /*7c20*/  @P5 STS [R0+0x1008], RZ ;  /* 0x001008ff00005388 */ /* 0x000fe40000000800 */
[----:B------:R-:W-:Y:S02]  /*7c30*/  @P4 IADD3 R4, R194, 0x4000, RZ ;  /* 0x00004000c2044810 */ /* 0x000fe40007ffe0ff */
[----:B------:R1:W-:Y:S01]  /*7c40*/  @P5 STS [R0+0x100c], RZ ;  /* 0x00100cff00005388 */ /* 0x0003e20000000800 */
[C---:B------:R-:W-:Y:S02]  /*7c50*/  @P5 IADD3 R2, R193.reuse, -0x4000, RZ ;  /* 0xffffc000c1025810 */ /* 0x040fe40007ffe0ff */
[----:B--2---:R-:W-:Y:S01]  /*7c60*/  @P3 IADD3 R2, R193, 0x4000, RZ ;  /* 0x00004000c1023810 */ /* 0x004fe20007ffe0ff */
[----:B------:R-:W-:Y:S01]  /*7c70*/  @!PT LDS RZ, [RZ] ;  /* 0x00000000fffff984 */ /* 0x000fe20000000800 */
[----:B------:R-:W-:Y:S01]  /*7c80*/  @!PT LDS RZ, [RZ] ;  /* 0x00000000fffff984 */ /* 0x000fe20000000800 */
[----:B------:R-:W-:Y:S01]  /*7c90*/  @!PT LDS RZ, [RZ] ;  /* 0x00000000fffff984 */ /* 0x000fe20000000800 */
[----:B------:R2:W-:Y:S04]  /*7ca0*/  @!P5 LDGSTS.E.BYPASS.LTC128B.128 [R8+0x1000], [R12.64] ;  /* 0x010000000c08dfae */ /* 0x0005e8000b901d44 */
[----:B------:R-:W-:Y:S01]  /*7cb0*/  @P5 STS [R2+0x2000], RZ ;  /* 0x002000ff02005388 */ /* 0x000fe20000000800 */
[----:B------:R-:W-:Y:S03]  /*7cc0*/  @P2 IADD3 R5, R194, 0x4000, RZ ;  /* 0x00004000c2052810 */ /* 0x000fe60007ffe0ff */
[----:B------:R-:W-:Y:S04]  /*7cd0*/  @P5 STS [R2+0x2004], RZ ;  /* 0x002004ff02005388 */ /* 0x000fe80000000800 */
[----:B------:R-:W-:Y:S04]  /*7ce0*/  @P5 STS [R2+0x2008], RZ ;  /* 0x002008ff02005388 */ /* 0x000fe80000000800 */
[----:B------:R-:W-:Y:S01]  /*7cf0*/  @P5 STS [R2+0x200c], RZ ;  /* 0x00200cff02005388 */ /* 0x000fe20000000800 */
[C---:B-1----:R-:W-:Y:S03]  /*7d00*/  @P5 IADD3 R0, R193.reuse, -0x4000, RZ ;  /* 0xffffc000c1005810 */ /* 0x042fe60007ffe0ff */
[----:B------:R-:W-:Y:S01]  /*7d10*/  @!PT LDS RZ, [RZ] ;  /* 0x00000000fffff984 */ /* 0x000fe20000000800 */
[----:B------:R-:W-:Y:S01]  /*7d20*/  @!PT LDS RZ, [RZ] ;  /* 0x00000000fffff984 */ /* 0x000fe20000000800 */
[----:B------:R-:W-:Y:S01]  /*7d30*/  @!PT LDS RZ, [RZ] ;  /* 0x00000000fffff984 */ /* 0x000fe20000000800 */
[----:B------:R2:W-:Y:S01]  /*7d40*/  @!P5 LDGSTS.E.BYPASS.LTC128B.128 [R4+0x2000], [R14.64] ;  /* 0x020000000e04dfae */ /* 0x0005e2000b901d44 */
[----:B------:R-:W-:Y:S05]  /*7d50*/  @P1 IADD3 R0, R193, 0x4000, RZ ;  /* 0x00004000c1001810 */ /* 0x000fea0007ffe0ff */
[----:B------:R-:W-:Y:S04]  /*7d60*/  @P5 STS [R0+0x3000], RZ ;  /* 0x003000ff00005388 */ /* 0x000fe80000000800 */
[----:B------:R-:W-:Y:S04]  /*7d70*/  @P5 STS [R0+0x3004], RZ ;  /* 0x003004ff00005388 */ /* 0x000fe80000000800 */
[----:B------:R-:W-:Y:S04]  /*7d80*/  @P5 STS [R0+0x3008], RZ ;  /* 0x003008ff00005388 */ /* 0x000fe80000000800 */
[----:B------:R1:W-:Y:S04]  /*7d90*/  @P5 STS [R0+0x300c], RZ ;  /* 0x00300cff00005388 */ /* 0x0003e80000000800 */
[----:B------:R-:W-:Y:S01]  /*7da0*/  @!PT LDS RZ, [RZ] ;  /* 0x00000000fffff984 */ /* 0x000fe20000000800 */
[----:B------:R-:W-:Y:S01]  /*7db0*/  @!PT LDS RZ, [RZ] ;  /* 0x00000000fffff984 */ /* 0x000fe20000000800 */
[----:B------:R-:W-:Y:S01]  /*7dc0*/  @!PT LDS RZ, [RZ] ;  /* 0x00000000fffff984 */ /* 0x000fe20000000800 */
[----:B------:R2:W-:Y:S04]  /*7dd0*/  @!P5 LDGSTS.E.BYPASS.LTC128B.128 [R5+0x3000], [R10.64] ;  /* 0x030000000a05dfae */ /* 0x0005e8000b901d44 */
[----:B------:R-:W0:Y:S01]  /*7de0*/  LDGDEPBAR ;  /* 0x00000000000079af */ /* 0x000e220000000000 */
[----:B-1----:R-:W-:Y:S05]  /*7df0*/  IMAD.MOV.U32 R0, RZ, RZ, -0x4000 ;  /* 0xffffc000ff007424 */ /* 0x002fea00078e00ff */
[----:B------:R-:W-:Y:S05]  /*7e00*/  SEL R0, R0, 0x4000, !P6 ;  /* 0x0000400000007807 */ /* 0x000fea0007000000 */
[--C-:B------:R-:W-:Y:S02]  /*7e10*/  IMAD.IADD R182, R182, 0x1, R0.reuse ;  /* 0x00000001b6b67824 */ /* 0x100fe400078e0200 */
[--C-:B------:R-:W-:Y:S02]  /*7e20*/  IMAD.IADD R193, R193, 0x1, R0.reuse ;  /* 0x00000001c1c17824 */ /* 0x100fe400078e0200 */
[----:B------:R-:W-:Y:S02]  /*7e30*/  IMAD.IADD R194, R194, 0x1, R0 ;  /* 0x00000001c2c27824 */ /* 0x000fe400078e0200 */
.L_x_570:
[----:B--2---:R-:W-:Y:S01]  /*7e40*/  F2FP.PACK_AB R28, R165, R166 ;  /* 0x000000a6a51c723e */ /* 0x004fe200000000ff */
[----:B------:R-:W2:Y:S01]  /*7e50*/  LDL R57, [R1] ;  /* 0x0000000001397983 */ /* 0x000ea20000100800 */
        /* <DEDUP_REMOVED lines=184> */
[----:B------:R-:W-:Y:S01]  /*89e0*/  @!P1 LEA.HI.X R13, R11, R207, R13, 0x1, P3 ;  /* 0x000000cf0b0d9211 */ /* 0x000fe200018f0c0d */
        /* <DEDUP_REMOVED lines=25> */
.L_x_571:
[----:B------:R-:W-:Y:S01]  /*8b80*/  LDSM.16.M88.4 R32, [R183+0x14000] ;  /* 0x01400000b720783b */ /* 0x000fe20000000200 */
[----:B------:R-:W-:Y:S01]  /*8b90*/  IMAD.IADD R144, R177, 0x1, R146 ;  /* 0x00000001b1907824 */ /* 0x000fe200078e0292 */
[C---:B------:R-:W-:Y:S01]  /*8ba0*/  IADD3 R148, R248.reuse, -0x80, RZ ;  /* 0xffffff80f8947810 */ /* 0x040fe20007ffe0ff */
[----:B------:R-:W-:Y:S01]  /*8bb0*/  IMAD.MOV.U32 R177, RZ, RZ, R252 ;  /* 0x000000ffffb17224 */ /* 0x000fe200078e00fc */
[----:B------:R-:W-:Y:S01]  /*8bc0*/  IADD3 R149, R248, -0x80, RZ ;  /* 0xffffff80f8957810 */ /* 0x000fe20007ffe0ff */
[----:B------:R-:W2:Y:S01]  /*8bd0*/  LDSM.16.MT88.4 R16, [R0+0xc000] ;  /* 0x00c000000010783b */ /* 0x000ea20000004200 */
[----:B------:R-:W-:Y:S02]  /*8be0*/  ULOP3.LUT UR8, UR7, 0x1, URZ, 0xc0, !UPT ;  /* 0x0000000107087892 */ /* 0x000fe4000f8ec03f */
[----:B------:R-:W-:Y:S01]  /*8bf0*/  SHF.R.S32.HI R149, RZ, 0x1f, R149 ;  /* 0x0000001fff957819 */ /* 0x000fe20000011495 */
[----:B------:R-:W-:Y:S01]  /*8c00*/  UISETP.GT.AND UP2, UPT, UR7, UR18, UPT ;  /* 0x000000120700728c */ /* 0x000fe2000bf44270 */
[----:B------:R-:W3:Y:S01]  /*8c10*/  LDSM.16.M88.4 R28, [R183+0x16000] ;  /* 0x01600000b71c783b */ /* 0x000ee20000000200 */
[----:B------:R-:W-:Y:S01]  /*8c20*/  UISETP.NE.U32.AND UP0, UPT, UR8, 0x1, UPT ;  /* 0x000000010800788c */ /* 0x000fe2000bf05070 */
[----:B------:R-:W-:Y:S01]  /*8c30*/  SHF.L.U64.HI R148, R148, 0x2, R149 ;  /* 0x0000000294947819 */ /* 0x000fe20000010295 */
[----:B------:R-:W-:Y:S02]  /*8c40*/  UIADD3 UR7, UR7, -0x1, URZ ;  /* 0xffffffff07077890 */ /* 0x000fe4000fffe03f */
[----:B------:R-:W4:Y:S05]  /*8c50*/  LDSM.16.MT88.4 R36, [R2+0xc000] ;  /* 0x00c000000224783b */ /* 0x000f2a0000004200 */
[----:B------:R-:W-:Y:S05]  /*8c60*/  LDSM.16.M88.4 R40, [R146+0x14000] ;  /* 0x014000009228783b */ /* 0x000fea0000000200 */
[----:B------:R-:W1:Y:S05]  /*8c70*/  LDSM.16.MT88.4 R44, [R0+0xc800] ;  /* 0x00c80000002c783b */ /* 0x000e6a0000004200 */
[----:B------:R-:W1:Y:S05]  /*8c80*/  LDSM.16.M88.4 R48, [R146+0x16000] ;  /* 0x016000009230783b */ /* 0x000e6a0000000200 */
[----:B------:R-:W1:Y:S05]  /*8c90*/  LDSM.16.MT88.4 R52, [R2+0xc800] ;  /* 0x00c800000234783b */ /* 0x000e6a0000004200 */
[----:B------:R-:W-:Y:S01]  /*8ca0*/  LDSM.16.M88.4 R56, [R145+0x14000] ;  /* 0x014000009138783b */ /* 0x000fe20000000200 */
[-C--:B-12---:R-:W-:Y:S04]  /*8cb0*/  HMMA.16816.F32 R4, R32, R16.reuse, RZ ;  /* 0x000000102004723c */ /* 0x086fe800000018ff */
[----:B------:R-:W1:Y:S05]  /*8cc0*/  LDSM.16.MT88.4 R60, [R0+0xd000] ;  /* 0x00d00000003c783b */ /* 0x000e6a0000004200 */
[----:B------:R-:W2:Y:S01]  /*8cd0*/  LDSM.16.M88.4 R64, [R145+0x16000] ;  /* 0x016000009140783b */ /* 0x000ea20000000200 */
[C---:B---3--:R-:W-:Y:S04]  /*8ce0*/  HMMA.16816.F32 R8, R28.reuse, R16, RZ ;  /* 0x000000101c08723c */ /* 0x048fe800000018ff */
[----:B------:R-:W3:Y:S04]  /*8cf0*/  LDSM.16.MT88.4 R132, [R2+0xd000] ;  /* 0x00d000000284783b */ /* 0x000ee80000004200 */
[-C--:B------:R-:W-:Y:S01]  /*8d00*/  HMMA.16816.F32 R12, R28, R18.reuse, RZ ;  /* 0x000000121c0c723c */ /* 0x080fe200000018ff */
[----:B------:R-:W-:Y:S05]  /*8d10*/  LDSM.16.M88.4 R136, [R144+0x16000] ;  /* 0x016000009088783b */ /* 0x000fea0000000200 */
[----:B------:R-:W-:Y:S02]  /*8d20*/  LDSM.16.MT88.4 R140, [R2+0xd800] ;  /* 0x00d80000028c783b */ /* 0x000fe40000004200 */
[C---:B------:R-:W-:Y:S08]  /*8d30*/  HMMA.16816.F32 R16, R32.reuse, R18, RZ ;  /* 0x000000122010723c */ /* 0x040ff000000018ff */
[-C--:B----4-:R-:W-:Y:S08]  /*8d40*/  HMMA.16816.F32 R20, R32, R36.reuse, RZ ;  /* 0x000000242014723c */ /* 0x090ff000000018ff */
        /* <DEDUP_REMOVED lines=8> */
[----:B------:R-:W4:Y:S07]  /*8dd0*/  LDSM.16.MT88.4 R44, [R0+0xd800] ;  /* 0x00d80000002c783b */ /* 0x000f2e0000004200 */
[-C--:B------:R-:W-:Y:S08]  /*8de0*/  HMMA.16816.F32 R20, R40, R52.reuse, R20 ;  /* 0x000000342814723c */ /* 0x080ff00000001814 */
[C---:B------:R-:W-:Y:S08]  /*8df0*/  HMMA.16816.F32 R24, R48.reuse, R52, R24 ;  /* 0x000000343018723c */ /* 0x040ff00000001818 */
[-C--:B------:R-:W-:Y:S01]  /*8e00*/  HMMA.16816.F32 R28, R48, R54.reuse, R28 ;  /* 0x00000036301c723c */ /* 0x080fe2000000181c */
[----:B------:R-:W-:Y:S07]  /*8e10*/  LDSM.16.MT88.4 R48, [R0+0xe000] ;  /* 0x00e000000030783b */ /* 0x000fee0000004200 */
[----:B------:R-:W-:Y:S01]  /*8e20*/  HMMA.16816.F32 R32, R40, R54, R32 ;  /* 0x000000362820723c */ /* 0x000fe20000001820 */
[----:B------:R-:W4:Y:S05]  /*8e30*/  LDSM.16.M88.4 R40, [R183+0x18000] ;  /* 0x01800000b728783b */ /* 0x000f2a0000000200 */
[----:B------:R-:W4:Y:S02]  /*8e40*/  LDSM.16.M88.4 R52, [R183+0x1a000] ;  /* 0x01a00000b734783b */ /* 0x000f240000000200 */
[-C--:B-1----:R-:W-:Y:S08]  /*8e50*/  HMMA.16816.F32 R4, R56, R60.reuse, R4 ;  /* 0x0000003c3804723c */ /* 0x082ff00000001804 */
[C---:B--2---:R-:W-:Y:S08]  /*8e60*/  HMMA.16816.F32 R8, R64.reuse, R60, R8 ;  /* 0x0000003c4008723c */ /* 0x044ff00000001808 */
[-C--:B------:R-:W-:Y:S08]  /*8e70*/  HMMA.16816.F32 R12, R64, R62.reuse, R12 ;  /* 0x0000003e400c723c */ /* 0x080ff0000000180c */
[C---:B------:R-:W-:Y:S01]  /*8e80*/  HMMA.16816.F32 R16, R56.reuse, R62, R16 ;  /* 0x0000003e3810723c */ /* 0x040fe20000001810 */
[----:B------:R-:W1:Y:S07]  /*8e90*/  LDSM.16.MT88.4 R60, [R2+0xe000] ;  /* 0x00e00000023c783b */ /* 0x000e6e0000004200 */
[-C--:B---3--:R-:W-:Y:S08]  /*8ea0*/  HMMA.16816.F32 R20, R56, R132.reuse, R20 ;  /* 0x000000843814723c */ /* 0x088ff00000001814 */
[C---:B------:R-:W-:Y:S08]  /*8eb0*/  HMMA.16816.F32 R24, R64.reuse, R132, R24 ;  /* 0x000000844018723c */ /* 0x040ff00000001818 */
[-C--:B------:R-:W-:Y:S01]  /*8ec0*/  HMMA.16816.F32 R28, R64, R134.reuse, R28 ;  /* 0x00000086401c723c */ /* 0x080fe2000000181c */
[----:B------:R-:W-:Y:S07]  /*8ed0*/  LDSM.16.M88.4 R64, [R146+0x1a000] ;  /* 0x01a000009240783b */ /* 0x000fee0000000200 */
[----:B------:R-:W-:Y:S01]  /*8ee0*/  HMMA.16816.F32 R32, R56, R134, R32 ;  /* 0x000000863820723c */ /* 0x000fe20000001820 */
[----:B------:R-:W-:Y:S05]  /*8ef0*/  LDSM.16.MT88.4 R56, [R0+0xe800] ;  /* 0x00e800000038783b */ /* 0x000fea0000004200 */
[----:B------:R-:W-:Y:S02]  /*8f00*/  LDSM.16.MT88.4 R132, [R2+0xe800] ;  /* 0x00e800000284783b */ /* 0x000fe40000004200 */
[-C--:B----4-:R-:W-:Y:S08]  /*8f10*/  HMMA.16816.F32 R4, R36, R44.reuse, R4 ;  /* 0x0000002c2404723c */ /* 0x090ff00000001804 */
[C---:B------:R-:W-:Y:S08]  /*8f20*/  HMMA.16816.F32 R8, R136.reuse, R44, R8 ;  /* 0x0000002c8808723c */ /* 0x040ff00000001808 */
[-C--:B------:R-:W-:Y:S08]  /*8f30*/  HMMA.16816.F32 R12, R136, R46.reuse, R12 ;  /* 0x0000002e880c723c */ /* 0x080ff0000000180c */
[C---:B------:R-:W-:Y:S01]  /*8f40*/  HMMA.16816.F32 R16, R36.reuse, R46, R16 ;  /* 0x0000002e2410723c */ /* 0x040fe20000001810 */
[----:B------:R-:W2:Y:S07]  /*8f50*/  LDSM.16.M88.4 R44, [R146+0x18000] ;  /* 0x01800000922c783b */ /* 0x000eae0000000200 */
[-C--:B------:R-:W-:Y:S08]  /*8f60*/  HMMA.16816.F32 R20, R36, R140.reuse, R20 ;  /* 0x0000008c2414723c */ /* 0x080ff00000001814 */
[C---:B------:R-:W-:Y:S08]  /*8f70*/  HMMA.16816.F32 R24, R136.reuse, R140, R24 ;  /* 0x0000008c8818723c */ /* 0x040ff00000001818 */
[-C--:B------:R-:W-:Y:S01]  /*8f80*/  HMMA.16816.F32 R28, R136, R142.reuse, R28 ;  /* 0x0000008e881c723c */ /* 0x080fe2000000181c */
[----:B------:R-:W-:Y:S07]  /*8f90*/  LDSM.16.M88.4 R136, [R145+0x1a000] ;  /* 0x01a000009188783b */ /* 0x000fee0000000200 */
[----:B------:R-:W-:Y:S01]  /*8fa0*/  HMMA.16816.F32 R32, R36, R142, R32 ;  /* 0x0000008e2420723c */ /* 0x000fe20000001820 */
[----:B------:R-:W-:Y:S05]  /*8fb0*/  LDSM.16.M88.4 R36, [R145+0x18000] ;  /* 0x018000009124783b */ /* 0x000fea0000000200 */
[----:B------:R-:W-:Y:S02]  /*8fc0*/  LDSM.16.MT88.4 R140, [R2+0xf000] ;  /* 0x00f00000028c783b */ /* 0x000fe40000004200 */
        /* <DEDUP_REMOVED lines=8> */
[----:B------:R1:W-:Y:S07]  /*9050*/  LDSM.16.MT88.4 R52, [R0+0xf800] ;  /* 0x00f800000034783b */ /* 0x0003ee0000004200 */
[----:B------:R-:W-:Y:S01]  /*9060*/  HMMA.16816.F32 R32, R40, R62, R32 ;  /* 0x0000003e2820723c */ /* 0x000fe20000001820 */
[----:B------:R-:W4:Y:S05]  /*9070*/  LDSM.16.M88.4 R40, [R144+0x18000] ;  /* 0x018000009028783b */ /* 0x000f2a0000000200 */
[----:B------:R3:W-:Y:S02]  /*9080*/  LDSM.16.MT88.4 R60, [R2+0xf800] ;  /* 0x00f80000023c783b */ /* 0x0007e40000004200 */
[-C--:B--2---:R-:W-:Y:S08]  /*9090*/  HMMA.16816.F32 R4, R44, R56.reuse, R4 ;  /* 0x000000382c04723c */ /* 0x084ff00000001804 */
[C---:B------:R-:W-:Y:S04]  /*90a0*/  HMMA.16816.F32 R8, R64.reuse, R56, R8 ;  /* 0x000000384008723c */ /* 0x040fe80000001808 */
[C---:B-1----:R-:W-:Y:S04]  /*90b0*/  IMAD.SHL.U32 R0, R247.reuse, 0x10, RZ ;  /* 0x00000010f7007824 */ /* 0x042fe800078e00ff */
[-C--:B------:R-:W-:Y:S04]  /*90c0*/  HMMA.16816.F32 R12, R64, R58.reuse, R12 ;  /* 0x0000003a400c723c */ /* 0x080fe8000000180c */
[C---:B---3--:R-:W-:Y:S04]  /*90d0*/  IMAD R2, R247.reuse, 0x18, RZ ;  /* 0x00000018f7027824 */ /* 0x048fe800078e02ff */
[C---:B------:R-:W-:Y:S01]  /*90e0*/  HMMA.16816.F32 R16, R44.reuse, R58, R16 ;  /* 0x0000003a2c10723c */ /* 0x040fe20000001810 */
[----:B------:R-:W1:Y:S07]  /*90f0*/  LDSM.16.M88.4 R56, [R144+0x1a000] ;  /* 0x01a000009038783b */ /* 0x000e6e0000000200 */
[-C--:B------:R-:W-:Y:S08]  /*9100*/  HMMA.16816.F32 R20, R44, R132.reuse, R20 ;  /* 0x000000842c14723c */ /* 0x080ff00000001814 */
[C---:B------:R-:W-:Y:S08]  /*9110*/  HMMA.16816.F32 R24, R64.reuse, R132, R24 ;  /* 0x000000844018723c */ /* 0x040ff00000001818 */
[-C--:B------:R-:W-:Y:S08]  /*9120*/  HMMA.16816.F32 R28, R64, R134.reuse, R28 ;  /* 0x00000086401c723c */ /* 0x080ff0000000181c */
[----:B------:R-:W-:Y:S07]  /*9130*/  HMMA.16816.F32 R32, R44, R134, R32 ;  /* 0x000000862c20723c */ /* 0x000fee0000001820 */
[----:B------:R-:W-:Y:S01]  /*9140*/  IMAD.SHL.U32 R44, R247, 0x8, RZ ;  /* 0x00000008f72c7824 */ /* 0x000fe200078e00ff */
[-C--:B------:R-:W-:Y:S08]  /*9150*/  HMMA.16816.F32 R4, R36, R48.reuse, R4 ;  /* 0x000000302404723c */ /* 0x080ff00000001804 */
[C---:B------:R-:W-:Y:S08]  /*9160*/  HMMA.16816.F32 R8, R136.reuse, R48, R8 ;  /* 0x000000308808723c */ /* 0x040ff00000001808 */
[-C--:B------:R-:W-:Y:S08]  /*9170*/  HMMA.16816.F32 R12, R136, R50.reuse, R12 ;  /* 0x00000032880c723c */ /* 0x080ff0000000180c */
[C---:B------:R-:W-:Y:S08]  /*9180*/  HMMA.16816.F32 R16, R36.reuse, R50, R16 ;  /* 0x000000322410723c */ /* 0x040ff00000001810 */
[-C--:B------:R-:W-:Y:S08]  /*9190*/  HMMA.16816.F32 R20, R36, R140.reuse, R20 ;  /* 0x0000008c2414723c */ /* 0x080ff00000001814 */
[C---:B------:R-:W-:Y:S08]  /*91a0*/  HMMA.16816.F32 R24, R136.reuse, R140, R24 ;  /* 0x0000008c8818723c */ /* 0x040ff00000001818 */
[-C--:B------:R-:W-:Y:S08]  /*91b0*/  HMMA.16816.F32 R28, R136, R142.reuse, R28 ;  /* 0x0000008e881c723c */ /* 0x080ff0000000181c */
[----:B------:R-:W-:Y:S07]  /*91c0*/  HMMA.16816.F32 R32, R36, R142, R32 ;  /* 0x0000008e2420723c */ /* 0x000fee0000001820 */
[----:B------:R-:W-:Y:S01]  /*91d0*/  @P0 IADD3 R36, P1, R249, UR15, RZ ;  /* 0x0000000ff9240c10 */ /* 0x000fe2000ff3e0ff */
[-C--:B----4-:R-:W-:Y:S01]  /*91e0*/  HMMA.16816.F32 R4, R40, R52.reuse, R4 ;  /* 0x000000342804723c */ /* 0x090fe20000001804 */
[----:B------:R-:W-:Y:S04]  /*91f0*/  @UP3 UIADD3 UR15, UP1, UR15, -0x200, URZ ;  /* 0xfffffe000f0f3890 */ /* 0x000fe8000ff3e03f */
[----:B------:R-:W-:Y:S01]  /*9200*/  @P0 IADD3.X R37, R148, UR14, RZ, P1, !PT ;  /* 0x0000000e94250c10 */ /* 0x000fe20008ffe4ff */
[----:B------:R-:W-:Y:S02]  /*9210*/  @UP3 UIADD3.X UR14, UR14, -0x1, URZ, UP1, !UPT ;  /* 0xffffffff0e0e3890 */ /* 0x000fe40008ffe43f */
[C---:B-1----:R-:W-:Y:S02]  /*9220*/  HMMA.16816.F32 R8, R56.reuse, R52, R8 ;  /* 0x000000343808723c */ /* 0x042fe40000001808 */
[----:B------:R1:W5:Y:S05]  /*9230*/  @P0 LDG.E R245, [R36.64] ;  /* 0x0000000424f50981 */ /* 0x00036a000c1e1900 */
[----:B------:R1:W5:Y:S01]  /*9240*/  @P0 LDG.E R246, [R36.64+0x20] ;  /* 0x0000200424f60981 */ /* 0x000362000c1e1900 */
[-C--:B------:R-:W-:Y:S04]  /*9250*/  HMMA.16816.F32 R12, R56, R54.reuse, R12 ;  /* 0x00000036380c723c */ /* 0x080fe8000000180c */
[----:B------:R1:W5:Y:S04]  /*9260*/  @P0 LDG.E R243, [R36.64+0x100] ;  /* 0x0001000424f30981 */ /* 0x000368000c1e1900 */
[C---:B------:R-:W-:Y:S01]  /*9270*/  HMMA.16816.F32 R16, R40.reuse, R54, R16 ;  /* 0x000000362810723c */ /* 0x040fe20000001810 */
[----:B------:R1:W5:Y:S05]  /*9280*/  @P0 LDG.E R244, [R36.64+0x120] ;  /* 0x0001200424f40981 */ /* 0x00036a000c1e1900 */
[----:B------:R-:W-:Y:S02]  /*9290*/  RED.E.ADD.F32.FTZ.RN.STRONG.GPU [R188.64], R4 ;  /* 0x00000004bc00798e */ /* 0x000fe4000c10e784 */
[-C--:B------:R-:W-:Y:S08]  /*92a0*/  HMMA.16816.F32 R20, R40, R60.reuse, R20 ;  /* 0x0000003c2814723c */ /* 0x080ff00000001814 */
[C---:B------:R-:W-:Y:S08]  /*92b0*/  HMMA.16816.F32 R24, R56.reuse, R60, R24 ;  /* 0x0000003c3818723c */ /* 0x040ff00000001818 */
[-C--:B------:R-:W-:Y:S04]  /*92c0*/  HMMA.16816.F32 R28, R56, R62.reuse, R28 ;  /* 0x0000003e381c723c */ /* 0x080fe8000000181c */
[CC--:B-1----:R-:W-:Y:S04]  /*92d0*/  LEA R36, P0, R44.reuse, R188.reuse, 0x2 ;  /* 0x000000bc2c247211 */ /* 0x0c2fe800078010ff */
[----:B------:R-:W-:Y:S04]  /*92e0*/  HMMA.16816.F32 R32, R40, R62, R32 ;  /* 0x0000003e2820723c */ /* 0x000fe80000001820 */
[-C--:B------:R-:W-:Y:S02]  /*92f0*/  LEA.HI.X.SX32 R37, R44, R189.reuse, 0x2, P0 ;  /* 0x000000bd2c257211 */ /* 0x080fe400000f16ff */
[-C--:B------:R-:W-:Y:S01]  /*9300*/  LEA R38, P0, R2, R188.reuse, 0x2 ;  /* 0x000000bc02267211 */ /* 0x080fe200078010ff */
[C---:B------:R-:W-:Y:S01]  /*9310*/  IMAD.SHL.U32 R41, R247.reuse, 0x20, RZ ;  /* 0x00000020f7297824 */ /* 0x040fe200078e00ff */
[CC--:B------:R-:W-:Y:S01]  /*9320*/  LEA R42, P1, R0.reuse, R188.reuse, 0x2 ;  /* 0x000000bc002a7211 */ /* 0x0c0fe200078210ff */
[----:B------:R1:W-:Y:S03]  /*9330*/  RED.E.ADD.F32.FTZ.RN.STRONG.GPU [R36.64], R5 ;  /* 0x000000052400798e */ /* 0x0003e6000c10e784 */
[-C--:B------:R-:W-:Y:S02]  /*9340*/  LEA.HI.X.SX32 R43, R0, R189.reuse, 0x2, P1 ;  /* 0x000000bd002b7211 */ /* 0x080fe400008f16ff */
[-C--:B------:R-:W-:Y:S01]  /*9350*/  LEA.HI.X.SX32 R39, R2, R189.reuse, 0x2, P0 ;  /* 0x000000bd02277211 */ /* 0x080fe200000f16ff */
[----:B------:R-:W-:Y:S01]  /*9360*/  IMAD R2, R247, 0x30, RZ ;  /* 0x00000030f7027824 */ /* 0x000fe200078e02ff */
[CC--:B------:R-:W-:Y:S01]  /*9370*/  LEA R40, P1, R41.reuse, R188.reuse, 0x2 ;  /* 0x000000bc29287211 */ /* 0x0c0fe200078210ff */
[----:B------:R-:W-:Y:S01]  /*9380*/  RED.E.ADD.F32.FTZ.RN.STRONG.GPU [R42.64], R6 ;  /* 0x000000062a00798e */ /* 0x000fe2000c10e784 */
[----:B------:R-:W-:Y:S02]  /*9390*/  IADD3 R0, R0, 0x20, RZ ;  /* 0x0000002000007810 */ /* 0x000fe40007ffe0ff */
[-C--:B------:R-:W-:Y:S02]  /*93a0*/  LEA.HI.X.SX32 R41, R41, R189.reuse, 0x2, P1 ;  /* 0x000000bd29297211 */ /* 0x080fe400008f16ff */
[----:B------:R2:W-:Y:S05]  /*93b0*/  RED.E.ADD.F32.FTZ.RN.STRONG.GPU [R38.64], R7 ;  /* 0x000000072600798e */ /* 0x0005ea000c10e784 */
[----:B------:R3:W-:Y:S01]  /*93c0*/  RED.E.ADD.F32.FTZ.RN.STRONG.GPU [R40.64], R8 ;  /* 0x000000082800798e */ /* 0x0007e2000c10e784 */
[----:B-1----:R-:W-:Y:S05]  /*93d0*/  IMAD R5, R247, 0x28, RZ ;  /* 0x00000028f7057824 */ /* 0x002fea00078e02ff */
[CC--:B------:R-:W-:Y:S04]  /*93e0*/  LEA R4, P0, R5.reuse, R188.reuse, 0x2 ;  /* 0x000000bc05047211 */ /* 0x0c0fe800078010ff */
[-C--:B------:R-:W-:Y:S02]  /*93f0*/  LEA.HI.X.SX32 R5, R5, R189.reuse, 0x2, P0 ;  /* 0x000000bd05057211 */ /* 0x080fe400000f16ff */
[CC--:B--2---:R-:W-:Y:S03]  /*9400*/  LEA R38, P1, R2.reuse, R188.reuse, 0x2 ;  /* 0x000000bc02267211 */ /* 0x0c4fe600078210ff */
[----:B------:R1:W-:Y:S01]  /*9410*/  RED.E.ADD.F32.FTZ.RN.STRONG.GPU [R4.64], R9 ;  /* 0x000000090400798e */ /* 0x0003e2000c10e784 */
[C---:B------:R-:W-:Y:S01]  /*9420*/  IMAD R7, R247.reuse, 0x38, RZ ;  /* 0x00000038f7077824 */ /* 0x040fe200078e02ff */
[-C--:B------:R-:W-:Y:S01]  /*9430*/  LEA.HI.X.SX32 R39, R2, R189.reuse, 0x2, P1 ;  /* 0x000000bd02277211 */ /* 0x080fe200008f16ff */
[----:B---3--:R-:W-:Y:S03]  /*9440*/  IMAD.SHL.U32 R40, R247, 0x40, RZ ;  /* 0x00000040f7287824 */ /* 0x008fe600078e00ff */
[-C--:B------:R-:W-:Y:S01]  /*9450*/  LEA R6, P0, R7, R188.reuse, 0x2 ;  /* 0x000000bc07067211 */ /* 0x080fe200078010ff */
[----:B------:R-:W-:Y:S01]  /*9460*/  IMAD R2, R247, 0x48, RZ ;  /* 0x00000048f7027824 */ /* 0x000fe200078e02ff */
[----:B------:R2:W-:Y:S02]  /*9470*/  RED.E.ADD.F32.FTZ.RN.STRONG.GPU [R38.64], R10 ;  /* 0x0000000a2600798e */ /* 0x0005e4000c10e784 */
[-C--:B------:R-:W-:Y:S02]  /*9480*/  LEA.HI.X.SX32 R7, R7, R189.reuse, 0x2, P0 ;  /* 0x000000bd07077211 */ /* 0x080fe400000f16ff */
[-C--:B------:R-:W-:Y:S03]  /*9490*/  LEA R8, P0, R2, R188.reuse, 0x2 ;  /* 0x000000bc02087211 */ /* 0x080fe600078010ff */
[----:B------:R3:W-:Y:S01]  /*94a0*/  RED.E.ADD.F32.FTZ.RN.STRONG.GPU [R6.64], R11 ;  /* 0x0000000b0600798e */ /* 0x0007e2000c10e784 */
[-C--:B-1----:R-:W-:Y:S02]  /*94b0*/  LEA R4, P1, R40, R188.reuse, 0x2 ;  /* 0x000000bc28047211 */ /* 0x082fe400078210ff */
[-C--:B------:R-:W-:Y:S01]  /*94c0*/  LEA.HI.X.SX32 R9, R2, R189.reuse, 0x2, P0 ;  /* 0x000000bd02097211 */ /* 0x080fe200000f16ff */
[C---:B------:R-:W-:Y:S01]  /*94d0*/  IMAD R2, R247.reuse, 0x60, RZ ;  /* 0x00000060f7027824 */ /* 0x040fe200078e02ff */
[-C--:B------:R-:W-:Y:S01]  /*94e0*/  LEA.HI.X.SX32 R5, R40, R189.reuse, 0x2, P1 ;  /* 0x000000bd28057211 */ /* 0x080fe200008f16ff */
[C---:B--2---:R-:W-:Y:S04]  /*94f0*/  IMAD R38, R247.reuse, 0x50, RZ ;  /* 0x00000050f7267824 */ /* 0x044fe800078e02ff */
[----:B------:R1:W-:Y:S01]  /*9500*/  RED.E.ADD.F32.FTZ.RN.STRONG.GPU [R4.64], R16 ;  /* 0x000000100400798e */ /* 0x0003e2000c10e784 */
[C---:B------:R-:W-:Y:S04]  /*9510*/  IMAD R10, R247.reuse, 0x58, RZ ;  /* 0x00000058f70a7824 */ /* 0x040fe800078e02ff */
[----:B------:R2:W-:Y:S01]  /*9520*/  RED.E.ADD.F32.FTZ.RN.STRONG.GPU [R8.64], R17 ;  /* 0x000000110800798e */ /* 0x0005e2000c10e784 */
[CC--:B---3--:R-:W-:Y:S01]  /*9530*/  LEA R6, P1, R38.reuse, R188.reuse, 0x2 ;  /* 0x000000bc26067211 */ /* 0x0c8fe200078210ff */
[C---:B------:R-:W-:Y:S03]  /*9540*/  IMAD R11, R247.reuse, 0x68, RZ ;  /* 0x00000068f70b7824 */ /* 0x040fe600078e02ff */
[-C--:B------:R-:W-:Y:S05]  /*9550*/  LEA.HI.X.SX32 R7, R38, R189.reuse, 0x2, P1 ;  /* 0x000000bd26077211 */ /* 0x080fea00008f16ff */
[----:B------:R3:W-:Y:S01]  /*9560*/  RED.E.ADD.F32.FTZ.RN.STRONG.GPU [R6.64], R18 ;  /* 0x000000120600798e */ /* 0x0007e2000c10e784 */
[CC--:B-1----:R-:W-:Y:S04]  /*9570*/  LEA R4, P0, R10.reuse, R188.reuse, 0x2 ;  /* 0x000000bc0a047211 */ /* 0x0c2fe800078010ff */
[-C--:B------:R-:W-:Y:S01]  /*9580*/  LEA.HI.X.SX32 R5, R10, R189.reuse, 0x2, P0 ;  /* 0x000000bd0a057211 */ /* 0x080fe200000f16ff */
[C---:B------:R-:W-:Y:S01]  /*9590*/  IMAD R10, R247.reuse, 0x70, RZ ;  /* 0x00000070f70a7824 */ /* 0x040fe200078e02ff */
[CC--:B--2---:R-:W-:Y:S03]  /*95a0*/  LEA R8, P1, R2.reuse, R188.reuse, 0x2 ;  /* 0x000000bc02087211 */ /* 0x0c4fe600078210ff */
[----:B------:R1:W-:Y:S01]  /*95b0*/  RED.E.ADD.F32.FTZ.RN.STRONG.GPU [R4.64], R19 ;  /* 0x000000130400798e */ /* 0x0003e2000c10e784 */
[-C--:B------:R-:W-:Y:S01]  /*95c0*/  LEA.HI.X.SX32 R9, R2, R189.reuse, 0x2, P1 ;  /* 0x000000bd02097211 */ /* 0x080fe200008f16ff */
[----:B------:R-:W-:Y:S04]  /*95d0*/  IMAD R2, R247, 0x78, RZ ;  /* 0x00000078f7027824 */ /* 0x000fe800078e02ff */
[----:B------:R2:W-:Y:S01]  /*95e0*/  RED.E.ADD.F32.FTZ.RN.STRONG.GPU [R8.64], R12 ;  /* 0x0000000c0800798e */ /* 0x0005e2000c10e784 */
[CC--:B---3--:R-:W-:Y:S04]  /*95f0*/  LEA R6, P0, R11.reuse, R188.reuse, 0x2 ;  /* 0x000000bc0b067211 */ /* 0x0c8fe800078010ff */
[-C--:B------:R-:W-:Y:S05]  /*9600*/  LEA.HI.X.SX32 R7, R11, R189.reuse, 0x2, P0 ;  /* 0x000000bd0b077211 */ /* 0x080fea00000f16ff */
[----:B------:R-:W-:Y:S01]  /*9610*/  RED.E.ADD.F32.FTZ.RN.STRONG.GPU [R6.64], R13 ;  /* 0x0000000d0600798e */ /* 0x000fe2000c10e784 */
[CC--:B-1----:R-:W-:Y:S04]  /*9620*/  LEA R4, P1, R10.reuse, R188.reuse, 0x2 ;  /* 0x000000bc0a047211 */ /* 0x0c2fe800078210ff */
[-C--:B------:R-:W-:Y:S02]  /*9630*/  LEA.HI.X.SX32 R5, R10, R189.reuse, 0x2, P1 ;  /* 0x000000bd0a057211 */ /* 0x080fe400008f16ff */
[CC--:B--2---:R-:W-:Y:S03]  /*9640*/  LEA R8, P0, R2.reuse, R188.reuse, 0x2 ;  /* 0x000000bc02087211 */ /* 0x0c4fe600078010ff */
[----:B------:R1:W-:Y:S01]  /*9650*/  RED.E.ADD.F32.FTZ.RN.STRONG.GPU [R4.64], R14 ;  /* 0x0000000e0400798e */ /* 0x0003e2000c10e784 */
[-C--:B------:R-:W-:Y:S01]  /*9660*/  LEA.HI.X.SX32 R9, R2, R189.reuse, 0x2, P0 ;  /* 0x000000bd02097211 */ /* 0x080fe200000f16ff */
[----:B------:R-:W-:Y:S01]  /*9670*/  IMAD.IADD R2, R44, 0x1, R0 ;  /* 0x000000012c027824 */ /* 0x000fe200078e0200 */
[CC--:B------:R-:W-:Y:S03]  /*9680*/  LEA R10, P0, R0.reuse, R188.reuse, 0x2 ;  /* 0x000000bc000a7211 */ /* 0x0c0fe600078010ff */
[----:B------:R2:W-:Y:S01]  /*9690*/  RED.E.ADD.F32.FTZ.RN.STRONG.GPU [R8.64], R15 ;  /* 0x0000000f0800798e */ /* 0x0005e2000c10e784 */
[-C--:B------:R-:W-:Y:S01]  /*96a0*/  LEA.HI.X.SX32 R11, R0, R189.reuse, 0x2, P0 ;  /* 0x000000bd000b7211 */ /* 0x080fe200000f16ff */
[C---:B------:R-:W-:Y:S03]  /*96b0*/  IMAD.IADD R0, R44.reuse, 0x1, R2 ;  /* 0x000000012c007824 */ /* 0x040fe600078e0202 */
[----:B------:R-:W-:Y:S05]  /*96c0*/  RED.E.ADD.F32.FTZ.RN.STRONG.GPU [R188.64+0x80], R20 ;  /* 0x00008014bc00798e */ /* 0x000fea000c10e784 */
[----:B------:R-:W-:Y:S05]  /*96d0*/  RED.E.ADD.F32.FTZ.RN.STRONG.GPU [R36.64+0x80], R21 ;  /* 0x000080152400798e */ /* 0x000fea000c10e784 */
[----:B------:R3:W-:Y:S05]  /*96e0*/  RED.E.ADD.F32.FTZ.RN.STRONG.GPU [R10.64], R22 ;  /* 0x000000160a00798e */ /* 0x0007ea000c10e784 */
[----:B------:R-:W-:Y:S01]  /*96f0*/  LDSM.16.MT88.4 R36, [R3+0x19000] ;  /* 0x019000000324783b */ /* 0x000fe20000004200 */
[----:B-1----:R-:W-:Y:S01]  /*9700*/  IMAD.IADD R4, R44, 0x1, R0 ;  /* 0x000000012c047824 */ /* 0x002fe200078e0200 */
[CC--:B--2---:R-:W-:Y:S04]  /*9710*/  LEA R8, P0, R2.reuse, R188.reuse, 0x2 ;  /* 0x000000bc02087211 */ /* 0x0c4fe800078010ff */
[-C--:B------:R-:W-:Y:S02]  /*9720*/  LEA.HI.X.SX32 R9, R2, R189.reuse, 0x2, P0 ;  /* 0x000000bd02097211 */ /* 0x080fe400000f16ff */
[CC--:B------:R-:W-:Y:S03]  /*9730*/  LEA R6, P0, R0.reuse, R188.reuse, 0x2 ;  /* 0x000000bc00067211 */ /* 0x0c0fe600078010ff */
[----:B------:R1:W-:Y:S01]  /*9740*/  RED.E.ADD.F32.FTZ.RN.STRONG.GPU [R8.64], R23 ;  /* 0x000000170800798e */ /* 0x0003e2000c10e784 */
[-C--:B------:R-:W-:Y:S01]  /*9750*/  LEA.HI.X.SX32 R7, R0, R189.reuse, 0x2, P0 ;  /* 0x000000bd00077211 */ /* 0x080fe200000f16ff */
[C---:B------:R-:W-:Y:S03]  /*9760*/  IMAD.IADD R0, R44.reuse, 0x1, R4 ;  /* 0x000000012c007824 */ /* 0x040fe600078e0204 */
[----:B------:R-:W-:Y:S01]  /*9770*/  LDSM.16.MT88.4 R20, [R3+0x14800] ;  /* 0x014800000314783b */ /* 0x000fe20000004200 */
[----:B------:R-:W-:Y:S01]  /*9780*/  IMAD.IADD R2, R44, 0x1, R0 ;  /* 0x000000012c027824 */ /* 0x000fe200078e0200 */
[CC--:B---3--:R-:W-:Y:S03]  /*9790*/  LEA R10, P0, R0.reuse, R188.reuse, 0x2 ;  /* 0x000000bc000a7211 */ /* 0x0c8fe600078010ff */
[----:B------:R2:W-:Y:S01]  /*97a0*/  RED.E.ADD.F32.FTZ.RN.STRONG.GPU [R6.64], R24 ;  /* 0x000000180600798e */ /* 0x0005e2000c10e784 */
[-C--:B------:R-:W-:Y:S01]  /*97b0*/  LEA.HI.X.SX32 R11, R0, R189.reuse, 0x2, P0 ;  /* 0x000000bd000b7211 */ /* 0x080fe200000f16ff */
[----:B------:R-:W-:Y:S01]  /*97c0*/  IMAD.IADD R0, R44, 0x1, R2 ;  /* 0x000000012c007824 */ /* 0x000fe200078e0202 */
[CC--:B-1----:R-:W-:Y:S04]  /*97d0*/  LEA R8, P1, R4.reuse, R188.reuse, 0x2 ;  /* 0x000000bc04087211 */ /* 0x0c2fe800078210ff */
[-C--:B------:R-:W-:Y:S01]  /*97e0*/  LEA.HI.X.SX32 R9, R4, R189.reuse, 0x2, P1 ;  /* 0x000000bd04097211 */ /* 0x080fe200008f16ff */
[----:B------:R-:W-:Y:S04]  /*97f0*/  IMAD.IADD R4, R44, 0x1, R0 ;  /* 0x000000012c047824 */ /* 0x000fe800078e0200 */
[----:B------:R1:W-:Y:S01]  /*9800*/  RED.E.ADD.F32.FTZ.RN.STRONG.GPU [R8.64], R25 ;  /* 0x000000190800798e */ /* 0x0003e2000c10e784 */
[CC--:B--2---:R-:W-:Y:S04]  /*9810*/  LEA R6, P0, R2.reuse, R188.reuse, 0x2 ;  /* 0x000000bc02067211 */ /* 0x0c4fe800078010ff */
[----:B------:R-:W-:Y:S01]  /*9820*/  RED.E.ADD.F32.FTZ.RN.STRONG.GPU [R10.64], R26 ;  /* 0x0000001a0a00798e */ /* 0x000fe2000c10e784 */
[-C--:B------:R-:W-:Y:S01]  /*9830*/  LEA.HI.X.SX32 R7, R2, R189.reuse, 0x2, P0 ;  /* 0x000000bd02077211 */ /* 0x080fe200000f16ff */
[----:B------:R-:W-:Y:S04]  /*9840*/  IMAD.IADD R2, R44, 0x1, R4 ;  /* 0x000000012c027824 */ /* 0x000fe800078e0204 */
[----:B------:R2:W-:Y:S05]  /*9850*/  RED.E.ADD.F32.FTZ.RN.STRONG.GPU [R6.64], R27 ;  /* 0x0000001b0600798e */ /* 0x0005ea000c10e784 */
[----:B------:R-:W-:Y:S01]  /*9860*/  LDSM.16.MT88.4 R24, [R176+0x800] ;  /* 0x00080000b018783b */ /* 0x000fe20000004200 */
[CC--:B-1----:R-:W-:Y:S04]  /*9870*/  LEA R8, P0, R0.reuse, R188.reuse, 0x2 ;  /* 0x000000bc00087211 */ /* 0x0c2fe800078010ff */
[-C--:B------:R-:W-:Y:S01]  /*9880*/  LEA.HI.X.SX32 R9, R0, R189.reuse, 0x2, P0 ;  /* 0x000000bd00097211 */ /* 0x080fe200000f16ff */
[----:B------:R-:W-:Y:S01]  /*9890*/  IMAD.IADD R0, R44, 0x1, R2 ;  /* 0x000000012c007824 */ /* 0x000fe200078e0202 */
[CC--:B------:R-:W-:Y:S03]  /*98a0*/  LEA R14, P0, R2.reuse, R188.reuse, 0x2 ;  /* 0x000000bc020e7211 */ /* 0x0c0fe600078010ff */
[----:B------:R1:W-:Y:S01]  /*98b0*/  RED.E.ADD.F32.FTZ.RN.STRONG.GPU [R8.64], R32 ;  /* 0x000000200800798e */ /* 0x0003e2000c10e784 */
[-C--:B------:R-:W-:Y:S02]  /*98c0*/  LEA.HI.X.SX32 R15, R2, R189.reuse, 0x2, P0 ;  /* 0x000000bd020f7211 */ /* 0x080fe400000f16ff */
[-C--:B--2---:R-:W-:Y:S02]  /*98d0*/  LEA R6, P1, R4, R188.reuse, 0x2 ;  /* 0x000000bc04067211 */ /* 0x084fe400078210ff */
[-C--:B------:R-:W-:Y:S02]  /*98e0*/  LEA R12, P0, R0, R188.reuse, 0x2 ;  /* 0x000000bc000c7211 */ /* 0x080fe400078010ff */
[-C--:B------:R-:W-:Y:S01]  /*98f0*/  LEA.HI.X.SX32 R7, R4, R189.reuse, 0x2, P1 ;  /* 0x000000bd04077211 */ /* 0x080fe200008f16ff */
[----:B------:R-:W-:Y:S01]  /*9900*/  IMAD.IADD R4, R44, 0x1, R0 ;  /* 0x000000012c047824 */ /* 0x000fe200078e0200 */
[-C--:B------:R-:W-:Y:S03]  /*9910*/  LEA.HI.X.SX32 R13, R0, R189.reuse, 0x2, P0 ;  /* 0x000000bd000d7211 */ /* 0x080fe600000f16ff */
[----:B------:R2:W-:Y:S01]  /*9920*/  RED.E.ADD.F32.FTZ.RN.STRONG.GPU [R6.64], R33 ;  /* 0x000000210600798e */ /* 0x0005e2000c10e784 */
[-C--:B------:R-:W-:Y:S01]  /*9930*/  LEA R10, P0, R4, R188.reuse, 0x2 ;  /* 0x000000bc040a7211 */ /* 0x080fe200078010ff */
[----:B------:R-:W-:Y:S03]  /*9940*/  IMAD.IADD R2, R44, 0x1, R4 ;  /* 0x000000012c027824 */ /* 0x000fe600078e0204 */
[----:B------:R-:W-:Y:S01]  /*9950*/  RED.E.ADD.F32.FTZ.RN.STRONG.GPU [R14.64], R34 ;  /* 0x000000220e00798e */ /* 0x000fe2000c10e784 */
[-C--:B------:R-:W-:Y:S01]  /*9960*/  LEA.HI.X.SX32 R11, R4, R189.reuse, 0x2, P0 ;  /* 0x000000bd040b7211 */ /* 0x080fe200000f16ff */
[C---:B------:R-:W-:Y:S03]  /*9970*/  IMAD.IADD R0, R44.reuse, 0x1, R2 ;  /* 0x000000012c007824 */ /* 0x040fe600078e0202 */
[----:B------:R-:W-:Y:S01]  /*9980*/  RED.E.ADD.F32.FTZ.RN.STRONG.GPU [R12.64], R35 ;  /* 0x000000230c00798e */ /* 0x000fe2000c10e784 */
[----:B------:R-:W-:Y:S01]  /*9990*/  IMAD.IADD R5, R44, 0x1, R0 ;  /* 0x000000012c057824 */ /* 0x000fe200078e0200 */
[CC--:B-1----:R-:W-:Y:S03]  /*99a0*/  LEA R8, P2, R2.reuse, R188.reuse, 0x2 ;  /* 0x000000bc02087211 */ /* 0x0c2fe600078410ff */
[----:B------:R-:W-:Y:S01]  /*99b0*/  RED.E.ADD.F32.FTZ.RN.STRONG.GPU [R10.64], R28 ;  /* 0x0000001c0a00798e */ /* 0x000fe2000c10e784 */
[CC--:B------:R-:W-:Y:S02]  /*99c0*/  LEA R4, P0, R5.reuse, R188.reuse, 0x2 ;  /* 0x000000bc05047211 */ /* 0x0c0fe400078010ff */
[-C--:B------:R-:W-:Y:S02]  /*99d0*/  LEA.HI.X.SX32 R9, R2, R189.reuse, 0x2, P2 ;  /* 0x000000bd02097211 */ /* 0x080fe400010f16ff */
[-C--:B------:R-:W-:Y:S01]  /*99e0*/  LEA.HI.X.SX32 R5, R5, R189.reuse, 0x2, P0 ;  /* 0x000000bd05057211 */ /* 0x080fe200000f16ff */
[----:B------:R-:W-:Y:S01]  /*99f0*/  LDSM.16.MT88.4 R12, [R3+0x18000] ;  /* 0x01800000030c783b */ /* 0x000fe20000004200 */
[----:B------:R-:W-:Y:S02]  /*9a00*/  PLOP3.LUT P0, PT, PT, PT, UP2, 0x80, 0x0 ;  /* 0x000000000000781c */ /* 0x000fe40003f0f028 */
[C---:B--2---:R-:W-:Y:S02]  /*9a10*/  LEA R6, P1, R0.reuse, R188, 0x2 ;  /* 0x000000bc00067211 */ /* 0x044fe400078210ff */
[----:B------:R-:W-:Y:S02]  /*9a20*/  RED.E.ADD.F32.FTZ.RN.STRONG.GPU [R8.64], R29 ;  /* 0x0000001d0800798e */ /* 0x000fe4000c10e784 */
[----:B------:R-:W-:Y:S01]  /*9a30*/  LEA.HI.X.SX32 R7, R0, R189, 0x2, P1 ;  /* 0x000000bd00077211 */ /* 0x000fe200008f16ff */
[----:B------:R-:W-:Y:S02]  /*9a40*/  IMAD.IADD R0, R177, 0x1, R176 ;  /* 0x00000001b1007824 */ /* 0x000fe400078e02b0 */
[----:B------:R-:W-:Y:S01]  /*9a50*/  LDSM.16.MT88.4 R8, [R176] ;  /* 0x00000000b008783b */ /* 0x000fe20000004200 */
[----:B------:R-:W-:Y:S01]  /*9a60*/  PLOP3.LUT P1, PT, PT, PT, UP0, 0x80, 0x0 ;  /* 0x000000000000781c */ /* 0x000fe20003f2f008 */
[----:B------:R-:W-:Y:S03]  /*9a70*/  @UP3 UIADD3 UR17, UP0, UR17, -0x200, URZ ;  /* 0xfffffe0011113890 */ /* 0x000fe6000ff1e03f */
[----:B------:R-:W-:Y:S01]  /*9a80*/  RED.E.ADD.F32.FTZ.RN.STRONG.GPU [R6.64], R30 ;  /* 0x0000001e0600798e */ /* 0x000fe2000c10e784 */
[----:B------:R-:W-:Y:S04]  /*9a90*/  @UP3 UIADD3.X UR16, UR16, -0x1, URZ, UP0, !UPT ;  /* 0xffffffff10103890 */ /* 0x000fe800087fe43f */
[----:B------:R-:W-:Y:S05]  /*9aa0*/  RED.E.ADD.F32.FTZ.RN.STRONG.GPU [R4.64], R31 ;  /* 0x0000001f0400798e */ /* 0x000fea000c10e784 */
[----:B------:R-:W1:Y:S05]  /*9ab0*/  LDSM.16.MT88.4 R4, [R3+0x14000] ;  /* 0x014000000304783b */ /* 0x000e6a0000004200 */
[----:B------:R-:W2:Y:S05]  /*9ac0*/  LDSM.16.MT88.4 R16, [R0] ;  /* 0x000000000010783b */ /* 0x000eaa0000004200 */
[----:B------:R-:W3:Y:S05]  /*9ad0*/  LDSM.16.MT88.4 R32, [R3+0x18800] ;  /* 0x018800000320783b */ /* 0x000eea0000004200 */
[----:B------:R-:W4:Y:S05]  /*9ae0*/  LDSM.16.MT88.4 R28, [R0+0x800] ;  /* 0x00080000001c783b */ /* 0x000f2a0000004200 */
[----:B------:R-:W-:Y:S01]  /*9af0*/  LDSM.16.MT88.4 R40, [R0+0x1000] ;  /* 0x001000000028783b */ /* 0x000fe20000004200 */
[-C--:B-1----:R-:W-:Y:S08]  /*9b00*/  HMMA.16816.F32 R100, R4, R8.reuse, R100 ;  /* 0x000000080464723c */ /* 0x082ff00000001864 */
[C---:B------:R-:W-:Y:S08]  /*9b10*/  HMMA.16816.F32 R104, R12.reuse, R8, R104 ;  /* 0x000000080c68723c */ /* 0x040ff00000001868 */
[-C--:B------:R-:W-:Y:S08]  /*9b20*/  HMMA.16816.F32 R108, R12, R10.reuse, R108 ;  /* 0x0000000a0c6c723c */ /* 0x080ff0000000186c */
[C---:B------:R-:W-:Y:S01]  /*9b30*/  HMMA.16816.F32 R112, R4.reuse, R10, R112 ;  /* 0x0000000a0470723c */ /* 0x040fe20000001870 */
[----:B------:R-:W-:Y:S07]  /*9b40*/  LDSM.16.MT88.4 R8, [R3+0x15000] ;  /* 0x015000000308783b */ /* 0x000fee0000004200 */
[-C--:B--2---:R-:W-:Y:S08]  /*9b50*/  HMMA.16816.F32 R116, R4, R16.reuse, R116 ;  /* 0x000000100474723c */ /* 0x084ff00000001874 */
        /* <DEDUP_REMOVED lines=215> */
.L_x_573:
        /* <DEDUP_REMOVED lines=19> */
.L_x_574:
        /* <DEDUP_REMOVED lines=37> */
[----:B------:R-:W2:Y:S01]  /*ac50*/  LDS.128 R12, [R147+0xc000] ;  /* 0x00c00000930c7984 */ /* 0x000ea20000000c00 */
        /* <DEDUP_REMOVED lines=9> */
.L_x_576:
[----:B------:R-:W-:Y:S05]  /*acf0*/  BSYNC B0 ;  /* 0x0000000000007941 */ /* 0x000fea0003800000 */
.L_x_575:
        /* <DEDUP_REMOVED lines=15> */
.L_x_578:
[----:B------:R-:W-:Y:S05]  /*adf0*/  BSYNC B0 ;  /* 0x0000000000007941 */ /* 0x000fea0003800000 */
.L_x_577:
        /* <DEDUP_REMOVED lines=15> */
.L_x_580:
[----:B------:R-:W-:Y:S05]  /*aef0*/  BSYNC B0 ;  /* 0x0000000000007941 */ /* 0x000fea0003800000 */
.L_x_579:
        /* <DEDUP_REMOVED lines=14> */
.L_x_582:
[----:B------:R-:W-:Y:S05]  /*afe0*/  BSYNC B0 ;  /* 0x0000000000007941 */ /* 0x000fea0003800000 */
.L_x_581:
        /* <DEDUP_REMOVED lines=25> */
.L_x_584:
[----:B------:R-:W-:Y:S05]  /*b180*/  BSYNC B0 ;  /* 0x0000000000007941 */ /* 0x000fea0003800000 */
.L_x_583:
        /* <DEDUP_REMOVED lines=13> */
.L_x_586:
[----:B------:R-:W-:Y:S05]  /*b260*/  BSYNC B0 ;  /* 0x0000000000007941 */ /* 0x000fea0003800000 */
.L_x_585:
        /* <DEDUP_REMOVED lines=13> */
.L_x_588:
[----:B------:R-:W-:Y:S05]  /*b340*/  BSYNC B0 ;  /* 0x0000000000007941 */ /* 0x000fea0003800000 */
.L_x_587:
        /* <DEDUP_REMOVED lines=11> */
.L_x_535:
[----:B------:R-:W-:Y:S05]  /*b400*/  BSYNC B1 ;  /* 0x0000000000017941 */ /* 0x000fea0003800000 */
.L_x_513:
        /* <DEDUP_REMOVED lines=11> */
.L_x_589:
[----:B------:R-:W-:Y:S05]  /*b4c0*/  EXIT ;  /* 0x000000000000794d */ /* 0x000fea0003800000 */
.L_x_591:
        /* <DEDUP_REMOVED lines=11> */
.L_x_2460:


//--------------------- .text._ZN5flash44flash_bwd_dq_dk_dv_loop_seqk_parallel_kernelI23Flash_bwd_kernel_traitsILi64ELi128ELi128ELi8ELi4ELi4ELi4ELb0ELb0EN7cutlass6half_tE19Flash_kernel_traitsILi64ELi128ELi128ELi8ES3_EELb0ELb0ELb0ELb0ELb1ELb1ELb0EEEvNS_16Flash_bwd_paramsE --------------------------
	.section	.text._ZN5flash44flash_bwd_dq_dk_dv_loop_seqk_parallel_kernelI23Flash_bwd_kernel_traitsILi64ELi128ELi128ELi8ELi4ELi4ELi4ELb0ELb0EN7cutlass6half_tE19Flash_kernel_traitsILi64ELi128ELi128ELi8ES3_EELb0ELb0ELb0ELb0ELb1ELb1ELb0EEEvNS_16Flash_bwd_paramsE,"ax",@progbits
	.sectioninfo	@"SHI_REGISTERS=255"
	.align	128
        .global         _ZN5flash44flash_bwd_dq_dk_dv_loop_seqk_parallel_kernelI23Flash_bwd_kernel_traitsILi64ELi128ELi128ELi8ELi4ELi4ELi4ELb0ELb0EN7cutlass6half_tE19Flash_kernel_traitsILi64ELi128ELi128ELi8ES3_EELb0ELb0ELb0ELb0ELb1ELb1ELb0EEEvNS_16Flash_bwd_paramsE
        .type           _ZN5flash44flash_bwd_dq_dk_dv_loop_seqk_parallel_kernelI23Flash_bwd_kernel_traitsILi64ELi128ELi128ELi8ELi4ELi4ELi4ELb0ELb0EN7cutlass6half_tE19Flash_kernel_traitsILi64ELi128ELi128ELi8ES3_EELb0ELb0ELb0ELb0ELb1ELb1ELb0EEEvNS_16Flash_bwd_paramsE,@function
        .size           _ZN5flash44flash_bwd_dq_dk_dv_loop_seqk_parallel_kernelI23Flash_bwd_kernel_traitsILi64ELi128ELi128ELi8ELi4ELi4ELi4ELb0ELb0EN7cutlass6half_tE19Flash_kernel_traitsILi64ELi128ELi128ELi8ES3_EELb0ELb0ELb0ELb0ELb1ELb1ELb0EEEvNS_16Flash_bwd_paramsE,(.L_x_2461 - _ZN5flash44flash_bwd_dq_dk_dv_loop_seqk_parallel_kernelI23Flash_bwd_kernel_traitsILi64ELi128ELi128ELi8ELi4ELi4ELi4ELb0ELb0EN7cutlass6half_tE19Flash_kernel_traitsILi64ELi128ELi128ELi8ES3_EELb0ELb0ELb0ELb0ELb1ELb1ELb0EEEvNS_16Flash_bwd_paramsE)
        .other          _ZN5flash44flash_bwd_dq_dk_dv_loop_seqk_parallel_kernelI23Flash_bwd_kernel_traitsILi64ELi128ELi128ELi8ELi4ELi4ELi4ELb0ELb0EN7cutlass6half_tE19Flash_kernel_traitsILi64ELi128ELi128ELi8ES3_EELb0ELb0ELb0ELb0ELb1ELb1ELb0EEEvNS_16Flash_bwd_paramsE,@"STO_CUDA_ENTRY STV_DEFAULT"
_ZN5flash44flash_bwd_dq_dk_dv_loop_seqk_parallel_kernelI23Flash_bwd_kernel_traitsILi64ELi128ELi128ELi8ELi4ELi4ELi4ELb0ELb0EN7cutlass6half_tE19Flash_kernel_traitsILi64ELi128ELi128ELi8ES3_EELb0ELb0ELb0ELb0ELb1ELb1ELb0EEEvNS_16Flash_bwd_paramsE:
.text._ZN5flash44flash_bwd_dq_dk_dv_loop_seqk_parallel_kernelI23Flash_bwd_kernel_traitsILi64ELi128ELi128ELi8ELi4ELi4ELi4ELb0ELb0EN7cutlass6half_tE19Flash_kernel_traitsILi64ELi128ELi128ELi8ES3_EELb0ELb0ELb0ELb0ELb1ELb1ELb0EEEvNS_16Flash_bwd_paramsE:
        /* <DEDUP_REMOVED lines=13> */
[----:B------:R-:W-:Y:S01]  /*00d0*/  ULDC UR36, c[0x0][0x22c] ;  /* 0x00008b0000247ab9 */ /* 0x000fe20000000800 */
[----:B------:R-:W-:Y:S01]  /*00e0*/  IMAD.MOV.U32 R232, RZ, RZ, -0x10 ;  /* 0xfffffff0ffe87424 */ /* 0x000fe200078e00ff */
[----:B------:R-:W-:Y:S02]  /*00f0*/  ULDC UR20, c[0x0][0x1c0] ;  /* 0x0000700000147ab9 */ /* 0x000fe40000000800 */
[----:B------:R-:W-:Y:S02]  /*0100*/  UIMAD UR23, UR36, UR20, URZ ;  /* 0x00000014241772a4 */ /* 0x000fe4000f8e023f */
[----:B------:R-:W-:Y:S02]  /*0110*/  UMOV UR4, 0x80 ;  /* 0x0000008000047882 */ /* 0x000fe40000000000 */
[----:B------:R-:W-:-:S02]  /*0120*/  ULDC UR5, c[0x0][0x210] ;  /* 0x0000840000057ab9 */ /* 0x000fc40000000800 */
[----:B------:R-:W-:Y:S02]  /*0130*/  ULDC UR25, c[0x0][0x234] ;  /* 0x00008d0000197ab9 */ /* 0x000fe40000000800 */
[----:B------:R-:W-:Y:S02]  /*0140*/  ULDC UR24, c[0x0][0x224] ;  /* 0x0000890000187ab9 */ /* 0x000fe40000000800 */
[----:B------:R-:W-:Y:S02]  /*0150*/  UIMAD UR25, UR4, UR5, UR25 ;  /* 0x00000005041972a4 */ /* 0x000fe4000f8e0219 */
[----:B------:R-:W-:Y:S02]  /*0160*/  UIADD3 UR24, UR4, UR24, URZ ;  /* 0x0000001804187290 */ /* 0x000fe4000fffe03f */
[----:B------:R-:W-:Y:S02]  /*0170*/  USHF.R.S32.HI UR4, URZ, 0x1f, UR36 ;  /* 0x0000001f3f047899 */ /* 0x000fe40008011424 */
[----:B------:R-:W-:Y:S01]  /*0180*/  USHF.L.U32 UR22, UR23, 0x7, URZ ;  /* 0x0000000717167899 */ /* 0x000fe2000800063f */
[----:B-1----:R-:W-:Y:S01]  /*0190*/  SHF.R.S32.HI R5, RZ, 0x1f, R9 ;  /* 0x0000001fff057819 */ /* 0x002fe20000011409 */
[----:B------:R-:W-:-:S02]  /*01a0*/  UIMAD.WIDE.U32 UR36, UR36, UR20, URZ ;  /* 0x00000014242472a5 */ /* 0x000fc4000f8e003f */
[----:B------:R-:W-:Y:S01]  /*01b0*/  ULDC UR15, c[0x0][0x1c0] ;  /* 0x00007000000f7ab9 */ /* 0x000fe20000000800 */
[CC--:B------:R-:W-:Y:S01]  /*01c0*/  LEA.HI R0, R5.reuse, R9.reuse, RZ, 0x5 ;  /* 0x0000000905007211 */ /* 0x0c0fe200078f28ff */
[----:B------:R-:W-:Y:S01]  /*01d0*/  ULDC UR14, c[0x0][0x224] ;  /* 0x00008900000e7ab9 */ /* 0x000fe20000000800 */
[CC--:B------:R-:W-:Y:S01]  /*01e0*/  LEA.HI R13, R5.reuse, R9.reuse, RZ, 0x3 ;  /* 0x00000009050d7211 */ /* 0x0c0fe200078f18ff */
[----:B------:R-:W-:Y:S01]  /*01f0*/  UMOV UR17, 0x4 ;  /* 0x0000000400117882 */ /* 0x000fe20000000000 */
[----:B------:R-:W-:Y:S01]  /*0200*/  LOP3.LUT R6, R0, 0xffffffe0, RZ, 0xc0, !PT ;  /* 0xffffffe000067812 */ /* 0x000fe200078ec0ff */
[----:B------:R-:W-:Y:S01]  /*0210*/  ULDC.64 UR30, c[0x0][0x200] ;  /* 0x00008000001e7ab9 */ /* 0x000fe20000000a00 */
[--C-:B------:R-:W-:Y:S01]  /*0220*/  SHF.R.S32.HI R4, RZ, 0x5, R0.reuse ;  /* 0x00000005ff047819 */ /* 0x100fe20000011400 */
[----:B------:R-:W-:Y:S01]  /*0230*/  ULDC.64 UR28, c[0x0][0x3c8] ;  /* 0x0000f200001c7ab9 */ /* 0x000fe20000000a00 */
[----:B------:R-:W-:Y:S01]  /*0240*/  SHF.R.S32.HI R0, RZ, 0x1f, R0 ;  /* 0x0000001fff007819 */ /* 0x000fe20000011400 */
[----:B------:R-:W-:Y:S01]  /*0250*/  ULDC UR13, c[0x0][0x224] ;  /* 0x00008900000d7ab9 */ /* 0x000fe20000000800 */
[CC--:B------:R-:W-:Y:S01]  /*0260*/  LEA.HI R8, R5.reuse, R9.reuse, RZ, 0x4 ;  /* 0x0000000905087211 */ /* 0x0c0fe200078f20ff */
[----:B------:R-:W-:Y:S01]  /*0270*/  ULDC UR12, c[0x0][0x22c] ;  /* 0x00008b00000c7ab9 */ /* 0x000fe20000000800 */
[CC--:B------:R-:W-:Y:S01]  /*0280*/  LEA.HI R15, R5.reuse, R9.reuse, RZ, 0x7 ;  /* 0x00000009050f7211 */ /* 0x0c0fe200078f38ff */
[----:B------:R-:W-:Y:S01]  /*0290*/  UMOV UR19, 0x6 ;  /* 0x0000000600137882 */ /* 0x000fe20000000000 */
[CC--:B------:R-:W-:Y:S01]  /*02a0*/  LEA.HI R14, R5.reuse, R9.reuse, RZ, 0x6 ;  /* 0x00000009050e7211 */ /* 0x0c0fe200078f30ff */
[----:B------:R-:W-:Y:S01]  /*02b0*/  ULDC.64 UR34, c[0x0][0x118] ;  /* 0x0000460000227ab9 */ /* 0x000fe20000000a00 */
[----:B------:R-:W-:Y:S01]  /*02c0*/  LEA.HI R5, R5, R9, RZ, 0x2 ;  /* 0x0000000905057211 */ /* 0x000fe200078f10ff */
[----:B------:R-:W-:Y:S01]  /*02d0*/  UMOV UR18, 0xffffc000 ;  /* 0xffffc00000127882 */ /* 0x000fe20000000000 */
[----:B------:R-:W-:Y:S01]  /*02e0*/  LOP3.LUT R3, R13, 0xfffffff8, RZ, 0xc0, !PT ;  /* 0xfffffff80d037812 */ /* 0x000fe200078ec0ff */
[----:B------:R-:W-:Y:S01]  /*02f0*/  ULDC.64 UR32, c[0x0][0x118] ;  /* 0x0000460000207ab9 */ /* 0x000fe20000000a00 */
[----:B------:R-:W-:Y:S01]  /*0300*/  SHF.R.S32.HI R7, RZ, 0x3, R13 ;  /* 0x00000003ff077819 */ /* 0x000fe2000001140d */
[----:B------:R-:W-:Y:S01]  /*0310*/  UIMAD UR20, UR4, UR20, URZ ;  /* 0x00000014041472a4 */ /* 0x000fe2000f8e023f */
[----:B------:R-:W-:Y:S01]  /*0320*/  LEA.HI R0, R0, R4, RZ, 0x2 ;  /* 0x0000000400007211 */ /* 0x000fe200078f10ff */
[----:B------:R-:W-:Y:S01]  /*0330*/  IMAD.IADD R3, R9, 0x1, -R3 ;  /* 0x0000000109037824 */ /* 0x000fe200078e0a03 */
[----:B------:R-:W-:Y:S01]  /*0340*/  LOP3.LUT R11, R8, 0xfffffff0, RZ, 0xc0, !PT ;  /* 0xfffffff0080b7812 */ /* 0x000fe200078ec0ff */
[----:B------:R-:W-:Y:S01]  /*0350*/  IMAD.SHL.U32 R7, R7, 0x40, RZ ;  /* 0x0000004007077824 */ /* 0x000fe200078e00ff */
[----:B------:R-:W-:Y:S01]  /*0360*/  LOP3.LUT R10, R5, 0x7ffffffc, RZ, 0xc0, !PT ;  /* 0x7ffffffc050a7812 */ /* 0x000fe200078ec0ff */
[----:B------:R-:W-:Y:S01]  /*0370*/  USHF.R.S32.HI UR21, URZ, 0x1f, UR22 ;  /* 0x0000001f3f157899 */ /* 0x000fe20008011416 */
[----:B------:R-:W-:Y:S01]  /*0380*/  LOP3.LUT R2, R0, 0xfffffffc, RZ, 0xc0, !PT ;  /* 0xfffffffc00027812 */ /* 0x000fe200078ec0ff */
[----:B------:R-:W-:Y:S01]  /*0390*/  IMAD.IADD R0, R9, 0x1, -R6 ;  /* 0x0000000109007824 */ /* 0x000fe200078e0a06 */
[----:B------:R-:W-:Y:S01]  /*03a0*/  LOP3.LUT P4, RZ, R3, 0x2, RZ, 0xc0, !PT ;  /* 0x0000000203ff7812 */ /* 0x000fe2000788c0ff */
[----:B------:R-:W-:Y:S01]  /*03b0*/  IMAD.IADD R6, R9, 0x1, -R11 ;  /* 0x0000000109067824 */ /* 0x000fe200078e0a0b */
[----:B------:R-:W-:Y:S01]  /*03c0*/  LOP3.LUT P3, RZ, R3, 0x4, RZ, 0xc0, !PT ;  /* 0x0000000403ff7812 */ /* 0x000fe2000786c0ff */
[----:B------:R-:W-:Y:S01]  /*03d0*/  IMAD.IADD R16, R9, 0x1, -R10 ;  /* 0x0000000109107824 */ /* 0x000fe200078e0a0a */
[--C-:B------:R-:W-:Y:S01]  /*03e0*/  SHF.R.S32.HI R9, RZ, 0x2, R5.reuse ;  /* 0x00000002ff097819 */ /* 0x100fe20000011405 */
[----:B------:R-:W-:Y:S01]  /*03f0*/  IMAD.IADD R11, R4, 0x1, -R2 ;  /* 0x00000001040b7824 */ /* 0x000fe200078e0a02 */
[----:B------:R-:W-:Y:S01]  /*0400*/  LOP3.LUT R2, R7, 0x1c0, RZ, 0xc0, !PT ;  /* 0x000001c007027812 */ /* 0x000fe200078ec0ff */
[----:B------:R-:W-:Y:S01]  /*0410*/  IMAD.SHL.U32 R10, R3, 0x8, RZ ;  /* 0x00000008030a7824 */ /* 0x000fe200078e00ff */
[----:B------:R-:W-:Y:S01]  /*0420*/  SHF.R.S32.HI R4, RZ, 0x1f, R5 ;  /* 0x0000001fff047819 */ /* 0x000fe20000011405 */
[----:B------:R-:W-:Y:S01]  /*0430*/  UMOV UR16, 0x6 ;  /* 0x0000000600107882 */ /* 0x000fe20000000000 */
[----:B------:R-:W-:-:S02]  /*0440*/  SHF.R.S32.HI R5, RZ, 0x4, R8 ;  /* 0x00000004ff057819 */ /* 0x000fc40000011408 */
[----:B------:R-:W-:Y:S02]  /*0450*/  SHF.R.S32.HI R12, RZ, 0x1f, R0 ;  /* 0x0000001fff0c7819 */ /* 0x000fe40000011400 */
[----:B------:R-:W-:Y:S02]  /*0460*/  LOP3.LUT R10, R2, 0x38, R10, 0xf8, !PT ;  /* 0x00000038020a7812 */ /* 0x000fe400078ef80a */
[----:B------:R-:W-:Y:S02]  /*0470*/  SHF.R.U32.HI R7, RZ, 0x3, R2 ;  /* 0x00000003ff077819 */ /* 0x000fe40000011602 */
[----:B------:R-:W-:Y:S02]  /*0480*/  LEA.HI R2, R8, R5, RZ, 0x1 ;  /* 0x0000000508027211 */ /* 0x000fe400078f08ff */
[----:B------:R-:W-:Y:S02]  /*0490*/  LEA.HI R12, R12, R0, RZ, 0x2 ;  /* 0x000000000c0c7211 */ /* 0x000fe400078f10ff */
[----:B------:R-:W-:-:S02]  /*04a0*/  LEA.HI R0, R4, R9, RZ, 0x3 ;  /* 0x0000000904007211 */ /* 0x000fc400078f18ff */
[----:B------:R-:W-:Y:S01]  /*04b0*/  LOP3.LUT R4, R2, 0xfffffffe, RZ, 0xc0, !PT ;  /* 0xfffffffe02047812 */ /* 0x000fe200078ec0ff */
[----:B------:R-:W-:Y:S01]  /*04c0*/  IMAD.SHL.U32 R2, R14, 0x8, RZ ;  /* 0x000000080e027824 */ /* 0x000fe200078e00ff */
[----:B------:R-:W-:Y:S02]  /*04d0*/  LOP3.LUT R0, R0, 0xfffffff8, RZ, 0xc0, !PT ;  /* 0xfffffff800007812 */ /* 0x000fe400078ec0ff */
[----:B------:R-:W-:Y:S01]  /*04e0*/  LOP3.LUT R7, R10, R7, RZ, 0x3c, !PT ;  /* 0x000000070a077212 */ /* 0x000fe200078e3cff */
[----:B------:R-:W-:Y:S01]  /*04f0*/  IMAD.IADD R182, R5, 0x1, -R4 ;  /* 0x0000000105b67824 */ /* 0x000fe200078e0a04 */
[----:B------:R-:W-:Y:S01]  /*0500*/  SHF.R.S32.HI R8, RZ, 0x1f, R6 ;  /* 0x0000001fff087819 */ /* 0x000fe20000011406 */
[----:B------:R-:W-:Y:S01]  /*0510*/  IMAD.IADD R5, R9, 0x1, -R0 ;  /* 0x0000000109057824 */ /* 0x000fe200078e0a00 */
[----:B------:R-:W-:Y:S02]  /*0520*/  LOP3.LUT R0, R7, 0xfffffe00, R2, 0xf8, !PT ;  /* 0xfffffe0007007812 */ /* 0x000fe400078ef802 */
[----:B------:R-:W-:-:S02]  /*0530*/  LEA.HI R8, R8, R6, RZ, 0x3 ;  /* 0x0000000608087211 */ /* 0x000fc400078f18ff */
[----:B------:R-:W-:Y:S01]  /*0540*/  LOP3.LUT R4, R5, 0x1, RZ, 0xc0, !PT ;  /* 0x0000000105047812 */ /* 0x000fe200078ec0ff */
[----:B------:R1:W-:Y:S01]  /*0550*/  STL [R1+0xc], R0 ;  /* 0x00000c0001007387 */ /* 0x0003e20000100800 */
[----:B------:R-:W-:Y:S02]  /*0560*/  LOP3.LUT R2, R8, 0xfffffff8, RZ, 0xc0, !PT ;  /* 0xfffffff808027812 */ /* 0x000fe400078ec0ff */
[----:B------:R-:W-:Y:S02]  /*0570*/  SHF.R.S32.HI R7, RZ, 0x7, R15 ;  /* 0x00000007ff077819 */ /* 0x000fe4000001140f */
[----:B------:R-:W-:Y:S01]  /*0580*/  ISETP.NE.U32.AND P0, PT, R4, 0x1, PT ;  /* 0x000000010400780c */ /* 0x000fe20003f05070 */
[----:B------:R-:W-:Y:S01]  /*0590*/  IMAD.IADD R14, R6, 0x1, -R2 ;  /* 0x00000001060e7824 */ /* 0x000fe200078e0a02 */
[----:B------:R-:W-:Y:S01]  /*05a0*/  SEL R176, R234, 0xffffffe0, !P4 ;  /* 0xffffffe0eab07807 */ /* 0x000fe20006000000 */
[----:B------:R-:W-:Y:S01]  /*05b0*/  IMAD.SHL.U32 R2, R11, 0x10, RZ ;  /* 0x000000100b027824 */ /* 0x000fe200078e00ff */
[----:B------:R-:W-:-:S02]  /*05c0*/  R2P PR, R5, 0x6 ;  /* 0x0000000605007804 */ /* 0x000fc40000000000 */
[----:B------:R-:W-:Y:S01]  /*05d0*/  STL [R1+0x20], R14 ;  /* 0x0000200e01007387 */ /* 0x000fe20000100800 */
[----:B------:R-:W-:Y:S02]  /*05e0*/  SEL R232, R232, 0x10, !P0 ;  /* 0x00000010e8e87807 */ /* 0x000fe40004000000 */
[----:B------:R-:W-:Y:S02]  /*05f0*/  LEA.HI.SX32 R10, R12, R2, 0x1e ;  /* 0x000000020c0a7211 */ /* 0x000fe400078ff2ff */
[----:B------:R-:W-:-:S03]  /*0600*/  SEL R234, R234, 0xffffffe0, !P1 ;  /* 0xffffffe0eaea7807 */ /* 0x000fc60004800000 */
[----:B------:R2:W-:Y:S01]  /*0610*/  STL [R1+0x28], R10 ;  /* 0x0000280a01007387 */ /* 0x0005e20000100800 */
[----:B-1----:R-:W-:Y:S02]  /*0620*/  IMAD.SHL.U32 R0, R3, 0x40, RZ ;  /* 0x0000004003007824 */ /* 0x002fe400078e00ff */
[----:B------:R-:W-:-:S03]  /*0630*/  IMAD.SHL.U32 R3, R182, 0x200, RZ ;  /* 0x00000200b6037824 */ /* 0x000fc600078e00ff */
[----:B------:R-:W-:-:S04]  /*0640*/  LOP3.LUT R0, R0, 0x1c0, RZ, 0xc0, !PT ;  /* 0x000001c000007812 */ /* 0x000fc800078ec0ff */
[C---:B------:R-:W-:Y:S01]  /*0650*/  LOP3.LUT R6, R0.reuse, 0x30, R2, 0xf8, !PT ;  /* 0x0000003000067812 */ /* 0x040fe200078ef802 */
[----:B------:R-:W-:Y:S01]  /*0660*/  IMAD R2, R7, 0x1000, R3 ;  /* 0x0000100007027824 */ /* 0x000fe200078e0203 */
[--C-:B------:R-:W-:Y:S02]  /*0670*/  LOP3.LUT R174, R0, 0x8, R13.reuse, 0xf8, !PT ;  /* 0x0000000800ae7812 */ /* 0x100fe400078ef80d */
[----:B------:R-:W-:Y:S02]  /*0680*/  SHF.R.U32.HI R0, RZ, 0x3, R0 ;  /* 0x00000003ff007819 */ /* 0x000fe40000011600 */
[----:B------:R-:W-:Y:S01]  /*0690*/  LOP3.LUT R4, R6, 0x8, R13, 0xf8, !PT ;  /* 0x0000000806047812 */ /* 0x000fe200078ef80d */
[----:B------:R-:W-:Y:S01]  /*06a0*/  IMAD.SHL.U32 R6, R182, 0x10, RZ ;  /* 0x00000010b6067824 */ /* 0x000fe200078e00ff */
[----:B------:R-:W-:Y:S01]  /*06b0*/  LOP3.LUT R174, R174, R0, RZ, 0x3c, !PT ;  /* 0x00000000aeae7212 */ /* 0x000fe200078e3cff */
[----:B------:R-:W-:Y:S01]  /*06c0*/  IMAD.SHL.U32 R182, R182, 0x8, RZ ;  /* 0x00000008b6b67824 */ /* 0x000fe200078e00ff */
[----:B------:R-:W-:Y:S01]  /*06d0*/  LOP3.LUT R3, R3, R4, R0, 0xf6, !PT ;  /* 0x0000000403037212 */ /* 0x000fe200078ef600 */
[----:B------:R-:W-:-:S02]  /*06e0*/  IMAD.SHL.U32 R0, R5, 0x40, RZ ;  /* 0x0000004005007824 */ /* 0x000fc400078e00ff */
[----:B------:R-:W-:Y:S02]  /*06f0*/  IMAD.IADD R174, R2, 0x1, R174 ;  /* 0x0000000102ae7824 */ /* 0x000fe400078e02ae */
[C---:B------:R-:W-:Y:S01]  /*0700*/  IMAD.SHL.U32 R2, R7.reuse, 0x8, RZ ;  /* 0x0000000807027824 */ /* 0x040fe200078e00ff */
[----:B------:R-:W-:Y:S01]  /*0710*/  LOP3.LUT R0, R0, 0x1c0, RZ, 0xc0, !PT ;  /* 0x000001c000007812 */ /* 0x000fe200078ec0ff */
[----:B------:R-:W-:Y:S02]  /*0720*/  IMAD.SHL.U32 R5, R16, 0x2, RZ ;  /* 0x0000000210057824 */ /* 0x000fe400078e00ff */
[----:B------:R-:W-:Y:S01]  /*0730*/  IMAD.SHL.U32 R174, R174, 0x2, RZ ;  /* 0x00000002aeae7824 */ /* 0x000fe200078e00ff */
[----:B------:R-:W-:Y:S01]  /*0740*/  LOP3.LUT R2, R2, 0x8, RZ, 0xc0, !PT ;  /* 0x0000000802027812 */ /* 0x000fe200078ec0ff */
[----:B------:R-:W-:Y:S01]  /*0750*/  IMAD R7, R7, 0x2000, R5 ;  /* 0x0000200007077824 */ /* 0x000fe200078e0205 */
[----:B------:R-:W-:Y:S01]  /*0760*/  SHF.R.U32.HI R4, RZ, 0x3, R0 ;  /* 0x00000003ff047819 */ /* 0x000fe20000011600 */
[----:B------:R-:W-:Y:S01]  /*0770*/  IMAD.IADD R177, R174, 0x1, R176 ;  /* 0x00000001aeb17824 */ /* 0x000fe200078e02b0 */
[----:B------:R-:W-:Y:S01]  /*0780*/  LOP3.LUT R9, R2, 0x10, R6, 0xf8, !PT ;  /* 0x0000001002097812 */ /* 0x000fe200078ef806 */
[----:B------:R-:W-:Y:S01]  /*0790*/  IMAD.SHL.U32 R3, R3, 0x2, RZ ;  /* 0x0000000203037824 */ /* 0x000fe200078e00ff */
[CC--:B------:R-:W-:Y:S01]  /*07a0*/  LOP3.LUT R6, R4.reuse, R0.reuse, R2, 0x1e, !PT ;  /* 0x0000000004067212 */ /* 0x0c0fe200078e1e02 */
[C---:B------:R-:W-:Y:S01]  /*07b0*/  IMAD R2, R11.reuse, 0x400, R7 ;  /* 0x000004000b027824 */ /* 0x040fe200078e0207 */
[----:B------:R-:W-:Y:S01]  /*07c0*/  LOP3.LUT R4, R4, R0, RZ, 0xfc, !PT ;  /* 0x0000000004047212 */ /* 0x000fe200078efcff */
[----:B------:R-:W-:Y:S01]  /*07d0*/  IMAD R0, R11, 0x400, R5 ;  /* 0x000004000b007824 */ /* 0x000fe200078e0205 */
[----:B------:R-:W-:-:S03]  /*07e0*/  IADD3 R5, R10, -0x80, RZ ;  /* 0xffffff800a057810 */ /* 0x000fc60007ffe0ff */
[----:B------:R-:W-:Y:S02]  /*07f0*/  IMAD.IADD R230, R4, 0x1, R2 ;  /* 0x0000000104e67824 */ /* 0x000fe400078e0202 */
[----:B------:R-:W-:Y:S02]  /*0800*/  IMAD.SHL.U32 R2, R14, 0x40, RZ ;  /* 0x000000400e027824 */ /* 0x000fe400078e00ff */
[----:B------:R-:W-:Y:S01]  /*0810*/  IMAD.IADD R7, R0, 0x1, R6 ;  /* 0x0000000100077824 */ /* 0x000fe200078e0206 */
[----:B------:R-:W-:Y:S01]  /*0820*/  SHF.R.S32.HI R6, RZ, 0x1f, R5 ;  /* 0x0000001fff067819 */ /* 0x000fe20000011405 */
[----:B------:R-:W-:Y:S01]  /*0830*/  IMAD.SHL.U32 R0, R8, 0x40, RZ ;  /* 0x0000004008007824 */ /* 0x000fe200078e00ff */
[----:B------:R-:W-:Y:S01]  /*0840*/  LOP3.LUT R2, R2, 0x1c0, RZ, 0xc0, !PT ;  /* 0x000001c002027812 */ /* 0x000fe200078ec0ff */
[----:B------:R-:W-:Y:S01]  /*0850*/  IMAD.SHL.U32 R230, R230, 0x2, RZ ;  /* 0x00000002e6e67824 */ /* 0x000fe200078e00ff */
[----:B------:R-:W-:Y:S02]  /*0860*/  SHF.L.U64.HI R6, R5, 0x2, R6 ;  /* 0x0000000205067819 */ /* 0x000fe40000010206 */
[----:B------:R-:W-:Y:S01]  /*0870*/  SHF.R.U32.HI R4, RZ, 0x3, R2 ;  /* 0x00000003ff047819 */ /* 0x000fe20000011602 */
[----:B------:R-:W-:Y:S01]  /*0880*/  IMAD.IADD R233, R230, 0x1, R232 ;  /* 0x00000001e6e97824 */ /* 0x000fe200078e02e8 */
[----:B------:R-:W-:Y:S01]  /*0890*/  LOP3.LUT R182, R2, 0x8, R182, 0xf8, !PT ;  /* 0x0000000802b67812 */ /* 0x000fe200078ef8b6 */
[----:B------:R1:W-:Y:S01]  /*08a0*/  STL [R1+0x1c], R6 ;  /* 0x00001c0601007387 */ /* 0x0003e20000100800 */
[----:B------:R-:W-:Y:S01]  /*08b0*/  LOP3.LUT R0, R0, 0xfffffe00, RZ, 0xc0, !PT ;  /* 0xfffffe0000007812 */ /* 0x000fe200078ec0ff */
[----:B------:R-:W-:Y:S01]  /*08c0*/  IMAD.IADD R237, R230, 0x1, R234 ;  /* 0x00000001e6ed7824 */ /* 0x000fe200078e02ea */
[----:B------:R-:W-:Y:S01]  /*08d0*/  LOP3.LUT R2, R4, R9, R2, 0x1e, !PT ;  /* 0x0000000904027212 */ /* 0x000fe200078e1e02 */
[----:B------:R-:W-:Y:S01]  /*08e0*/  IMAD.IADD R236, R233, 0x1, R234 ;  /* 0x00000001e9ec7824 */ /* 0x000fe200078e02ea */
[----:B------:R-:W-:Y:S01]  /*08f0*/  LOP3.LUT R182, R182, R4, RZ, 0x3c, !PT ;  /* 0x00000004b6b67212 */ /* 0x000fe200078e3cff */
[----:B------:R-:W-:Y:S01]  /*0900*/  IMAD R5, R11, 0x400, R0 ;  /* 0x000004000b057824 */ /* 0x000fe200078e0200 */
[----:B------:R-:W-:Y:S01]  /*0910*/  LOP3.LUT R181, R2, R0, RZ, 0xfc, !PT ;  /* 0x0000000002b57212 */ /* 0x000fe200078efcff */
[----:B------:R-:W-:Y:S01]  /*0920*/  IMAD.MOV.U32 R2, RZ, RZ, 0x40 ;  /* 0x00000040ff027424 */ /* 0x000fe200078e00ff */
[----:B------:R-:W-:Y:S01]  /*0930*/  LEA R7, R7, 0xc000, 0x1 ;  /* 0x0000c00007077811 */ /* 0x000fe200078e08ff */
[----:B------:R-:W-:-:S02]  /*0940*/  IMAD.MOV.U32 R0, RZ, RZ, 0x440 ;  /* 0x00000440ff007424 */ /* 0x000fc400078e00ff */
[----:B------:R-:W-:Y:S01]  /*0950*/  IMAD.IADD R182, R5, 0x1, R182 ;  /* 0x0000000105b67824 */ /* 0x000fe200078e02b6 */
[----:B------:R-:W-:Y:S01]  /*0960*/  SEL R175, R2, 0xffffffc0, !P3 ;  /* 0xffffffc002af7807 */ /* 0x000fe20005800000 */
[----:B------:R-:W-:Y:S01]  /*0970*/  IMAD.IADD R5, R234, 0x1, R7 ;  /* 0x00000001ea057824 */ /* 0x000fe200078e0207 */
[----:B------:R-:W-:Y:S01]  /*0980*/  SEL R2, R2, 0xffffffc0, !P2 ;  /* 0xffffffc002027807 */ /* 0x000fe20005000000 */
[----:B------:R-:W-:Y:S01]  /*0990*/  STL [R1+0x24], R7 ;  /* 0x0000240701007387 */ /* 0x000fe20000100800 */
[----:B------:R-:W-:Y:S01]  /*09a0*/  SEL R0, R0, 0x3c0, !P2 ;  /* 0x000003c000007807 */ /* 0x000fe20005000000 */
[----:B------:R-:W-:Y:S01]  /*09b0*/  IMAD.IADD R175, R174, 0x1, R175 ;  /* 0x00000001aeaf7824 */ /* 0x000fe200078e02af */
[C---:B------:R-:W-:Y:S01]  /*09c0*/  IADD3 R13, R7.reuse, 0x420, RZ ;  /* 0x00000420070d7810 */ /* 0x040fe20007ffe0ff */
[----:B--2---:R-:W-:Y:S01]  /*09d0*/  IMAD.IADD R10, R2, 0x1, R7 ;  /* 0x00000001020a7824 */ /* 0x004fe200078e0207 */
[C---:B------:R-:W-:Y:S01]  /*09e0*/  IADD3 R8, R7.reuse, 0x2020, RZ ;  /* 0x0000202007087810 */ /* 0x040fe20007ffe0ff */
[C---:B------:R-:W-:Y:S01]  /*09f0*/  IMAD.IADD R4, R7.reuse, 0x1, R0 ;  /* 0x0000000107047824 */ /* 0x040fe200078e0200 */
[C---:B------:R-:W-:Y:S01]  /*0a00*/  @P1 IADD3 R13, R7.reuse, 0x3e0, RZ ;  /* 0x000003e0070d1810 */ /* 0x040fe20007ffe0ff */
[----:B------:R-:W-:Y:S01]  /*0a10*/  IMAD.IADD R231, R230, 0x1, R2 ;  /* 0x00000001e6e77824 */ /* 0x000fe200078e0202 */
[C---:B------:R-:W-:Y:S01]  /*0a20*/  IADD3 R12, R7.reuse, 0x2420, RZ ;  /* 0x00002420070c7810 */ /* 0x040fe20007ffe0ff */
[----:B------:R-:W-:Y:S01]  /*0a30*/  STL [R1+0x3c], R10 ;  /* 0x00003c0a01007387 */ /* 0x000fe20000100800 */
[C---:B------:R-:W-:Y:S01]  /*0a40*/  @P1 IADD3 R8, R7.reuse, 0x1fe0, RZ ;  /* 0x00001fe007081810 */ /* 0x040fe20007ffe0ff */
[----:B------:R-:W-:Y:S01]  /*0a50*/  IMAD.IADD R232, R232, 0x1, R231 ;  /* 0x00000001e8e87824 */ /* 0x000fe200078e02e7 */
[C---:B-1----:R-:W-:Y:S01]  /*0a60*/  IADD3 R6, R7.reuse, 0x2040, RZ ;  /* 0x0000204007067810 */ /* 0x042fe20007ffe0ff */
[----:B------:R1:W-:Y:S01]  /*0a70*/  STL [R1+0x58], R5 ;  /* 0x0000580501007387 */ /* 0x0003e20000100800 */
[C---:B------:R-:W-:Y:S01]  /*0a80*/  @P1 IADD3 R12, R7.reuse, 0x23e0, RZ ;  /* 0x000023e0070c1810 */ /* 0x040fe20007ffe0ff */
[--C-:B------:R-:W-:Y:S01]  /*0a90*/  IMAD.IADD R2, R2, 0x1, R8.reuse ;  /* 0x0000000102027824 */ /* 0x100fe200078e0208 */
[----:B------:R-:W-:Y:S01]  /*0aa0*/  @P2 IADD3 R6, R7, 0x1fc0, RZ ;  /* 0x00001fc007062810 */ /* 0x000fe20007ffe0ff */
[----:B------:R2:W-:Y:S01]  /*0ab0*/  STL [R1+0x38], R4 ;  /* 0x0000380401007387 */ /* 0x0005e20000100800 */
[----:B------:R-:W-:-:S02]  /*0ac0*/  IMAD.IADD R0, R0, 0x1, R8 ;  /* 0x0000000100007824 */ /* 0x000fc400078e0208 */
[----:B------:R-:W-:Y:S01]  /*0ad0*/  IMAD.IADD R235, R234, 0x1, R231 ;  /* 0x00000001eaeb7824 */ /* 0x000fe200078e02e7 */
[----:B------:R-:W-:Y:S01]  /*0ae0*/  STL [R1+0x44], R13 ;  /* 0x0000440d01007387 */ /* 0x000fe20000100800 */
[----:B------:R-:W-:-:S03]  /*0af0*/  IMAD.IADD R176, R176, 0x1, R175 ;  /* 0x00000001b0b07824 */ /* 0x000fc600078e02af */
[----:B------:R-:W-:Y:S04]  /*0b00*/  STL [R1+0x2c], R8 ;  /* 0x00002c0801007387 */ /* 0x000fe80000100800 */
[----:B------:R-:W-:Y:S04]  /*0b10*/  STL [R1+0x40], R12 ;  /* 0x0000400c01007387 */ /* 0x000fe80000100800 */
[----:B------:R-:W-:Y:S01]  /*0b20*/  STL [R1+0x34], R6 ;  /* 0x0000340601007387 */ /* 0x000fe20000100800 */
[C---:B-1----:R-:W-:Y:S02]  /*0b30*/  IADD3 R5, R7.reuse, 0x2440, RZ ;  /* 0x0000244007057810 */ /* 0x042fe40007ffe0ff */
[----:B------:R-:W-:Y:S01]  /*0b40*/  @P2 IADD3 R5, R7, 0x23c0, RZ ;  /* 0x000023c007052810 */ /* 0x000fe20007ffe0ff */
[----:B--2---:R-:W-:-:S04]  /*0b50*/  IMAD.IADD R4, R234, 0x1, R4 ;  /* 0x00000001ea047824 */ /* 0x004fc800078e0204 */
[----:B------:R1:W-:Y:S02]  /*0b60*/  STL [R1+0x30], R5 ;  /* 0x0000300501007387 */ /* 0x0003e40000100800 */
[C---:B-1----:R-:W-:Y:S02]  /*0b70*/  IMAD.IADD R5, R234.reuse, 0x1, R10 ;  /* 0x00000001ea057824 */ /* 0x042fe400078e020a */
[----:B------:R-:W-:-:S03]  /*0b80*/  IMAD.IADD R234, R234, 0x1, R232 ;  /* 0x00000001eaea7824 */ /* 0x000fc600078e02e8 */
[----:B------:R1:W-:Y:S04]  /*0b90*/  STL [R1+0x54], R5 ;  /* 0x0000540501007387 */ /* 0x0003e80000100800 */
[----:B------:R1:W-:Y:S04]  /*0ba0*/  STL [R1+0x50], R4 ;  /* 0x0000500401007387 */ /* 0x0003e80000100800 */
[----:B------:R1:W-:Y:S04]  /*0bb0*/  STL [R1+0x4c], R2 ;  /* 0x00004c0201007387 */ /* 0x0003e80000100800 */
[----:B------:R1:W-:Y:S02]  /*0bc0*/  STL [R1+0x48], R0 ;  /* 0x0000480001007387 */ /* 0x0003e40000100800 */
.L_x_600:
[----:B------:R-:W-:Y:S01]  /*0bd0*/  ULDC.64 UR4, c[0x0][0x258] ;  /* 0x0000960000047ab9 */ /* 0x000fe20000000a00 */
[----:B------:R-:W-:Y:S01]  /*0be0*/  ISETP.NE.U32.AND P1, PT, RZ, c[0x0][0x250], PT ;  /* 0x00009400ff007a0c */ /* 0x000fe20003f25070 */
[----:B------:R-:W-:-:S02]  /*0bf0*/  UISETP.NE.U32.AND UP1, UPT, URZ, UR4, UPT ;  /* 0x000000043f00728c */ /* 0x000fc4000bf25070 */
[----:B------:R-:W-:Y:S01]  /*0c00*/  ULDC.64 UR6, c[0x0][0x258] ;  /* 0x0000960000067ab9 */ /* 0x000fe20000000a00 */
[----:B------:R-:W-:Y:S01]  /*0c10*/  ISETP.NE.AND.EX P1, PT, RZ, c[0x0][0x254], PT, P1 ;  /* 0x00009500ff007a0c */ /* 0x000fe20003f25310 */
[----:B------:R-:W-:Y:S02]  /*0c20*/  UISETP.NE.AND.EX UP1, UPT, URZ, UR5, UPT, UP1 ;  /* 0x000000053f00728c */ /* 0x000fe4000bf25310 */
[----:B------:R-:W-:-:S04]  /*0c30*/  ULDC.64 UR38, c[0x0][0x118] ;  /* 0x0000460000267ab9 */ /* 0x000fc80000000a00 */
[----:B------:R-:W-:-:S05]  /*0c40*/  PLOP3.LUT P0, PT, PT, PT, UP1, 0x80, 0x0 ;  /* 0x000000000000781c */ /* 0x000fca0003f0f018 */
[----:B------:R-:W-:Y:S01]  /*0c50*/  @UP1 UMOV UR4, 0x4 ;  /* 0x0000000400041882 */ /* 0x000fe20000000000 */
[----:B---3--:R-:W2:Y:S01]  /*0c60*/  @P1 S2R R7, SR_CTAID.Y ;  /* 0x0000000000071919 */ /* 0x008ea20000002600 */
[----:B------:R-:W-:-:S06]  /*0c70*/  @P1 IMAD.MOV.U32 R6, RZ, RZ, 0x4 ;  /* 0x00000004ff061424 */ /* 0x000fcc00078e00ff */
[----:B-1----:R-:W1:Y:S01]  /*0c80*/  @P0 S2R R0, SR_CTAID.Y ;  /* 0x0000000000000919 */ /* 0x002e620000002600 */
[----:B--2---:R-:W-:-:S06]  /*0c90*/  @P1 IMAD.WIDE R6, R7, R6, c[0x0][0x250] ;  /* 0x0000940007061625 */ /* 0x004fcc00078e0206 */
[----:B------:R-:W2:Y:S01]  /*0ca0*/  @P1 LDG.E R6, [R6.64] ;  /* 0x0000002606061981 */ /* 0x000ea2000c1e1900 */
[----:B-1----:R-:W1:Y:S02]  /*0cb0*/  @P0 R2UR UR5, R0 ;  /* 0x00000000000503c2 */ /* 0x002e6400000e0000 */
[----:B-1----:R-:W-:-:S06]  /*0cc0*/  @UP1 UIMAD.WIDE UR4, UR5, UR4, UR6 ;  /* 0x00000004050412a5 */ /* 0x002fcc000f8e0206 */
[----:B------:R-:W-:Y:S02]  /*0cd0*/  IMAD.U32 R4, RZ, RZ, UR4 ;  /* 0x00000004ff047e24 */ /* 0x000fe4000f8e00ff */
[----:B------:R-:W-:Y:S01]  /*0ce0*/  IMAD.U32 R5, RZ, RZ, UR5 ;  /* 0x00000005ff057e24 */ /* 0x000fe2000f8e00ff */
[----:B------:R-:W-:Y:S02]  /*0cf0*/  UMOV UR27, URZ ;  /* 0x0000003f001b7c82 */ /* 0x000fe40008000000 */
[----:B------:R-:W-:Y:S02]  /*0d00*/  ULDC.64 UR4, c[0x0][0x268] ;  /* 0x00009a0000047ab9 */ /* 0x000fe40000000a00 */
[----:B------:R-:W3:Y:S01]  /*0d10*/  @P0 LDG.E R0, [R4.64] ;  /* 0x0000002604000981 */ /* 0x000ee2000c1e1900 */
[----:B------:R-:W-:-:S04]  /*0d20*/  @!UP1 UISETP.NE.U32.AND UP0, UPT, URZ, UR4, UPT ;  /* 0x000000043f00928c */ /* 0x000fc8000bf05070 */
[----:B------:R-:W-:-:S03]  /*0d30*/  @!UP1 UISETP.NE.AND.EX UP0, UPT, URZ, UR5, UPT, UP0 ;  /* 0x000000053f00928c */ /* 0x000fc6000bf05300 */
[----:B------:R-:W-:Y:S02]  /*0d40*/  ULDC.64 UR4, c[0x0][0x218] ;  /* 0x0000860000047ab9 */ /* 0x000fe40000000a00 */
[----:B------:R-:W-:Y:S01]  /*0d50*/  @!UP1 USEL UR5, URZ, UR5, !UP0 ;  /* 0x000000053f059287 */ /* 0x000fe2000c000000 */
[----:B--2---:R-:W1:Y:S08]  /*0d60*/  @P1 R2UR UR27, R6 ;  /* 0x00000000061b13c2 */ /* 0x004e7000000e0000 */
[----:B---3--:R-:W1:Y:S02]  /*0d70*/  @P0 R2UR UR6, R0 ;  /* 0x00000000000603c2 */ /* 0x008e6400000e0000 */
[----:B-1----:R-:W-:-:S02]  /*0d80*/  @UP1 UIADD3 UR7, UR6, -UR27, URZ ;  /* 0x8000001b06071290 */ /* 0x002fc4000fffe03f */
[----:B------:R-:W-:Y:S02]  /*0d90*/  USHF.L.U32 UR6, UR26, 0x7, URZ ;  /* 0x000000071a067899 */ /* 0x000fe4000800063f */
[----:B------:R-:W-:-:S04]  /*0da0*/  @!UP1 UIADD3 UR7, UR5, UR4, -UR27 ;  /* 0x0000000405079290 */ /* 0x000fc8000fffe81b */
[----:B------:R-:W-:-:S06]  /*0db0*/  UISETP.GE.AND UP0, UPT, UR6, UR7, UPT ;  /* 0x000000070600728c */ /* 0x000fcc000bf06270 */
[----:B------:R-:W-:-:S13]  /*0dc0*/  PLOP3.LUT P0, PT, PT, PT, UP0, 0x80, 0x0 ;  /* 0x000000000000781c */ /* 0x000fda0003f0f008 */
[----:B-----5:R-:W-:Y:S05]  /*0dd0*/  @P0 BRA `(.L_x_592) ;  /* 0x000068f000000947 */ /* 0x020fea0003800000 */
[----:B------:R-:W-:Y:S01]  /*0de0*/  IABS R6, c[0x0][0x1c8] ;  /* 0x0000720000067a13 */ /* 0x000fe20000000000 */
[----:B------:R-:W1:Y:S01]  /*0df0*/  S2R R2, SR_CTAID.Z ;  /* 0x0000000000027919 */ /* 0x000e620000002700 */
[----:B------:R-:W2:Y:S01]  /*0e00*/  S2UR UR44, SR_CTAID.Z ;  /* 0x00000000002c79c3 */ /* 0x000ea20000002700 */
[----:B------:R-:W-:Y:S01]  /*0e10*/  ULDC.64 UR4, c[0x0][0x240] ;  /* 0x0000900000047ab9 */ /* 0x000fe20000000a00 */
[----:B------:R-:W3:Y:S01]  /*0e20*/  I2F.RP R4, R6 ;  /* 0x0000000600047306 */ /* 0x000ee20000209400 */
[----:B------:R-:W-:Y:S01]  /*0e30*/  ULDC UR49, c[0x0][0x1c8] ;  /* 0x0000720000317ab9 */ /* 0x000fe20000000800 */
[----:B------:R-:W-:Y:S01]  /*0e40*/  ISETP.NE.AND P3, PT, RZ, c[0x0][0x1c8], PT ;  /* 0x00007200ff007a0c */ /* 0x000fe20003f65270 */
[----:B------:R-:W-:Y:S02]  /*0e50*/  ULDC UR40, c[0x0][0x214] ;  /* 0x0000850000287ab9 */ /* 0x000fe40000000800 */
[----:B------:R-:W-:Y:S01]  /*0e60*/  UISETP.NE.U32.AND UP1, UPT, URZ, UR4, UPT ;  /* 0x000000043f00728c */ /* 0x000fe2000bf25070 */
[----:B------:R-:W4:Y:S01]  /*0e70*/  S2UR UR10, SR_CTAID.Y ;  /* 0x00000000000a79c3 */ /* 0x000f220000002600 */
[----:B------:R-:W-:-:S02]  /*0e80*/  UIADD3 UR48, UR40, 0x7f, URZ ;  /* 0x0000007f28307890 */ /* 0x000fc4000fffe03f */
[----:B------:R-:W-:Y:S02]  /*0e90*/  ULDC.U8 UR4, c[0x0][0x328] ;  /* 0x0000ca0000047ab9 */ /* 0x000fe40000000000 */
[----:B------:R-:W-:Y:S02]  /*0ea0*/  UISETP.NE.AND UP0, UPT, UR4, URZ, UPT ;  /* 0x0000003f0400728c */ /* 0x000fe4000bf05270 */
[----:B------:R-:W-:Y:S02]  /*0eb0*/  USHF.R.S32.HI UR46, URZ, 0x1f, UR48 ;  /* 0x0000001f3f2e7899 */ /* 0x000fe40008011430 */
[----:B------:R-:W-:Y:S01]  /*0ec0*/  UISETP.NE.AND.EX UP1, UPT, URZ, UR5, UPT, UP1 ;  /* 0x000000053f00728c */ /* 0x000fe2000bf25310 */
[----:B---3--:R-:W3:Y:S01]  /*0ed0*/  MUFU.RCP R4, R4 ;  /* 0x0000000400047308 */ /* 0x008ee20000001000 */
[----:B------:R-:W-:Y:S02]  /*0ee0*/  ULEA.HI UR46, UR46, UR48, URZ, 0x7 ;  /* 0x000000302e2e7291 */ /* 0x000fe4000f8f383f */
[----:B------:R-:W-:Y:S01]  /*0ef0*/  ULDC UR8, c[0x0][0x214] ;  /* 0x0000850000087ab9 */ /* 0x000fe20000000800 */
[----:B-1----:R-:W-:Y:S01]  /*0f00*/  IABS R2, R2 ;  /* 0x0000000200027213 */ /* 0x002fe20000000000 */
[----:B--2---:R-:W-:-:S02]  /*0f10*/  ULOP3.LUT UR49, UR44, UR49, URZ, 0x3c, !UPT ;  /* 0x000000312c317292 */ /* 0x004fc4000f8e3c3f */
[----:B------:R-:W-:Y:S02]  /*0f20*/  ULOP3.LUT UR48, UR46, 0xffffff80, URZ, 0xc0, !UPT ;  /* 0xffffff802e307892 */ /* 0x000fe4000f8ec03f */
[----:B------:R-:W-:Y:S02]  /*0f30*/  ULDC UR5, c[0x0][0x22c] ;  /* 0x00008b0000057ab9 */ /* 0x000fe40000000800 */
[----:B------:R-:W-:Y:S01]  /*0f40*/  ISETP.LE.AND P2, PT, RZ, UR49, PT ;  /* 0x00000031ff007c0c */ /* 0x000fe2000bf43270 */
[----:B------:R-:W-:Y:S02]  /*0f50*/  ULDC UR9, c[0x0][0x1c0] ;  /* 0x0000700000097ab9 */ /* 0x000fe40000000800 */
[----:B----4-:R-:W-:Y:S01]  /*0f60*/  @UP0 UIMAD UR41, UR10, UR8, URZ ;  /* 0x000000080a2902a4 */ /* 0x010fe2000f8e023f */
[----:B---3--:R-:W-:Y:S01]  /*0f70*/  IADD3 R4, R4, 0xffffffe, RZ ;  /* 0x0ffffffe04047810 */ /* 0x008fe20007ffe0ff */
[----:B------:R-:W-:Y:S02]  /*0f80*/  UIMAD UR5, UR44, UR5, URZ ;  /* 0x000000052c0572a4 */ /* 0x000fe4000f8e023f */
[----:B------:R-:W-:Y:S01]  /*0f90*/  UIMAD.WIDE UR52, UR10, 0x80, URZ ;  /* 0x000000800a3478a5 */ /* 0x000fe2000f8e023f */
[----:B------:R-:W1:Y:S01]  /*0fa0*/  F2I.FTZ.U32.TRUNC.NTZ R5, R4 ;  /* 0x0000000400057305 */ /* 0x000e62000021f000 */
[----:B------:R-:W-:-:S02]  /*0fb0*/  @!UP0 UIMAD UR9, UR10, UR9, UR44 ;  /* 0x000000090a0982a4 */ /* 0x000fc4000f8e022c */
[----:B------:R-:W-:Y:S02]  /*0fc0*/  UIADD3 UR48, UR48, -0x80, URZ ;  /* 0xffffff8030307890 */ /* 0x000fe4000fffe03f */
[----:B------:R-:W-:Y:S02]  /*0fd0*/  ULDC.U8 UR7, c[0x0][0x3d0] ;  /* 0x0000f40000077ab9 */ /* 0x000fe40000000000 */
[----:B------:R-:W-:Y:S02]  /*0fe0*/  ULDC UR42, c[0x0][0x234] ;  /* 0x00008d00002a7ab9 */ /* 0x000fe40000000800 */
[----:B------:R-:W-:Y:S02]  /*0ff0*/  ULDC UR51, c[0x0][0x1c0] ;  /* 0x0000700000337ab9 */ /* 0x000fe40000000800 */
[----:B------:R-:W-:Y:S02]  /*1000*/  @UP0 UIMAD UR42, UR44, UR42, UR41 ;  /* 0x0000002a2c2a02a4 */ /* 0x000fe4000f8e0229 */
[----:B------:R-:W-:-:S02]  /*1010*/  USHF.R.S32.HI UR47, URZ, 0x1f, UR27 ;  /* 0x0000001f3f2f7899 */ /* 0x000fc4000801141b */
[----:B------:R-:W-:Y:S01]  /*1020*/  USHF.R.S32.HI UR43, URZ, 0x1f, UR6 ;  /* 0x0000001f3f2b7899 */ /* 0x000fe20008011406 */
[--C-:B-1----:R-:W-:Y:S01]  /*1030*/  IMAD.MOV R0, RZ, RZ, -R5.reuse ;  /* 0x000000ffff007224 */ /* 0x102fe200078e0a05 */
[----:B------:R-:W-:Y:S01]  /*1040*/  USHF.R.S32.HI UR11, URZ, 0x1f, UR10 ;  /* 0x0000001f3f0b7899 */ /* 0x000fe2000801140a */
[----:B------:R-:W-:Y:S01]  /*1050*/  IMAD.MOV.U32 R4, RZ, RZ, RZ ;  /* 0x000000ffff047224 */ /* 0x000fe200078e00ff */
[----:B------:R-:W-:Y:S01]  /*1060*/  USHF.R.S32.HI UR45, URZ, 0x1f, UR44 ;  /* 0x0000001f3f2d7899 */ /* 0x000fe2000801142c */
[----:B------:R-:W-:Y:S01]  /*1070*/  IMAD R0, R0, R6, RZ ;  /* 0x0000000600007224 */ /* 0x000fe200078e02ff */
[----:B------:R-:W-:Y:S02]  /*1080*/  USHF.R.S32.HI UR51, URZ, 0x1f, UR51 ;  /* 0x0000001f3f337899 */ /* 0x000fe40008011433 */
[----:B------:R-:W-:Y:S01]  /*1090*/  USHF.R.S32.HI UR4, URZ, 0x1f, UR5 ;  /* 0x0000001f3f047899 */ /* 0x000fe20008011405 */
[----:B------:R-:W-:Y:S01]  /*10a0*/  IMAD.HI.U32 R0, R5, R0, R4 ;  /* 0x0000000005007227 */ /* 0x000fe200078e0004 */
[----:B------:R-:W-:-:S02]  /*10b0*/  USEL UR50, UR53, URZ, UP1 ;  /* 0x0000003f35327287 */ /* 0x000fc40008800000 */
[----:B------:R-:W-:Y:S01]  /*10c0*/  @!UP0 UIMAD UR42, UR9, UR8, URZ ;  /* 0x00000008092a82a4 */ /* 0x000fe2000f8e023f */
[----:B------:R-:W-:Y:S01]  /*10d0*/  IMAD.MOV.U32 R4, RZ, RZ, R2 ;  /* 0x000000ffff047224 */ /* 0x000fe200078e0002 */
[----:B------:R-:W-:-:S03]  /*10e0*/  USHF.R.S32.HI UR49, URZ, 0x1f, UR48 ;  /* 0x0000001f3f317899 */ /* 0x000fc60008011430 */
[----:B------:R-:W-:-:S04]  /*10f0*/  IMAD.HI.U32 R0, R0, R4, RZ ;  /* 0x0000000400007227 */ /* 0x000fc800078e00ff */
[----:B------:R-:W-:-:S04]  /*1100*/  IMAD.MOV R2, RZ, RZ, -R0 ;  /* 0x000000ffff027224 */ /* 0x000fc800078e0a00 */
[C---:B------:R-:W-:Y:S02]  /*1110*/  IMAD R2, R6.reuse, R2, R4 ;  /* 0x0000000206027224 */ /* 0x040fe400078e0204 */
[----:B------:R-:W1:Y:S03]  /*1120*/  S2R R4, SR_CTAID.X ;  /* 0x0000000000047919 */ /* 0x000e660000002500 */
[----:B------:R-:W-:-:S13]  /*1130*/  ISETP.GT.U32.AND P1, PT, R6, R2, PT ;  /* 0x000000020600720c */ /* 0x000fda0003f24070 */
[----:B------:R-:W-:Y:S01]  /*1140*/  @!P1 IMAD.IADD R2, R2, 0x1, -R6 ;  /* 0x0000000102029824 */ /* 0x000fe200078e0a06 */
[----:B------:R-:W-:Y:S02]  /*1150*/  @!P1 IADD3 R0, R0, 0x1, RZ ;  /* 0x0000000100009810 */ /* 0x000fe40007ffe0ff */
[----:B------:R-:W-:Y:S01]  /*1160*/  ISETP.NE.AND P1, PT, RZ, UR7, PT ;  /* 0x00000007ff007c0c */ /* 0x000fe2000bf25270 */
[----:B------:R-:W-:Y:S01]  /*1170*/  USEL UR7, UR52, URZ, UP1 ;  /* 0x0000003f34077287 */ /* 0x000fe20008800000 */
[----:B------:R-:W-:Y:S01]  /*1180*/  ISETP.GE.U32.AND P0, PT, R2, R6, PT ;  /* 0x000000060200720c */ /* 0x000fe20003f06070 */
[----:B-1----:R-:W-:-:S04]  /*1190*/  IMAD.WIDE.U32 R10, R4, c[0x0][0x3d8], RZ ;  /* 0x0000f600040a7a25 */ /* 0x002fc800078e00ff */
[----:B------:R-:W-:Y:S01]  /*11a0*/  IMAD R2, R4, c[0x0][0x3dc], R11 ;  /* 0x0000f70004027a24 */ /* 0x000fe200078e020b */
[----:B------:R-:W-:-:S04]  /*11b0*/  SEL R10, R10, RZ, P1 ;  /* 0x000000ff0a0a7207 */ /* 0x000fc80000800000 */
[----:B------:R-:W-:-:S03]  /*11c0*/  SEL R9, R2, RZ, P1 ;  /* 0x000000ff02097207 */ /* 0x000fc60000800000 */
[----:B------:R-:W-:Y:S02]  /*11d0*/  @P0 IADD3 R0, R0, 0x1, RZ ;  /* 0x0000000100000810 */ /* 0x000fe40007ffe0ff */
[----:B------:R-:W-:-:S03]  /*11e0*/  PLOP3.LUT P0, PT, PT, PT, UP0, 0x80, 0x0 ;  /* 0x000000000000781c */ /* 0x000fc60003f0f008 */
[----:B------:R-:W-:Y:S01]  /*11f0*/  @!P2 IMAD.MOV R0, RZ, RZ, -R0 ;  /* 0x000000ffff00a224 */ /* 0x000fe200078e0a00 */
[----:B------:R-:W-:-:S04]  /*1200*/  @!P3 LOP3.LUT R0, RZ, c[0x0][0x1c8], RZ, 0x33, !PT ;  /* 0x00007200ff00ba12 */ /* 0x000fc800078e33ff */
[----:B------:R-:W-:-:S05]  /*1210*/  SHF.R.S32.HI R21, RZ, 0x1f, R0 ;  /* 0x0000001fff157819 */ /* 0x000fca0000011400 */
[----:B------:R-:W-:Y:S05]  /*1220*/  @!P0 BRA `(.L_x_593) ;  /* 0x0000003000008947 */ /* 0x000fea0003800000 */
[----:B------:R-:W-:-:S04]  /*1230*/  UIMAD UR41, UR24, UR10, URZ ;  /* 0x0000000a182972a4 */ /* 0x000fc8000f8e023f */
[----:B------:R-:W-:Y:S01]  /*1240*/  UIMAD UR41, UR25, UR44, UR41 ;  /* 0x0000002c192972a4 */ /* 0x000fe2000f8e0229 */
[----:B------:R-:W-:Y:S05]  /*1250*/  BRA `(.L_x_594) ;  /* 0x0000002000007947 */ /* 0x000fea0003800000 */
.L_x_593:
[----:B------:R-:W-:-:S04]  /*1260*/  UIMAD UR41, UR10, UR15, UR44 ;  /* 0x0000000f0a2972a4 */ /* 0x000fc8000f8e022c */
[----:B------:R-:W-:Y:S02]  /*1270*/  UIMAD UR41, UR41, UR14, URZ ;  /* 0x0000000e292972a4 */ /* 0x000fe4000f8e023f */
.L_x_594:
[----:B------:R-:W1:Y:S01]  /*1280*/  S2R R13, SR_TID.X ;  /* 0x00000000000d7919 */ /* 0x000e620000002100 */
[----:B------:R-:W-:Y:S02]  /*1290*/  IMAD.U32 R8, RZ, RZ, UR5 ;  /* 0x00000005ff087e24 */ /* 0x000fe4000f8e00ff */
[----:B------:R-:W-:Y:S01]  /*12a0*/  IMAD.U32 R7, RZ, RZ, UR4 ;  /* 0x00000004ff077e24 */ /* 0x000fe2000f8e00ff */
[----:B------:R-:W-:Y:S01]  /*12b0*/  UIADD3 UR27, UP0, UR6, UR27, URZ ;  /* 0x0000001b061b7290 */ /* 0x000fe2000ff1e03f */
[----:B------:R-:W2:Y:S01]  /*12c0*/  S2R R20, SR_CTAID.Y ;  /* 0x0000000000147919 */ /* 0x000ea20000002600 */
[----:B------:R-:W-:-:S03]  /*12d0*/  ULDC.64 UR4, c[0x0][0x368] ;  /* 0x0000da0000047ab9 */ /* 0x000fc60000000a00 */
[----:B------:R-:W3:Y:S01]  /*12e0*/  LDL R22, [R1+0xc] ;  /* 0x00000c0001167983 */ /* 0x000ee20000100800 */
[----:B------:R-:W-:Y:S01]  /*12f0*/  UIMAD UR4, UR11, UR4, URZ ;  /* 0x000000040b0472a4 */ /* 0x000fe2000f8e023f */
[----:B------:R-:W-:Y:S01]  /*1300*/  IMAD.U32 R18, RZ, RZ, UR36 ;  /* 0x00000024ff127e24 */ /* 0x000fe2000f8e00ff */
[----:B------:R-:W-:Y:S01]  /*1310*/  UIMAD.WIDE UR52, UR10, UR13, UR48 ;  /* 0x0000000d0a3472a5 */ /* 0x000fe2000f8e0230 */
[----:B------:R-:W-:Y:S01]  /*1320*/  IMAD.U32 R19, RZ, RZ, UR37 ;  /* 0x00000025ff137e24 */ /* 0x000fe2000f8e00ff */
[----:B------:R-:W-:Y:S02]  /*1330*/  UIMAD UR6, UR10, UR5, UR4 ;  /* 0x000000050a0672a4 */ /* 0x000fe4000f8e0204 */
[----:B------:R-:W-:Y:S02]  /*1340*/  UIMAD UR51, UR51, UR12, UR20 ;  /* 0x0000000c333372a4 */ /* 0x000fe4000f8e0214 */
[----:B------:R-:W-:Y:S02]  /*1350*/  ULDC.64 UR4, c[0x0][0x180] ;  /* 0x0000600000047ab9 */ /* 0x000fe40000000a00 */
[----:B------:R-:W-:-:S02]  /*1360*/  UIMAD UR4, UR11, UR4, URZ ;  /* 0x000000040b0472a4 */ /* 0x000fc4000f8e023f */
[----:B------:R-:W-:Y:S01]  /*1370*/  UIADD3 UR51, UR37, UR51, URZ ;  /* 0x0000003325337290 */ /* 0x000fe2000fffe03f */
[----:B-1----:R-:W-:Y:S01]  /*1380*/  SHF.R.S32.HI R6, RZ, 0x1f, R13 ;  /* 0x0000001fff067819 */ /* 0x002fe2000001140d */
[----:B------:R-:W-:Y:S02]  /*1390*/  UIMAD UR8, UR10, UR5, UR4 ;  /* 0x000000050a0872a4 */ /* 0x000fe4000f8e0204 */
[----:B------:R-:W-:Y:S01]  /*13a0*/  UIADD3.X UR43, UR47, UR43, URZ, UP0, !UPT ;  /* 0x0000002b2f2b7290 */ /* 0x000fe200087fe43f */
[CC--:B------:R-:W-:Y:S01]  /*13b0*/  LEA.HI R5, R6.reuse, R13.reuse, RZ, 0x5 ;  /* 0x0000000d06057211 */ /* 0x0c0fe200078f28ff */
[----:B------:R-:W-:Y:S01]  /*13c0*/  ULDC.64 UR4, c[0x0][0x188] ;  /* 0x0000620000047ab9 */ /* 0x000fe20000000a00 */
[----:B------:R-:W-:Y:S01]  /*13d0*/  LEA.HI R6, R6, R13, RZ, 0x3 ;  /* 0x0000000d06067211 */ /* 0x000fe200078f18ff */
[----:B------:R-:W-:Y:S01]  /*13e0*/  UIMAD UR4, UR11, UR4, URZ ;  /* 0x000000040b0472a4 */ /* 0x000fe2000f8e023f */
[----:B------:R-:W-:Y:S01]  /*13f0*/  LOP3.LUT R2, R5, 0xffffffe0, RZ, 0xc0, !PT ;  /* 0xffffffe005027812 */ /* 0x000fe200078ec0ff */
[----:B------:R-:W-:Y:S01]  /*1400*/  ULEA.HI.SX32 UR46, UR46, 0xffffffff, 0x19 ;  /* 0xffffffff2e2e7891 */ /* 0x000fe2000f8fca3f */
[----:B------:R-:W-:Y:S01]  /*1410*/  SHF.R.S32.HI R5, RZ, 0x5, R5 ;  /* 0x00000005ff057819 */ /* 0x000fe20000011405 */
[----:B------:R-:W-:-:S02]  /*1420*/  UIMAD UR5, UR10, UR5, UR4 ;  /* 0x000000050a0572a4 */ /* 0x000fc4000f8e0204 */
[----:B------:R-:W-:Y:S01]  /*1430*/  IMAD.IADD R4, R13, 0x1, -R2 ;  /* 0x000000010d047824 */ /* 0x000fe200078e0a02 */
[----:B------:R-:W-:-:S03]  /*1440*/  SHF.R.S32.HI R2, RZ, 0x3, R6 ;  /* 0x00000003ff027819 */ /* 0x000fc60000011406 */
[----:B------:R-:W-:Y:S01]  /*1450*/  IMAD R4, R5, UR23, R4 ;  /* 0x0000001705047c24 */ /* 0x000fe2000f8e0204 */
[----:B------:R-:W-:Y:S01]  /*1460*/  SHF.R.S32.HI R11, RZ, 0x1f, R2 ;  /* 0x0000001fff0b7819 */ /* 0x000fe20000011402 */
[----:B------:R-:W-:Y:S01]  /*1470*/  IMAD.WIDE.U32 R14, R2, c[0x0][0x198], RZ ;  /* 0x00006600020e7a25 */ /* 0x000fe200078e00ff */
[----:B------:R-:W-:Y:S02]  /*1480*/  LOP3.LUT R5, R6, 0xfffffff8, RZ, 0xc0, !PT ;  /* 0xfffffff806057812 */ /* 0x000fe400078ec0ff */
[----:B------:R-:W-:Y:S01]  /*1490*/  IADD3 R8, P2, P0, R4, UR22, R8 ;  /* 0x0000001604087c10 */ /* 0x000fe2000f85e008 */
[----:B------:R-:W-:Y:S01]  /*14a0*/  IMAD R6, R11, c[0x0][0x198], RZ ;  /* 0x000066000b067a24 */ /* 0x000fe200078e02ff */
[----:B------:R-:W-:Y:S01]  /*14b0*/  SHF.R.S32.HI R4, RZ, 0x1f, R4 ;  /* 0x0000001fff047819 */ /* 0x000fe20000011404 */
[----:B------:R-:W-:Y:S02]  /*14c0*/  IMAD.IADD R13, R13, 0x1, -R5 ;  /* 0x000000010d0d7824 */ /* 0x000fe400078e0a05 */
[----:B------:R-:W-:Y:S01]  /*14d0*/  IMAD.WIDE.U32 R16, R2, c[0x0][0x1a0], RZ ;  /* 0x0000680002107a25 */ /* 0x000fe200078e00ff */
[----:B------:R-:W-:-:S02]  /*14e0*/  IADD3.X R7, R4, UR21, R7, P2, P0 ;  /* 0x0000001504077c10 */ /* 0x000fc400097e0407 */
[----:B------:R-:W-:Y:S01]  /*14f0*/  IADD3 R8, P0, R8, R10, RZ ;  /* 0x0000000a08087210 */ /* 0x000fe20007f1e0ff */
[C---:B------:R-:W-:Y:S02]  /*1500*/  IMAD R4, R2.reuse, c[0x0][0x19c], R6 ;  /* 0x0000670002047a24 */ /* 0x040fe400078e0206 */
[----:B------:R-:W-:Y:S02]  /*1510*/  IMAD.U32 R10, RZ, RZ, UR27 ;  /* 0x0000001bff0a7e24 */ /* 0x000fe4000f8e00ff */
[----:B------:R-:W-:Y:S02]  /*1520*/  IMAD.IADD R5, R15, 0x1, R4 ;  /* 0x000000010f057824 */ /* 0x000fe400078e0204 */
[----:B------:R-:W-:Y:S02]  /*1530*/  IMAD.MOV.U32 R4, RZ, RZ, R14 ;  /* 0x000000ffff047224 */ /* 0x000fe400078e000e */
[----:B------:R-:W-:Y:S01]  /*1540*/  IMAD.X R9, R7, 0x1, R9, P0 ;  /* 0x0000000107097824 */ /* 0x000fe200000e0609 */
[----:B------:R-:W-:Y:S01]  /*1550*/  IADD3 R12, P0, R2, UR48, RZ ;  /* 0x00000030020c7c10 */ /* 0x000fe2000ff1e0ff */
[----:B------:R-:W-:-:S04]  /*1560*/  IMAD.WIDE.U32 R14, R10, c[0x0][0x198], R4 ;  /* 0x000066000a0e7a25 */ /* 0x000fc800078e0004 */
[----:B------:R-:W-:Y:S02]  /*1570*/  IMAD R6, R11, c[0x0][0x1a0], RZ ;  /* 0x000068000b067a24 */ /* 0x000fe400078e02ff */
[----:B------:R-:W-:Y:S01]  /*1580*/  IMAD.SHL.U32 R4, R13, 0x8, RZ ;  /* 0x000000080d047824 */ /* 0x000fe200078e00ff */
[----:B------:R-:W-:Y:S01]  /*1590*/  IADD3.X R13, R11, UR49, RZ, P0, !PT ;  /* 0x000000310b0d7c10 */ /* 0x000fe200087fe4ff */
[----:B------:R-:W-:Y:S01]  /*15a0*/  IMAD R6, R2, c[0x0][0x1a4], R6 ;  /* 0x0000690002067a24 */ /* 0x000fe200078e0206 */
[----:B------:R-:W-:Y:S02]  /*15b0*/  UIADD3 UR49, UP1, UR52, UR7, URZ ;  /* 0x0000000734317290 */ /* 0x000fe4000ff3e03f */
[----:B------:R-:W-:Y:S01]  /*15c0*/  SHF.R.S32.HI R5, RZ, 0x1f, R4 ;  /* 0x0000001fff057819 */ /* 0x000fe20000011404 */
[----:B------:R-:W-:Y:S01]  /*15d0*/  IMAD R2, R13, c[0x0][0x190], RZ ;  /* 0x000064000d027a24 */ /* 0x000fe200078e02ff */
[----:B------:R-:W-:Y:S01]  /*15e0*/  UIADD3.X UR50, UR53, UR50, URZ, UP1, !UPT ;  /* 0x0000003235327290 */ /* 0x000fe20008ffe43f */
[----:B------:R-:W-:Y:S01]  /*15f0*/  IMAD.IADD R7, R17, 0x1, R6 ;  /* 0x0000000111077824 */ /* 0x000fe200078e0206 */
[----:B------:R-:W-:Y:S01]  /*1600*/  UIMAD UR51, UR51, UR49, URZ ;  /* 0x00000031333372a4 */ /* 0x000fe2000f8e023f */
[----:B------:R-:W-:-:S02]  /*1610*/  IMAD.MOV.U32 R6, RZ, RZ, R16 ;  /* 0x000000ffff067224 */ /* 0x000fc400078e0010 */
[----:B------:R-:W-:Y:S01]  /*1620*/  IMAD.U32 R16, RZ, RZ, UR27 ;  /* 0x0000001bff107e24 */ /* 0x000fe2000f8e00ff */
[----:B------:R-:W-:Y:S01]  /*1630*/  UIMAD UR50, UR50, UR36, UR51 ;  /* 0x00000024323272a4 */ /* 0x000fe2000f8e0233 */
[C---:B------:R-:W-:Y:S02]  /*1640*/  IMAD R2, R12.reuse, c[0x0][0x194], R2 ;  /* 0x000065000c027a24 */ /* 0x040fe400078e0202 */
[----:B------:R-:W-:-:S04]  /*1650*/  IMAD.WIDE.U32 R10, R12, c[0x0][0x190], R4 ;  /* 0x000064000c0a7a25 */ /* 0x000fc800078e0004 */
[----:B------:R-:W-:-:S04]  /*1660*/  IMAD.WIDE.U32 R18, R18, UR49, R8 ;  /* 0x0000003112127c25 */ /* 0x000fc8000f8e0008 */
[----:B--2---:R-:W-:Y:S01]  /*1670*/  IMAD.WIDE.U32 R8, R20, c[0x0][0x368], R4 ;  /* 0x0000da0014087a25 */ /* 0x004fe200078e0004 */
[----:B------:R-:W-:-:S03]  /*1680*/  LEA R186, P0, R18, c[0x0][0x350], 0x2 ;  /* 0x0000d40012ba7a11 */ /* 0x000fc600078010ff */
[----:B------:R-:W-:Y:S01]  /*1690*/  IMAD.WIDE.U32 R16, R16, c[0x0][0x1a0], R6 ;  /* 0x0000680010107a25 */ /* 0x000fe200078e0006 */
[----:B------:R-:W-:Y:S01]  /*16a0*/  IADD3 R9, R9, UR6, RZ ;  /* 0x0000000609097c10 */ /* 0x000fe2000fffe0ff */
[----:B------:R-:W-:Y:S02]  /*16b0*/  ULDC.64 UR6, c[0x0][0x198] ;  /* 0x0000660000067ab9 */ /* 0x000fe40000000a00 */
[----:B------:R-:W-:Y:S02]  /*16c0*/  IMAD.IADD R11, R11, 0x1, R2 ;  /* 0x000000010b0b7824 */ /* 0x000fe400078e0202 */
[----:B------:R-:W-:-:S04]  /*16d0*/  IMAD.WIDE.U32 R6, R20, c[0x0][0x180], R4 ;  /* 0x0000600014067a25 */ /* 0x000fc800078e0004 */
[----:B------:R-:W-:Y:S01]  /*16e0*/  IMAD R2, R13, c[0x0][0x370], RZ ;  /* 0x0000dc000d027a24 */ /* 0x000fe200078e02ff */
[----:B------:R-:W-:Y:S01]  /*16f0*/  IADD3 R7, R7, UR8, RZ ;  /* 0x0000000807077c10 */ /* 0x000fe2000fffe0ff */
[C---:B------:R-:W-:Y:S01]  /*1700*/  IMAD.WIDE.U32 R4, R20.reuse, c[0x0][0x188], R4 ;  /* 0x0000620014047a25 */ /* 0x040fe200078e0004 */
[----:B------:R-:W-:Y:S02]  /*1710*/  ULDC.64 UR8, c[0x0][0x178] ;  /* 0x00005e0000087ab9 */ /* 0x000fe40000000a00 */
[----:B------:R-:W-:Y:S01]  /*1720*/  UIMAD UR11, UR11, UR8, URZ ;  /* 0x000000080b0b72a4 */ /* 0x000fe2000f8e023f */
[----:B------:R-:W-:Y:S01]  /*1730*/  IMAD.WIDE.U32 R10, R20, c[0x0][0x178], R10 ;  /* 0x00005e00140a7a25 */ /* 0x000fe200078e000a */
[----:B------:R-:W-:Y:S01]  /*1740*/  IADD3 R5, R5, UR5, RZ ;  /* 0x0000000505057c10 */ /* 0x000fe2000fffe0ff */
[----:B------:R-:W-:Y:S02]  /*1750*/  ULDC.64 UR4, c[0x0][0x1a0] ;  /* 0x0000680000047ab9 */ /* 0x000fe40000000a00 */
[C---:B------:R-:W-:Y:S01]  /*1760*/  IMAD R20, R12.reuse, c[0x0][0x374], R2 ;  /* 0x0000dd000c147a24 */ /* 0x040fe200078e0202 */
[----:B------:R-:W-:Y:S01]  /*1770*/  UIMAD UR47, UR43, UR4, URZ ;  /* 0x000000042b2f72a4 */ /* 0x000fe2000f8e023f */
[----:B------:R-:W-:Y:S01]  /*1780*/  IMAD R2, R21, c[0x0][0x1b8], RZ ;  /* 0x00006e0015027a24 */ /* 0x000fe200078e02ff */
[----:B------:R-:W-:Y:S01]  /*1790*/  UIMAD UR8, UR43, UR6, URZ ;  /* 0x000000062b0872a4 */ /* 0x000fe2000f8e023f */
[----:B------:R-:W-:Y:S01]  /*17a0*/  IMAD.WIDE.U32 R8, R12, c[0x0][0x370], R8 ;  /* 0x0000dc000c087a25 */ /* 0x000fe200078e0008 */
[----:B------:R-:W-:-:S02]  /*17b0*/  UIMAD UR47, UR27, UR5, UR47 ;  /* 0x000000051b2f72a4 */ /* 0x000fc4000f8e022f */
[----:B------:R-:W-:Y:S01]  /*17c0*/  UIMAD UR8, UR27, UR7, UR8 ;  /* 0x000000071b0872a4 */ /* 0x000fe2000f8e0208 */
[----:B------:R-:W-:Y:S01]  /*17d0*/  IMAD R12, R21, c[0x0][0x1b0], RZ ;  /* 0x00006c00150c7a24 */ /* 0x000fe200078e02ff */
[----:B------:R-:W-:Y:S01]  /*17e0*/  UIMAD UR9, UR10, UR9, UR11 ;  /* 0x000000090a0972a4 */ /* 0x000fe2000f8e020b */
[C---:B------:R-:W-:Y:S01]  /*17f0*/  IMAD R13, R0.reuse, c[0x0][0x1bc], R2 ;  /* 0x00006f00000d7a24 */ /* 0x040fe200078e0202 */
[----:B------:R-:W-:Y:S01]  /*1800*/  IADD3 R2, R19, UR50, RZ ;  /* 0x0000003213027c10 */ /* 0x000fe2000fffe0ff */
[----:B------:R-:W-:Y:S01]  /*1810*/  IMAD.WIDE.U32 R6, R0, c[0x0][0x1b0], R6 ;  /* 0x00006c0000067a25 */ /* 0x000fe200078e0006 */
[----:B------:R-:W1:Y:S01]  /*1820*/  S2R R21, SR_CTAID.Z ;  /* 0x0000000000157919 */ /* 0x000e620000002700 */
[----:B------:R-:W-:Y:S01]  /*1830*/  ULDC.64 UR10, c[0x0][0x1a8] ;  /* 0x00006a00000a7ab9 */ /* 0x000fe20000000a00 */
[----:B------:R-:W-:Y:S01]  /*1840*/  LEA.HI.X R187, R18, c[0x0][0x354], R2, 0x2, P0 ;  /* 0x0000d50012bb7a11 */ /* 0x000fe200000f1402 */
[----:B------:R-:W-:Y:S01]  /*1850*/  IMAD.WIDE.U32 R4, R0, c[0x0][0x1b8], R4 ;  /* 0x00006e0000047a25 */ /* 0x000fe200078e0004 */
[----:B------:R-:W-:Y:S01]  /*1860*/  IADD3 R2, P2, R6, R14, RZ ;  /* 0x0000000e06027210 */ /* 0x000fe20007f5e0ff */
[----:B------:R-:W-:-:S02]  /*1870*/  UIMAD UR10, UR45, UR10, URZ ;  /* 0x0000000a2d0a72a4 */ /* 0x000fc4000f8e023f */
[----:B------:R-:W-:Y:S01]  /*1880*/  IMAD R12, R0, c[0x0][0x1b4], R12 ;  /* 0x00006d00000c7a24 */ /* 0x000fe200078e020c */
[----:B------:R-:W-:Y:S01]  /*1890*/  IADD3 R16, P0, R4, R16, RZ ;  /* 0x0000001004107210 */ /* 0x000fe20007f1e0ff */
[----:B------:R-:W-:Y:S01]  /*18a0*/  IMAD.IADD R6, R5, 0x1, R13 ;  /* 0x0000000105067824 */ /* 0x000fe200078e020d */
[----:B------:R-:W-:Y:S01]  /*18b0*/  UIMAD UR10, UR44, UR11, UR10 ;  /* 0x0000000b2c0a72a4 */ /* 0x000fe2000f8e020a */
[----:B------:R-:W-:Y:S01]  /*18c0*/  IMAD.IADD R0, R7, 0x1, R12 ;  /* 0x0000000107007824 */ /* 0x000fe200078e020c */
[----:B------:R-:W-:Y:S01]  /*18d0*/  IADD3 R7, R11, UR9, RZ ;  /* 0x000000090b077c10 */ /* 0x000fe2000fffe0ff */
[----:B------:R-:W-:Y:S01]  /*18e0*/  IMAD.IADD R5, R9, 0x1, R20 ;  /* 0x0000000109057824 */ /* 0x000fe200078e0214 */
[----:B------:R-:W-:Y:S01]  /*18f0*/  IADD3.X R17, R6, UR47, R17, P0, !PT ;  /* 0x0000002f06117c10 */ /* 0x000fe200087fe411 */
[----:B------:R-:W-:Y:S01]  /*1900*/  IMAD.MOV.U32 R4, RZ, RZ, R8 ;  /* 0x000000ffff047224 */ /* 0x000fe200078e0008 */
[----:B------:R-:W-:Y:S01]  /*1910*/  IADD3.X R14, R0, UR8, R15, P2, !PT ;  /* 0x00000008000e7c10 */ /* 0x000fe200097fe40f */
[----:B------:R-:W-:Y:S01]  /*1920*/  ULDC.64 UR8, c[0x0][0x378] ;  /* 0x0000de0000087ab9 */ /* 0x000fe20000000a00 */
[----:B------:R-:W-:Y:S01]  /*1930*/  LEA R12, P0, R2, c[0x0][0x168], 0x1 ;  /* 0x00005a00020c7a11 */ /* 0x000fe200078008ff */
[----:B------:R-:W-:Y:S01]  /*1940*/  UIMAD UR8, UR45, UR8, URZ ;  /* 0x000000082d0872a4 */ /* 0x000fe2000f8e023f */
[----:B------:R-:W-:-:S02]  /*1950*/  IMAD.MOV.U32 R6, RZ, RZ, R10 ;  /* 0x000000ffff067224 */ /* 0x000fc400078e000a */
[----:B------:R-:W-:Y:S01]  /*1960*/  LEA.HI.X R13, R2, c[0x0][0x16c], R14, 0x1, P0 ;  /* 0x00005b00020d7a11 */ /* 0x000fe200000f0c0e */
[----:B------:R-:W-:Y:S01]  /*1970*/  UIMAD UR8, UR44, UR9, UR8 ;  /* 0x000000092c0872a4 */ /* 0x000fe2000f8e0208 */
[C---:B------:R-:W-:Y:S01]  /*1980*/  LEA R14, P0, R16.reuse, c[0x0][0x170], 0x1 ;  /* 0x00005c00100e7a11 */ /* 0x040fe200078008ff */
[C---:B-1----:R-:W-:Y:S01]  /*1990*/  IMAD.WIDE.U32 R4, R21.reuse, c[0x0][0x378], R4 ;  /* 0x0000de0015047a25 */ /* 0x042fe200078e0004 */
[----:B------:R-:W-:Y:S02]  /*19a0*/  ULEA.HI UR44, UR46, UR46, URZ, 0x1 ;  /* 0x0000002e2e2c7291 */ /* 0x000fe4000f8f083f */
[----:B------:R-:W-:Y:S01]  /*19b0*/  LEA.HI.X R15, R16, c[0x0][0x174], R17, 0x1, P0 ;  /* 0x00005d00100f7a11 */ /* 0x000fe200000f0c11 */
[----:B------:R-:W-:Y:S01]  /*19c0*/  IMAD.WIDE.U32 R6, R21, c[0x0][0x1a8], R6 ;  /* 0x00006a0015067a25 */ /* 0x000fe200078e0006 */
[----:B------:R-:W2:Y:S01]  /*19d0*/  LDL R16, [R1+0x28] ;  /* 0x0000280001107983 */ /* 0x000ea20000100800 */
[----:B------:R-:W-:Y:S01]  /*19e0*/  IADD3 R0, R5, UR8, RZ ;  /* 0x0000000805007c10 */ /* 0x000fe2000fffe0ff */
[----:B------:R-:W-:Y:S01]  /*19f0*/  ULDC.64 UR8, c[0x0][0x370] ;  /* 0x0000dc0000087ab9 */ /* 0x000fe20000000a00 */
[----:B------:R-:W-:Y:S01]  /*1a00*/  LEA R240, P2, R4, c[0x0][0x330], 0x1 ;  /* 0x0000cc0004f07a11 */ /* 0x000fe200078408ff */
[----:B------:R-:W-:-:S02]  /*1a10*/  USHF.L.U64.HI UR11, UR8, UR19, UR9 ;  /* 0x00000013080b7299 */ /* 0x000fc40008010209 */
[----:B------:R-:W-:Y:S01]  /*1a20*/  ULOP3.LUT UR44, UR44, 0xfffffffe, URZ, 0xc0, !UPT ;  /* 0xfffffffe2c2c7892 */ /* 0x000fe2000f8ec03f */
[----:B------:R-:W-:Y:S02]  /*1a30*/  LEA.HI.X R241, R4, c[0x0][0x334], R0, 0x1, P2 ;  /* 0x0000cd0004f17a11 */ /* 0x000fe400010f0c00 */
[----:B------:R-:W-:Y:S01]  /*1a40*/  IADD3 R0, R7, UR10, RZ ;  /* 0x0000000a07007c10 */ /* 0x000fe2000fffe0ff */
[----:B------:R-:W-:Y:S01]  /*1a50*/  USHF.L.U32 UR10, UR8, 0x6, URZ ;  /* 0x00000006080a7899 */ /* 0x000fe2000800063f */
[C---:B------:R-:W-:Y:S01]  /*1a60*/  LEA R238, P2, R6.reuse, c[0x0][0x160], 0x1 ;  /* 0x0000580006ee7a11 */ /* 0x040fe200078408ff */
[----:B------:R-:W-:Y:S02]  /*1a70*/  UIADD3 UR44, UR46, -UR44, URZ ;  /* 0x8000002c2e2c7290 */ /* 0x000fe4000fffe03f */
[----:B------:R-:W-:Y:S01]  /*1a80*/  ULDC.64 UR8, c[0x0][0x190] ;  /* 0x0000640000087ab9 */ /* 0x000fe20000000a00 */
[----:B------:R-:W-:Y:S01]  /*1a90*/  LEA.HI.X R239, R6, c[0x0][0x164], R0, 0x1, P2 ;  /* 0x0000590006ef7a11 */ /* 0x000fe200010f0c00 */
[----:B------:R-:W-:Y:S01]  /*1aa0*/  USHF.L.U64.HI UR9, UR8, UR19, UR9 ;  /* 0x0000001308097299 */ /* 0x000fe20008010209 */
[----:B------:R-:W-:Y:S01]  /*1ab0*/  IADD3 R4, P0, R240, UR10, RZ ;  /* 0x0000000af0047c10 */ /* 0x000fe2000ff1e0ff */
[----:B------:R-:W-:Y:S01]  /*1ac0*/  USHF.L.U32 UR8, UR8, 0x6, URZ ;  /* 0x0000000608087899 */ /* 0x000fe2000800063f */
[----:B------:R-:W-:Y:S01]  /*1ad0*/  @P1 BAR.SYNC.DEFER_BLOCKING 0x0 ;  /* 0x0000000000001b1d */ /* 0x000fe20000010000 */
[----:B------:R-:W-:Y:S01]  /*1ae0*/  UISETP.NE.AND UP0, UPT, UR44, 0x1, UPT ;  /* 0x000000012c00788c */ /* 0x000fe2000bf05270 */
[----:B------:R-:W-:-:S02]  /*1af0*/  IADD3.X R5, R241, UR11, RZ, P0, !PT ;  /* 0x0000000bf1057c10 */ /* 0x000fc400087fe4ff */
[----:B------:R-:W-:Y:S02]  /*1b00*/  IADD3 R8, P0, R4, UR10, RZ ;  /* 0x0000000a04087c10 */ /* 0x000fe4000ff1e0ff */
[----:B------:R-:W-:Y:S02]  /*1b10*/  IADD3 R6, P1, R238, UR8, RZ ;  /* 0x00000008ee067c10 */ /* 0x000fe4000ff3e0ff */
[----:B------:R-:W-:Y:S02]  /*1b20*/  IADD3.X R9, R5, UR11, RZ, P0, !PT ;  /* 0x0000000b05097c10 */ /* 0x000fe400087fe4ff */
[----:B------:R-:W-:Y:S02]  /*1b30*/  PLOP3.LUT P0, PT, PT, PT, UP0, 0x80, 0x0 ;  /* 0x000000000000781c */ /* 0x000fe40003f0f008 */
[----:B------:R-:W-:Y:S01]  /*1b40*/  IADD3.X R7, R239, UR9, RZ, P1, !PT ;  /* 0x00000009ef077c10 */ /* 0x000fe20008ffe4ff */
[----:B------:R-:W-:Y:S02]  /*1b50*/  UISETP.GE.AND UP0, UPT, UR40, 0x1, UPT ;  /* 0x000000012800788c */ /* 0x000fe4000bf06270 */
[----:B------:R-:W-:-:S02]  /*1b60*/  UIADD3 UR42, UR48, UR42, URZ ;  /* 0x0000002a302a7290 */ /* 0x000fc4000fffe03f */
        /* <DEDUP_REMOVED lines=33> */
[C---:B---3--:R-:W-:Y:S01]  /*1d80*/  IMAD.SHL.U32 R0, R22.reuse, 0x2, RZ ;  /* 0x0000000216007824 */ /* 0x048fe200078e00ff */
[----:B------:R-:W-:-:S04]  /*1d90*/  IADD3 R2, R22, 0x2000, RZ ;  /* 0x0000200016027810 */ /* 0x000fc80007ffe0ff */
[----:B------:R-:W-:Y:S01]  /*1da0*/  @!PT LDS RZ, [RZ] ;  /* 0x00000000fffff984 */ /* 0x000fe20000000800 */
[----:B------:R-:W-:Y:S01]  /*1db0*/  @!PT LDS RZ, [RZ] ;  /* 0x00000000fffff984 */ /* 0x000fe20000000800 */
[----:B------:R-:W-:Y:S01]  /*1dc0*/  @!PT LDS RZ, [RZ] ;  /* 0x00000000fffff984 */ /* 0x000fe20000000800 */
[----:B------:R1:W-:Y:S01]  /*1dd0*/  LDGSTS.E.BYPASS.LTC128B.128 [R0+0x8000], [R240.64] ;  /* 0x08000000f0007fae */ /* 0x0003e2000b901d66 */
[----:B------:R-:W-:-:S03]  /*1de0*/  SEL R2, R2, R22, !P0 ;  /* 0x0000001602027207 */ /* 0x000fc60004000000 */
[----:B------:R3:W-:Y:S04]  /*1df0*/  LDGSTS.E.BYPASS.LTC128B.128 [R0+0x9000], [R4.64] ;  /* 0x0900000004007fae */ /* 0x0007e8000b901d66 */
[----:B------:R4:W-:Y:S01]  /*1e00*/  LDGSTS.E.BYPASS.LTC128B.128 [R0+0xa000], [R8.64] ;  /* 0x0a00000008007fae */ /* 0x0009e2000b901d66 */
[----:B------:R-:W-:Y:S01]  /*1e10*/  IMAD.SHL.U32 R2, R2, 0x2, RZ ;  /* 0x0000000202027824 */ /* 0x000fe200078e00ff */
[----:B---3--:R-:W-:-:S04]  /*1e20*/  IADD3 R4, P2, R8, UR10, RZ ;  /* 0x0000000a08047c10 */ /* 0x008fc8000ff5e0ff */
[----:B------:R-:W-:-:S05]  /*1e30*/  IADD3.X R5, R9, UR11, RZ, P2, !PT ;  /* 0x0000000b09057c10 */ /* 0x000fca00097fe4ff */
[----:B------:R3:W-:Y:S01]  /*1e40*/  LDGSTS.E.BYPASS.LTC128B.128 [R0+0xb000], [R4.64] ;  /* 0x0b00000004007fae */ /* 0x0007e2000b901d66 */
[----:B------:R-:W-:Y:S02]  /*1e50*/  USHF.L.U32 UR10, UR6, 0x6, URZ ;  /* 0x00000006060a7899 */ /* 0x000fe4000800063f */
[----:B------:R-:W-:Y:S01]  /*1e60*/  USHF.L.U64.HI UR6, UR6, UR19, UR7 ;  /* 0x0000001306067299 */ /* 0x000fe20008010207 */
[----:B------:R1:W-:Y:S01]  /*1e70*/  LDGSTS.E.BYPASS.LTC128B.128 [R2], [R238.64] ;  /* 0x00000000ee027fae */ /* 0x0003e2000b901d66 */
[----:B------:R-:W-:Y:S02]  /*1e80*/  USHF.L.U32 UR7, UR4, 0x6, URZ ;  /* 0x0000000604077899 */ /* 0x000fe4000800063f */
[----:B------:R-:W-:Y:S01]  /*1e90*/  USHF.L.U64.HI UR4, UR4, UR19, UR5 ;  /* 0x0000001304047299 */ /* 0x000fe20008010205 */
[----:B------:R5:W-:Y:S01]  /*1ea0*/  LDGSTS.E.BYPASS.LTC128B.128 [R2+0x1000], [R6.64] ;  /* 0x0100000006027fae */ /* 0x000be2000b901d66 */
[----:B---3--:R-:W-:-:S04]  /*1eb0*/  IADD3 R4, P1, R6, UR8, RZ ;  /* 0x0000000806047c10 */ /* 0x008fc8000ff3e0ff */
[----:B------:R-:W-:Y:S02]  /*1ec0*/  IADD3.X R5, R7, UR9, RZ, P1, !PT ;  /* 0x0000000907057c10 */ /* 0x000fe40008ffe4ff */
[----:B----4-:R-:W-:-:S03]  /*1ed0*/  IADD3 R8, P1, R4, UR8, RZ ;  /* 0x0000000804087c10 */ /* 0x010fc6000ff3e0ff */
[----:B------:R3:W-:Y:S01]  /*1ee0*/  LDGSTS.E.BYPASS.LTC128B.128 [R2+0x2000], [R4.64] ;  /* 0x0200000004027fae */ /* 0x0007e2000b901d66 */
[----:B------:R-:W-:Y:S02]  /*1ef0*/  IADD3.X R9, R5, UR9, RZ, P1, !PT ;  /* 0x0000000905097c10 */ /* 0x000fe40008ffe4ff */
[----:B------:R-:W-:-:S03]  /*1f00*/  IADD3 R10, P1, R12, UR10, RZ ;  /* 0x0000000a0c0a7c10 */ /* 0x000fc6000ff3e0ff */
[----:B------:R4:W-:Y:S01]  /*1f10*/  LDGSTS.E.BYPASS.LTC128B.128 [R2+0x3000], [R8.64] ;  /* 0x0300000008027fae */ /* 0x0009e2000b901d66 */
[----:B------:R-:W-:Y:S02]  /*1f20*/  IADD3.X R11, R13, UR6, RZ, P1, !PT ;  /* 0x000000060d0b7c10 */ /* 0x000fe40008ffe4ff */
[----:B-----5:R-:W-:Y:S01]  /*1f30*/  IADD3 R6, P1, R14, UR7, RZ ;  /* 0x000000070e067c10 */ /* 0x020fe2000ff3e0ff */
[----:B------:R5:W-:Y:S03]  /*1f40*/  LDGSTS.E.BYPASS.LTC128B.128 [R0+0xc000], [R12.64] ;  /* 0x0c0000000c007fae */ /* 0x000be6000b901d66 */
[----:B------:R-:W-:Y:S01]  /*1f50*/  IADD3.X R7, R15, UR4, RZ, P1, !PT ;  /* 0x000000040f077c10 */ /* 0x000fe20008ffe4ff */
[----:B------:R1:W-:Y:S01]  /*1f60*/  LDGSTS.E.BYPASS.LTC128B.128 [R0+0xd000], [R10.64] ;  /* 0x0d0000000a007fae */ /* 0x0003e2000b901d66 */
[----:B---3--:R-:W-:Y:S02]  /*1f70*/  IADD3 R4, P1, R6, UR7, RZ ;  /* 0x0000000706047c10 */ /* 0x008fe4000ff3e0ff */
[----:B----4-:R-:W-:-:S04]  /*1f80*/  IADD3 R8, P2, R10, UR10, RZ ;  /* 0x0000000a0a087c10 */ /* 0x010fc8000ff5e0ff */
[----:B------:R-:W-:Y:S02]  /*1f90*/  IADD3.X R9, R11, UR6, RZ, P2, !PT ;  /* 0x000000060b097c10 */ /* 0x000fe400097fe4ff */
[----:B-----5:R-:W-:Y:S02]  /*1fa0*/  IADD3 R12, P2, R8, UR10, RZ ;  /* 0x0000000a080c7c10 */ /* 0x020fe4000ff5e0ff */
[----:B------:R-:W-:Y:S01]  /*1fb0*/  IADD3.X R5, R7, UR4, RZ, P1, !PT ;  /* 0x0000000407057c10 */ /* 0x000fe20008ffe4ff */
[----:B------:R3:W-:Y:S01]  /*1fc0*/  LDGSTS.E.BYPASS.LTC128B.128 [R0+0xe000], [R8.64] ;  /* 0x0e00000008007fae */ /* 0x0007e2000b901d66 */
[----:B------:R-:W-:-:S05]  /*1fd0*/  IADD3.X R13, R9, UR6, RZ, P2, !PT ;  /* 0x00000006090d7c10 */ /* 0x000fca00097fe4ff */
[----:B------:R1:W-:Y:S04]  /*1fe0*/  LDGSTS.E.BYPASS.LTC128B.128 [R0+0xf000], [R12.64] ;  /* 0x0f0000000c007fae */ /* 0x0003e8000b901d66 */
[----:B------:R1:W-:Y:S04]  /*1ff0*/  LDGSTS.E.BYPASS.LTC128B.128 [R0+0x10000], [R14.64] ;  /* 0x100000000e007fae */ /* 0x0003e8000b901d66 */
[----:B------:R1:W-:Y:S04]  /*2000*/  LDGSTS.E.BYPASS.LTC128B.128 [R0+0x11000], [R6.64] ;  /* 0x1100000006007fae */ /* 0x0003e8000b901d66 */
[----:B------:R2:W-:Y:S01]  /*2010*/  LDGSTS.E.BYPASS.LTC128B.128 [R0+0x12000], [R4.64] ;  /* 0x1200000004007fae */ /* 0x0005e2000b901d66 */
[----:B---3--:R-:W-:-:S04]  /*2020*/  IADD3 R8, P1, R4, UR7, RZ ;  /* 0x0000000704087c10 */ /* 0x008fc8000ff3e0ff */
[----:B------:R-:W-:Y:S02]  /*2030*/  IADD3.X R9, R5, UR4, RZ, P1, !PT ;  /* 0x0000000405097c10 */ /* 0x000fe40008ffe4ff */
[----:B------:R-:W-:Y:S01]  /*2040*/  PLOP3.LUT P1, PT, PT, PT, UP0, 0x80, 0x0 ;  /* 0x000000000000781c */ /* 0x000fe20003f2f008 */
[----:B------:R-:W-:Y:S02]  /*2050*/  UIMAD.WIDE UR4, UR42, UR17, UR30 ;  /* 0x000000112a0472a5 */ /* 0x000fe4000f8e021e */
[----:B------:R1:W-:Y:S01]  /*2060*/  LDGSTS.E.BYPASS.LTC128B.128 [R0+0x13000], [R8.64] ;  /* 0x1300000008007fae */ /* 0x0003e2000b901d66 */
[----:B--2---:R-:W-:-:S03]  /*2070*/  IMAD.SHL.U32 R4, R16, 0x4, RZ ;  /* 0x0000000410047824 */ /* 0x004fc600078e00ff */
[----:B------:R-:W0:Y:S02]  /*2080*/  LDGDEPBAR ;  /* 0x00000000000079af */ /* 0x000e240000000000 */
[----:B------:R-:W-:Y:S01]  /*2090*/  IADD3 R4, P2, R4, UR4, RZ ;  /* 0x0000000404047c10 */ /* 0x000fe2000ff5e0ff */
[----:B------:R-:W-:Y:S01]  /*20a0*/  UIMAD.WIDE UR6, UR41, UR17, UR28 ;  /* 0x00000011290672a5 */ /* 0x000fe2000f8e021c */
[----:B-1----:R-:W-:-:S04]  /*20b0*/  SHF.R.S32.HI R0, RZ, 0x1f, R16 ;  /* 0x0000001fff007819 */ /* 0x002fc80000011410 */
[----:B------:R-:W-:-:S04]  /*20c0*/  SHF.L.U64.HI R5, R16, 0x2, R0 ;  /* 0x0000000210057819 */ /* 0x000fc80000010200 */
[----:B------:R-:W-:Y:S01]  /*20d0*/  IADD3.X R5, R5, UR5, RZ, P2, !PT ;  /* 0x0000000505057c10 */ /* 0x000fe200097fe4ff */
[----:B------:R-:W-:Y:S05]  /*20e0*/  @!P1 BRA `(.L_x_595) ;  /* 0x0000494000009947 */ /* 0x000fea0003800000 */
[----:B------:R1:W5:Y:S01]  /*20f0*/  LDG.E R246, [R4.64] ;  /* 0x0000002604f67981 */ /* 0x000362000c1e1900 */
[----:B------:R-:W-:-:S03]  /*2100*/  IADD3 R178, R182, 0x2000, RZ ;  /* 0x00002000b6b27810 */ /* 0x000fc60007ffe0ff */
[----:B------:R1:W5:Y:S04]  /*2110*/  LDG.E R245, [R4.64+0x20] ;  /* 0x0000202604f57981 */ /* 0x000368000c1e1900 */
[----:B------:R1:W5:Y:S04]  /*2120*/  LDG.E R244, [R4.64+0x100] ;  /* 0x0001002604f47981 */ /* 0x000368000c1e1900 */
[----:B------:R1:W5:Y:S01]  /*2130*/  LDG.E R243, [R4.64+0x120] ;  /* 0x0001202604f37981 */ /* 0x000362000c1e1900 */
[----:B------:R-:W-:Y:S01]  /*2140*/  SEL R178, R178, R182, !P0 ;  /* 0x000000b6b2b27207 */ /* 0x000fe20004000000 */
[----:B------:R-:W-:Y:S01]  /*2150*/  IMAD.MOV.U32 R242, RZ, RZ, R2 ;  /* 0x000000fffff27224 */ /* 0x000fe200078e0002 */
[----:B------:R-:W-:Y:S01]  /*2160*/  UMOV UR8, UR6 ;  /* 0x0000000600087c82 */ /* 0x000fe20008000000 */
[----:B------:R-:W-:-:S02]  /*2170*/  IMAD.MOV.U32 R127, RZ, RZ, RZ ;  /* 0x000000ffff7f7224 */ /* 0x000fc400078e00ff */
[----:B------:R-:W-:Y:S01]  /*2180*/  IMAD.SHL.U32 R178, R178, 0x2, RZ ;  /* 0x00000002b2b27824 */ /* 0x000fe200078e00ff */
[----:B-1----:R-:W-:-:S04]  /*2190*/  IADD3 R4, R181, 0x2000, RZ ;  /* 0x00002000b5047810 */ /* 0x002fc80007ffe0ff */
[----:B------:R-:W-:-:S05]  /*21a0*/  SEL R4, R4, R181, !P0 ;  /* 0x000000b504047207 */ /* 0x000fca0004000000 */
[----:B------:R-:W-:Y:S02]  /*21b0*/  IMAD.SHL.U32 R172, R4, 0x2, RZ ;  /* 0x0000000204ac7824 */ /* 0x000fe400078e00ff */
[----:B------:R-:W-:Y:S01]  /*21c0*/  IMAD.MOV.U32 R2, RZ, RZ, c[0x0][0x22c] ;  /* 0x00008b00ff027624 */ /* 0x000fe200078e00ff */
[C---:B------:R-:W-:Y:S01]  /*21d0*/  SHF.L.U32 R180, R182.reuse, 0x1, RZ ;  /* 0x00000001b6b47819 */ /* 0x040fe200000006ff */
[----:B------:R-:W-:Y:S01]  /*21e0*/  IMAD.MOV.U32 R184, RZ, RZ, 0x40 ;  /* 0x00000040ffb87424 */ /* 0x000fe200078e00ff */
[----:B------:R-:W-:Y:S01]  /*21f0*/  SHF.L.U32 R179, R182, 0x1, RZ ;  /* 0x00000001b6b37819 */ /* 0x000fe200000006ff */
[----:B------:R-:W-:Y:S02]  /*2200*/  IMAD R2, R2, c[0x0][0x1c0], RZ ;  /* 0x0000700002027a24 */ /* 0x000fe400078e02ff */
[----:B------:R-:W-:Y:S02]  /*2210*/  IMAD.MOV.U32 R183, RZ, RZ, 0x20 ;  /* 0x00000020ffb77424 */ /* 0x000fe400078e00ff */
[C---:B------:R-:W-:Y:S01]  /*2220*/  IMAD.SHL.U32 R4, R2.reuse, 0x10, RZ ;  /* 0x0000001002047824 */ /* 0x040fe200078e00ff */
[----:B------:R-:W-:-:S04]  /*2230*/  SHF.L.U32 R5, R2, 0x3, RZ ;  /* 0x0000000302057819 */ /* 0x000fc800000006ff */
[----:B------:R-:W-:-:S05]  /*2240*/  IADD3 R4, R4, 0x20, RZ ;  /* 0x0000002004047810 */ /* 0x000fca0007ffe0ff */
[C---:B------:R-:W-:Y:S01]  /*2250*/  IMAD.IADD R2, R5.reuse, 0x1, R4 ;  /* 0x0000000105027824 */ /* 0x040fe200078e0204 */
[C---:B------:R-:W-:Y:S02]  /*2260*/  SHF.L.U64.HI R4, R16.reuse, 0x2, R0 ;  /* 0x0000000210047819 */ /* 0x040fe40000010200 */
[----:B------:R-:W-:Y:S02]  /*2270*/  IADD3 R0, R16, -0x80, RZ ;  /* 0xffffff8010007810 */ /* 0x000fe40007ffe0ff */
[----:B------:R-:W-:Y:S02]  /*2280*/  IADD3 R2, R5, R2, RZ ;  /* 0x0000000205027210 */ /* 0x000fe40007ffe0ff */
[----:B------:R-:W-:-:S03]  /*2290*/  SHF.L.U32 R0, R0, 0x2, RZ ;  /* 0x0000000200007819 */ /* 0x000fc600000006ff */
[----:B------:R-:W-:-:S05]  /*22a0*/  IMAD.IADD R2, R5, 0x1, R2 ;  /* 0x0000000105027824 */ /* 0x000fca00078e0202 */
[----:B------:R-:W-:-:S05]  /*22b0*/  IADD3 R2, R5, R2, RZ ;  /* 0x0000000205027210 */ /* 0x000fca0007ffe0ff */
[----:B------:R1:W-:Y:S02]  /*22c0*/  STL [R1+0x8], R2 ;  /* 0x0000080201007387 */ /* 0x0003e40000100800 */
[----:B-1----:R-:W-:-:S05]  /*22d0*/  IMAD.IADD R2, R5, 0x1, R2 ;  /* 0x0000000105027824 */ /* 0x002fca00078e0202 */
[----:B------:R1:W-:Y:S04]  /*22e0*/  STL [R1+0x4], R2 ;  /* 0x0000040201007387 */ /* 0x0003e80000100800 */
[----:B------:R2:W-:Y:S01]  /*22f0*/  STL [R1+0x18], R4 ;  /* 0x0000180401007387 */ /* 0x0005e20000100800 */
[----:B-1----:R-:W-:-:S04]  /*2300*/  IADD3 R2, R5, R2, RZ ;  /* 0x0000000205027210 */ /* 0x002fc80007ffe0ff */
[----:B------:R-:W-:Y:S01]  /*2310*/  IADD3 R252, R5, R2, RZ ;  /* 0x0000000205fc7210 */ /* 0x000fe20007ffe0ff */
[----:B--2---:R-:W-:-:S04]  /*2320*/  IMAD.SHL.U32 R4, R16, 0x4, RZ ;  /* 0x0000000410047824 */ /* 0x004fc800078e00ff */
[C---:B------:R-:W-:Y:S01]  /*2330*/  IMAD.IADD R251, R5.reuse, 0x1, R252 ;  /* 0x0000000105fb7824 */ /* 0x040fe200078e02fc */
[----:B------:R-:W-:Y:S03]  /*2340*/  STL [R1+0x14], R4 ;  /* 0x0000140401007387 */ /* 0x000fe60000100800 */
[C---:B------:R-:W-:Y:S01]  /*2350*/  IMAD.IADD R250, R5.reuse, 0x1, R251 ;  /* 0x0000000105fa7824 */ /* 0x040fe200078e02fb */
[----:B------:R-:W-:Y:S04]  /*2360*/  STL [R1], R2 ;  /* 0x0000000201007387 */ /* 0x000fe80000100800 */
[C---:B------:R-:W-:Y:S01]  /*2370*/  IADD3 R249, R5.reuse, R250, RZ ;  /* 0x000000fa05f97210 */ /* 0x040fe20007ffe0ff */
[----:B------:R1:W-:Y:S04]  /*2380*/  STL [R1+0x10], R0 ;  /* 0x0000100001007387 */ /* 0x0003e80000100800 */
[----:B------:R-:W-:-:S05]  /*2390*/  IMAD.IADD R248, R5, 0x1, R249 ;  /* 0x0000000105f87824 */ /* 0x000fca00078e02f9 */
[----:B------:R-:W-:-:S05]  /*23a0*/  IADD3 R247, R5, R248, RZ ;  /* 0x000000f805f77210 */ /* 0x000fca0007ffe0ff */
[----:B-1----:R-:W-:-:S06]  /*23b0*/  IMAD.IADD R0, R5, 0x1, R247 ;  /* 0x0000000105007824 */ /* 0x002fcc00078e02f7 */
.L_x_598:
[----:B------:R-:W2:Y:S01]  /*23c0*/  LDL R0, [R1+0x20] ;  /* 0x0000200001007983 */ /* 0x000ea20000100800 */
[----:B------:R-:W-:Y:S03]  /*23d0*/  UISETP.GE.AND UP2, UPT, UR46, 0x1, UPT ;  /* 0x000000012e00788c */ /* 0x000fe6000bf46270 */
[----:B------:R-:W0:Y:S01]  /*23e0*/  LDGDEPBAR ;  /* 0x00000000000079af */ /* 0x000e220000000000 */
[----:B--2---:R-:W-:Y:S01]  /*23f0*/  R2P PR, R0, 0x6 ;  /* 0x0000000600007804 */ /* 0x004fe20000000000 */
[----:B------:R-:W-:Y:S06]  /*2400*/  DEPBAR.LE SB0, 0x0 ;  /* 0x000080000000791a */ /* 0x000fec0000000000 */
[----:B------:R-:W-:Y:S01]  /*2410*/  BAR.SYNC.DEFER_BLOCKING 0x0 ;  /* 0x0000000000007b1d */ /* 0x000fe20000010000 */
[----:B------:R-:W-:Y:S02]  /*2420*/  SEL R2, R183, 0xffffffe0, !P1 ;  /* 0xffffffe0b7027807 */ /* 0x000fe40004800000 */
[----:B------:R-:W-:Y:S02]  /*2430*/  SEL R173, R184, 0xffffffc0, !P2 ;  /* 0xffffffc0b8ad7807 */ /* 0x000fe40005000000 */
[----:B------:R-:W-:Y:S02]  /*2440*/  IADD3 R0, R178, R2, RZ ;  /* 0x00000002b2007210 */ /* 0x000fe40007ffe0ff */
[----:B-----5:R-:W-:Y:S01]  /*2450*/  FSETP.NEU.FTZ.AND P0, PT, R246, -INF , PT ;  /* 0xff800000f600780b */ /* 0x020fe20003f1d000 */
[----:B------:R-:W-:Y:S08]  /*2460*/  LDSM.16.M88.4 R64, [R178] ;  /* 0x00000000b240783b */ /* 0x000ff00000000200 */
[----:B------:R-:W1:Y:S08]  /*2470*/  LDSM.16.M88.4 R16, [R174+0xc000] ;  /* 0x00c00000ae10783b */ /* 0x000e700000000200 */
[----:B------:R-:W2:Y:S08]  /*2480*/  LDSM.16.M88.4 R60, [R178+0x2000] ;  /* 0x00200000b23c783b */ /* 0x000eb00000000200 */
[----:B------:R-:W3:Y:S08]  /*2490*/  LDSM.16.M88.4 R32, [R174+0xc800] ;  /* 0x00c80000ae20783b */ /* 0x000ef00000000200 */
[----:B------:R-:W4:Y:S08]  /*24a0*/  LDSM.16.M88.4 R48, [R174+0xd000] ;  /* 0x00d00000ae30783b */ /* 0x000f300000000200 */
[----:B------:R-:W3:Y:S01]  /*24b0*/  LDSM.16.M88.4 R132, [R174+0xd800] ;  /* 0x00d80000ae84783b */ /* 0x000ee20000000200 */
[-C--:B-1----:R-:W-:Y:S07]  /*24c0*/  HMMA.16816.F32 R4, R64, R16.reuse, RZ ;  /* 0x000000104004723c */ /* 0x082fee00000018ff */
[----:B------:R-:W-:Y:S01]  /*24d0*/  LDSM.16.M88.4 R136, [R0] ;  /* 0x000000000088783b */ /* 0x000fe20000000200 */
[C---:B--2---:R-:W-:Y:S07]  /*24e0*/  HMMA.16816.F32 R8, R60.reuse, R16, RZ ;  /* 0x000000103c08723c */ /* 0x044fee00000018ff */
        /* <DEDUP_REMOVED lines=8> */
[----:B------:R-:W1:Y:S01]  /*2570*/  LDSM.16.M88.4 R156, [R177+0xd800] ;  /* 0x00d80000b19c783b */ /* 0x000e620000000200 */
[----:B--2---:R-:W-:Y:S01]  /*2580*/  IADD3 R0, R173, R0, RZ ;  /* 0x00000000ad007210 */ /* 0x004fe20007ffe0ff */
[-C--:B------:R-:W-:Y:S06]  /*2590*/  HMMA.16816.F32 R28, R60, R34.reuse, RZ ;  /* 0x000000223c1c723c */ /* 0x080fec00000018ff */
[----:B------:R-:W-:Y:S02]  /*25a0*/  LDSM.16.M88.4 R160, [R175+0xd000] ;  /* 0x00d00000afa0783b */ /* 0x000fe40000000200 */
[C---:B------:R-:W-:Y:S06]  /*25b0*/  HMMA.16816.F32 R32, R64.reuse, R34, RZ ;  /* 0x000000224020723c */ /* 0x040fec00000018ff */
[----:B------:R-:W-:Y:S02]  /*25c0*/  LDSM.16.M88.4 R164, [R175+0xd800] ;  /* 0x00d80000afa4783b */ /* 0x000fe40000000200 */
[-C--:B----4-:R-:W-:Y:S06]  /*25d0*/  HMMA.16816.F32 R36, R64, R48.reuse, RZ ;  /* 0x000000304024723c */ /* 0x090fec00000018ff */
[----:B------:R-:W-:Y:S02]  /*25e0*/  LDSM.16.M88.4 R168, [R176+0xc000] ;  /* 0x00c00000b0a8783b */ /* 0x000fe40000000200 */
[C---:B------:R-:W-:Y:S08]  /*25f0*/  HMMA.16816.F32 R40, R60.reuse, R48, RZ ;  /* 0x000000303c28723c */ /* 0x040ff000000018ff */
[-C--:B------:R-:W-:Y:S08]  /*2600*/  HMMA.16816.F32 R44, R60, R50.reuse, RZ ;  /* 0x000000323c2c723c */ /* 0x080ff000000018ff */
[C---:B------:R-:W-:Y:S08]  /*2610*/  HMMA.16816.F32 R48, R64.reuse, R50, RZ ;  /* 0x000000324030723c */ /* 0x040ff000000018ff */
[-C--:B------:R-:W-:Y:S08]  /*2620*/  HMMA.16816.F32 R52, R64, R132.reuse, RZ ;  /* 0x000000844034723c */ /* 0x080ff000000018ff */
[C---:B------:R-:W-:Y:S08]  /*2630*/  HMMA.16816.F32 R56, R60.reuse, R132, RZ ;  /* 0x000000843c38723c */ /* 0x040ff000000018ff */
[-C--:B------:R-:W-:Y:S08]  /*2640*/  HMMA.16816.F32 R60, R60, R134.reuse, RZ ;  /* 0x000000863c3c723c */ /* 0x080ff000000018ff */
[----:B------:R-:W-:Y:S08]  /*2650*/  HMMA.16816.F32 R64, R64, R134, RZ ;  /* 0x000000864040723c */ /* 0x000ff000000018ff */
[-C--:B-1----:R-:W-:Y:S08]  /*2660*/  HMMA.16816.F32 R4, R136, R140.reuse, R4 ;  /* 0x0000008c8804723c */ /* 0x082ff00000001804 */
[C---:B------:R-:W-:Y:S08]  /*2670*/  HMMA.16816.F32 R8, R144.reuse, R140, R8 ;  /* 0x0000008c9008723c */ /* 0x040ff00000001808 */
[-C--:B------:R-:W-:Y:S08]  /*2680*/  HMMA.16816.F32 R12, R144, R142.reuse, R12 ;  /* 0x0000008e900c723c */ /* 0x080ff0000000180c */
[C---:B------:R-:W-:Y:S01]  /*2690*/  HMMA.16816.F32 R16, R136.reuse, R142, R16 ;  /* 0x0000008e8810723c */ /* 0x040fe20000001810 */
[----:B------:R-:W-:Y:S07]  /*26a0*/  LDSM.16.M88.4 R140, [R175+0xc000] ;  /* 0x00c00000af8c783b */ /* 0x000fee0000000200 */
[-C--:B------:R-:W-:Y:S08]  /*26b0*/  HMMA.16816.F32 R20, R136, R148.reuse, R20 ;  /* 0x000000948814723c */ /* 0x080ff00000001814 */
[C---:B------:R-:W-:Y:S07]  /*26c0*/  HMMA.16816.F32 R24, R144.reuse, R148, R24 ;  /* 0x000000949018723c */ /* 0x040fee0000001818 */
[----:B------:R-:W-:Y:S01]  /*26d0*/  IADD3 R148, R178, R173, RZ ;  /* 0x000000adb2947210 */ /* 0x000fe20007ffe0ff */
[-C--:B------:R-:W-:Y:S04]  /*26e0*/  HMMA.16816.F32 R28, R144, R150.reuse, R28 ;  /* 0x00000096901c723c */ /* 0x080fe8000000181c */
[----:B------:R-:W1:Y:S04]  /*26f0*/  LDSM.16.M88.4 R132, [R148] ;  /* 0x000000009484783b */ /* 0x000e680000000200 */
[C---:B------:R-:W-:Y:S04]  /*2700*/  HMMA.16816.F32 R32, R136.reuse, R150, R32 ;  /* 0x000000968820723c */ /* 0x040fe80000001820 */
[----:B------:R-:W2:Y:S04]  /*2710*/  LDSM.16.M88.4 R148, [R148+0x2000] ;  /* 0x002000009494783b */ /* 0x000ea80000000200 */
[-C--:B---3--:R-:W-:Y:S08]  /*2720*/  HMMA.16816.F32 R36, R136, R152.reuse, R36 ;  /* 0x000000988824723c */ /* 0x088ff00000001824 */
[C---:B------:R-:W-:Y:S08]  /*2730*/  HMMA.16816.F32 R40, R144.reuse, R152, R40 ;  /* 0x000000989028723c */ /* 0x040ff00000001828 */
[-C--:B------:R-:W-:Y:S08]  /*2740*/  HMMA.16816.F32 R44, R144, R154.reuse, R44 ;  /* 0x0000009a902c723c */ /* 0x080ff0000000182c */
[C---:B------:R-:W-:Y:S01]  /*2750*/  HMMA.16816.F32 R48, R136.reuse, R154, R48 ;  /* 0x0000009a8830723c */ /* 0x040fe20000001830 */
[----:B------:R-:W3:Y:S07]  /*2760*/  LDSM.16.M88.4 R152, [R175+0xc800] ;  /* 0x00c80000af98783b */ /* 0x000eee0000000200 */
[-C--:B------:R-:W-:Y:S08]  /*2770*/  HMMA.16816.F32 R52, R136, R156.reuse, R52 ;  /* 0x0000009c8834723c */ /* 0x080ff00000001834 */
[C---:B------:R-:W-:Y:S08]  /*2780*/  HMMA.16816.F32 R56, R144.reuse, R156, R56 ;  /* 0x0000009c9038723c */ /* 0x040ff00000001838 */
[-C--:B------:R-:W-:Y:S01]  /*2790*/  HMMA.16816.F32 R60, R144, R158.reuse, R60 ;  /* 0x0000009e903c723c */ /* 0x080fe2000000183c */
[----:B------:R-:W4:Y:S07]  /*27a0*/  LDSM.16.M88.4 R144, [R0] ;  /* 0x000000000090783b */ /* 0x000f2e0000000200 */
[----:B------:R-:W-:Y:S07]  /*27b0*/  HMMA.16816.F32 R64, R136, R158, R64 ;  /* 0x0000009e8840723c */ /* 0x000fee0000001840 */
[----:B------:R-:W-:Y:S01]  /*27c0*/  FMUL.FTZ R138, R246, 1.4426950216293334961 ;  /* 0x3fb8aa3bf68a7820 */ /* 0x000fe20000410000 */
[-C--:B-1----:R-:W-:Y:S05]  /*27d0*/  HMMA.16816.F32 R4, R132, R140.reuse, R4 ;  /* 0x0000008c8404723c */ /* 0x082fea0000001804 */
[----:B------:R-:W-:Y:S01]  /*27e0*/  FSEL R138, R138, RZ, P0 ;  /* 0x000000ff8a8a7208 */ /* 0x000fe20000000000 */
[C---:B------:R-:W-:Y:S01]  /*27f0*/  FMUL.FTZ R137, R245.reuse, 1.4426950216293334961 ;  /* 0x3fb8aa3bf5897820 */ /* 0x040fe20000410000 */
[----:B------:R-:W-:Y:S01]  /*2800*/  FSETP.NEU.FTZ.AND P0, PT, R245, -INF , PT ;  /* 0xff800000f500780b */ /* 0x000fe20003f1d000 */
[C---:B--2---:R-:W-:Y:S04]  /*2810*/  HMMA.16816.F32 R8, R148.reuse, R140, R8 ;  /* 0x0000008c9408723c */ /* 0x044fe80000001808 */
[----:B------:R-:W-:Y:S01]  /*2820*/  FSEL R137, R137, RZ, P0 ;  /* 0x000000ff89897208 */ /* 0x000fe20000000000 */
[C---:B------:R-:W-:Y:S01]  /*2830*/  FMUL.FTZ R136, R244.reuse, 1.4426950216293334961 ;  /* 0x3fb8aa3bf4887820 */ /* 0x040fe20000410000 */
[----:B------:R-:W-:Y:S02]  /*2840*/  FSETP.NEU.FTZ.AND P0, PT, R244, -INF , PT ;  /* 0xff800000f400780b */ /* 0x000fe40003f1d000 */
[-C--:B------:R-:W-:Y:S04]  /*2850*/  HMMA.16816.F32 R12, R148, R142.reuse, R12 ;  /* 0x0000008e940c723c */ /* 0x080fe8000000180c */
[----:B------:R-:W-:Y:S02]  /*2860*/  FSEL R136, R136, RZ, P0 ;  /* 0x000000ff88887208 */ /* 0x000fe40000000000 */
[C---:B------:R-:W-:Y:S02]  /*2870*/  FSETP.NEU.FTZ.AND P0, PT, R243.reuse, -INF , PT ;  /* 0xff800000f300780b */ /* 0x040fe40003f1d000 */
        /* <DEDUP_REMOVED lines=11> */
[-C--:B------:R-:W-:Y:S01]  /*2930*/  HMMA.16816.F32 R60, R148, R166.reuse, R60 ;  /* 0x000000a6943c723c */ /* 0x080fe2000000183c */
[----:B------:R-:W2:Y:S06]  /*2940*/  LDL R151, [R1+0x14] ;  /* 0x0000140001977983 */ /* 0x000eac0000100800 */
[----:B------:R-:W-:Y:S01]  /*2950*/  IADD3 R148, R180, R2, RZ ;  /* 0x00000002b4947210 */ /* 0x000fe20007ffe0ff */
[----:B------:R-:W-:Y:S01]  /*2960*/  HMMA.16816.F32 R64, R132, R166, R64 ;  /* 0x000000a68440723c */ /* 0x000fe20000001840 */
[----:B------:R1:W3:Y:S07]  /*2970*/  LDSM.16.M88.4 R132, [R0+0x2000] ;  /* 0x002000000084783b */ /* 0x0002ee0000000200 */
[-C--:B----4-:R-:W-:Y:S05]  /*2980*/  HMMA.16816.F32 R4, R144, R168.reuse, R4 ;  /* 0x000000a89004723c */ /* 0x090fea0000001804 */
[----:B-1----:R-:W-:Y:S07]  /*2990*/  FMUL.FTZ R0, R243, 1.4426950216293334961 ;  /* 0x3fb8aa3bf3007820 */ /* 0x002fee0000410000 */
[----:B------:R-:W-:Y:S11]  /*29a0*/  FSEL R0, R0, RZ, P0 ;  /* 0x000000ff00007208 */ /* 0x000ff60000000000 */
[----:B------:R-:W-:Y:S01]  /*29b0*/  @!UPT UIADD3 URZ, URZ, URZ, URZ ;  /* 0x0000003f3f3ff290 */ /* 0x000fe2000fffe03f */
[--C-:B------:R-:W-:Y:S02]  /*29c0*/  FFMA.FTZ R4, R4, c[0x0][0x23c], -R138.reuse ;  /* 0x00008f0004047a23 */ /* 0x100fe4000001088a */
[----:B------:R-:W-:Y:S02]  /*29d0*/  FFMA.FTZ R5, R5, c[0x0][0x23c], -R138 ;  /* 0x00008f0005057a23 */ /* 0x000fe4000001088a */
[----:B------:R-:W-:Y:S01]  /*29e0*/  MUFU.EX2 R166, R4 ;  /* 0x0000000400a67308 */ /* 0x000fe20000000800 */
[--C-:B------:R-:W-:Y:S02]  /*29f0*/  FFMA.FTZ R6, R6, c[0x0][0x23c], -R137.reuse ;  /* 0x00008f0006067a23 */ /* 0x100fe40000010889 */
[--C-:B------:R-:W-:Y:S01]  /*2a00*/  FFMA.FTZ R7, R7, c[0x0][0x23c], -R137.reuse ;  /* 0x00008f0007077a23 */ /* 0x100fe20000010889 */
[C---:B---3--:R-:W-:Y:S06]  /*2a10*/  HMMA.16816.F32 R8, R132.reuse, R168, R8 ;  /* 0x000000a88408723c */ /* 0x048fec0000001808 */
[----:B------:R-:W-:Y:S02]  /*2a20*/  MUFU.EX2 R165, R5 ;  /* 0x0000000500a57308 */ /* 0x000fe40000000800 */
[-C--:B------:R-:W-:Y:S08]  /*2a30*/  HMMA.16816.F32 R12, R132, R170.reuse, R12 ;  /* 0x000000aa840c723c */ /* 0x080ff0000000180c */
[----:B------:R-:W-:Y:S01]  /*2a40*/  MUFU.EX2 R219, R6 ;  /* 0x0000000600db7308 */ /* 0x000fe20000000800 */
[C---:B------:R-:W-:Y:S07]  /*2a50*/  HMMA.16816.F32 R16, R144.reuse, R170, R16 ;  /* 0x000000aa9010723c */ /* 0x040fee0000001810 */
[--C-:B------:R-:W-:Y:S02]  /*2a60*/  FFMA.FTZ R8, R8, c[0x0][0x23c], -R136.reuse ;  /* 0x00008f0008087a23 */ /* 0x100fe40000010888 */
[----:B------:R1:W3:Y:S03]  /*2a70*/  MUFU.EX2 R218, R7 ;  /* 0x0000000700da7308 */ /* 0x0002e60000000800 */
[----:B------:R-:W-:Y:S02]  /*2a80*/  FFMA.FTZ R9, R9, c[0x0][0x23c], -R136 ;  /* 0x00008f0009097a23 */ /* 0x000fe40000010888 */
[--C-:B------:R-:W-:Y:S02]  /*2a90*/  FFMA.FTZ R10, R10, c[0x0][0x23c], -R0.reuse ;  /* 0x00008f000a0a7a23 */ /* 0x100fe40000010800 */
[----:B------:R-:W-:Y:S02]  /*2aa0*/  FFMA.FTZ R11, R11, c[0x0][0x23c], -R0 ;  /* 0x00008f000b0b7a23 */ /* 0x000fe40000010800 */
[--C-:B------:R-:W-:Y:S01]  /*2ab0*/  FFMA.FTZ R12, R12, c[0x0][0x23c], -R136.reuse ;  /* 0x00008f000c0c7a23 */ /* 0x100fe20000010888 */
[----:B------:R-:W-:Y:S01]  /*2ac0*/  MUFU.EX2 R225, R8 ;  /* 0x0000000800e17308 */ /* 0x000fe20000000800 */
[----:B------:R-:W-:Y:S02]  /*2ad0*/  FFMA.FTZ R13, R13, c[0x0][0x23c], -R136 ;  /* 0x00008f000d0d7a23 */ /* 0x000fe40000010888 */
[----:B------:R-:W-:Y:S02]  /*2ae0*/  FFMA.FTZ R14, R14, c[0x0][0x23c], -R0 ;  /* 0x00008f000e0e7a23 */ /* 0x000fe40000010800 */
[--C-:B------:R-:W-:Y:S02]  /*2af0*/  FFMA.FTZ R16, R16, c[0x0][0x23c], -R138.reuse ;  /* 0x00008f0010107a23 */ /* 0x100fe4000001088a */
[----:B------:R-:W-:Y:S02]  /*2b00*/  FFMA.FTZ R17, R17, c[0x0][0x23c], -R138 ;  /* 0x00008f0011117a23 */ /* 0x000fe4000001088a */
[--C-:B------:R-:W-:Y:S01]  /*2b10*/  FFMA.FTZ R18, R18, c[0x0][0x23c], -R137.reuse ;  /* 0x00008f0012127a23 */ /* 0x100fe20000010889 */
[----:B------:R-:W-:Y:S01]  /*2b20*/  MUFU.EX2 R224, R9 ;  /* 0x0000000900e07308 */ /* 0x000fe20000000800 */
[--C-:B------:R-:W-:Y:S02]  /*2b30*/  FFMA.FTZ R19, R19, c[0x0][0x23c], -R137.reuse ;  /* 0x00008f0013137a23 */ /* 0x100fe40000010889 */
[----:B------:R-:W-:Y:S01]  /*2b40*/  FFMA.FTZ R15, R15, c[0x0][0x23c], -R0 ;  /* 0x00008f000f0f7a23 */ /* 0x000fe20000010800 */
[----:B-1----:R-:W1:Y:S06]  /*2b50*/  LDSM.16.M88.4 R4, [R176+0xc800] ;  /* 0x00c80000b004783b */ /* 0x002e6c0000000200 */
[----:B------:R-:W-:Y:S10]  /*2b60*/  MUFU.EX2 R228, R10 ;  /* 0x0000000a00e47308 */ /* 0x000ff40000000800 */
[----:B------:R4:W-:Y:S10]  /*2b70*/  MUFU.EX2 R229, R11 ;  /* 0x0000000b00e57308 */ /* 0x0009f40000000800 */
[----:B------:R-:W-:Y:S10]  /*2b80*/  MUFU.EX2 R158, R16 ;  /* 0x00000010009e7308 */ /* 0x000ff40000000800 */
[----:B------:R-:W3:Y:S01]  /*2b90*/  MUFU.EX2 R153, R17 ;  /* 0x0000001100997308 */ /* 0x000ee20000000800 */
[-C--:B-1----:R-:W-:Y:S01]  /*2ba0*/  HMMA.16816.F32 R20, R144, R4.reuse, R20 ;  /* 0x000000049014723c */ /* 0x082fe20000001814 */
[----:B----4-:R-:W1:Y:S08]  /*2bb0*/  LDSM.16.M88.4 R8, [R176+0xd000] ;  /* 0x00d00000b008783b */ /* 0x010e700000000200 */
[----:B------:R-:W-:Y:S01]  /*2bc0*/  MUFU.EX2 R211, R18 ;  /* 0x0000001200d37308 */ /* 0x000fe20000000800 */
[C---:B------:R-:W-:Y:S08]  /*2bd0*/  HMMA.16816.F32 R24, R132.reuse, R4, R24 ;  /* 0x000000048418723c */ /* 0x040ff00000001818 */
[-C--:B------:R-:W-:Y:S01]  /*2be0*/  HMMA.16816.F32 R28, R132, R6.reuse, R28 ;  /* 0x00000006841c723c */ /* 0x080fe2000000181c */
[----:B------:R-:W-:Y:S07]  /*2bf0*/  MUFU.EX2 R210, R19 ;  /* 0x0000001300d27308 */ /* 0x000fee0000000800 */
[C---:B------:R-:W-:Y:S01]  /*2c00*/  HMMA.16816.F32 R32, R144.reuse, R6, R32 ;  /* 0x000000069020723c */ /* 0x040fe20000001820 */
[----:B------:R-:W4:Y:S02]  /*2c10*/  LDSM.16.M88.4 R4, [R176+0xd800] ;  /* 0x00d80000b004783b */ /* 0x000f240000000200 */
[----:B------:R-:W-:Y:S01]  /*2c20*/  MUFU.EX2 R223, R12 ;  /* 0x0000000c00df7308 */ /* 0x000fe20000000800 */
[--C-:B------:R-:W-:Y:S02]  /*2c30*/  FFMA.FTZ R20, R20, c[0x0][0x23c], -R138.reuse ;  /* 0x00008f0014147a23 */ /* 0x100fe4000001088a */
[----:B------:R-:W-:Y:S02]  /*2c40*/  FFMA.FTZ R21, R21, c[0x0][0x23c], -R138 ;  /* 0x00008f0015157a23 */ /* 0x000fe4000001088a */
[--C-:B------:R-:W-:Y:S04]  /*2c50*/  FFMA.FTZ R22, R22, c[0x0][0x23c], -R137.reuse ;  /* 0x00008f0016167a23 */ /* 0x100fe80000010889 */
[--C-:B------:R-:W-:Y:S01]  /*2c60*/  FFMA.FTZ R23, R23, c[0x0][0x23c], -R137.reuse ;  /* 0x00008f0017177a23 */ /* 0x100fe20000010889 */
[----:B------:R-:W-:Y:S01]  /*2c70*/  MUFU.EX2 R157, R20 ;  /* 0x00000014009d7308 */ /* 0x000fe20000000800 */
[--C-:B------:R-:W-:Y:S02]  /*2c80*/  FFMA.FTZ R24, R24, c[0x0][0x23c], -R136.reuse ;  /* 0x00008f0018187a23 */ /* 0x100fe40000010888 */
[----:B------:R-:W-:Y:S01]  /*2c90*/  FFMA.FTZ R25, R25, c[0x0][0x23c], -R136 ;  /* 0x00008f0019197a23 */ /* 0x000fe20000010888 */
[-C--:B-1----:R-:W-:Y:S03]  /*2ca0*/  HMMA.16816.F32 R36, R144, R8.reuse, R36 ;  /* 0x000000089024723c */ /* 0x082fe60000001824 */
[--C-:B------:R-:W-:Y:S02]  /*2cb0*/  FFMA.FTZ R26, R26, c[0x0][0x23c], -R0.reuse ;  /* 0x00008f001a1a7a23 */ /* 0x100fe40000010800 */
[----:B------:R-:W-:Y:S01]  /*2cc0*/  FFMA.FTZ R27, R27, c[0x0][0x23c], -R0 ;  /* 0x00008f001b1b7a23 */ /* 0x000fe20000010800 */
[----:B------:R-:W1:Y:S01]  /*2cd0*/  MUFU.EX2 R222, R13 ;  /* 0x0000000d00de7308 */ /* 0x000e620000000800 */
[--C-:B------:R-:W-:Y:S01]  /*2ce0*/  FFMA.FTZ R32, R32, c[0x0][0x23c], -R138.reuse ;  /* 0x00008f0020207a23 */ /* 0x100fe2000001088a */
[C---:B------:R-:W-:Y:S04]  /*2cf0*/  HMMA.16816.F32 R40, R132.reuse, R8, R40 ;  /* 0x000000088428723c */ /* 0x040fe80000001828 */
[----:B------:R-:W-:Y:S02]  /*2d00*/  FFMA.FTZ R33, R33, c[0x0][0x23c], -R138 ;  /* 0x00008f0021217a23 */ /* 0x000fe4000001088a */
[--C-:B------:R-:W-:Y:S02]  /*2d10*/  FFMA.FTZ R34, R34, c[0x0][0x23c], -R137.reuse ;  /* 0x00008f0022227a23 */ /* 0x100fe40000010889 */
[-C--:B------:R-:W-:Y:S01]  /*2d20*/  HMMA.16816.F32 R44, R132, R10.reuse, R44 ;  /* 0x0000000a842c723c */ /* 0x080fe2000000182c */
[----:B------:R-:W-:Y:S03]  /*2d30*/  MUFU.EX2 R156, R32 ;  /* 0x00000020009c7308 */ /* 0x000fe60000000800 */
[--C-:B------:R-:W-:Y:S02]  /*2d40*/  FFMA.FTZ R35, R35, c[0x0][0x23c], -R137.reuse ;  /* 0x00008f0023237a23 */ /* 0x100fe40000010889 */
[--C-:B------:R-:W-:Y:S02]  /*2d50*/  FFMA.FTZ R28, R28, c[0x0][0x23c], -R136.reuse ;  /* 0x00008f001c1c7a23 */ /* 0x100fe40000010888 */
[C---:B------:R-:W-:Y:S03]  /*2d60*/  HMMA.16816.F32 R48, R144.reuse, R10, R48 ;  /* 0x0000000a9030723c */ /* 0x040fe60000001830 */
[----:B------:R-:W-:Y:S01]  /*2d70*/  MUFU.EX2 R192, R33 ;  /* 0x0000002100c07308 */ /* 0x000fe20000000800 */
[----:B------:R-:W-:Y:S02]  /*2d80*/  FFMA.FTZ R29, R29, c[0x0][0x23c], -R136 ;  /* 0x00008f001d1d7a23 */ /* 0x000fe40000010888 */
[--C-:B------:R-:W-:Y:S02]  /*2d90*/  FFMA.FTZ R30, R30, c[0x0][0x23c], -R0.reuse ;  /* 0x00008f001e1e7a23 */ /* 0x100fe40000010800 */
[-C--:B----4-:R-:W-:Y:S04]  /*2da0*/  HMMA.16816.F32 R52, R144, R4.reuse, R52 ;  /* 0x000000049034723c */ /* 0x090fe80000001834 */
[----:B------:R-:W-:Y:S01]  /*2db0*/  FFMA.FTZ R31, R31, c[0x0][0x23c], -R0 ;  /* 0x00008f001f1f7a23 */ /* 0x000fe20000010800 */
[----:B------:R-:W-:Y:S01]  /*2dc0*/  MUFU.EX2 R199, R34 ;  /* 0x0000002200c77308 */ /* 0x000fe20000000800 */
[--C-:B------:R-:W-:Y:S02]  /*2dd0*/  FFMA.FTZ R36, R36, c[0x0][0x23c], -R138.reuse ;  /* 0x00008f0024247a23 */ /* 0x100fe4000001088a */
[C---:B------:R-:W-:Y:S04]  /*2de0*/  HMMA.16816.F32 R56, R132.reuse, R4, R56 ;  /* 0x000000048438723c */ /* 0x040fe80000001838 */
[--C-:B------:R-:W-:Y:S02]  /*2df0*/  FFMA.FTZ R37, R37, c[0x0][0x23c], -R138.reuse ;  /* 0x00008f0025257a23 */ /* 0x100fe4000001088a */
[--C-:B------:R-:W-:Y:S01]  /*2e00*/  FFMA.FTZ R38, R38, c[0x0][0x23c], -R137.reuse ;  /* 0x00008f0026267a23 */ /* 0x100fe20000010889 */
[----:B---3--:R-:W-:Y:S01]  /*2e10*/  F2FP.PACK_AB R5, R218, R219 ;  /* 0x000000dbda05723e */ /* 0x008fe200000000ff */
[-C--:B------:R-:W-:Y:S01]  /*2e20*/  HMMA.16816.F32 R60, R132, R6.reuse, R60 ;  /* 0x00000006843c723c */ /* 0x080fe2000000183c */
[----:B------:R-:W-:Y:S03]  /*2e30*/  MUFU.EX2 R198, R35 ;  /* 0x0000002300c67308 */ /* 0x000fe60000000800 */
[----:B------:R1:W-:Y:S01]  /*2e40*/  STS [R230+0x1c400], R5 ;  /* 0x01c40005e6007388 */ /* 0x0003e20000000800 */
[----:B------:R-:W-:Y:S01]  /*2e50*/  F2FP.PACK_AB R4, R153, R158 ;  /* 0x0000009e9904723e */ /* 0x000fe200000000ff */
[--C-:B------:R-:W-:Y:S02]  /*2e60*/  FFMA.FTZ R48, R48, c[0x0][0x23c], -R138.reuse ;  /* 0x00008f0030307a23 */ /* 0x100fe4000001088a */
[----:B------:R-:W-:Y:S03]  /*2e70*/  HMMA.16816.F32 R64, R144, R6, R64 ;  /* 0x000000069040723c */ /* 0x000fe60000001840 */
[----:B------:R-:W-:Y:S01]  /*2e80*/  MUFU.EX2 R227, R14 ;  /* 0x0000000e00e37308 */ /* 0x000fe20000000800 */
[--C-:B------:R-:W-:Y:S02]  /*2e90*/  FFMA.FTZ R39, R39, c[0x0][0x23c], -R137.reuse ;  /* 0x00008f0027277a23 */ /* 0x100fe40000010889 */
[----:B------:R-:W-:Y:S01]  /*2ea0*/  FFMA.FTZ R49, R49, c[0x0][0x23c], -R138 ;  /* 0x00008f0031317a23 */ /* 0x000fe2000001088a */
[----:B------:R-:W-:Y:S01]  /*2eb0*/  F2FP.PACK_AB R6, R165, R166 ;  /* 0x000000a6a506723e */ /* 0x000fe200000000ff */
[--C-:B------:R-:W-:Y:S04]  /*2ec0*/  FFMA.FTZ R50, R50, c[0x0][0x23c], -R137.reuse ;  /* 0x00008f0032327a23 */ /* 0x100fe80000010889 */
[----:B------:R3:W-:Y:S01]  /*2ed0*/  STS [R230+0x1c000], R6 ;  /* 0x01c00006e6007388 */ /* 0x0007e20000000800 */
[----:B------:R-:W4:Y:S01]  /*2ee0*/  MUFU.EX2 R226, R15 ;  /* 0x0000000f00e27308 */ /* 0x000f220000000800 */
[--C-:B------:R-:W-:Y:S02]  /*2ef0*/  FFMA.FTZ R51, R51, c[0x0][0x23c], -R137.reuse ;  /* 0x00008f0033337a23 */ /* 0x100fe40000010889 */
[----:B------:R4:W-:Y:S01]  /*2f00*/  STS [R233+0x1c000], R4 ;  /* 0x01c00004e9007388 */ /* 0x0009e20000000800 */
[--C-:B------:R-:W-:Y:S02]  /*2f10*/  FFMA.FTZ R62, R62, c[0x0][0x23c], -R0.reuse ;  /* 0x00008f003e3e7a23 */ /* 0x100fe40000010800 */
[--C-:B------:R-:W-:Y:S01]  /*2f20*/  FFMA.FTZ R42, R42, c[0x0][0x23c], -R0.reuse ;  /* 0x00008f002a2a7a23 */ /* 0x100fe20000010800 */
[----:B-1----:R-:W-:Y:S01]  /*2f30*/  F2FP.PACK_AB R5, R222, R223 ;  /* 0x000000dfde05723e */ /* 0x002fe200000000ff */
[--C-:B------:R-:W-:Y:S02]  /*2f40*/  FFMA.FTZ R43, R43, c[0x0][0x23c], -R0.reuse ;  /* 0x00008f002b2b7a23 */ /* 0x100fe40000010800 */
[----:B------:R-:W1:Y:S01]  /*2f50*/  MUFU.EX2 R152, R21 ;  /* 0x0000001500987308 */ /* 0x000e620000000800 */
[--C-:B------:R-:W-:Y:S02]  /*2f60*/  FFMA.FTZ R46, R46, c[0x0][0x23c], -R0.reuse ;  /* 0x00008f002e2e7a23 */ /* 0x100fe40000010800 */
[--C-:B------:R-:W-:Y:S02]  /*2f70*/  FFMA.FTZ R47, R47, c[0x0][0x23c], -R0.reuse ;  /* 0x00008f002f2f7a23 */ /* 0x100fe40000010800 */
[--C-:B------:R-:W-:Y:S02]  /*2f80*/  FFMA.FTZ R58, R58, c[0x0][0x23c], -R0.reuse ;  /* 0x00008f003a3a7a23 */ /* 0x100fe40000010800 */
[--C-:B------:R-:W-:Y:S02]  /*2f90*/  FFMA.FTZ R59, R59, c[0x0][0x23c], -R0.reuse ;  /* 0x00008f003b3b7a23 */ /* 0x100fe40000010800 */
[----:B------:R-:W-:Y:S01]  /*2fa0*/  FFMA.FTZ R0, R63, c[0x0][0x23c], -R0 ;  /* 0x00008f003f007a23 */ /* 0x000fe20000010800 */
[----:B------:R-:W-:Y:S01]  /*2fb0*/  MUFU.EX2 R207, R22 ;  /* 0x0000001600cf7308 */ /* 0x000fe20000000800 */
[--C-:B------:R-:W-:Y:S02]  /*2fc0*/  FFMA.FTZ R40, R40, c[0x0][0x23c], -R136.reuse ;  /* 0x00008f0028287a23 */ /* 0x100fe40000010888 */
[--C-:B------:R-:W-:Y:S01]  /*2fd0*/  FFMA.FTZ R41, R41, c[0x0][0x23c], -R136.reuse ;  /* 0x00008f0029297a23 */ /* 0x100fe20000010888 */
[----:B---3--:R-:W-:Y:S01]  /*2fe0*/  F2FP.PACK_AB R6, R210, R211 ;  /* 0x000000d3d206723e */ /* 0x008fe200000000ff */
[--C-:B------:R-:W-:Y:S02]  /*2ff0*/  FFMA.FTZ R44, R44, c[0x0][0x23c], -R136.reuse ;  /* 0x00008f002c2c7a23 */ /* 0x100fe40000010888 */
[----:B------:R-:W-:Y:S01]  /*3000*/  FFMA.FTZ R45, R45, c[0x0][0x23c], -R136 ;  /* 0x00008f002d2d7a23 */ /* 0x000fe20000010888 */
[----:B----4-:R-:W-:Y:S01]  /*3010*/  F2FP.PACK_AB R4, R224, R225 ;  /* 0x000000e1e004723e */ /* 0x010fe200000000ff */
[----:B------:R3:W-:Y:S01]  /*3020*/  STS [R233+0x1c400], R6 ;  /* 0x01c40006e9007388 */ /* 0x0007e20000000800 */
[----:B------:R-:W4:Y:S01]  /*3030*/  MUFU.EX2 R206, R23 ;  /* 0x0000001700ce7308 */ /* 0x000f220000000800 */
[--C-:B------:R-:W-:Y:S02]  /*3040*/  FFMA.FTZ R52, R52, c[0x0][0x23c], -R138.reuse ;  /* 0x00008f0034347a23 */ /* 0x100fe4000001088a */
[----:B------:R1:W-:Y:S01]  /*3050*/  STS [R230+0x1e000], R4 ;  /* 0x01e00004e6007388 */ /* 0x0003e20000000800 */
[--C-:B------:R-:W-:Y:S02]  /*3060*/  FFMA.FTZ R53, R53, c[0x0][0x23c], -R138.reuse ;  /* 0x00008f0035357a23 */ /* 0x100fe4000001088a */
[--C-:B------:R-:W-:Y:S02]  /*3070*/  FFMA.FTZ R54, R54, c[0x0][0x23c], -R137.reuse ;  /* 0x00008f0036367a23 */ /* 0x100fe40000010889 */
[--C-:B------:R-:W-:Y:S02]  /*3080*/  FFMA.FTZ R55, R55, c[0x0][0x23c], -R137.reuse ;  /* 0x00008f0037377a23 */ /* 0x100fe40000010889 */
[----:B------:R-:W-:Y:S01]  /*3090*/  MUFU.EX2 R215, R24 ;  /* 0x0000001800d77308 */ /* 0x000fe20000000800 */
[--C-:B------:R-:W-:Y:S02]  /*30a0*/  FFMA.FTZ R64, R64, c[0x0][0x23c], -R138.reuse ;  /* 0x00008f0040407a23 */ /* 0x100fe4000001088a */
[----:B------:R-:W-:Y:S02]  /*30b0*/  FFMA.FTZ R138, R65, c[0x0][0x23c], -R138 ;  /* 0x00008f00418a7a23 */ /* 0x000fe4000001088a */
[--C-:B------:R-:W-:Y:S02]  /*30c0*/  FFMA.FTZ R66, R66, c[0x0][0x23c], -R137.reuse ;  /* 0x00008f0042427a23 */ /* 0x100fe40000010889 */
[----:B------:R-:W-:Y:S02]  /*30d0*/  FFMA.FTZ R137, R67, c[0x0][0x23c], -R137 ;  /* 0x00008f0043897a23 */ /* 0x000fe40000010889 */
[--C-:B------:R-:W-:Y:S01]  /*30e0*/  FFMA.FTZ R56, R56, c[0x0][0x23c], -R136.reuse ;  /* 0x00008f0038387a23 */ /* 0x100fe20000010888 */
[----:B------:R-:W-:Y:S01]  /*30f0*/  MUFU.EX2 R214, R25 ;  /* 0x0000001900d67308 */ /* 0x000fe20000000800 */
[--C-:B------:R-:W-:Y:S02]  /*3100*/  FFMA.FTZ R57, R57, c[0x0][0x23c], -R136.reuse ;  /* 0x00008f0039397a23 */ /* 0x100fe40000010888 */
[--C-:B------:R-:W-:Y:S01]  /*3110*/  FFMA.FTZ R60, R60, c[0x0][0x23c], -R136.reuse ;  /* 0x00008f003c3c7a23 */ /* 0x100fe20000010888 */
[----:B---3--:R-:W-:Y:S01]  /*3120*/  F2FP.PACK_AB R6, R229, R228 ;  /* 0x000000e4e506723e */ /* 0x008fe200000000ff */
[----:B------:R-:W-:Y:S01]  /*3130*/  FFMA.FTZ R136, R61, c[0x0][0x23c], -R136 ;  /* 0x00008f003d887a23 */ /* 0x000fe20000010888 */
[----:B--2---:R-:W-:Y:S02]  /*3140*/  IADD3 R150, P0, R151, UR8, RZ ;  /* 0x0000000897967c10 */ /* 0x004fe4000ff1e0ff */
[----:B-1----:R-:W-:Y:S01]  /*3150*/  F2FP.PACK_AB R4, R226, R227 ;  /* 0x000000e3e204723e */ /* 0x002fe200000000ff */
[----:B------:R1:W-:Y:S01]  /*3160*/  STS [R230+0x1e400], R6 ;  /* 0x01e40006e6007388 */ /* 0x0003e20000000800 */
[----:B------:R-:W-:Y:S03]  /*3170*/  MUFU.EX2 R220, R26 ;  /* 0x0000001a00dc7308 */ /* 0x000fe60000000800 */
[----:B------:R4:W-:Y:S04]  /*3180*/  STS [R233+0x1e000], R5 ;  /* 0x01e00005e9007388 */ /* 0x0009e80000000800 */
[----:B------:R2:W-:Y:S03]  /*3190*/  STS [R233+0x1e400], R4 ;  /* 0x01e40004e9007388 */ /* 0x0005e60000000800 */
[----:B------:R-:W3:Y:S10]  /*31a0*/  MUFU.EX2 R221, R27 ;  /* 0x0000001b00dd7308 */ /* 0x000ef40000000800 */
[----:B------:R-:W-:Y:S01]  /*31b0*/  MUFU.EX2 R213, R28 ;  /* 0x0000001c00d57308 */ /* 0x000fe20000000800 */
[----:B-1----:R-:W-:Y:S02]  /*31c0*/  F2FP.PACK_AB R6, R152, R157 ;  /* 0x0000009d9806723e */ /* 0x002fe400000000ff */
[----:B----4-:R-:W-:Y:S03]  /*31d0*/  F2FP.PACK_AB R5, R206, R207 ;  /* 0x000000cfce05723e */ /* 0x010fe600000000ff */
[----:B------:R1:W-:Y:S04]  /*31e0*/  STS [R237+0x1c000], R6 ;  /* 0x01c00006ed007388 */ /* 0x0003e80000000800 */
[----:B------:R-:W-:Y:S01]  /*31f0*/  MUFU.EX2 R212, R29 ;  /* 0x0000001d00d47308 */ /* 0x000fe20000000800 */
[----:B--2---:R-:W-:Y:S01]  /*3200*/  F2FP.PACK_AB R4, R192, R156 ;  /* 0x0000009cc004723e */ /* 0x004fe200000000ff */
[----:B------:R-:W-:Y:S01]  /*3210*/  STS [R237+0x1c400], R5 ;  /* 0x01c40005ed007388 */ /* 0x000fe20000000800 */
[----:B---3--:R-:W-:Y:S03]  /*3220*/  F2FP.PACK_AB R7, R221, R220 ;  /* 0x000000dcdd07723e */ /* 0x008fe600000000ff */
[----:B------:R2:W-:Y:S04]  /*3230*/  STS [R236+0x1c000], R4 ;  /* 0x01c00004ec007388 */ /* 0x0005e80000000800 */
[----:B------:R-:W-:Y:S10]  /*3240*/  MUFU.EX2 R217, R30 ;  /* 0x0000001e00d97308 */ /* 0x000ff40000000800 */
[----:B------:R-:W3:Y:S01]  /*3250*/  MUFU.EX2 R216, R31 ;  /* 0x0000001f00d87308 */ /* 0x000ee20000000800 */
[----:B-1----:R-:W-:Y:S05]  /*3260*/  F2FP.PACK_AB R6, R198, R199 ;  /* 0x000000c7c606723e */ /* 0x002fea00000000ff */
[----:B------:R1:W-:Y:S04]  /*3270*/  STS [R236+0x1c400], R6 ;  /* 0x01c40006ec007388 */ /* 0x0003e80000000800 */
[----:B------:R-:W-:Y:S01]  /*3280*/  MUFU.EX2 R155, R36 ;  /* 0x00000024009b7308 */ /* 0x000fe20000000800 */
[----:B--2---:R-:W-:Y:S01]  /*3290*/  F2FP.PACK_AB R4, R214, R215 ;  /* 0x000000d7d604723e */ /* 0x004fe200000000ff */
[----:B------:R-:W-:Y:S04]  /*32a0*/  STS [R237+0x1e400], R7 ;  /* 0x01e40007ed007388 */ /* 0x000fe80000000800 */
[----:B------:R2:W-:Y:S04]  /*32b0*/  STS [R237+0x1e000], R4 ;  /* 0x01e00004ed007388 */ /* 0x0005e80000000800 */
[----:B------:R-:W2:Y:S01]  /*32c0*/  MUFU.EX2 R189, R37 ;  /* 0x0000002500bd7308 */ /* 0x000ea20000000800 */
[----:B---3--:R-:W-:Y:S05]  /*32d0*/  F2FP.PACK_AB R5, R216, R217 ;  /* 0x000000d9d805723e */ /* 0x008fea00000000ff */
[----:B------:R-:W-:Y:S04]  /*32e0*/  STS [R236+0x1e400], R5 ;  /* 0x01e40005ec007388 */ /* 0x000fe80000000800 */
[----:B------:R-:W-:Y:S01]  /*32f0*/  MUFU.EX2 R196, R38 ;  /* 0x0000002600c47308 */ /* 0x000fe20000000800 */
[----:B-1----:R-:W-:Y:S05]  /*3300*/  F2FP.PACK_AB R6, R212, R213 ;  /* 0x000000d5d406723e */ /* 0x002fea00000000ff */
[----:B------:R-:W-:Y:S04]  /*3310*/  STS [R236+0x1e000], R6 ;  /* 0x01e00006ec007388 */ /* 0x000fe80000000800 */
[----:B------:R-:W1:Y:S01]  /*3320*/  MUFU.EX2 R195, R39 ;  /* 0x0000002700c37308 */ /* 0x000e620000000800 */
[----:B--2---:R-:W-:Y:S05]  /*3330*/  F2FP.PACK_AB R4, R189, R155 ;  /* 0x0000009bbd04723e */ /* 0x004fea00000000ff */
[----:B------:R2:W-:Y:S04]  /*3340*/  STS [R231+0x1c000], R4 ;  /* 0x01c00004e7007388 */ /* 0x0005e80000000800 */
[----:B------:R-:W-:Y:S10]  /*3350*/  MUFU.EX2 R154, R48 ;  /* 0x00000030009a7308 */ /* 0x000ff40000000800 */
[----:B------:R-:W2:Y:S01]  /*3360*/  MUFU.EX2 R149, R49 ;  /* 0x0000003100957308 */ /* 0x000ea20000000800 */
[----:B-1----:R-:W-:Y:S05]  /*3370*/  F2FP.PACK_AB R7, R195, R196 ;  /* 0x000000c4c307723e */ /* 0x002fea00000000ff */
[----:B------:R1:W-:Y:S04]  /*3380*/  STS [R231+0x1c400], R7 ;  /* 0x01c40007e7007388 */ /* 0x0003e80000000800 */
[----:B------:R-:W-:Y:S10]  /*3390*/  MUFU.EX2 R188, R50 ;  /* 0x0000003200bc7308 */ /* 0x000ff40000000800 */
[----:B------:R-:W3:Y:S01]  /*33a0*/  MUFU.EX2 R185, R51 ;  /* 0x0000003300b97308 */ /* 0x000ee20000000800 */
[----:B--2---:R-:W-:Y:S05]  /*33b0*/  F2FP.PACK_AB R4, R149, R154 ;  /* 0x0000009a9504723e */ /* 0x004fea00000000ff */
[----:B------:R-:W-:Y:S04]  /*33c0*/  STS [R232+0x1c000], R4 ;  /* 0x01c00004e8007388 */ /* 0x000fe80000000800 */
[----:B------:R3:W-:Y:S10]  /*33d0*/  MUFU.EX2 R169, R0 ;  /* 0x0000000000a97308 */ /* 0x0007f40000000800 */
[----:B------:R-:W-:Y:S10]  /*33e0*/  MUFU.EX2 R203, R40 ;  /* 0x0000002800cb7308 */ /* 0x000ff40000000800 */
[----:B------:R-:W2:Y:S01]  /*33f0*/  MUFU.EX2 R202, R41 ;  /* 0x0000002900ca7308 */ /* 0x000ea20000000800 */
[----:B---3--:R-:W-:Y:S05]  /*3400*/  F2FP.PACK_AB R0, R185, R188 ;  /* 0x000000bcb900723e */ /* 0x008fea00000000ff */
[----:B------:R-:W-:Y:S04]  /*3410*/  STS [R232+0x1c400], R0 ;  /* 0x01c40000e8007388 */ /* 0x000fe80000000800 */
[----:B------:R-:W-:Y:S10]  /*3420*/  MUFU.EX2 R208, R42 ;  /* 0x0000002a00d07308 */ /* 0x000ff40000000800 */
[----:B------:R-:W3:Y:S01]  /*3430*/  MUFU.EX2 R209, R43 ;  /* 0x0000002b00d17308 */ /* 0x000ee20000000800 */
[----:B--2---:R-:W-:Y:S05]  /*3440*/  F2FP.PACK_AB R6, R202, R203 ;  /* 0x000000cbca06723e */ /* 0x004fea00000000ff */
[----:B------:R2:W-:Y:S04]  /*3450*/  STS [R231+0x1e000], R6 ;  /* 0x01e00006e7007388 */ /* 0x0005e80000000800 */
[----:B------:R-:W-:Y:S10]  /*3460*/  MUFU.EX2 R201, R44 ;  /* 0x0000002c00c97308 */ /* 0x000ff40000000800 */
[----:B------:R-:W1:Y:S01]  /*3470*/  MUFU.EX2 R200, R45 ;  /* 0x0000002d00c87308 */ /* 0x000e620000000800 */
[----:B---3--:R-:W-:Y:S05]  /*3480*/  F2FP.PACK_AB R5, R209, R208 ;  /* 0x000000d0d105723e */ /* 0x008fea00000000ff */
[----:B------:R3:W-:Y:S04]  /*3490*/  STS [R231+0x1e400], R5 ;  /* 0x01e40005e7007388 */ /* 0x0007e80000000800 */
[----:B------:R-:W-:Y:S10]  /*34a0*/  MUFU.EX2 R205, R46 ;  /* 0x0000002e00cd7308 */ /* 0x000ff40000000800 */
[----:B------:R-:W2:Y:S01]  /*34b0*/  MUFU.EX2 R204, R47 ;  /* 0x0000002f00cc7308 */ /* 0x000ea20000000800 */
[----:B-1----:R-:W-:Y:S05]  /*34c0*/  F2FP.PACK_AB R7, R200, R201 ;  /* 0x000000c9c807723e */ /* 0x002fea00000000ff */
[----:B------:R-:W-:Y:S04]  /*34d0*/  STS [R232+0x1e000], R7 ;  /* 0x01e00007e8007388 */ /* 0x000fe80000000800 */
[----:B------:R-:W-:Y:S10]  /*34e0*/  MUFU.EX2 R164, R52 ;  /* 0x0000003400a47308 */ /* 0x000ff40000000800 */
[----:B------:R-:W3:Y:S01]  /*34f0*/  MUFU.EX2 R163, R53 ;  /* 0x0000003500a37308 */ /* 0x000ee20000000800 */
[----:B--2---:R-:W-:Y:S05]  /*3500*/  F2FP.PACK_AB R6, R204, R205 ;  /* 0x000000cdcc06723e */ /* 0x004fea00000000ff */
[----:B------:R-:W-:Y:S04]  /*3510*/  STS [R232+0x1e400], R6 ;  /* 0x01e40006e8007388 */ /* 0x000fe80000000800 */
[----:B------:R-:W-:Y:S10]  /*3520*/  MUFU.EX2 R168, R54 ;  /* 0x0000003600a87308 */ /* 0x000ff40000000800 */
[----:B------:R-:W1:Y:S01]  /*3530*/  MUFU.EX2 R167, R55 ;  /* 0x0000003700a77308 */ /* 0x000e620000000800 */
[----:B---3--:R-:W-:Y:S05]  /*3540*/  F2FP.PACK_AB R5, R163, R164 ;  /* 0x000000a4a305723e */ /* 0x008fea00000000ff */
[----:B------:R2:W-:Y:S04]  /*3550*/  STS [R235+0x1c000], R5 ;  /* 0x01c00005eb007388 */ /* 0x0005e80000000800 */
[----:B------:R-:W-:Y:S10]  /*3560*/  MUFU.EX2 R160, R64 ;  /* 0x0000004000a07308 */ /* 0x000ff40000000800 */
[----:B------:R-:W3:Y:S01]  /*3570*/  MUFU.EX2 R159, R138 ;  /* 0x0000008a009f7308 */ /* 0x000ee20000000800 */
[----:B-1----:R-:W-:Y:S05]  /*3580*/  F2FP.PACK_AB R4, R167, R168 ;  /* 0x000000a8a704723e */ /* 0x002fea00000000ff */
[----:B------:R1:W-:Y:S04]  /*3590*/  STS [R235+0x1c400], R4 ;  /* 0x01c40004eb007388 */ /* 0x0003e80000000800 */
[----:B------:R-:W-:Y:S10]  /*35a0*/  MUFU.EX2 R162, R66 ;  /* 0x0000004200a27308 */ /* 0x000ff40000000800 */
[----:B------:R-:W2:Y:S01]  /*35b0*/  MUFU.EX2 R161, R137 ;  /* 0x0000008900a17308 */ /* 0x000ea20000000800 */
[----:B---3--:R-:W-:Y:S05]  /*35c0*/  F2FP.PACK_AB R0, R159, R160 ;  /* 0x000000a09f00723e */ /* 0x008fea00000000ff */
[----:B------:R3:W-:Y:S04]  /*35d0*/  STS [R234+0x1c000], R0 ;  /* 0x01c00000ea007388 */ /* 0x0007e80000000800 */
[----:B------:R-:W-:Y:S10]  /*35e0*/  MUFU.EX2 R191, R56 ;  /* 0x0000003800bf7308 */ /* 0x000ff40000000800 */
[----:B------:R-:W4:Y:S01]  /*35f0*/  MUFU.EX2 R190, R57 ;  /* 0x0000003900be7308 */ /* 0x000f220000000800 */
[----:B--2---:R-:W-:Y:S05]  /*3600*/  F2FP.PACK_AB R5, R161, R162 ;  /* 0x000000a2a105723e */ /* 0x004fea00000000ff */
[----:B------:R-:W-:Y:S04]  /*3610*/  STS [R234+0x1c400], R5 ;  /* 0x01c40005ea007388 */ /* 0x000fe80000000800 */
[----:B------:R-:W-:Y:S10]  /*3620*/  MUFU.EX2 R197, R58 ;  /* 0x0000003a00c57308 */ /* 0x000ff40000000800 */
[----:B------:R-:W2:Y:S01]  /*3630*/  MUFU.EX2 R194, R59 ;  /* 0x0000003b00c27308 */ /* 0x000ea20000000800 */
[----:B----4-:R-:W-:Y:S05]  /*3640*/  F2FP.PACK_AB R7, R190, R191 ;  /* 0x000000bfbe07723e */ /* 0x010fea00000000ff */
[----:B------:R-:W-:Y:S04]  /*3650*/  STS [R235+0x1e000], R7 ;  /* 0x01e00007eb007388 */ /* 0x000fe80000000800 */
[----:B------:R-:W-:Y:S10]  /*3660*/  MUFU.EX2 R171, R60 ;  /* 0x0000003c00ab7308 */ /* 0x000ff40000000800 */
[----:B------:R-:W1:Y:S01]  /*3670*/  MUFU.EX2 R170, R136 ;  /* 0x0000008800aa7308 */ /* 0x000e620000000800 */
[----:B--2---:R-:W-:Y:S05]  /*3680*/  F2FP.PACK_AB R6, R194, R197 ;  /* 0x000000c5c206723e */ /* 0x004fea00000000ff */
[----:B------:R-:W-:Y:S04]  /*3690*/  STS [R235+0x1e400], R6 ;  /* 0x01e40006eb007388 */ /* 0x000fe80000000800 */
[----:B------:R-:W3:Y:S01]  /*36a0*/  MUFU.EX2 R193, R62 ;  /* 0x0000003e00c17308 */ /* 0x000ee20000000800 */
[----:B-1----:R-:W-:Y:S05]  /*36b0*/  F2FP.PACK_AB R4, R170, R171 ;  /* 0x000000abaa04723e */ /* 0x002fea00000000ff */
[----:B------:R-:W-:Y:S01]  /*36c0*/  STS [R234+0x1e000], R4 ;  /* 0x01e00004ea007388 */ /* 0x000fe20000000800 */
[----:B---3--:R-:W-:Y:S05]  /*36d0*/  F2FP.PACK_AB R0, R169, R193 ;  /* 0x000000c1a900723e */ /* 0x008fea00000000ff */
[----:B------:R1:W-:Y:S04]  /*36e0*/  STS [R234+0x1e400], R0 ;  /* 0x01e40000ea007388 */ /* 0x0003e80000000800 */
[----:B------:R-:W-:Y:S08]  /*36f0*/  LDSM.16.M88.4 R64, [R180+0x8000] ;  /* 0x00800000b440783b */ /* 0x000ff00000000200 */
[----:B------:R-:W2:Y:S08]  /*3700*/  LDSM.16.M88.4 R16, [R174+0x10000] ;  /* 0x01000000ae10783b */ /* 0x000eb00000000200 */
[----:B------:R-:W3:Y:S08]  /*3710*/  LDSM.16.M88.4 R60, [R180+0xa000] ;  /* 0x00a00000b43c783b */ /* 0x000ef00000000200 */
[----:B------:R-:W3:Y:S08]  /*3720*/  LDSM.16.M88.4 R32, [R174+0x10800] ;  /* 0x01080000ae20783b */ /* 0x000ef00000000200 */
[----:B-1----:R-:W4:Y:S04]  /*3730*/  LDL R0, [R1+0x18] ;  /* 0x0000180001007983 */ /* 0x002f280000100800 */
        /* <DEDUP_REMOVED lines=44> */
[----:B----4-:R-:W-:Y:S02]  /*3a00*/  IADD3.X R151, R0, UR7, RZ, P0, !PT ;  /* 0x0000000700977c10 */ /* 0x010fe400087fe4ff */
[----:B------:R-:W-:Y:S05]  /*3a10*/  IADD3 R0, R2, R145, RZ ;  /* 0x0000009102007210 */ /* 0x000fea0007ffe0ff */
[----:B------:R3:W4:Y:S04]  /*3a20*/  LDG.E R147, [R150.64] ;  /* 0x0000002696937981 */ /* 0x000728000c1e1900 */
[----:B------:R3:W4:Y:S04]  /*3a30*/  LDG.E R146, [R150.64+0x20] ;  /* 0x0000202696927981 */ /* 0x000728000c1e1900 */
[----:B------:R3:W4:Y:S01]  /*3a40*/  LDG.E R144, [R150.64+0x100] ;  /* 0x0001002696907981 */ /* 0x000722000c1e1900 */
[-C--:B-1----:R-:W-:Y:S03]  /*3a50*/  HMMA.16816.F32 R4, R140, R132.reuse, R4 ;  /* 0x000000848c04723c */ /* 0x082fe60000001804 */
[----:B------:R3:W4:Y:S05]  /*3a60*/  LDG.E R2, [R150.64+0x120] ;  /* 0x0001202696027981 */ /* 0x00072a000c1e1900 */
[C---:B--2---:R-:W-:Y:S08]  /*3a70*/  HMMA.16816.F32 R8, R136.reuse, R132, R8 ;  /* 0x000000848808723c */ /* 0x044ff00000001808 */
[-C--:B------:R-:W-:Y:S08]  /*3a80*/  HMMA.16816.F32 R12, R136, R134.reuse, R12 ;  /* 0x00000086880c723c */ /* 0x080ff0000000180c */
[C---:B------:R-:W-:Y:S01]  /*3a90*/  HMMA.16816.F32 R16, R140.reuse, R134, R16 ;  /* 0x000000868c10723c */ /* 0x040fe20000001810 */
[----:B------:R-:W1:Y:S03]  /*3aa0*/  LDSM.16.M88.4 R132, [R175+0x10800] ;  /* 0x01080000af84783b */ /* 0x000e660000000200 */
[----:B---3--:R-:W-:Y:S05]  /*3ab0*/  MOV R151, c[0x0][0x1c0] ;  /* 0x0000700000977a02 */ /* 0x008fea0000000f00 */
[----:B------:R-:W-:Y:S05]  /*3ac0*/  IMAD R151, R151, c[0x0][0x22c], RZ ;  /* 0x00008b0097977a24 */ /* 0x000fea00078e02ff */
[----:B------:R-:W-:Y:S04]  /*3ad0*/  LEA R151, -R151, RZ, 0x7 ;  /* 0x000000ff97977211 */ /* 0x000fe800078e39ff */
[C---:B------:R-:W-:Y:S04]  /*3ae0*/  LEA R186, P0, R151.reuse, R186, 0x2 ;  /* 0x000000ba97ba7211 */ /* 0x040fe800078010ff */
[----:B------:R-:W-:Y:S02]  /*3af0*/  LEA.HI.X.SX32 R187, R151, R187, 0x2, P0 ;  /* 0x000000bb97bb7211 */ /* 0x000fe400000f16ff */
[----:B------:R-:W-:Y:S01]  /*3b00*/  PLOP3.LUT P0, PT, PT, PT, UP2, 0x80, 0x0 ;  /* 0x000000000000781c */ /* 0x000fe20003f0f028 */
        /* <DEDUP_REMOVED lines=16> */
[----:B------:R-:W2:Y:S01]  /*3c10*/  LDSM.16.M88.4 R140, [R0+0xa000] ;  /* 0x00a00000008c783b */ /* 0x000ea20000000200 */
[-C--:B-1----:R-:W-:Y:S08]  /*3c20*/  HMMA.16816.F32 R4, R132, R136.reuse, R4 ;  /* 0x000000888404723c */ /* 0x082ff00000001804 */
[C---:B--2---:R-:W-:Y:S08]  /*3c30*/  HMMA.16816.F32 R8, R140.reuse, R136, R8 ;  /* 0x000000888c08723c */ /* 0x044ff00000001808 */
[-C--:B------:R-:W-:Y:S08]  /*3c40*/  HMMA.16816.F32 R12, R140, R138.reuse, R12 ;  /* 0x0000008a8c0c723c */ /* 0x080ff0000000180c */
[C---:B------:R-:W-:Y:S01]  /*3c50*/  HMMA.16816.F32 R16, R132.reuse, R138, R16 ;  /* 0x0000008a8410723c */ /* 0x040fe20000001810 */
[----:B------:R-:W1:Y:S03]  /*3c60*/  LDSM.16.M88.4 R136, [R176+0x10800] ;  /* 0x01080000b088783b */ /* 0x000e660000000200 */
[C---:B----4-:R-:W-:Y:S02]  /*3c70*/  FADD.FTZ R4, -R147.reuse, R4 ;  /* 0x0000000493047221 */ /* 0x050fe40000010100 */
[C---:B------:R-:W-:Y:S02]  /*3c80*/  FADD.FTZ R5, -R147.reuse, R5 ;  /* 0x0000000593057221 */ /* 0x040fe40000010100 */
[----:B------:R-:W-:Y:S04]  /*3c90*/  FMUL.FTZ R166, R166, R4 ;  /* 0x00000004a6a67220 */ /* 0x000fe80000410000 */
[----:B------:R-:W-:Y:S04]  /*3ca0*/  FADD.FTZ R6, -R146, R6 ;  /* 0x0000000692067221 */ /* 0x000fe80000010100 */
[C---:B------:R-:W-:Y:S02]  /*3cb0*/  FADD.FTZ R12, -R144.reuse, R12 ;  /* 0x0000000c900c7221 */ /* 0x040fe40000010100 */
[----:B------:R-:W-:Y:S02]  /*3cc0*/  FADD.FTZ R13, -R144, R13 ;  /* 0x0000000d900d7221 */ /* 0x000fe40000010100 */
[----:B------:R-:W-:Y:S02]  /*3cd0*/  FADD.FTZ R10, -R2, R10 ;  /* 0x0000000a020a7221 */ /* 0x000fe40000010100 */
[C---:B------:R-:W-:Y:S02]  /*3ce0*/  FADD.FTZ R7, -R146.reuse, R7 ;  /* 0x0000000792077221 */ /* 0x040fe40000010100 */
        /* <DEDUP_REMOVED lines=8> */
[----:B------:R-:W-:Y:S01]  /*3d70*/  FMUL.FTZ R165, R165, R5 ;  /* 0x00000005a5a57220 */ /* 0x000fe20000410000 */
[-C--:B-1----:R-:W-:Y:S03]  /*3d80*/  HMMA.16816.F32 R20, R132, R136.reuse, R20 ;  /* 0x000000888414723c */ /* 0x082fe60000001814 */
[----:B------:R-:W-:Y:S02]  /*3d90*/  FMUL.FTZ R158, R158, R16 ;  /* 0x000000109e9e7220 */ /* 0x000fe40000410000 */
[----:B------:R-:W-:Y:S03]  /*3da0*/  FMUL.FTZ R16, R224, R9 ;  /* 0x00000009e0107220 */ /* 0x000fe60000410000 */
[C---:B------:R-:W-:Y:S08]  /*3db0*/  HMMA.16816.F32 R24, R140.reuse, R136, R24 ;  /* 0x000000888c18723c */ /* 0x040ff00000001818 */
[-C--:B------:R-:W-:Y:S08]  /*3dc0*/  HMMA.16816.F32 R28, R140, R138.reuse, R28 ;  /* 0x0000008a8c1c723c */ /* 0x080ff0000000181c */
[C---:B------:R-:W-:Y:S01]  /*3dd0*/  FADD.FTZ R20, -R147.reuse, R20 ;  /* 0x0000001493147221 */ /* 0x040fe20000010100 */
[C---:B------:R-:W-:Y:S01]  /*3de0*/  HMMA.16816.F32 R32, R132.reuse, R138, R32 ;  /* 0x0000008a8420723c */ /* 0x040fe20000001820 */
[----:B------:R-:W1:Y:S03]  /*3df0*/  LDSM.16.M88.4 R136, [R176+0x11000] ;  /* 0x01100000b088783b */ /* 0x000e660000000200 */
[----:B------:R-:W-:Y:S02]  /*3e00*/  FADD.FTZ R22, -R146, R22 ;  /* 0x0000001692167221 */ /* 0x000fe40000010100 */
[----:B------:R-:W-:Y:S02]  /*3e10*/  FADD.FTZ R21, -R147, R21 ;  /* 0x0000001593157221 */ /* 0x000fe40000010100 */
[----:B------:R-:W-:Y:S04]  /*3e20*/  FADD.FTZ R25, -R144, R25 ;  /* 0x0000001990197221 */ /* 0x000fe80000010100 */
[----:B------:R-:W-:Y:S02]  /*3e30*/  FMUL.FTZ R157, R157, R20 ;  /* 0x000000149d9d7220 */ /* 0x000fe40000410000 */
[----:B------:R-:W-:Y:S02]  /*3e40*/  FMUL.FTZ R20, R210, R19 ;  /* 0x00000013d2147220 */ /* 0x000fe40000410000 */
[----:B------:R-:W-:Y:S02]  /*3e50*/  FADD.FTZ R29, -R144, R29 ;  /* 0x0000001d901d7221 */ /* 0x000fe40000010100 */
[----:B------:R-:W-:Y:S02]  /*3e60*/  FADD.FTZ R23, -R146, R23 ;  /* 0x0000001792177221 */ /* 0x000fe40000010100 */
[----:B------:R-:W-:Y:S02]  /*3e70*/  FMUL.FTZ R19, R223, R12 ;  /* 0x0000000cdf137220 */ /* 0x000fe40000410000 */
[----:B------:R-:W-:Y:S02]  /*3e80*/  FADD.FTZ R24, -R144, R24 ;  /* 0x0000001890187221 */ /* 0x000fe40000010100 */
[C---:B------:R-:W-:Y:S02]  /*3e90*/  FADD.FTZ R32, -R147.reuse, R32 ;  /* 0x0000002093207221 */ /* 0x040fe40000010100 */
[----:B------:R-:W-:Y:S02]  /*3ea0*/  FADD.FTZ R33, -R147, R33 ;  /* 0x0000002193217221 */ /* 0x000fe40000010100 */
[C---:B------:R-:W-:Y:S02]  /*3eb0*/  FADD.FTZ R34, -R146.reuse, R34 ;  /* 0x0000002292227221 */ /* 0x040fe40000010100 */
[----:B------:R-:W-:Y:S02]  /*3ec0*/  FADD.FTZ R35, -R146, R35 ;  /* 0x0000002392237221 */ /* 0x000fe40000010100 */
[----:B------:R-:W-:Y:S02]  /*3ed0*/  FMUL.FTZ R156, R156, R32 ;  /* 0x000000209c9c7220 */ /* 0x000fe40000410000 */
[----:B------:R-:W-:Y:S02]  /*3ee0*/  FMUL.FTZ R151, R192, R33 ;  /* 0x00000021c0977220 */ /* 0x000fe40000410000 */
[----:B------:R-:W-:Y:S02]  /*3ef0*/  FADD.FTZ R28, -R144, R28 ;  /* 0x0000001c901c7221 */ /* 0x000fe40000010100 */
[C---:B------:R-:W-:Y:S02]  /*3f00*/  FADD.FTZ R17, -R2.reuse, R27 ;  /* 0x0000001b02117221 */ /* 0x040fe40000010100 */
[----:B------:R-:W-:Y:S01]  /*3f10*/  FADD.FTZ R12, -R2, R30 ;  /* 0x0000001e020c7221 */ /* 0x000fe20000010100 */
[-C--:B-1----:R-:W-:Y:S03]  /*3f20*/  HMMA.16816.F32 R36, R132, R136.reuse, R36 ;  /* 0x000000888424723c */ /* 0x082fe60000001824 */
[----:B------:R-:W-:Y:S02]  /*3f30*/  FMUL.FTZ R152, R152, R21 ;  /* 0x0000001598987220 */ /* 0x000fe40000410000 */
[----:B------:R-:W-:Y:S02]  /*3f40*/  FMUL.FTZ R21, R226, R15 ;  /* 0x0000000fe2157220 */ /* 0x000fe40000410000 */
[----:B------:R-:W-:Y:S01]  /*3f50*/  FMUL.FTZ R17, R221, R17 ;  /* 0x00000011dd117220 */ /* 0x000fe20000410000 */
[C---:B------:R-:W-:Y:S04]  /*3f60*/  HMMA.16816.F32 R40, R140.reuse, R136, R40 ;  /* 0x000000888c28723c */ /* 0x040fe80000001828 */
[----:B------:R-:W-:Y:S04]  /*3f70*/  FMUL.FTZ R12, R217, R12 ;  /* 0x0000000cd90c7220 */ /* 0x000fe80000410000 */
[-C--:B------:R-:W-:Y:S08]  /*3f80*/  HMMA.16816.F32 R44, R140, R138.reuse, R44 ;  /* 0x0000008a8c2c723c */ /* 0x080ff0000000182c */
[C---:B------:R-:W-:Y:S01]  /*3f90*/  FADD.FTZ R36, -R147.reuse, R36 ;  /* 0x0000002493247221 */ /* 0x040fe20000010100 */
[C---:B------:R-:W-:Y:S01]  /*3fa0*/  HMMA.16816.F32 R48, R132.reuse, R138, R48 ;  /* 0x0000008a8430723c */ /* 0x040fe20000001830 */
[----:B------:R-:W1:Y:S03]  /*3fb0*/  LDSM.16.M88.4 R136, [R176+0x11800] ;  /* 0x01180000b088783b */ /* 0x000e660000000200 */
[----:B------:R-:W-:Y:S02]  /*3fc0*/  FADD.FTZ R37, -R147, R37 ;  /* 0x0000002593257221 */ /* 0x000fe40000010100 */
[C---:B------:R-:W-:Y:S02]  /*3fd0*/  FADD.FTZ R39, -R146.reuse, R39 ;  /* 0x0000002792277221 */ /* 0x040fe40000010100 */
[----:B------:R-:W-:Y:S04]  /*3fe0*/  FMUL.FTZ R155, R155, R36 ;  /* 0x000000249b9b7220 */ /* 0x000fe80000410000 */
[----:B------:R-:W-:Y:S02]  /*3ff0*/  FMUL.FTZ R150, R189, R37 ;  /* 0x00000025bd967220 */ /* 0x000fe40000410000 */
[----:B------:R-:W-:Y:S02]  /*4000*/  FADD.FTZ R38, -R146, R38 ;  /* 0x0000002692267221 */ /* 0x000fe40000010100 */
[----:B------:R-:W-:Y:S02]  /*4010*/  FMUL.FTZ R37, R214, R25 ;  /* 0x00000019d6257220 */ /* 0x000fe40000410000 */
[C---:B------:R-:W-:Y:S02]  /*4020*/  FADD.FTZ R4, -R144.reuse, R40 ;  /* 0x0000002890047221 */ /* 0x040fe40000010100 */
[C---:B------:R-:W-:Y:S02]  /*4030*/  FADD.FTZ R40, -R144.reuse, R41 ;  /* 0x0000002990287221 */ /* 0x040fe40000010100 */
[----:B------:R-:W-:Y:S02]  /*4040*/  FADD.FTZ R0, -R144, R44 ;  /* 0x0000002c90007221 */ /* 0x000fe40000010100 */
[C---:B------:R-:W-:Y:S02]  /*4050*/  FADD.FTZ R49, -R147.reuse, R49 ;  /* 0x0000003193317221 */ /* 0x040fe40000010100 */
[C---:B------:R-:W-:Y:S02]  /*4060*/  FADD.FTZ R50, -R146.reuse, R50 ;  /* 0x0000003292327221 */ /* 0x040fe40000010100 */
[----:B------:R-:W-:Y:S02]  /*4070*/  FADD.FTZ R51, -R146, R51 ;  /* 0x0000003392337221 */ /* 0x000fe40000010100 */
[----:B------:R-:W-:Y:S02]  /*4080*/  FADD.FTZ R48, -R147, R48 ;  /* 0x0000003093307221 */ /* 0x000fe40000010100 */
[----:B------:R-:W-:Y:S02]  /*4090*/  FMUL.FTZ R149, R149, R49 ;  /* 0x0000003195957220 */ /* 0x000fe40000410000 */
[----:B------:R-:W-:Y:S02]  /*40a0*/  FADD.FTZ R44, -R144, R45 ;  /* 0x0000002d902c7221 */ /* 0x000fe40000010100 */
[----:B------:R-:W-:Y:S02]  /*40b0*/  FADD.FTZ R25, -R2, R11 ;  /* 0x0000000b02197221 */ /* 0x000fe40000010100 */
[----:B------:R-:W-:Y:S02]  /*40c0*/  FMUL.FTZ R11, R228, R10 ;  /* 0x0000000ae40b7220 */ /* 0x000fe40000410000 */
[C---:B------:R-:W-:Y:S01]  /*40d0*/  FADD.FTZ R10, -R2.reuse, R14 ;  /* 0x0000000e020a7221 */ /* 0x040fe20000010100 */
[-C--:B-1----:R-:W-:Y:S03]  /*40e0*/  HMMA.16816.F32 R52, R132, R136.reuse, R52 ;  /* 0x000000888434723c */ /* 0x082fe60000001834 */
[C---:B------:R-:W-:Y:S02]  /*40f0*/  FADD.FTZ R14, -R2.reuse, R26 ;  /* 0x0000001a020e7221 */ /* 0x040fe40000010100 */
[C---:B------:R-:W-:Y:S02]  /*4100*/  FADD.FTZ R32, -R2.reuse, R42 ;  /* 0x0000002a02207221 */ /* 0x040fe40000010100 */
[----:B------:R-:W-:Y:S01]  /*4110*/  FADD.FTZ R30, -R2, R47 ;  /* 0x0000002f021e7221 */ /* 0x000fe20000010100 */
[C---:B------:R-:W-:Y:S04]  /*4120*/  HMMA.16816.F32 R56, R140.reuse, R136, R56 ;  /* 0x000000888c38723c */ /* 0x040fe80000001838 */
[----:B------:R-:W-:Y:S02]  /*4130*/  FMUL.FTZ R154, R154, R48 ;  /* 0x000000309a9a7220 */ /* 0x000fe40000410000 */
[----:B------:R-:W-:Y:S02]  /*4140*/  FMUL.FTZ R48, R213, R28 ;  /* 0x0000001cd5307220 */ /* 0x000fe40000410000 */
[----:B------:R-:W-:Y:S01]  /*4150*/  FMUL.FTZ R137, R207, R22 ;  /* 0x00000016cf897220 */ /* 0x000fe20000410000 */
[-C--:B------:R-:W-:Y:S03]  /*4160*/  HMMA.16816.F32 R60, R140, R138.reuse, R60 ;  /* 0x0000008a8c3c723c */ /* 0x080fe6000000183c */
[----:B------:R-:W-:Y:S02]  /*4170*/  FMUL.FTZ R136, R199, R34 ;  /* 0x00000022c7887220 */ /* 0x000fe40000410000 */
[----:B------:R-:W-:Y:S02]  /*4180*/  FMUL.FTZ R22, R222, R13 ;  /* 0x0000000dde167220 */ /* 0x000fe40000410000 */
[C---:B------:R-:W-:Y:S01]  /*4190*/  FADD.FTZ R52, -R147.reuse, R52 ;  /* 0x0000003493347221 */ /* 0x040fe20000010100 */
[----:B------:R-:W-:Y:S04]  /*41a0*/  HMMA.16816.F32 R64, R132, R138, R64 ;  /* 0x0000008a8440723c */ /* 0x000fe80000001840 */
[----:B------:R-:W-:Y:S02]  /*41b0*/  FADD.FTZ R53, -R147, R53 ;  /* 0x0000003593357221 */ /* 0x000fe40000010100 */
[----:B------:R-:W-:Y:S02]  /*41c0*/  FMUL.FTZ R143, R164, R52 ;  /* 0x00000034a48f7220 */ /* 0x000fe40000410000 */
[----:B------:R-:W-:Y:S04]  /*41d0*/  FMUL.FTZ R141, R163, R53 ;  /* 0x00000035a38d7220 */ /* 0x000fe80000410000 */
[----:B------:R-:W-:Y:S02]  /*41e0*/  FMUL.FTZ R134, R188, R50 ;  /* 0x00000032bc867220 */ /* 0x000fe40000410000 */
[----:B------:R-:W-:Y:S02]  /*41f0*/  FMUL.FTZ R53, R185, R51 ;  /* 0x00000033b9357220 */ /* 0x000fe40000410000 */
        /* <DEDUP_REMOVED lines=10> */
[C---:B------:R-:W-:Y:S02]  /*42a0*/  FADD.FTZ R66, -R146.reuse, R66 ;  /* 0x0000004292427221 */ /* 0x040fe40000010100 */
[----:B------:R-:W-:Y:S02]  /*42b0*/  FADD.FTZ R67, -R146, R67 ;  /* 0x0000004392437221 */ /* 0x000fe40000010100 */
        /* <DEDUP_REMOVED lines=42> */
[----:B------:R-:W-:Y:S01]  /*4560*/  IMAD.MOV.U32 R9, RZ, RZ, c[0x0][0x190] ;  /* 0x00006400ff097624 */ /* 0x000fe200078e00ff */
[----:B------:R-:W-:Y:S01]  /*4570*/  ULOP3.LUT UR6, UR46, 0x1, URZ, 0xc0, !UPT ;  /* 0x000000012e067892 */ /* 0x000fe2000f8ec03f */
[----:B------:R-:W-:Y:S02]  /*4580*/  IMAD.MOV.U32 R4, RZ, RZ, 0x6 ;  /* 0x00000006ff047424 */ /* 0x000fe400078e00ff */
[C---:B------:R-:W-:Y:S01]  /*4590*/  IMAD.U32 R0, R9.reuse, -0x80, RZ ;  /* 0xffffff8009007824 */ /* 0x040fe200078e00ff */
[----:B------:R-:W-:Y:S01]  /*45a0*/  UISETP.NE.U32.AND UP0, UPT, UR6, 0x1, UPT ;  /* 0x000000010600788c */ /* 0x000fe2000bf05070 */
[C---:B------:R-:W-:Y:S01]  /*45b0*/  IMAD.SHL.U32 R8, R9.reuse, 0x40, RZ ;  /* 0x0000004009087824 */ /* 0x040fe200078e00ff */
[----:B------:R-:W-:Y:S02]  /*45c0*/  SHF.L.U64.HI R9, R9, R4, c[0x0][0x194] ;  /* 0x0000650009097619 */ /* 0x000fe40000010204 */
[C---:B------:R-:W-:Y:S01]  /*45d0*/  LEA R2, P1, R0.reuse, R238, 0x1 ;  /* 0x000000ee00027211 */ /* 0x040fe200078208ff */
[----:B------:R-:W-:Y:S03]  /*45e0*/  USEL UR6, UR18, 0x4000, !UP0 ;  /* 0x0000400012067887 */ /* 0x000fe6000c000000 */
[----:B------:R-:W-:Y:S02]  /*45f0*/  MOV R238, R2 ;  /* 0x0000000200ee7202 */ /* 0x000fe40000000f00 */
[----:B------:R-:W-:Y:S02]  /*4600*/  LEA.HI.X.SX32 R0, R0, R239, 0x1, P1 ;  /* 0x000000ef00007211 */ /* 0x000fe400008f0eff */
[-C--:B------:R-:W-:Y:S02]  /*4610*/  IADD3 R6, P1, R238, R8.reuse, RZ ;  /* 0x00000008ee067210 */ /* 0x080fe40007f3e0ff */
[----:B------:R-:W-:Y:S01]  /*4620*/  IADD3 R242, R242, UR6, RZ ;  /* 0x00000006f2f27c10 */ /* 0x000fe2000fffe0ff */
[----:B------:R-:W-:Y:S01]  /*4630*/  IMAD.MOV.U32 R239, RZ, RZ, R0 ;  /* 0x000000ffffef7224 */ /* 0x000fe200078e0000 */
[-C--:B------:R-:W-:Y:S02]  /*4640*/  IADD3 R4, P2, R6, R8.reuse, RZ ;  /* 0x0000000806047210 */ /* 0x080fe40007f5e0ff */
[----:B------:R-:W-:Y:S01]  /*4650*/  IADD3 R178, R178, UR6, RZ ;  /* 0x00000006b2b27c10 */ /* 0x000fe2000fffe0ff */
[--C-:B------:R-:W-:Y:S01]  /*4660*/  IMAD.X R7, R239, 0x1, R9.reuse, P1 ;  /* 0x00000001ef077824 */ /* 0x100fe200008e0609 */
[----:B------:R-:W-:Y:S01]  /*4670*/  @!PT LDS RZ, [RZ] ;  /* 0x00000000fffff984 */ /* 0x000fe20000000800 */
[----:B------:R-:W-:Y:S01]  /*4680*/  @!PT LDS RZ, [RZ] ;  /* 0x00000000fffff984 */ /* 0x000fe20000000800 */
[----:B------:R-:W-:Y:S01]  /*4690*/  @!PT LDS RZ, [RZ] ;  /* 0x00000000fffff984 */ /* 0x000fe20000000800 */
[----:B------:R1:W-:Y:S01]  /*46a0*/  LDGSTS.E.BYPASS.LTC128B.128 [R242], [R238.64] ;  /* 0x00000000eef27fae */ /* 0x0003e2000b901d62 */
[----:B------:R-:W-:Y:S03]  /*46b0*/  IADD3 R8, P1, R4, R8, RZ ;  /* 0x0000000804087210 */ /* 0x000fe60007f3e0ff */
[----:B------:R1:W-:Y:S01]  /*46c0*/  LDGSTS.E.BYPASS.LTC128B.128 [R242+0x1000], [R6.64] ;  /* 0x0100000006f27fae */ /* 0x0003e2000b901d62 */
[----:B------:R-:W-:Y:S05]  /*46d0*/  IADD3.X R5, R7, R9, RZ, P2, !PT ;  /* 0x0000000907057210 */ /* 0x000fea00017fe4ff */
[----:B------:R1:W-:Y:S01]  /*46e0*/  LDGSTS.E.BYPASS.LTC128B.128 [R242+0x2000], [R4.64] ;  /* 0x0200000004f27fae */ /* 0x0003e2000b901d62 */
[----:B------:R-:W-:Y:S05]  /*46f0*/  IMAD.X R9, R5, 0x1, R9, P1 ;  /* 0x0000000105097824 */ /* 0x000fea00008e0609 */
[----:B------:R1:W-:Y:S04]  /*4700*/  LDGSTS.E.BYPASS.LTC128B.128 [R242+0x3000], [R8.64] ;  /* 0x0300000008f27fae */ /* 0x0003e8000b901d62 */
[----:B------:R-:W0:Y:S02]  /*4710*/  LDGDEPBAR ;  /* 0x00000000000079af */ /* 0x000e240000000000 */
.L_x_596:
[----:B------:R-:W-:Y:S02]  /*4720*/  F2FP.PACK_AB R28, R165, R166 ;  /* 0x000000a6a51c723e */ /* 0x000fe400000000ff */
        /* <DEDUP_REMOVED lines=106> */
[----:B------:R-:W-:Y:S07]  /*4dd0*/  LDSM.16.MT88.4 R12, [R3+0x22000] ;  /* 0x02200000030c783b */ /* 0x000fee0000004200 */
[----:B------:R-:W-:Y:S01]  /*4de0*/  HMMA.16816.F32 R96, R4, R18, R96 ;  /* 0x000000120460723c */ /* 0x000fe20000001860 */
[----:B------:R-:W1:Y:S04]  /*4df0*/  LDSM.16.MT88.4 R4, [R3+0x1e000] ;  /* 0x01e000000304783b */ /* 0x000e680000004200 */
[----:B------:R-:W2:Y:S03]  /*4e00*/  LDSM.16.MT88.4 R16, [R2+0xa000] ;  /* 0x00a000000210783b */ /* 0x000ea60000004200 */
[-C--:B---3--:R-:W-:Y:S08]  /*4e10*/  HMMA.16816.F32 R68, R20, R24.reuse, R68 ;  /* 0x000000181444723c */ /* 0x088ff00000001844 */
        /* <DEDUP_REMOVED lines=53> */
[----:B------:R-:W2:Y:S01]  /*5170*/  LDL R42, [R1+0xc] ;  /* 0x00000c00012a7983 */ /* 0x000ea20000100800 */
[----:B------:R-:W-:Y:S01]  /*5180*/  IMAD.MOV.U32 R9, RZ, RZ, c[0x0][0x370] ;  /* 0x0000dc00ff097624 */ /* 0x000fe200078e00ff */
[----:B------:R-:W-:Y:S03]  /*5190*/  MOV R7, 0x6 ;  /* 0x0000000600077802 */ /* 0x000fe60000000f00 */
[C---:B------:R-:W-:Y:S02]  /*51a0*/  IMAD.U32 R4, R9.reuse, -0x80, RZ ;  /* 0xffffff8009047824 */ /* 0x040fe400078e00ff */
[C---:B------:R-:W-:Y:S01]  /*51b0*/  IMAD.SHL.U32 R10, R9.reuse, 0x40, RZ ;  /* 0x00000040090a7824 */ /* 0x040fe200078e00ff */
[----:B------:R-:W-:Y:S02]  /*51c0*/  SHF.L.U64.HI R9, R9, R7, c[0x0][0x374] ;  /* 0x0000dd0009097619 */ /* 0x000fe40000010207 */
[C---:B------:R-:W-:Y:S04]  /*51d0*/  LEA R5, P1, R4.reuse, R240, 0x1 ;  /* 0x000000f004057211 */ /* 0x040fe800078208ff */
[----:B------:R-:W-:Y:S01]  /*51e0*/  LEA.HI.X.SX32 R4, R4, R241, 0x1, P1 ;  /* 0x000000f104047211 */ /* 0x000fe200008f0eff */
[----:B------:R-:W-:Y:S04]  /*51f0*/  IMAD.MOV.U32 R240, RZ, RZ, R5 ;  /* 0x000000fffff07224 */ /* 0x000fe800078e0005 */
[----:B------:R-:W-:Y:S01]  /*5200*/  IMAD.MOV.U32 R241, RZ, RZ, R4 ;  /* 0x000000fffff17224 */ /* 0x000fe200078e0004 */
[-C--:B------:R-:W-:Y:S04]  /*5210*/  IADD3 R6, P1, R240, R10.reuse, RZ ;  /* 0x0000000af0067210 */ /* 0x080fe80007f3e0ff */
[-C--:B------:R-:W-:Y:S02]  /*5220*/  IADD3 R4, P2, R6, R10.reuse, RZ ;  /* 0x0000000a06047210 */ /* 0x080fe40007f5e0ff */
[-C--:B------:R-:W-:Y:S02]  /*5230*/  IADD3.X R7, R241, R9.reuse, RZ, P1, !PT ;  /* 0x00000009f1077210 */ /* 0x080fe40000ffe4ff */
[----:B------:R-:W-:Y:S03]  /*5240*/  IADD3 R10, P1, R4, R10, RZ ;  /* 0x0000000a040a7210 */ /* 0x000fe60007f3e0ff */
[----:B------:R-:W-:Y:S05]  /*5250*/  IMAD.X R5, R7, 0x1, R9, P2 ;  /* 0x0000000107057824 */ /* 0x000fea00010e0609 */
[----:B------:R-:W-:Y:S01]  /*5260*/  IADD3.X R11, R5, R9, RZ, P1, !PT ;  /* 0x00000009050b7210 */ /* 0x000fe20000ffe4ff */
[----:B--2---:R-:W-:Y:S05]  /*5270*/  IMAD.SHL.U32 R8, R42, 0x2, RZ ;  /* 0x000000022a087824 */ /* 0x004fea00078e00ff */
[----:B------:R-:W-:Y:S01]  /*5280*/  @!PT LDS RZ, [RZ] ;  /* 0x00000000fffff984 */ /* 0x000fe20000000800 */
[----:B------:R-:W-:Y:S01]  /*5290*/  @!PT LDS RZ, [RZ] ;  /* 0x00000000fffff984 */ /* 0x000fe20000000800 */
[----:B------:R-:W-:Y:S01]  /*52a0*/  @!PT LDS RZ, [RZ] ;  /* 0x00000000fffff984 */ /* 0x000fe20000000800 */
[----:B------:R1:W-:Y:S04]  /*52b0*/  LDGSTS.E.BYPASS.LTC128B.128 [R8+0x8000], [R240.64] ;  /* 0x08000000f0087fae */ /* 0x0003e8000b901d62 */
[----:B------:R1:W-:Y:S04]  /*52c0*/  LDGSTS.E.BYPASS.LTC128B.128 [R8+0x9000], [R6.64] ;  /* 0x0900000006087fae */ /* 0x0003e8000b901d62 */
[----:B------:R1:W-:Y:S04]  /*52d0*/  LDGSTS.E.BYPASS.LTC128B.128 [R8+0xa000], [R4.64] ;  /* 0x0a00000004087fae */ /* 0x0003e8000b901d62 */
[----:B------:R1:W-:Y:S04]  /*52e0*/  LDGSTS.E.BYPASS.LTC128B.128 [R8+0xb000], [R10.64] ;  /* 0x0b0000000a087fae */ /* 0x0003e8000b901d62 */
[----:B------:R-:W0:Y:S02]  /*52f0*/  LDGDEPBAR ;  /* 0x00000000000079af */ /* 0x000e240000000000 */
.L_x_597:
        /* <DEDUP_REMOVED lines=11> */
[----:B------:R-:W-:Y:S02]  /*53b0*/  IMAD.SHL.U32 R146, R146, 0x8, RZ ;  /* 0x0000000892927824 */ /* 0x000fe400078e00ff */
[----:B------:R-:W3:Y:S01]  /*53c0*/  LDSM.16.MT88.4 R36, [R2+0xc000] ;  /* 0x00c000000224783b */ /* 0x000ee20000004200 */
[----:B------:R-:W-:Y:S02]  /*53d0*/  IMAD R150, R150, 0x18, RZ ;  /* 0x0000001896967824 */ /* 0x000fe400078e02ff */
[----:B------:R-:W-:Y:S02]  /*53e0*/  IMAD.MOV.U32 R151, RZ, RZ, c[0x0][0x22c] ;  /* 0x00008b00ff977624 */ /* 0x000fe400078e00ff */
[----:B------:R-:W4:Y:S02]  /*53f0*/  LDL R149, [R1+0x10] ;  /* 0x0000100001957983 */ /* 0x000f240000100800 */
[----:B------:R-:W-:Y:S03]  /*5400*/  IMAD R151, R151, c[0x0][0x1c0], RZ ;  /* 0x0000700097977a24 */ /* 0x000fe600078e02ff */
[----:B------:R-:W-:Y:S01]  /*5410*/  LDSM.16.M88.4 R40, [R148+0x14000] ;  /* 0x014000009428783b */ /* 0x000fe20000000200 */
[----:B------:R-:W-:Y:S04]  /*5420*/  IMAD R151, R151, 0x28, RZ ;  /* 0x0000002897977824 */ /* 0x000fe800078e02ff */
[----:B------:R-:W4:Y:S05]  /*5430*/  LDL R147, [R1+0x1c] ;  /* 0x00001c0001937983 */ /* 0x000f2a0000100800 */
[----:B------:R-:W1:Y:S05]  /*5440*/  LDSM.16.MT88.4 R44, [R0+0xc800] ;  /* 0x00c80000002c783b */ /* 0x000e6a0000004200 */
        /* <DEDUP_REMOVED lines=70> */
[----:B------:R-:W-:Y:S02]  /*58b0*/  IMAD.SHL.U32 R0, R0, 0x40, RZ ;  /* 0x0000004000007824 */ /* 0x000fe400078e00ff */
        /* <DEDUP_REMOVED lines=8> */
[----:B------:R-:W-:Y:S07]  /*5940*/  HMMA.16816.F32 R32, R44, R134, R32 ;  /* 0x000000862c20723c */ /* 0x000fee0000001820 */
[----:B------:R-:W-:Y:S01]  /*5950*/  IMAD.MOV.U32 R46, RZ, RZ, c[0x0][0x22c] ;  /* 0x00008b00ff2e7624 */ /* 0x000fe200078e00ff */
[-C--:B-1----:R-:W-:Y:S01]  /*5960*/  HMMA.16816.F32 R4, R36, R48.reuse, R4 ;  /* 0x000000302404723c */ /* 0x082fe20000001804 */
[----:B------:R-:W-:Y:S04]  /*5970*/  IMAD.MOV.U32 R47, RZ, RZ, c[0x0][0x22c] ;  /* 0x00008b00ff2f7624 */ /* 0x000fe800078e00ff */
[----:B------:R-:W-:Y:S02]  /*5980*/  IMAD R46, R46, c[0x0][0x1c0], RZ ;  /* 0x000070002e2e7a24 */ /* 0x000fe400078e02ff */
[----:B------:R-:W-:Y:S01]  /*5990*/  IMAD R47, R47, c[0x0][0x1c0], RZ ;  /* 0x000070002f2f7a24 */ /* 0x000fe200078e02ff */
[C---:B------:R-:W-:Y:S04]  /*59a0*/  HMMA.16816.F32 R8, R136.reuse, R48, R8 ;  /* 0x000000308808723c */ /* 0x040fe80000001808 */
[----:B------:R-:W-:Y:S02]  /*59b0*/  IMAD R46, R46, 0x48, RZ ;  /* 0x000000482e2e7824 */ /* 0x000fe400078e02ff */
[----:B------:R-:W-:Y:S02]  /*59c0*/  IMAD R47, R47, 0x60, RZ ;  /* 0x000000602f2f7824 */ /* 0x000fe400078e02ff */
[-C--:B------:R-:W-:Y:S08]  /*59d0*/  HMMA.16816.F32 R12, R136, R50.reuse, R12 ;  /* 0x00000032880c723c */ /* 0x080ff0000000180c */
[C---:B------:R-:W-:Y:S08]  /*59e0*/  HMMA.16816.F32 R16, R36.reuse, R50, R16 ;  /* 0x000000322410723c */ /* 0x040ff00000001810 */
        /* <DEDUP_REMOVED lines=9> */
[----:B------:R-:W-:Y:S01]  /*5a80*/  IMAD R149, R149, c[0x0][0x1c0], RZ ;  /* 0x0000700095957a24 */ /* 0x000fe200078e02ff */
[CC--:B------:R-:W-:Y:S01]  /*5a90*/  LEA R38, P1, R146.reuse, R186.reuse, 0x2 ;  /* 0x000000ba92267211 */ /* 0x0c0fe200078210ff */
[C---:B--2---:R-:W-:Y:S01]  /*5aa0*/  HMMA.16816.F32 R8, R56.reuse, R52, R8 ;  /* 0x000000343808723c */ /* 0x044fe20000001808 */
[----:B------:R-:W-:Y:S01]  /*5ab0*/  IMAD.MOV.U32 R147, RZ, RZ, c[0x0][0x22c] ;  /* 0x00008b00ff937624 */ /* 0x000fe200078e00ff */
[----:B------:R1:W5:Y:S01]  /*5ac0*/  @P0 LDG.E R246, [R36.64] ;  /* 0x0000002224f60981 */ /* 0x000362000c1e1900 */
[----:B------:R-:W-:Y:S01]  /*5ad0*/  @UP2 UIADD3.X UR5, UR5, -0x1, URZ, UP1, !UPT ;  /* 0xffffffff05052890 */ /* 0x000fe20008ffe43f */
[-C--:B------:R-:W-:Y:S01]  /*5ae0*/  LEA.HI.X.SX32 R39, R146, R187.reuse, 0x2, P1 ;  /* 0x000000bb92277211 */ /* 0x080fe200008f16ff */
[----:B------:R-:W-:Y:S02]  /*5af0*/  IMAD.SHL.U32 R149, R149, 0x10, RZ ;  /* 0x0000001095957824 */ /* 0x000fe400078e00ff */
[----:B------:R1:W5:Y:S01]  /*5b00*/  @P0 LDG.E R245, [R36.64+0x20] ;  /* 0x0000202224f50981 */ /* 0x000362000c1e1900 */
[-C--:B------:R-:W-:Y:S04]  /*5b10*/  HMMA.16816.F32 R12, R56, R54.reuse, R12 ;  /* 0x00000036380c723c */ /* 0x080fe8000000180c */
[----:B------:R1:W5:Y:S01]  /*5b20*/  @P0 LDG.E R244, [R36.64+0x100] ;  /* 0x0001002224f40981 */ /* 0x000362000c1e1900 */
[----:B------:R-:W-:Y:S03]  /*5b30*/  IMAD R147, R147, c[0x0][0x1c0], RZ ;  /* 0x0000700093937a24 */ /* 0x000fe600078e02ff */
[C---:B------:R-:W-:Y:S01]  /*5b40*/  HMMA.16816.F32 R16, R40.reuse, R54, R16 ;  /* 0x000000362810723c */ /* 0x040fe20000001810 */
[----:B------:R1:W5:Y:S03]  /*5b50*/  @P0 LDG.E R243, [R36.64+0x120] ;  /* 0x0001202224f30981 */ /* 0x000366000c1e1900 */
[-C--:B------:R-:W-:Y:S01]  /*5b60*/  LEA R44, P0, R149, R186.reuse, 0x2 ;  /* 0x000000ba952c7211 */ /* 0x080fe200078010ff */
[----:B------:R-:W-:Y:S01]  /*5b70*/  IMAD.SHL.U32 R147, R147, 0x20, RZ ;  /* 0x0000002093937824 */ /* 0x000fe200078e00ff */
[----:B------:R2:W-:Y:S02]  /*5b80*/  RED.E.ADD.F32.FTZ.RN.STRONG.GPU [R186.64], R4 ;  /* 0x00000004ba00798e */ /* 0x0005e4000c10e7a2 */
[-C--:B------:R-:W-:Y:S03]  /*5b90*/  HMMA.16816.F32 R20, R40, R60.reuse, R20 ;  /* 0x0000003c2814723c */ /* 0x080fe60000001814 */
[----:B------:R3:W-:Y:S01]  /*5ba0*/  RED.E.ADD.F32.FTZ.RN.STRONG.GPU [R38.64], R5 ;  /* 0x000000052600798e */ /* 0x0007e2000c10e7a2 */
[-C--:B------:R-:W-:Y:S04]  /*5bb0*/  LEA.HI.X.SX32 R45, R149, R187.reuse, 0x2, P0 ;  /* 0x000000bb952d7211 */ /* 0x080fe800000f16ff */
[C---:B------:R-:W-:Y:S01]  /*5bc0*/  HMMA.16816.F32 R24, R56.reuse, R60, R24 ;  /* 0x0000003c3818723c */ /* 0x040fe20000001818 */
[----:B------:R4:W-:Y:S07]  /*5bd0*/  RED.E.ADD.F32.FTZ.RN.STRONG.GPU [R44.64], R6 ;  /* 0x000000062c00798e */ /* 0x0009ee000c10e7a2 */
[-C--:B------:R-:W-:Y:S08]  /*5be0*/  HMMA.16816.F32 R28, R56, R62.reuse, R28 ;  /* 0x0000003e381c723c */ /* 0x080ff0000000181c */
[----:B------:R-:W-:Y:S04]  /*5bf0*/  HMMA.16816.F32 R32, R40, R62, R32 ;  /* 0x0000003e2820723c */ /* 0x000fe80000001820 */
[CC--:B--2---:R-:W-:Y:S03]  /*5c00*/  LEA R4, P0, R147.reuse, R186.reuse, 0x2 ;  /* 0x000000ba93047211 */ /* 0x0c4fe600078010ff */
[CC--:B------:R-:W-:Y:S01]  /*5c10*/  LEA R40, P1, R150.reuse, R186.reuse, 0x2 ;  /* 0x000000ba96287211 */ /* 0x0c0fe200078210ff */
[----:B------:R-:W-:Y:S01]  /*5c20*/  IMAD.MOV.U32 R43, RZ, RZ, c[0x0][0x22c] ;  /* 0x00008b00ff2b7624 */ /* 0x000fe200078e00ff */
[-C--:B---3--:R-:W-:Y:S03]  /*5c30*/  LEA.HI.X.SX32 R5, R147, R187.reuse, 0x2, P0 ;  /* 0x000000bb93057211 */ /* 0x088fe600000f16ff */
[-C--:B------:R-:W-:Y:S01]  /*5c40*/  LEA.HI.X.SX32 R41, R150, R187.reuse, 0x2, P1 ;  /* 0x000000bb96297211 */ /* 0x080fe200008f16ff */
[----:B------:R-:W-:Y:S01]  /*5c50*/  IMAD.MOV.U32 R150, RZ, RZ, c[0x0][0x22c] ;  /* 0x00008b00ff967624 */ /* 0x000fe200078e00ff */
[CC--:B-1----:R-:W-:Y:S01]  /*5c60*/  LEA R36, P1, R151.reuse, R186.reuse, 0x2 ;  /* 0x000000ba97247211 */ /* 0x0c2fe200078210ff */
[----:B------:R-:W-:Y:S02]  /*5c70*/  IMAD.MOV.U32 R147, RZ, RZ, c[0x0][0x22c] ;  /* 0x00008b00ff937624 */ /* 0x000fe400078e00ff */
[----:B------:R1:W-:Y:S01]  /*5c80*/  RED.E.ADD.F32.FTZ.RN.STRONG.GPU [R40.64], R7 ;  /* 0x000000072800798e */ /* 0x0003e2000c10e7a2 */
[----:B------:R-:W-:Y:S01]  /*5c90*/  IMAD R150, R150, c[0x0][0x1c0], RZ ;  /* 0x0000700096967a24 */ /* 0x000fe200078e02ff */
[-C--:B------:R-:W-:Y:S01]  /*5ca0*/  LEA.HI.X.SX32 R37, R151, R187.reuse, 0x2, P1 ;  /* 0x000000bb97257211 */ /* 0x080fe200008f16ff */
[----:B------:R-:W-:Y:S02]  /*5cb0*/  IMAD R147, R147, c[0x0][0x1c0], RZ ;  /* 0x0000700093937a24 */ /* 0x000fe400078e02ff */
[----:B------:R2:W-:Y:S01]  /*5cc0*/  RED.E.ADD.F32.FTZ.RN.STRONG.GPU [R4.64], R8 ;  /* 0x000000080400798e */ /* 0x0005e2000c10e7a2 */
[----:B------:R-:W-:Y:S02]  /*5cd0*/  IMAD R150, R150, 0x30, RZ ;  /* 0x0000003096967824 */ /* 0x000fe400078e02ff */
[----:B------:R-:W-:Y:S02]  /*5ce0*/  IMAD R147, R147, 0x38, RZ ;  /* 0x0000003893937824 */ /* 0x000fe400078e02ff */
[----:B------:R3:W-:Y:S01]  /*5cf0*/  RED.E.ADD.F32.FTZ.RN.STRONG.GPU [R36.64], R9 ;  /* 0x000000092400798e */ /* 0x0007e2000c10e7a2 */
[-C--:B----4-:R-:W-:Y:S01]  /*5d00*/  LEA R6, P0, R150, R186.reuse, 0x2 ;  /* 0x000000ba96067211 */ /* 0x090fe200078010ff */
[----:B------:R-:W-:Y:S02]  /*5d10*/  IMAD R43, R43, c[0x0][0x1c0], RZ ;  /* 0x000070002b2b7a24 */ /* 0x000fe400078e02ff */
[----:B------:R-:W-:Y:S02]  /*5d20*/  IMAD.MOV.U32 R42, RZ, RZ, c[0x0][0x22c] ;  /* 0x00008b00ff2a7624 */ /* 0x000fe400078e00ff */
[----:B------:R-:W-:Y:S02]  /*5d30*/  IMAD R43, R43, 0x70, RZ ;  /* 0x000000702b2b7824 */ /* 0x000fe400078e02ff */
[----:B------:R-:W-:Y:S04]  /*5d40*/  IMAD R42, R42, c[0x0][0x1c0], RZ ;  /* 0x000070002a2a7a24 */ /* 0x000fe800078e02ff */
[----:B------:R-:W-:Y:S01]  /*5d50*/  IMAD R42, R42, 0x78, RZ ;  /* 0x000000782a2a7824 */ /* 0x000fe200078e02ff */
[-C--:B-1----:R-:W-:Y:S01]  /*5d60*/  LEA.HI.X.SX32 R7, R150, R187.reuse, 0x2, P0 ;  /* 0x000000bb96077211 */ /* 0x082fe200000f16ff */
[----:B------:R-:W-:Y:S01]  /*5d70*/  IMAD.MOV.U32 R150, RZ, RZ, c[0x0][0x22c] ;  /* 0x00008b00ff967624 */ /* 0x000fe200078e00ff */
[C---:B------:R-:W-:Y:S02]  /*5d80*/  IADD3 R41, R149.reuse, 0x20, RZ ;  /* 0x0000002095297810 */ /* 0x040fe40007ffe0ff */
[----:B------:R-:W-:Y:S01]  /*5d90*/  IADD3 R40, R149, 0x20, RZ ;  /* 0x0000002095287810 */ /* 0x000fe20007ffe0ff */
[----:B------:R1:W-:Y:S01]  /*5da0*/  RED.E.ADD.F32.FTZ.RN.STRONG.GPU [R6.64], R10 ;  /* 0x0000000a0600798e */ /* 0x0003e2000c10e7a2 */
[CC--:B--2---:R-:W-:Y:S01]  /*5db0*/  LEA R4, P1, R147.reuse, R186.reuse, 0x2 ;  /* 0x000000ba93047211 */ /* 0x0c4fe200078210ff */
[----:B------:R-:W-:Y:S01]  /*5dc0*/  IMAD R150, R150, c[0x0][0x1c0], RZ ;  /* 0x0000700096967a24 */ /* 0x000fe200078e02ff */
[CC--:B------:R-:W-:Y:S02]  /*5dd0*/  LEA R8, P0, R0.reuse, R186.reuse, 0x2 ;  /* 0x000000ba00087211 */ /* 0x0c0fe400078010ff */
[-C--:B------:R-:W-:Y:S01]  /*5de0*/  LEA.HI.X.SX32 R5, R147, R187.reuse, 0x2, P1 ;  /* 0x000000bb93057211 */ /* 0x080fe200008f16ff */
[----:B---3--:R-:W2:Y:S01]  /*5df0*/  LDL R36, [R1+0x8] ;  /* 0x0000080001247983 */ /* 0x008ea20000100800 */
[-C--:B------:R-:W-:Y:S01]  /*5e00*/  LEA.HI.X.SX32 R9, R0, R187.reuse, 0x2, P0 ;  /* 0x000000bb00097211 */ /* 0x080fe200000f16ff */
[----:B------:R-:W-:Y:S02]  /*5e10*/  IMAD.MOV.U32 R0, RZ, RZ, c[0x0][0x22c] ;  /* 0x00008b00ff007624 */ /* 0x000fe400078e00ff */
[----:B------:R-:W-:Y:S01]  /*5e20*/  IMAD.MOV.U32 R147, RZ, RZ, c[0x0][0x22c] ;  /* 0x00008b00ff937624 */ /* 0x000fe200078e00ff */
[----:B------:R3:W-:Y:S01]  /*5e30*/  RED.E.ADD.F32.FTZ.RN.STRONG.GPU [R4.64], R11 ;  /* 0x0000000b0400798e */ /* 0x0007e2000c10e7a2 */
[----:B------:R-:W-:Y:S02]  /*5e40*/  IMAD R0, R0, c[0x0][0x1c0], RZ ;  /* 0x0000700000007a24 */ /* 0x000fe400078e02ff */
[----:B------:R-:W-:Y:S02]  /*5e50*/  IMAD.SHL.U32 R150, R150, 0x10, RZ ;  /* 0x0000001096967824 */ /* 0x000fe400078e00ff */
[----:B------:R4:W-:Y:S01]  /*5e60*/  RED.E.ADD.F32.FTZ.RN.STRONG.GPU [R8.64], R16 ;  /* 0x000000100800798e */ /* 0x0009e2000c10e7a2 */
[----:B------:R-:W-:Y:S02]  /*5e70*/  IMAD R0, R0, 0x58, RZ ;  /* 0x0000005800007824 */ /* 0x000fe400078e02ff */
[----:B------:R-:W-:Y:S01]  /*5e80*/  IMAD R147, R147, c[0x0][0x1c0], RZ ;  /* 0x0000700093937a24 */ /* 0x000fe200078e02ff */
[----:B------:R-:W-:Y:S03]  /*5e90*/  IADD3 R37, R150, 0x20, RZ ;  /* 0x0000002096257810 */ /* 0x000fe60007ffe0ff */
[----:B------:R-:W-:Y:S01]  /*5ea0*/  IMAD.SHL.U32 R147, R147, 0x8, RZ ;  /* 0x0000000893937824 */ /* 0x000fe200078e00ff */
[CC--:B-1----:R-:W-:Y:S03]  /*5eb0*/  LEA R6, P1, R46.reuse, R186.reuse, 0x2 ;  /* 0x000000ba2e067211 */ /* 0x0c2fe600078210ff */
[C---:B------:R-:W-:Y:S02]  /*5ec0*/  IMAD.IADD R41, R147.reuse, 0x1, R41 ;  /* 0x0000000193297824 */ /* 0x040fe400078e0229 */
[C---:B------:R-:W-:Y:S01]  /*5ed0*/  IMAD.IADD R40, R147.reuse, 0x1, R40 ;  /* 0x0000000193287824 */ /* 0x040fe200078e0228 */
[-C--:B------:R-:W-:Y:S01]  /*5ee0*/  LEA.HI.X.SX32 R7, R46, R187.reuse, 0x2, P1 ;  /* 0x000000bb2e077211 */ /* 0x080fe200008f16ff */
[----:B------:R-:W-:Y:S02]  /*5ef0*/  IMAD.MOV.U32 R46, RZ, RZ, c[0x0][0x22c] ;  /* 0x00008b00ff2e7624 */ /* 0x000fe400078e00ff */
[----:B------:R-:W-:Y:S02]  /*5f00*/  IMAD.IADD R40, R147, 0x1, R40 ;  /* 0x0000000193287824 */ /* 0x000fe400078e0228 */
[----:B------:R1:W-:Y:S01]  /*5f10*/  RED.E.ADD.F32.FTZ.RN.STRONG.GPU [R6.64], R17 ;  /* 0x000000110600798e */ /* 0x0003e2000c10e7a2 */
[----:B------:R-:W-:Y:S01]  /*5f20*/  IMAD R46, R46, c[0x0][0x1c0], RZ ;  /* 0x000070002e2e7a24 */ /* 0x000fe200078e02ff */
[-C--:B---3--:R-:W-:Y:S03]  /*5f30*/  LEA R4, P0, R2, R186.reuse, 0x2 ;  /* 0x000000ba02047211 */ /* 0x088fe600078010ff */
[----:B------:R-:W-:Y:S01]  /*5f40*/  IMAD R46, R46, 0x68, RZ ;  /* 0x000000682e2e7824 */ /* 0x000fe200078e02ff */
[-C--:B------:R-:W-:Y:S02]  /*5f50*/  LEA.HI.X.SX32 R5, R2, R187.reuse, 0x2, P0 ;  /* 0x000000bb02057211 */ /* 0x080fe400000f16ff */
[----:B------:R-:W3:Y:S01]  /*5f60*/  LDL R2, [R1+0x4] ;  /* 0x0000040001027983 */ /* 0x000ee20000100800 */
[-C--:B----4-:R-:W-:Y:S02]  /*5f70*/  LEA R16, P1, R0, R186.reuse, 0x2 ;  /* 0x000000ba00107211 */ /* 0x090fe400078210ff */
[CC--:B------:R-:W-:Y:S02]  /*5f80*/  LEA R10, P0, R47.reuse, R186.reuse, 0x2 ;  /* 0x000000ba2f0a7211 */ /* 0x0c0fe400078010ff */
[----:B------:R4:W-:Y:S01]  /*5f90*/  RED.E.ADD.F32.FTZ.RN.STRONG.GPU [R4.64], R18 ;  /* 0x000000120400798e */ /* 0x0009e2000c10e7a2 */
[CC--:B------:R-:W-:Y:S02]  /*5fa0*/  LEA R8, P2, R46.reuse, R186.reuse, 0x2 ;  /* 0x000000ba2e087211 */ /* 0x0c0fe400078410ff */
[-C--:B------:R-:W-:Y:S02]  /*5fb0*/  LEA.HI.X.SX32 R11, R47, R187.reuse, 0x2, P0 ;  /* 0x000000bb2f0b7211 */ /* 0x080fe400000f16ff */
[-C--:B------:R-:W-:Y:S02]  /*5fc0*/  LEA.HI.X.SX32 R9, R46, R187.reuse, 0x2, P2 ;  /* 0x000000bb2e097211 */ /* 0x080fe400010f16ff */
[-C--:B-1----:R-:W-:Y:S02]  /*5fd0*/  LEA.HI.X.SX32 R17, R0, R187.reuse, 0x2, P1 ;  /* 0x000000bb00117211 */ /* 0x082fe400008f16ff */
[----:B------:R-:W3:Y:S01]  /*5fe0*/  LDL R0, [R1] ;  /* 0x0000000001007983 */ /* 0x000ee20000100800 */
[CC--:B------:R-:W-:Y:S04]  /*5ff0*/  LEA R6, P1, R43.reuse, R186.reuse, 0x2 ;  /* 0x000000ba2b067211 */ /* 0x0c0fe800078210ff */
[----:B------:R-:W-:Y:S01]  /*6000*/  RED.E.ADD.F32.FTZ.RN.STRONG.GPU [R16.64], R19 ;  /* 0x000000131000798e */ /* 0x000fe2000c10e7a2 */
[-C--:B------:R-:W-:Y:S04]  /*6010*/  LEA.HI.X.SX32 R7, R43, R187.reuse, 0x2, P1 ;  /* 0x000000bb2b077211 */ /* 0x080fe800008f16ff */
[----:B------:R1:W-:Y:S01]  /*6020*/  RED.E.ADD.F32.FTZ.RN.STRONG.GPU [R10.64], R12 ;  /* 0x0000000c0a00798e */ /* 0x0003e2000c10e7a2 */
[CC--:B----4-:R-:W-:Y:S04]  /*6030*/  LEA R4, P0, R42.reuse, R186.reuse, 0x2 ;  /* 0x000000ba2a047211 */ /* 0x0d0fe800078010ff */
[----:B------:R4:W-:Y:S01]  /*6040*/  RED.E.ADD.F32.FTZ.RN.STRONG.GPU [R8.64], R13 ;  /* 0x0000000d0800798e */ /* 0x0009e2000c10e7a2 */
[-C--:B------:R-:W-:Y:S04]  /*6050*/  LEA.HI.X.SX32 R5, R42, R187.reuse, 0x2, P0 ;  /* 0x000000bb2a057211 */ /* 0x080fe800000f16ff */
[----:B------:R4:W-:Y:S05]  /*6060*/  RED.E.ADD.F32.FTZ.RN.STRONG.GPU [R6.64], R14 ;  /* 0x0000000e0600798e */ /* 0x0009ea000c10e7a2 */
[----:B------:R4:W-:Y:S05]  /*6070*/  RED.E.ADD.F32.FTZ.RN.STRONG.GPU [R4.64], R15 ;  /* 0x0000000f0400798e */ /* 0x0009ea000c10e7a2 */
[----:B------:R-:W-:Y:S05]  /*6080*/  RED.E.ADD.F32.FTZ.RN.STRONG.GPU [R186.64+0x80], R20 ;  /* 0x00008014ba00798e */ /* 0x000fea000c10e7a2 */
[----:B------:R-:W-:Y:S01]  /*6090*/  RED.E.ADD.F32.FTZ.RN.STRONG.GPU [R38.64+0x80], R21 ;  /* 0x000080152600798e */ /* 0x000fe2000c10e7a2 */
[CC--:B-1----:R-:W-:Y:S04]  /*60a0*/  LEA R10, P3, R249.reuse, R186.reuse, 0x2 ;  /* 0x000000baf90a7211 */ /* 0x0c2fe800078610ff */
[-C--:B------:R-:W-:Y:S02]  /*60b0*/  LEA.HI.X.SX32 R11, R249, R187.reuse, 0x2, P3 ;  /* 0x000000bbf90b7211 */ /* 0x080fe400018f16ff */
[CC--:B----4-:R-:W-:Y:S04]  /*60c0*/  LEA R8, P1, R37.reuse, R186.reuse, 0x2 ;  /* 0x000000ba25087211 */ /* 0x0d0fe800078210ff */
[-C--:B------:R-:W-:Y:S02]  /*60d0*/  LEA.HI.X.SX32 R9, R37, R187.reuse, 0x2, P1 ;  /* 0x000000bb25097211 */ /* 0x080fe400008f16ff */
[-C--:B------:R-:W-:Y:S02]  /*60e0*/  LEA R6, P0, R41, R186.reuse, 0x2 ;  /* 0x000000ba29067211 */ /* 0x080fe400078010ff */
[----:B------:R-:W-:Y:S01]  /*60f0*/  IADD3 R37, R149, 0x20, RZ ;  /* 0x0000002095257810 */ /* 0x000fe20007ffe0ff */
[----:B------:R1:W-:Y:S01]  /*6100*/  RED.E.ADD.F32.FTZ.RN.STRONG.GPU [R8.64], R22 ;  /* 0x000000160800798e */ /* 0x0003e2000c10e7a2 */
[-C--:B------:R-:W-:Y:S02]  /*6110*/  LEA.HI.X.SX32 R7, R41, R187.reuse, 0x2, P0 ;  /* 0x000000bb29077211 */ /* 0x080fe400000f16ff */
[CC--:B------:R-:W-:Y:S01]  /*6120*/  LEA R4, P1, R40.reuse, R186.reuse, 0x2 ;  /* 0x000000ba28047211 */ /* 0x0c0fe200078210ff */
[C---:B------:R-:W-:Y:S02]  /*6130*/  IMAD.IADD R37, R147.reuse, 0x1, R37 ;  /* 0x0000000193257824 */ /* 0x040fe400078e0225 */
[----:B------:R2:W-:Y:S01]  /*6140*/  RED.E.ADD.F32.FTZ.RN.STRONG.GPU [R6.64], R23 ;  /* 0x000000170600798e */ /* 0x0005e2000c10e7a2 */
[-C--:B------:R-:W-:Y:S01]  /*6150*/  LEA.HI.X.SX32 R5, R40, R187.reuse, 0x2, P1 ;  /* 0x000000bb28057211 */ /* 0x080fe200008f16ff */
[C---:B------:R-:W-:Y:S03]  /*6160*/  IMAD.IADD R37, R147.reuse, 0x1, R37 ;  /* 0x0000000193257824 */ /* 0x040fe600078e0225 */
[----:B------:R-:W-:Y:S01]  /*6170*/  LDSM.16.MT88.4 R20, [R3+0x14800] ;  /* 0x014800000314783b */ /* 0x000fe20000004200 */
[----:B------:R-:W-:Y:S04]  /*6180*/  IMAD.IADD R37, R147, 0x1, R37 ;  /* 0x0000000193257824 */ /* 0x000fe800078e0225 */
[----:B------:R3:W-:Y:S01]  /*6190*/  RED.E.ADD.F32.FTZ.RN.STRONG.GPU [R4.64], R24 ;  /* 0x000000180400798e */ /* 0x0007e2000c10e7a2 */
[CC--:B-1----:R-:W-:Y:S04]  /*61a0*/  LEA R8, P0, R37.reuse, R186.reuse, 0x2 ;  /* 0x000000ba25087211 */ /* 0x0c2fe800078010ff */
[-C--:B------:R-:W-:Y:S05]  /*61b0*/  LEA.HI.X.SX32 R9, R37, R187.reuse, 0x2, P0 ;  /* 0x000000bb25097211 */ /* 0x080fea00000f16ff */
[----:B------:R-:W-:Y:S01]  /*61c0*/  RED.E.ADD.F32.FTZ.RN.STRONG.GPU [R8.64], R25 ;  /* 0x000000190800798e */ /* 0x000fe2000c10e7a2 */
[CC--:B--2---:R-:W-:Y:S04]  /*61d0*/  LEA R6, P1, R36.reuse, R186.reuse, 0x2 ;  /* 0x000000ba24067211 */ /* 0x0c4fe800078210ff */
[-C--:B------:R-:W-:Y:S02]  /*61e0*/  LEA.HI.X.SX32 R7, R36, R187.reuse, 0x2, P1 ;  /* 0x000000bb24077211 */ /* 0x080fe400008f16ff */
[----:B------:R-:W-:Y:S05]  /*61f0*/  LDSM.16.MT88.4 R36, [R3+0x19000] ;  /* 0x019000000324783b */ /* 0x000fea0000004200 */
[----:B------:R1:W-:Y:S01]  /*6200*/  RED.E.ADD.F32.FTZ.RN.STRONG.GPU [R6.64], R26 ;  /* 0x0000001a0600798e */ /* 0x0003e2000c10e7a2 */
[CC--:B---3--:R-:W-:Y:S04]  /*6210*/  LEA R4, P0, R2.reuse, R186.reuse, 0x2 ;  /* 0x000000ba02047211 */ /* 0x0c8fe800078010ff */
[-C--:B------:R-:W-:Y:S02]  /*6220*/  LEA.HI.X.SX32 R5, R2, R187.reuse, 0x2, P0 ;  /* 0x000000bb02057211 */ /* 0x080fe400000f16ff */
[CC--:B-1----:R-:W-:Y:S03]  /*6230*/  LEA R6, P0, R252.reuse, R186.reuse, 0x2 ;  /* 0x000000bafc067211 */ /* 0x0c2fe600078010ff */
[----:B------:R1:W-:Y:S01]  /*6240*/  RED.E.ADD.F32.FTZ.RN.STRONG.GPU [R4.64], R27 ;  /* 0x0000001b0400798e */ /* 0x0003e2000c10e7a2 */
[-C--:B------:R-:W-:Y:S02]  /*6250*/  LEA.HI.X.SX32 R7, R252, R187.reuse, 0x2, P0 ;  /* 0x000000bbfc077211 */ /* 0x080fe400000f16ff */
[CC--:B------:R-:W-:Y:S02]  /*6260*/  LEA R12, P0, R250.reuse, R186.reuse, 0x2 ;  /* 0x000000bafa0c7211 */ /* 0x0c0fe400078010ff */
[----:B------:R-:W-:Y:S02]  /*6270*/  LDSM.16.MT88.4 R24, [R172+0x800] ;  /* 0x00080000ac18783b */ /* 0x000fe40000004200 */
[-C--:B------:R-:W-:Y:S02]  /*6280*/  LEA.HI.X.SX32 R13, R250, R187.reuse, 0x2, P0 ;  /* 0x000000bbfa0d7211 */ /* 0x080fe400000f16ff */
[CC--:B------:R-:W-:Y:S04]  /*6290*/  LEA R8, P1, R0.reuse, R186.reuse, 0x2 ;  /* 0x000000ba00087211 */ /* 0x0c0fe800078210ff */
[-C--:B------:R-:W-:Y:S01]  /*62a0*/  LEA.HI.X.SX32 R9, R0, R187.reuse, 0x2, P1 ;  /* 0x000000bb00097211 */ /* 0x080fe200008f16ff */
[----:B------:R-:W-:Y:S04]  /*62b0*/  IMAD.IADD R0, R146, 0x1, R247 ;  /* 0x0000000192007824 */ /* 0x000fe800078e02f7 */
[----:B------:R2:W-:Y:S05]  /*62c0*/  RED.E.ADD.F32.FTZ.RN.STRONG.GPU [R8.64], R32 ;  /* 0x000000200800798e */ /* 0x0005ea000c10e7a2 */
[----:B------:R3:W-:Y:S01]  /*62d0*/  RED.E.ADD.F32.FTZ.RN.STRONG.GPU [R6.64], R33 ;  /* 0x000000210600798e */ /* 0x0007e2000c10e7a2 */
[CC--:B-1----:R-:W-:Y:S04]  /*62e0*/  LEA R4, P1, R251.reuse, R186.reuse, 0x2 ;  /* 0x000000bafb047211 */ /* 0x0c2fe800078210ff */
[-C--:B------:R-:W-:Y:S05]  /*62f0*/  LEA.HI.X.SX32 R5, R251, R187.reuse, 0x2, P1 ;  /* 0x000000bbfb057211 */ /* 0x080fea00008f16ff */
[----:B------:R1:W-:Y:S05]  /*6300*/  RED.E.ADD.F32.FTZ.RN.STRONG.GPU [R4.64], R34 ;  /* 0x000000220400798e */ /* 0x0003ea000c10e7a2 */
[----:B------:R-:W-:Y:S05]  /*6310*/  RED.E.ADD.F32.FTZ.RN.STRONG.GPU [R12.64], R35 ;  /* 0x000000230c00798e */ /* 0x000fea000c10e7a2 */
[----:B------:R-:W-:Y:S01]  /*6320*/  RED.E.ADD.F32.FTZ.RN.STRONG.GPU [R10.64], R28 ;  /* 0x0000001c0a00798e */ /* 0x000fe2000c10e7a2 */
[CC--:B--2---:R-:W-:Y:S04]  /*6330*/  LEA R8, P2, R248.reuse, R186.reuse, 0x2 ;  /* 0x000000baf8087211 */ /* 0x0c4fe800078410ff */
[----:B------:R-:W-:Y:S01]  /*6340*/  LDSM.16.MT88.4 R12, [R3+0x18000] ;  /* 0x01800000030c783b */ /* 0x000fe20000004200 */
[-C--:B------:R-:W-:Y:S02]  /*6350*/  LEA.HI.X.SX32 R9, R248, R187.reuse, 0x2, P2 ;  /* 0x000000bbf8097211 */ /* 0x080fe400010f16ff */
[CC--:B---3--:R-:W-:Y:S02]  /*6360*/  LEA R6, P1, R247.reuse, R186.reuse, 0x2 ;  /* 0x000000baf7067211 */ /* 0x0c8fe400078210ff */
[----:B------:R-:W-:Y:S02]  /*6370*/  LDSM.16.MT88.4 R32, [R3+0x18800] ;  /* 0x018800000320783b */ /* 0x000fe40000004200 */
[-C--:B------:R-:W-:Y:S02]  /*6380*/  LEA.HI.X.SX32 R7, R247, R187.reuse, 0x2, P1 ;  /* 0x000000bbf7077211 */ /* 0x080fe400008f16ff */
[----:B------:R-:W-:Y:S01]  /*6390*/  ISETP.LT.AND P1, PT, RZ, UR46, PT ;  /* 0x0000002eff007c0c */ /* 0x000fe2000bf21270 */
[----:B------:R-:W-:Y:S01]  /*63a0*/  RED.E.ADD.F32.FTZ.RN.STRONG.GPU [R8.64], R29 ;  /* 0x0000001d0800798e */ /* 0x000fe2000c10e7a2 */
[----:B------:R-:W-:Y:S01]  /*63b0*/  UMOV UR46, UR6 ;  /* 0x00000006002e7c82 */ /* 0x000fe20008000000 */
[C---:B-1----:R-:W-:Y:S03]  /*63c0*/  LEA R4, P0, R0.reuse, R186, 0x2 ;  /* 0x000000ba00047211 */ /* 0x042fe600078010ff */
[----:B------:R-:W-:Y:S01]  /*63d0*/  RED.E.ADD.F32.FTZ.RN.STRONG.GPU [R6.64], R30 ;  /* 0x0000001e0600798e */ /* 0x000fe2000c10e7a2 */
[----:B------:R-:W-:Y:S01]  /*63e0*/  LEA.HI.X.SX32 R5, R0, R187, 0x2, P0 ;  /* 0x000000bb00057211 */ /* 0x000fe200000f16ff */
[----:B------:R-:W-:Y:S01]  /*63f0*/  IMAD.IADD R0, R173, 0x1, R172 ;  /* 0x00000001ad007824 */ /* 0x000fe200078e02ac */
[----:B------:R-:W-:Y:S01]  /*6400*/  PLOP3.LUT P0, PT, PT, PT, UP0, 0x80, 0x0 ;  /* 0x000000000000781c */ /* 0x000fe20003f0f008 */
[----:B------:R-:W-:Y:S01]  /*6410*/  @UP2 UIADD3 UR8, UP0, UR8, -0x200, URZ ;  /* 0xfffffe0008082890 */ /* 0x000fe2000ff1e03f */
[----:B------:R-:W-:Y:S03]  /*6420*/  LDSM.16.MT88.4 R8, [R172] ;  /* 0x00000000ac08783b */ /* 0x000fe60000004200 */
[----:B------:R-:W-:Y:S02]  /*6430*/  @UP2 UIADD3.X UR7, UR7, -0x1, URZ, UP0, !UPT ;  /* 0xffffffff07072890 */ /* 0x000fe400087fe43f */
[----:B------:R-:W-:Y:S05]  /*6440*/  RED.E.ADD.F32.FTZ.RN.STRONG.GPU [R4.64], R31 ;  /* 0x0000001f0400798e */ /* 0x000fea000c10e7a2 */
[----:B------:R-:W1:Y:S05]  /*6450*/  LDSM.16.MT88.4 R4, [R3+0x14000] ;  /* 0x014000000304783b */ /* 0x000e6a0000004200 */
[----:B------:R-:W2:Y:S05]  /*6460*/  LDSM.16.MT88.4 R16, [R0] ;  /* 0x000000000010783b */ /* 0x000eaa0000004200 */
[----:B------:R-:W3:Y:S05]  /*6470*/  LDSM.16.MT88.4 R28, [R0+0x800] ;  /* 0x00080000001c783b */ /* 0x000eea0000004200 */
        /* <DEDUP_REMOVED lines=38> */
[C---:B----4-:R-:W-:Y:S08]  /*66e0*/  HMMA.16816.F32 R104, R24.reuse, R16, R104 ;  /* 0x000000101868723c */ /* 0x050ff00000001868 */
[-C--:B------:R-:W-:Y:S08]  /*66f0*/  HMMA.16816.F32 R108, R24, R18.reuse, R108 ;  /* 0x00000012186c723c */ /* 0x080ff0000000186c */
[C---:B------:R-:W-:Y:S01]  /*6700*/  HMMA.16816.F32 R112, R4.reuse, R18, R112 ;  /* 0x000000120470723c */ /* 0x040fe20000001870 */
[----:B------:R-:W2:Y:S07]  /*6710*/  LDSM.16.MT88.4 R16, [R172+0x2800] ;  /* 0x00280000ac10783b */ /* 0x000eae0000004200 */
        /* <DEDUP_REMOVED lines=49> */
.L_x_595:
        /* <DEDUP_REMOVED lines=14> */
[----:B------:R-:W-:Y:S01]  /*6b10*/  FMUL.FTZ R100, R100, c[0x0][0x2e0] ;  /* 0x0000b80064647a20 */ /* 0x000fe20000410000 */
[----:B------:R-:W-:-:S02]  /*6b20*/  F2FP.PACK_AB R68, R69, R68 ;  /* 0x000000444544723e */ /* 0x000fc400000000ff */
[----:B------:R-:W1:Y:S01]  /*6b30*/  S2R R19, SR_TID.X ;  /* 0x0000000000137919 */ /* 0x000e620000002100 */
[----:B------:R-:W-:Y:S01]  /*6b40*/  FMUL.FTZ R8, R101, c[0x0][0x2e0] ;  /* 0x0000b80065087a20 */ /* 0x000fe20000410000 */
[----:B------:R-:W-:Y:S01]  /*6b50*/  F2FP.PACK_AB R70, R71, R70 ;  /* 0x000000464746723e */ /* 0x000fe200000000ff */
        /* <DEDUP_REMOVED lines=50> */
[----:B------:R-:W-:Y:S01]  /*6e80*/  F2FP.PACK_AB R84, R85, R84 ;  /* 0x000000545554723e */ /* 0x000fe200000000ff */
[----:B------:R-:W2:Y:S01]  /*6e90*/  S2R R20, SR_CTAID.Y ;  /* 0x0000000000147919 */ /* 0x000ea20000002600 */
[----:B------:R-:W-:Y:S01]  /*6ea0*/  F2FP.PACK_AB R14, R14, R122 ;  /* 0x0000007a0e0e723e */ /* 0x000fe200000000ff */
[----:B------:R-:W-:Y:S01]  /*6eb0*/  ULDC.64 UR6, c[0x0][0x3a0] ;  /* 0x0000e80000067ab9 */ /* 0x000fe20000000a00 */
[----:B------:R-:W-:Y:S01]  /*6ec0*/  F2FP.PACK_AB R124, R125, R124 ;  /* 0x0000007c7d7c723e */ /* 0x000fe200000000ff */
[----:B------:R-:W-:Y:S01]  /*6ed0*/  ULDC.64 UR4, c[0x0][0x3a8] ;  /* 0x0000ea0000047ab9 */ /* 0x000fe20000000a00 */
[----:B------:R-:W-:Y:S02]  /*6ee0*/  F2FP.PACK_AB R126, R127, R126 ;  /* 0x0000007e7f7e723e */ /* 0x000fe400000000ff */
[----:B-1----:R-:W-:-:S04]  /*6ef0*/  SHF.R.S32.HI R9, RZ, 0x1f, R19 ;  /* 0x0000001fff097819 */ /* 0x002fc80000011413 */
[----:B------:R-:W-:Y:S02]  /*6f00*/  LEA.HI R9, R9, R19, RZ, 0x3 ;  /* 0x0000001309097211 */ /* 0x000fe400078f18ff */
[----:B------:R-:W-:Y:S02]  /*6f10*/  F2FP.PACK_AB R86, R87, R86 ;  /* 0x000000565756723e */ /* 0x000fe400000000ff */
[----:B------:R-:W-:Y:S02]  /*6f20*/  SHF.R.S32.HI R0, RZ, 0x3, R9 ;  /* 0x00000003ff007819 */ /* 0x000fe40000011409 */
[----:B------:R-:W-:Y:S02]  /*6f30*/  F2FP.PACK_AB R96, R97, R96 ;  /* 0x000000606160723e */ /* 0x000fe400000000ff */
[----:B------:R-:W-:Y:S02]  /*6f40*/  F2FP.PACK_AB R98, R99, R98 ;  /* 0x000000626362723e */ /* 0x000fe400000000ff */
[----:B------:R-:W-:-:S02]  /*6f50*/  F2FP.PACK_AB R88, R89, R88 ;  /* 0x000000585958723e */ /* 0x000fc400000000ff */
[----:B------:R-:W-:Y:S02]  /*6f60*/  SHF.R.S32.HI R18, RZ, 0x1f, R0 ;  /* 0x0000001fff127819 */ /* 0x000fe40000011400 */
[----:B------:R-:W-:Y:S02]  /*6f70*/  F2FP.PACK_AB R90, R91, R90 ;  /* 0x0000005a5b5a723e */ /* 0x000fe400000000ff */
[----:B------:R-:W-:Y:S02]  /*6f80*/  F2FP.PACK_AB R92, R93, R92 ;  /* 0x0000005c5d5c723e */ /* 0x000fe400000000ff */
[----:B------:R-:W-:Y:S01]  /*6f90*/  F2FP.PACK_AB R94, R95, R94 ;  /* 0x0000005e5f5e723e */ /* 0x000fe200000000ff */
[----:B------:R-:W-:Y:S01]  /*6fa0*/  IMAD.WIDE.U32 R16, R0, c[0x0][0x3a0], RZ ;  /* 0x0000e80000107a25 */ /* 0x000fe200078e00ff */
[----:B------:R-:W-:Y:S02]  /*6fb0*/  UIMAD UR8, UR43, UR6, URZ ;  /* 0x000000062b0872a4 */ /* 0x000fe4000f8e023f */
[----:B------:R-:W-:-:S02]  /*6fc0*/  UIMAD UR43, UR43, UR4, URZ ;  /* 0x000000042b2b72a4 */ /* 0x000fc4000f8e023f */
[----:B------:R-:W-:Y:S02]  /*6fd0*/  UIMAD UR8, UR27, UR7, UR8 ;  /* 0x000000071b0872a4 */ /* 0x000fe4000f8e0208 */
[----:B------:R-:W-:Y:S01]  /*6fe0*/  UIMAD UR43, UR27, UR5, UR43 ;  /* 0x000000051b2b72a4 */ /* 0x000fe2000f8e022b */
[----:B--2---:R1:W-:Y:S04]  /*6ff0*/  STS [R32], R8 ;  /* 0x0000000820007388 */ /* 0x0043e80000000800 */
[----:B------:R-:W-:Y:S04]  /*7000*/  STS [R32+0x400], R7 ;  /* 0x0004000720007388 */ /* 0x000fe80000000800 */
[----:B---3--:R2:W-:Y:S04]  /*7010*/  STS [R34], R4 ;  /* 0x0000000422007388 */ /* 0x0085e80000000800 */
[----:B----4-:R3:W-:Y:S04]  /*7020*/  STS [R33], R2 ;  /* 0x0000000221007388 */ /* 0x0107e80000000800 */
[----:B------:R4:W-:Y:S04]  /*7030*/  STS [R32+0x2000], R6 ;  /* 0x0020000620007388 */ /* 0x0009e80000000800 */
[----:B------:R-:W-:Y:S04]  /*7040*/  STS [R32+0x2400], R5 ;  /* 0x0024000520007388 */ /* 0x000fe80000000800 */
[----:B------:R1:W-:Y:S04]  /*7050*/  STS [R31], R12 ;  /* 0x0000000c1f007388 */ /* 0x0003e80000000800 */
[----:B------:R-:W-:Y:S04]  /*7060*/  STS [R30], R11 ;  /* 0x0000000b1e007388 */ /* 0x000fe80000000800 */
[----:B------:R-:W-:Y:S04]  /*7070*/  STS [R29], R10 ;  /* 0x0000000a1d007388 */ /* 0x000fe80000000800 */
[----:B------:R1:W-:Y:S04]  /*7080*/  STS [R28], R13 ;  /* 0x0000000d1c007388 */ /* 0x0003e80000000800 */
[----:B------:R-:W-:Y:S04]  /*7090*/  STS [R27], R129 ;  /* 0x000000811b007388 */ /* 0x000fe80000000800 */
[----:B------:R-:W-:Y:S04]  /*70a0*/  STS [R26], R130 ;  /* 0x000000821a007388 */ /* 0x000fe80000000800 */
[----:B------:R-:W-:Y:S04]  /*70b0*/  STS [R25], R15 ;  /* 0x0000000f19007388 */ /* 0x000fe80000000800 */
[----:B------:R-:W-:Y:S04]  /*70c0*/  STS [R24], R14 ;  /* 0x0000000e18007388 */ /* 0x000fe80000000800 */
[----:B------:R-:W-:Y:S04]  /*70d0*/  STS [R23], R124 ;  /* 0x0000007c17007388 */ /* 0x000fe80000000800 */
[----:B------:R-:W-:Y:S04]  /*70e0*/  STS [R22], R126 ;  /* 0x0000007e16007388 */ /* 0x000fe80000000800 */
        /* <DEDUP_REMOVED lines=8> */
[----:B------:R-:W-:Y:S01]  /*7170*/  STS [R29+0x4000], R84 ;  /* 0x004000541d007388 */ /* 0x000fe20000000800 */
[----:B-1----:R-:W-:-:S03]  /*7180*/  IMAD R8, R18, c[0x0][0x3a0], RZ ;  /* 0x0000e80012087a24 */ /* 0x002fc600078e02ff */
[----:B------:R-:W-:Y:S04]  /*7190*/  STS [R28+0x4000], R86 ;  /* 0x004000561c007388 */ /* 0x000fe80000000800 */
[----:B------:R-:W-:Y:S04]  /*71a0*/  STS [R27+0x4000], R96 ;  /* 0x004000601b007388 */ /* 0x000fe80000000800 */
[----:B------:R-:W-:Y:S04]  /*71b0*/  STS [R26+0x4000], R98 ;  /* 0x004000621a007388 */ /* 0x000fe80000000800 */
[----:B------:R-:W-:Y:S01]  /*71c0*/  STS [R25+0x4000], R88 ;  /* 0x0040005819007388 */ /* 0x000fe20000000800 */
[----:B------:R-:W-:-:S03]  /*71d0*/  IMAD R8, R0, c[0x0][0x3a4], R8 ;  /* 0x0000e90000087a24 */ /* 0x000fc600078e0208 */
[----:B------:R-:W-:Y:S04]  /*71e0*/  STS [R24+0x4000], R90 ;  /* 0x0040005a18007388 */ /* 0x000fe80000000800 */
[----:B------:R-:W-:Y:S04]  /*71f0*/  STS [R23+0x4000], R92 ;  /* 0x0040005c17007388 */ /* 0x000fe80000000800 */
[----:B------:R-:W-:Y:S01]  /*7200*/  STS [R22+0x4000], R94 ;  /* 0x0040005e16007388 */ /* 0x000fe20000000800 */
[----:B--2---:R-:W-:Y:S01]  /*7210*/  LOP3.LUT R4, R9, 0xfffffff8, RZ, 0xc0, !PT ;  /* 0xfffffff809047812 */ /* 0x004fe200078ec0ff */
[----:B------:R-:W-:-:S02]  /*7220*/  IMAD.IADD R9, R17, 0x1, R8 ;  /* 0x0000000111097824 */ /* 0x000fc400078e0208 */
[----:B---3--:R-:W-:Y:S01]  /*7230*/  IMAD R2, R18, c[0x0][0x3a8], RZ ;  /* 0x0000ea0012027a24 */ /* 0x008fe200078e02ff */
[----:B------:R-:W1:Y:S01]  /*7240*/  S2R R17, SR_CTAID.Z ;  /* 0x0000000000117919 */ /* 0x000e620000002700 */
[----:B----4-:R-:W-:-:S04]  /*7250*/  IMAD.WIDE.U32 R6, R0, c[0x0][0x3a8], RZ ;  /* 0x0000ea0000067a25 */ /* 0x010fc800078e00ff */
[----:B------:R-:W-:Y:S02]  /*7260*/  IMAD R2, R0, c[0x0][0x3ac], R2 ;  /* 0x0000eb0000027a24 */ /* 0x000fe400078e0202 */
[----:B------:R-:W-:Y:S01]  /*7270*/  IMAD.IADD R4, R19, 0x1, -R4 ;  /* 0x0000000113047824 */ /* 0x000fe200078e0a04 */
[----:B------:R-:W-:Y:S01]  /*7280*/  MOV R12, UR27 ;  /* 0x0000001b000c7c02 */ /* 0x000fe20008000f00 */
[----:B------:R-:W-:Y:S01]  /*7290*/  IMAD.MOV.U32 R8, RZ, RZ, R16 ;  /* 0x000000ffff087224 */ /* 0x000fe200078e0010 */
[----:B------:R-:W-:Y:S01]  /*72a0*/  SHF.R.S32.HI R5, RZ, 0x1f, R20 ;  /* 0x0000001fff057819 */ /* 0x000fe20000011414 */
[----:B------:R-:W-:Y:S01]  /*72b0*/  IMAD.SHL.U32 R4, R4, 0x8, RZ ;  /* 0x0000000804047824 */ /* 0x000fe200078e00ff */
[----:B------:R-:W-:Y:S01]  /*72c0*/  IADD3 R7, R7, R2, RZ ;  /* 0x0000000207077210 */ /* 0x000fe20007ffe0ff */
[----:B------:R-:W-:Y:S02]  /*72d0*/  IMAD.U32 R0, RZ, RZ, UR27 ;  /* 0x0000001bff007e24 */ /* 0x000fe4000f8e00ff */
[----:B------:R-:W-:-:S04]  /*72e0*/  IMAD.WIDE.U32 R12, R12, c[0x0][0x3a0], R8 ;  /* 0x0000e8000c0c7a25 */ /* 0x000fc800078e0008 */
[C---:B------:R-:W-:Y:S02]  /*72f0*/  IMAD R16, R5.reuse, c[0x0][0x388], RZ ;  /* 0x0000e20005107a24 */ /* 0x040fe400078e02ff */
[----:B------:R-:W-:Y:S01]  /*7300*/  IMAD R10, R5, c[0x0][0x390], RZ ;  /* 0x0000e400050a7a24 */ /* 0x000fe200078e02ff */
[----:B------:R-:W-:Y:S01]  /*7310*/  SHF.R.S32.HI R5, RZ, 0x1f, R4 ;  /* 0x0000001fff057819 */ /* 0x000fe20000011404 */
[----:B------:R-:W-:-:S04]  /*7320*/  IMAD.WIDE.U32 R8, R0, c[0x0][0x3a8], R6 ;  /* 0x0000ea0000087a25 */ /* 0x000fc800078e0006 */
[----:B------:R-:W-:Y:S01]  /*7330*/  IMAD.SHL.U32 R0, R21, 0x2, RZ ;  /* 0x0000000215007824 */ /* 0x000fe200078e00ff */
[----:B------:R-:W-:Y:S01]  /*7340*/  BAR.SYNC.DEFER_BLOCKING 0x0 ;  /* 0x0000000000007b1d */ /* 0x000fe20000010000 */
[C---:B------:R-:W-:Y:S02]  /*7350*/  IMAD R2, R20.reuse, c[0x0][0x394], R10 ;  /* 0x0000e50014027a24 */ /* 0x040fe400078e020a */
[C---:B------:R-:W-:Y:S02]  /*7360*/  IMAD R16, R20.reuse, c[0x0][0x38c], R16 ;  /* 0x0000e30014107a24 */ /* 0x040fe400078e0210 */
[----:B------:R-:W-:-:S04]  /*7370*/  IMAD.WIDE.U32 R10, R20, c[0x0][0x388], R4 ;  /* 0x0000e200140a7a25 */ /* 0x000fc800078e0004 */
[----:B------:R-:W-:-:S04]  /*7380*/  IMAD.WIDE.U32 R4, R20, c[0x0][0x390], R4 ;  /* 0x0000e40014047a25 */ /* 0x000fc800078e0004 */
[----:B------:R-:W-:Y:S01]  /*7390*/  IMAD.IADD R7, R11, 0x1, R16 ;  /* 0x000000010b077824 */ /* 0x000fe200078e0210 */
[----:B-1----:R-:W-:Y:S01]  /*73a0*/  SHF.R.S32.HI R11, RZ, 0x1f, R17 ;  /* 0x0000001fff0b7819 */ /* 0x002fe20000011411 */
[----:B------:R-:W-:Y:S01]  /*73b0*/  IMAD.MOV.U32 R6, RZ, RZ, R10 ;  /* 0x000000ffff067224 */ /* 0x000fe200078e000a */
[----:B------:R-:W1:Y:S04]  /*73c0*/  LDS.128 R36, [R0+0xc000] ;  /* 0x00c0000000247984 */ /* 0x000e680000000c00 */
[----:B------:R-:W2:Y:S04]  /*73d0*/  LDS.128 R44, [R0+0xd000] ;  /* 0x00d00000002c7984 */ /* 0x000ea80000000c00 */
[----:B------:R-:W3:Y:S01]  /*73e0*/  LDS.128 R40, [R0+0xe000] ;  /* 0x00e0000000287984 */ /* 0x000ee20000000c00 */
[----:B------:R-:W-:Y:S01]  /*73f0*/  IADD3 R5, R5, R2, RZ ;  /* 0x0000000205057210 */ /* 0x000fe20007ffe0ff */
[----:B------:R-:W-:-:S02]  /*7400*/  IMAD R2, R11, c[0x0][0x3b8], RZ ;  /* 0x0000ee000b027a24 */ /* 0x000fc400078e02ff */
[----:B------:R-:W-:Y:S01]  /*7410*/  IMAD R10, R11, c[0x0][0x3c0], RZ ;  /* 0x0000f0000b0a7a24 */ /* 0x000fe200078e02ff */
[----:B------:R-:W4:Y:S01]  /*7420*/  LDS.128 R32, [R0+0xf000] ;  /* 0x00f0000000207984 */ /* 0x000f220000000c00 */
[----:B------:R-:W-:-:S03]  /*7430*/  IMAD R2, R17, c[0x0][0x3bc], R2 ;  /* 0x0000ef0011027a24 */ /* 0x000fc600078e0202 */
[----:B------:R-:W2:Y:S01]  /*7440*/  LDS.128 R28, [R0+0x10000] ;  /* 0x01000000001c7984 */ /* 0x000ea20000000c00 */
[----:B------:R-:W-:-:S03]  /*7450*/  IMAD.WIDE.U32 R6, R17, c[0x0][0x3b8], R6 ;  /* 0x0000ee0011067a25 */ /* 0x000fc600078e0006 */
[----:B------:R-:W2:Y:S01]  /*7460*/  LDS.128 R24, [R0+0x11000] ;  /* 0x0110000000187984 */ /* 0x000ea20000000c00 */
[C---:B------:R-:W-:Y:S02]  /*7470*/  IMAD R10, R17.reuse, c[0x0][0x3c4], R10 ;  /* 0x0000f100110a7a24 */ /* 0x040fe400078e020a */
[----:B------:R-:W-:Y:S01]  /*7480*/  IMAD.WIDE.U32 R4, R17, c[0x0][0x3c0], R4 ;  /* 0x0000f00011047a25 */ /* 0x000fe200078e0004 */
[----:B------:R-:W3:Y:S04]  /*7490*/  LDS.128 R20, [R0+0x12000] ;  /* 0x0120000000147984 */ /* 0x000ee80000000c00 */
[----:B------:R-:W4:Y:S01]  /*74a0*/  LDS.128 R16, [R0+0x13000] ;  /* 0x0130000000107984 */ /* 0x000f220000000c00 */
[----:B------:R-:W-:Y:S01]  /*74b0*/  IMAD.IADD R7, R7, 0x1, R2 ;  /* 0x0000000107077824 */ /* 0x000fe200078e0202 */
[----:B------:R-:W-:-:S02]  /*74c0*/  IADD3 R2, P1, R6, R12, RZ ;  /* 0x0000000c06027210 */ /* 0x000fc40007f3e0ff */
[----:B------:R-:W-:Y:S02]  /*74d0*/  IADD3 R6, P0, R4, R8, RZ ;  /* 0x0000000804067210 */ /* 0x000fe40007f1e0ff */
[----:B------:R-:W-:Y:S01]  /*74e0*/  IADD3.X R12, R7, UR8, R13, P1, !PT ;  /* 0x00000008070c7c10 */ /* 0x000fe20008ffe40d */
[----:B------:R-:W-:Y:S01]  /*74f0*/  USHF.L.U32 UR8, UR6, 0x6, URZ ;  /* 0x0000000606087899 */ /* 0x000fe2000800063f */
[----:B------:R-:W-:Y:S02]  /*7500*/  IADD3 R10, R5, R10, RZ ;  /* 0x0000000a050a7210 */ /* 0x000fe40007ffe0ff */
[----:B------:R-:W-:Y:S01]  /*7510*/  LEA R4, P1, R2, c[0x0][0x340], 0x1 ;  /* 0x0000d00002047a11 */ /* 0x000fe200078208ff */
[----:B------:R-:W-:Y:S01]  /*7520*/  USHF.L.U64.HI UR6, UR6, UR16, UR7 ;  /* 0x0000001006067299 */ /* 0x000fe20008010207 */
[----:B------:R-:W-:Y:S01]  /*7530*/  IADD3.X R8, R10, UR43, R9, P0, !PT ;  /* 0x0000002b0a087c10 */ /* 0x000fe200087fe409 */
[----:B------:R-:W-:Y:S01]  /*7540*/  USHF.L.U32 UR7, UR4, 0x6, URZ ;  /* 0x0000000604077899 */ /* 0x000fe2000800063f */
[----:B------:R-:W-:-:S02]  /*7550*/  LEA.HI.X R5, R2, c[0x0][0x344], R12, 0x1, P1 ;  /* 0x0000d10002057a11 */ /* 0x000fc400008f0c0c */
[----:B------:R-:W-:Y:S02]  /*7560*/  LEA R12, P0, R6, c[0x0][0x348], 0x1 ;  /* 0x0000d200060c7a11 */ /* 0x000fe400078008ff */
[----:B------:R-:W-:Y:S01]  /*7570*/  IADD3 R10, P1, R4, UR8, RZ ;  /* 0x00000008040a7c10 */ /* 0x000fe2000ff3e0ff */
[----:B------:R-:W-:Y:S01]  /*7580*/  USHF.L.U64.HI UR4, UR4, UR16, UR5 ;  /* 0x0000001004047299 */ /* 0x000fe20008010205 */
[----:B------:R-:W-:Y:S02]  /*7590*/  LEA.HI.X R13, R6, c[0x0][0x34c], R8, 0x1, P0 ;  /* 0x0000d300060d7a11 */ /* 0x000fe400000f0c08 */
[----:B------:R-:W-:Y:S02]  /*75a0*/  IADD3.X R11, R5, UR6, RZ, P1, !PT ;  /* 0x00000006050b7c10 */ /* 0x000fe40008ffe4ff */
[----:B------:R-:W-:Y:S02]  /*75b0*/  IADD3 R8, P1, R10, UR8, RZ ;  /* 0x000000080a087c10 */ /* 0x000fe4000ff3e0ff */
[----:B------:R-:W-:Y:S01]  /*75c0*/  IADD3 R6, P0, R12, UR7, RZ ;  /* 0x000000070c067c10 */ /* 0x000fe2000ff1e0ff */
[----:B-1----:R1:W-:Y:S01]  /*75d0*/  STG.E.128 [R4.64], R36 ;  /* 0x0000002404007986 */ /* 0x0023e2000c101d20 */
[----:B------:R-:W-:-:S02]  /*75e0*/  IADD3.X R9, R11, UR6, RZ, P1, !PT ;  /* 0x000000060b097c10 */ /* 0x000fc40008ffe4ff */
[----:B------:R-:W-:Y:S02]  /*75f0*/  IADD3.X R7, R13, UR4, RZ, P0, !PT ;  /* 0x000000040d077c10 */ /* 0x000fe400087fe4ff */
[----:B------:R-:W-:Y:S01]  /*7600*/  IADD3 R14, P1, R8, UR8, RZ ;  /* 0x00000008080e7c10 */ /* 0x000fe2000ff3e0ff */
[----:B--2---:R-:W-:Y:S03]  /*7610*/  STG.E.128 [R10.64], R44 ;  /* 0x0000002c0a007986 */ /* 0x004fe6000c101d20 */
[----:B------:R-:W-:Y:S01]  /*7620*/  IADD3.X R15, R9, UR6, RZ, P1, !PT ;  /* 0x00000006090f7c10 */ /* 0x000fe20008ffe4ff */
[----:B---3--:R2:W-:Y:S04]  /*7630*/  STG.E.128 [R8.64], R40 ;  /* 0x0000002808007986 */ /* 0x0085e8000c101d20 */
[----:B----4-:R3:W-:Y:S04]  /*7640*/  STG.E.128 [R14.64], R32 ;  /* 0x000000200e007986 */ /* 0x0107e8000c101d20 */
[----:B------:R3:W-:Y:S01]  /*7650*/  STG.E.128 [R12.64], R28 ;  /* 0x0000001c0c007986 */ /* 0x0007e2000c101d20 */
[----:B-1----:R-:W-:-:S04]  /*7660*/  IADD3 R4, P0, R6, UR7, RZ ;  /* 0x0000000706047c10 */ /* 0x002fc8000ff1e0ff */
[----:B------:R-:W-:Y:S02]  /*7670*/  IADD3.X R5, R7, UR4, RZ, P0, !PT ;  /* 0x0000000407057c10 */ /* 0x000fe400087fe4ff */
[----:B--2---:R-:W-:Y:S01]  /*7680*/  IADD3 R8, P0, R4, UR7, RZ ;  /* 0x0000000704087c10 */ /* 0x004fe2000ff1e0ff */
[----:B------:R3:W-:Y:S03]  /*7690*/  STG.E.128 [R6.64], R24 ;  /* 0x0000001806007986 */ /* 0x0007e6000c101d20 */
[----:B------:R-:W-:Y:S01]  /*76a0*/  IADD3.X R9, R5, UR4, RZ, P0, !PT ;  /* 0x0000000405097c10 */ /* 0x000fe200087fe4ff */
[----:B------:R3:W-:Y:S04]  /*76b0*/  STG.E.128 [R4.64], R20 ;  /* 0x0000001404007986 */ /* 0x0007e8000c101d20 */
[----:B------:R3:W-:Y:S04]  /*76c0*/  STG.E.128 [R8.64], R16 ;  /* 0x0000001008007986 */ /* 0x0007e8000c101d20 */
.L_x_592:
        /* <DEDUP_REMOVED lines=11> */
.L_x_599:
[----:B------:R-:W-:Y:S05]  /*7780*/  EXIT ;  /* 0x000000000000794d */ /* 0x000fea0003800000 */
.L_x_601:
        /* <DEDUP_REMOVED lines=15> */
.L_x_2461:


//--------------------- .text._ZN5flash44flash_bwd_dq_dk_dv_loop_seqk_parallel_kernelI23Flash_bwd_kernel_traitsILi64ELi128ELi128ELi8ELi4ELi4ELi4ELb0ELb0EN7cutlass6half_tE19Flash_kernel_traitsILi64ELi128ELi128ELi8ES3_EELb0ELb0ELb0ELb1ELb0ELb0ELb0EEEvNS_16Flash_bwd_paramsE --------------------------
	.section	.text._ZN5flash44flash_bwd_dq_dk_dv_loop_seqk_parallel_kernelI23Flash_bwd_kernel_traitsILi64ELi128ELi128ELi8ELi4ELi4ELi4ELb0ELb0EN7cutlass6half_tE19Flash_kernel_traitsILi64ELi128ELi128ELi8ES3_EELb0ELb0ELb0ELb1ELb0ELb0ELb0EEEvNS_16Flash_bwd_paramsE,"ax",@progbits
	.sectioninfo	@"SHI_REGISTERS=255"
	.align	128
        .global         _ZN5flash44flash_bwd_dq_dk_dv_loop_seqk_parallel_kernelI23Flash_bwd_kernel_traitsILi64ELi128ELi128ELi8ELi4ELi4ELi4ELb0ELb0EN7cutlass6half_tE19Flash_kernel_traitsILi64ELi128ELi128ELi8ES3_EELb0ELb0ELb0ELb1ELb0ELb0ELb0EEEvNS_16Flash_bwd_paramsE
        .type           _ZN5flash44flash_bwd_dq_dk_dv_loop_seqk_parallel_kernelI23Flash_bwd_kernel_traitsILi64ELi128ELi128ELi8ELi4ELi4ELi4ELb0ELb0EN7cutlass6half_tE19Flash_kernel_traitsILi64ELi128ELi128ELi8ES3_EELb0ELb0ELb0ELb1ELb0ELb0ELb0EEEvNS_16Flash_bwd_paramsE,@function
        .size           _ZN5flash44flash_bwd_dq_dk_dv_loop_seqk_parallel_kernelI23Flash_bwd_kernel_traitsILi64ELi128ELi128ELi8ELi4ELi4ELi4ELb0ELb0EN7cutlass6half_tE19Flash_kernel_traitsILi64ELi128ELi128ELi8ES3_EELb0ELb0ELb0ELb1ELb0ELb0ELb0EEEvNS_16Flash_bwd_paramsE,(.L_x_2462 - _ZN5flash44flash_bwd_dq_dk_dv_loop_seqk_parallel_kernelI23Flash_bwd_kernel_traitsILi64ELi128ELi128ELi8ELi4ELi4ELi4ELb0ELb0EN7cutlass6half_tE19Flash_kernel_traitsILi64ELi128ELi128ELi8ES3_EELb0ELb0ELb0ELb1ELb0ELb0ELb0EEEvNS_16Flash_bwd_paramsE)
        .other          _ZN5flash44flash_bwd_dq_dk_dv_loop_seqk_parallel_kernelI23Flash_bwd_kernel_traitsILi64ELi128ELi128ELi8ELi4ELi4ELi4ELb0ELb0EN7cutlass6half_tE19Flash_kernel_traitsILi64ELi128ELi128ELi8ES3_EELb0ELb0ELb0ELb1ELb0ELb0ELb0EEEvNS_16Flash_bwd_paramsE,@"STO_CUDA_ENTRY STV_DEFAULT"
_ZN5flash44flash_bwd_dq_dk_dv_loop_seqk_parallel_kernelI23Flash_bwd_kernel_traitsILi64ELi128ELi128ELi8ELi4ELi4ELi4ELb0ELb0EN7cutlass6half_tE19Flash_kernel_traitsILi64ELi128ELi128ELi8ES3_EELb0ELb0ELb0ELb1ELb0ELb0ELb0EEEvNS_16Flash_bwd_paramsE:
.text._ZN5flash44flash_bwd_dq_dk_dv_loop_seqk_parallel_kernelI23Flash_bwd_kernel_traitsILi64ELi128ELi128ELi8ELi4ELi4ELi4ELb0ELb0EN7cutlass6half_tE19Flash_kernel_traitsILi64ELi128ELi128ELi8ES3_EELb0ELb0ELb0ELb1ELb0ELb0ELb0EEEvNS_16Flash_bwd_paramsE:
        /* <DEDUP_REMOVED lines=12> */
[----:B------:R-:W2:Y:S01]  /*00c0*/  S2UR UR34, SR_CTAID.Y ;  /* 0x00000000002279c3 */ /* 0x000ea20000002600 */
[----:B------:R-:W-:Y:S01]  /*00d0*/  ULDC UR16, c[0x0][0x224] ;  /* 0x0000890000107ab9 */ /* 0x000fe20000000800 */
[----:B------:R-:W-:Y:S01]  /*00e0*/  IMAD.MOV.U32 R205, RZ, RZ, 0x20 ;  /* 0x00000020ffcd7424 */ /* 0x000fe200078e00ff */
[----:B------:R-:W-:Y:S01]  /*00f0*/  USHF.R.S32.HI UR5, URZ, 0x1f, UR16 ;  /* 0x0000001f3f057899 */ /* 0x000fe20008011410 */
[----:B------:R-:W-:Y:S01]  /*0100*/  IMAD.MOV.U32 R203, RZ, RZ, -0x10 ;  /* 0xfffffff0ffcb7424 */ /* 0x000fe200078e00ff */
[----:B------:R-:W-:Y:S02]  /*0110*/  UMOV UR8, 0x80 ;  /* 0x0000008000087882 */ /* 0x000fe40000000000 */
[----:B------:R-:W-:Y:S01]  /*0120*/  ULDC UR4, c[0x0][0x210] ;  /* 0x0000840000047ab9 */ /* 0x000fe20000000800 */
[----:B------:R-:W3:Y:S01]  /*0130*/  S2UR UR37, SR_CTAID.Z ;  /* 0x00000000002579c3 */ /* 0x000ee20000002700 */
[----:B------:R-:W-:-:S02]  /*0140*/  ULDC UR59, c[0x0][0x234] ;  /* 0x00008d00003b7ab9 */ /* 0x000fc40000000800 */
[----:B------:R-:W-:Y:S02]  /*0150*/  ULDC UR13, c[0x0][0x374] ;  /* 0x0000dd00000d7ab9 */ /* 0x000fe40000000800 */
[----:B------:R-:W-:Y:S02]  /*0160*/  UIMAD UR59, UR8, UR4, UR59 ;  /* 0x00000004083b72a4 */ /* 0x000fe4000f8e023b */
[----:B------:R-:W-:Y:S02]  /*0170*/  UIMAD UR8, UR13, 0xc0, URZ ;  /* 0x000000c00d0878a4 */ /* 0x000fe4000f8e023f */
[----:B------:R-:W-:Y:S02]  /*0180*/  ULDC.U8 UR9, c[0x0][0x328] ;  /* 0x0000ca0000097ab9 */ /* 0x000fe40000000000 */
[----:B------:R-:W-:Y:S02]  /*0190*/  ULDC UR14, c[0x0][0x194] ;  /* 0x00006500000e7ab9 */ /* 0x000fe40000000800 */
[----:B------:R-:W-:Y:S01]  /*01a0*/  UISETP.NE.AND UP2, UPT, UR9, URZ, UPT ;  /* 0x0000003f0900728c */ /* 0x000fe2000bf45270 */
[----:B-1----:R-:W-:Y:S01]  /*01b0*/  SHF.R.S32.HI R8, RZ, 0x1f, R11 ;  /* 0x0000001fff087819 */ /* 0x002fe2000001140b */
[----:B--2---:R-:W-:-:S02]  /*01c0*/  UIMAD.WIDE.U32 UR48, UR34, UR16, URZ ;  /* 0x00000010223072a5 */ /* 0x004fc4000f8e003f */
[----:B------:R-:W-:Y:S01]  /*01d0*/  USHF.L.U32 UR16, UR34, 0x7, URZ ;  /* 0x0000000722107899 */ /* 0x000fe2000800063f */
[CC--:B------:R-:W-:Y:S01]  /*01e0*/  LEA.HI R3, R8.reuse, R11.reuse, RZ, 0x5 ;  /* 0x0000000b08037211 */ /* 0x0c0fe200078f28ff */
[----:B------:R-:W-:Y:S01]  /*01f0*/  UIMAD UR9, UR14, 0xc0, URZ ;  /* 0x000000c00e0978a4 */ /* 0x000fe2000f8e023f */
[-C--:B------:R-:W-:Y:S01]  /*0200*/  LEA.HI R13, R8, R11.reuse, RZ, 0x2 ;  /* 0x0000000b080d7211 */ /* 0x080fe200078f10ff */
[----:B------:R-:W-:Y:S01]  /*0210*/  ULDC UR50, c[0x0][0x22c] ;  /* 0x00008b0000327ab9 */ /* 0x000fe20000000800 */
[--C-:B------:R-:W-:Y:S01]  /*0220*/  SHF.R.S32.HI R4, RZ, 0x5, R3.reuse ;  /* 0x00000005ff047819 */ /* 0x100fe20000011403 */
[----:B------:R-:W-:Y:S01]  /*0230*/  ULDC UR38, c[0x0][0x1c0] ;  /* 0x0000700000267ab9 */ /* 0x000fe20000000800 */
[----:B------:R-:W-:Y:S01]  /*0240*/  SHF.R.S32.HI R0, RZ, 0x1f, R3 ;  /* 0x0000001fff007819 */ /* 0x000fe20000011403 */
[----:B------:R-:W-:Y:S01]  /*0250*/  ULDC UR12, c[0x0][0x1c0] ;  /* 0x00007000000c7ab9 */ /* 0x000fe20000000800 */
[----:B------:R-:W-:Y:S01]  /*0260*/  LOP3.LUT R3, R3, 0xffffffe0, RZ, 0xc0, !PT ;  /* 0xffffffe003037812 */ /* 0x000fe200078ec0ff */
[----:B------:R-:W-:Y:S01]  /*0270*/  UIMAD.WIDE UR38, UR50, UR38, URZ ;  /* 0x00000026322672a5 */ /* 0x000fe2000f8e023f */
[----:B------:R-:W-:Y:S01]  /*0280*/  LEA.HI R0, R0, R4, RZ, 0x2 ;  /* 0x0000000400007211 */ /* 0x000fe200078f10ff */
[----:B---3--:R-:W-:Y:S01]  /*0290*/  UIMAD UR51, UR37, UR50, URZ ;  /* 0x00000032253372a4 */ /* 0x008fe2000f8e023f */
[-C--:B------:R-:W-:Y:S01]  /*02a0*/  LEA.HI R5, R8, R11.reuse, RZ, 0x4 ;  /* 0x0000000b08057211 */ /* 0x080fe200078f20ff */
[----:B------:R-:W-:Y:S01]  /*02b0*/  UIMAD UR50, UR50, UR12, URZ ;  /* 0x0000000c323272a4 */ /* 0x000fe2000f8e023f */
[----:B------:R-:W-:Y:S01]  /*02c0*/  LOP3.LUT R2, R0, 0xfffffffc, RZ, 0xc0, !PT ;  /* 0xfffffffc00027812 */ /* 0x000fe200078ec0ff */
[----:B------:R-:W-:Y:S01]  /*02d0*/  IMAD.IADD R0, R11, 0x1, -R3 ;  /* 0x000000010b007824 */ /* 0x000fe200078e0a03 */
[----:B------:R-:W-:Y:S01]  /*02e0*/  SHF.R.S32.HI R3, RZ, 0x4, R5 ;  /* 0x00000004ff037819 */ /* 0x000fe20000011405 */
[----:B------:R-:W-:Y:S01]  /*02f0*/  ULDC UR15, c[0x0][0x1c0] ;  /* 0x00007000000f7ab9 */ /* 0x000fe20000000800 */
[----:B------:R-:W-:Y:S01]  /*0300*/  LEA.HI R12, R8, R11, RZ, 0x3 ;  /* 0x0000000b080c7211 */ /* 0x000fe200078f18ff */
[----:B------:R-:W-:Y:S01]  /*0310*/  IMAD.IADD R9, R4, 0x1, -R2 ;  /* 0x0000000104097824 */ /* 0x000fe200078e0a02 */
[----:B------:R-:W-:Y:S01]  /*0320*/  SHF.R.S32.HI R2, RZ, 0x1f, R0 ;  /* 0x0000001fff027819 */ /* 0x000fe20000011400 */
[----:B------:R-:W-:Y:S01]  /*0330*/  ULDC UR11, c[0x0][0x1c0] ;  /* 0x00007000000b7ab9 */ /* 0x000fe20000000800 */
[--C-:B------:R-:W-:Y:S01]  /*0340*/  SHF.R.S32.HI R4, RZ, 0x2, R13.reuse ;  /* 0x00000002ff047819 */ /* 0x100fe2000001140d */
[----:B------:R-:W-:Y:S01]  /*0350*/  UIMAD UR56, UR5, UR34, URZ ;  /* 0x00000022053872a4 */ /* 0x000fe2000f8e023f */
[----:B------:R-:W-:Y:S01]  /*0360*/  LEA.HI R6, R2, R0, RZ, 0x2 ;  /* 0x0000000002067211 */ /* 0x000fe200078f10ff */
[----:B------:R-:W-:Y:S01]  /*0370*/  UIMAD UR4, UR34, UR11, UR37 ;  /* 0x0000000b220472a4 */ /* 0x000fe2000f8e0225 */
[----:B------:R-:W-:Y:S01]  /*0380*/  SHF.R.S32.HI R0, RZ, 0x1f, R13 ;  /* 0x0000001fff007819 */ /* 0x000fe2000001140d */
[----:B------:R-:W-:Y:S01]  /*0390*/  @!UP2 UIMAD UR5, UR34, UR15, UR37 ;  /* 0x0000000f2205a2a4 */ /* 0x000fe2000f8e0225 */
[----:B------:R-:W-:Y:S01]  /*03a0*/  LEA.HI R2, R5, R3, RZ, 0x1 ;  /* 0x0000000305027211 */ /* 0x000fe200078f08ff */
[----:B------:R-:W-:Y:S01]  /*03b0*/  USHF.L.U32 UR43, UR50, 0x7, URZ ;  /* 0x00000007322b7899 */ /* 0x000fe2000800063f */
[----:B------:R-:W-:Y:S01]  /*03c0*/  LEA.HI R0, R0, R4, RZ, 0x3 ;  /* 0x0000000400007211 */ /* 0x000fe200078f18ff */
[----:B------:R-:W-:Y:S01]  /*03d0*/  ULDC UR53, c[0x0][0x214] ;  /* 0x0000850000357ab9 */ /* 0x000fe20000000800 */
[----:B------:R-:W-:Y:S01]  /*03e0*/  LOP3.LUT R2, R2, 0xfffffffe, RZ, 0xc0, !PT ;  /* 0xfffffffe02027812 */ /* 0x000fe200078ec0ff */
[----:B------:R-:W-:Y:S01]  /*03f0*/  ULDC UR60, c[0x0][0x1c8] ;  /* 0x00007200003c7ab9 */ /* 0x000fe20000000800 */
[----:B------:R-:W-:Y:S01]  /*0400*/  LOP3.LUT R0, R0, 0xfffffff8, RZ, 0xc0, !PT ;  /* 0xfffffff800007812 */ /* 0x000fe200078ec0ff */
[----:B------:R-:W-:-:S02]  /*0410*/  ULDC.U8 UR10, c[0x0][0x3d0] ;  /* 0x0000f400000a7ab9 */ /* 0x000fc40000000000 */
[----:B------:R-:W-:Y:S01]  /*0420*/  IMAD.IADD R166, R3, 0x1, -R2 ;  /* 0x0000000103a67824 */ /* 0x000fe200078e0a02 */
[----:B------:R-:W-:Y:S01]  /*0430*/  LOP3.LUT R2, R5, 0xfffffff0, RZ, 0xc0, !PT ;  /* 0xfffffff005027812 */ /* 0x000fe200078ec0ff */
[----:B------:R-:W-:Y:S01]  /*0440*/  IMAD.IADD R7, R4, 0x1, -R0 ;  /* 0x0000000104077824 */ /* 0x000fe200078e0a00 */
[----:B------:R-:W-:Y:S01]  /*0450*/  SHF.R.S32.HI R0, RZ, 0x3, R12 ;  /* 0x00000003ff007819 */ /* 0x000fe2000001140c */
[----:B------:R-:W-:Y:S01]  /*0460*/  ULDC UR54, c[0x0][0x224] ;  /* 0x0000890000367ab9 */ /* 0x000fe20000000800 */
[----:B------:R-:W-:Y:S01]  /*0470*/  LOP3.LUT R4, R12, 0xfffffff8, RZ, 0xc0, !PT ;  /* 0xfffffff80c047812 */ /* 0x000fe200078ec0ff */
[C---:B------:R-:W-:Y:S01]  /*0480*/  IMAD.IADD R2, R11.reuse, 0x1, -R2 ;  /* 0x000000010b027824 */ /* 0x040fe200078e0a02 */
[----:B------:R-:W-:Y:S01]  /*0490*/  @UP2 UIMAD UR58, UR34, UR53, URZ ;  /* 0x00000035223a22a4 */ /* 0x000fe2000f8e023f */
[----:B------:R-:W-:Y:S01]  /*04a0*/  IMAD.SHL.U32 R3, R0, 0x40, RZ ;  /* 0x0000004000037824 */ /* 0x000fe200078e00ff */
[----:B------:R-:W-:Y:S01]  /*04b0*/  ULDC.64 UR6, c[0x0][0x118] ;  /* 0x0000460000067ab9 */ /* 0x000fe20000000a00 */
[----:B------:R-:W-:Y:S01]  /*04c0*/  IMAD.IADD R0, R11, 0x1, -R4 ;  /* 0x000000010b007824 */ /* 0x000fe200078e0a04 */
[----:B------:R-:W-:Y:S01]  /*04d0*/  SHF.R.S32.HI R5, RZ, 0x1f, R2 ;  /* 0x0000001fff057819 */ /* 0x000fe20000011402 */
[----:B------:R-:W-:Y:S01]  /*04e0*/  UMOV UR42, 0xffffc000 ;  /* 0xffffc000002a7882 */ /* 0x000fe20000000000 */
[----:B------:R-:W-:Y:S01]  /*04f0*/  LOP3.LUT R3, R3, 0x1c0, RZ, 0xc0, !PT ;  /* 0x000001c003037812 */ /* 0x000fe200078ec0ff */
[----:B------:R-:W-:Y:S01]  /*0500*/  IMAD.SHL.U32 R210, R0, 0x8, RZ ;  /* 0x0000000800d27824 */ /* 0x000fe200078e00ff */
[----:B------:R-:W-:Y:S01]  /*0510*/  LEA.HI R10, R5, R2, RZ, 0x3 ;  /* 0x00000002050a7211 */ /* 0x000fe200078f18ff */
[----:B------:R-:W-:Y:S01]  /*0520*/  ULOP3.LUT UR60, UR37, UR60, URZ, 0x3c, !UPT ;  /* 0x0000003c253c7292 */ /* 0x000fe2000f8e3c3f */
[----:B------:R-:W-:Y:S01]  /*0530*/  SHF.R.U32.HI R4, RZ, 0x3, R3 ;  /* 0x00000003ff047819 */ /* 0x000fe20000011603 */
[----:B------:R-:W-:Y:S01]  /*0540*/  USHF.R.S32.HI UR61, URZ, 0x1f, UR37 ;  /* 0x0000001f3f3d7899 */ /* 0x000fe20008011425 */
[----:B------:R-:W-:Y:S01]  /*0550*/  LOP3.LUT R3, R3, 0x38, R210, 0xf8, !PT ;  /* 0x0000003803037812 */ /* 0x000fe200078ef8d2 */
[----:B------:R-:W-:Y:S01]  /*0560*/  UISETP.NE.AND UP3, UPT, UR10, URZ, UPT ;  /* 0x0000003f0a00728c */ /* 0x000fe2000bf65270 */
[-C--:B------:R-:W-:Y:S01]  /*0570*/  LEA.HI R5, R8, R11.reuse, RZ, 0x6 ;  /* 0x0000000b08057211 */ /* 0x080fe200078f30ff */
[----:B------:R-:W-:Y:S01]  /*0580*/  UIMAD.WIDE.U32 UR44, UR38, UR48, URZ ;  /* 0x00000030262c72a5 */ /* 0x000fe2000f8e003f */
[----:B------:R-:W-:Y:S01]  /*0590*/  LOP3.LUT R4, R3, R4, RZ, 0x3c, !PT ;  /* 0x0000000403047212 */ /* 0x000fe200078e3cff */
[----:B------:R-:W-:Y:S01]  /*05a0*/  UIMAD UR55, UR39, UR48, URZ ;  /* 0x00000030273772a4 */ /* 0x000fe2000f8e023f */
[----:B------:R-:W-:Y:S01]  /*05b0*/  LOP3.LUT R3, R10, 0xfffffff8, RZ, 0xc0, !PT ;  /* 0xfffffff80a037812 */ /* 0x000fe200078ec0ff */
[----:B------:R-:W-:Y:S01]  /*05c0*/  USHF.R.S32.HI UR57, URZ, 0x1f, UR51 ;  /* 0x0000001f3f397899 */ /* 0x000fe20008011433 */
[C---:B------:R-:W-:Y:S01]  /*05d0*/  LOP3.LUT P4, RZ, R0.reuse, 0x2, RZ, 0xc0, !PT ;  /* 0x0000000200ff7812 */ /* 0x040fe2000788c0ff */
[----:B------:R-:W-:Y:S01]  /*05e0*/  UIMAD UR54, UR4, UR54, URZ ;  /* 0x00000036043672a4 */ /* 0x000fe2000f8e023f */
[----:B------:R-:W-:Y:S01]  /*05f0*/  LOP3.LUT P3, RZ, R0, 0x4, RZ, 0xc0, !PT ;  /* 0x0000000400ff7812 */ /* 0x000fe2000786c0ff */
[----:B------:R-:W-:Y:S01]  /*0600*/  IMAD.IADD R15, R2, 0x1, -R3 ;  /* 0x00000001020f7824 */ /* 0x000fe200078e0a03 */
[----:B------:R-:W-:Y:S01]  /*0610*/  SEL R160, R205, 0xffffffe0, !P4 ;  /* 0xffffffe0cda07807 */ /* 0x000fe20006000000 */
[----:B------:R-:W-:Y:S01]  /*0620*/  IMAD.SHL.U32 R2, R5, 0x8, RZ ;  /* 0x0000000805027824 */ /* 0x000fe200078e00ff */
[----:B------:R-:W-:Y:S01]  /*0630*/  LOP3.LUT R5, R7, 0x1, RZ, 0xc0, !PT ;  /* 0x0000000107057812 */ /* 0x000fe200078ec0ff */
[----:B------:R-:W-:Y:S01]  /*0640*/  IMAD.SHL.U32 R0, R0, 0x40, RZ ;  /* 0x0000004000007824 */ /* 0x000fe200078e00ff */
[----:B------:R-:W-:Y:S01]  /*0650*/  STL [R1+0x54], R15 ;  /* 0x0000540f01007387 */ /* 0x000fe20000100800 */
[----:B------:R-:W-:Y:S01]  /*0660*/  IMAD.SHL.U32 R3, R166, 0x200, RZ ;  /* 0x00000200a6037824 */ /* 0x000fe200078e00ff */
[----:B------:R-:W-:Y:S01]  /*0670*/  LOP3.LUT R2, R4, 0xfffffe00, R2, 0xf8, !PT ;  /* 0xfffffe0004027812 */ /* 0x000fe200078ef802 */
[----:B------:R-:W-:Y:S01]  /*0680*/  @!UP2 UIMAD UR53, UR5, UR53, URZ ;  /* 0x000000350535a2a4 */ /* 0x000fe2000f8e023f */
[----:B------:R-:W-:Y:S01]  /*0690*/  LOP3.LUT R0, R0, 0x1c0, RZ, 0xc0, !PT ;  /* 0x000001c000007812 */ /* 0x000fe200078ec0ff */
[----:B------:R-:W-:Y:S01]  /*06a0*/  USHF.R.S32.HI UR52, URZ, 0x1f, UR43 ;  /* 0x0000001f3f347899 */ /* 0x000fe2000801142b */
[----:B------:R-:W-:Y:S01]  /*06b0*/  LEA.HI R4, R8, R11, RZ, 0x7 ;  /* 0x0000000b08047211 */ /* 0x000fe200078f38ff */
[----:B------:R1:W-:Y:S01]  /*06c0*/  STL [R1+0x48], R2 ;  /* 0x0000480201007387 */ /* 0x0003e20000100800 */
[----:B------:R-:W-:Y:S01]  /*06d0*/  LOP3.LUT R158, R0, 0x8, R12, 0xf8, !PT ;  /* 0x00000008009e7812 */ /* 0x000fe200078ef80c */
[----:B------:R-:W-:Y:S01]  /*06e0*/  IMAD.U32 R8, RZ, RZ, UR16 ;  /* 0x00000010ff087e24 */ /* 0x000fe2000f8e00ff */
[----:B------:R-:W-:Y:S01]  /*06f0*/  SHF.R.S32.HI R4, RZ, 0x7, R4 ;  /* 0x00000007ff047819 */ /* 0x000fe20000011404 */
[----:B------:R-:W-:Y:S01]  /*0700*/  IMAD.SHL.U32 R8, R11, 0x2, RZ ;  /* 0x000000020b087824 */ /* 0x000fe200078e00ff */
[----:B------:R-:W-:Y:S01]  /*0710*/  ISETP.NE.U32.AND P0, PT, R5, 0x1, PT ;  /* 0x000000010500780c */ /* 0x000fe20003f05070 */
[----:B------:R-:W-:-:S03]  /*0720*/  ULDC.64 UR46, c[0x0][0x118] ;  /* 0x00004600002e7ab9 */ /* 0x000fc60000000a00 */
[----:B------:R-:W-:Y:S02]  /*0730*/  LOP3.LUT R8, R8, 0x6, RZ, 0xc0, !PT ;  /* 0x0000000608087812 */ /* 0x000fe400078ec0ff */
[----:B------:R-:W-:Y:S02]  /*0740*/  R2P PR, R7, 0x6 ;  /* 0x0000000607007804 */ /* 0x000fe40000000000 */
[----:B------:R-:W-:-:S03]  /*0750*/  SEL R203, R203, 0x10, !P0 ;  /* 0x00000010cbcb7807 */ /* 0x000fc60004000000 */
[----:B------:R-:W-:Y:S01]  /*0760*/  SEL R205, R205, 0xffffffe0, !P1 ;  /* 0xffffffe0cdcd7807 */ /* 0x000fe20004800000 */
[----:B-1----:R-:W-:-:S05]  /*0770*/  IMAD.SHL.U32 R2, R9, 0x10, RZ ;  /* 0x0000001009027824 */ /* 0x002fca00078e00ff */
[----:B------:R-:W-:Y:S02]  /*0780*/  LEA.HI.SX32 R14, R6, R2, 0x1e ;  /* 0x00000002060e7211 */ /* 0x000fe400078ff2ff */
[----:B------:R-:W-:Y:S01]  /*0790*/  LOP3.LUT R6, R0, 0x30, R2, 0xf8, !PT ;  /* 0x0000003000067812 */ /* 0x000fe200078ef802 */
[----:B------:R-:W-:Y:S01]  /*07a0*/  IMAD R2, R4, 0x1000, R3 ;  /* 0x0000100004027824 */ /* 0x000fe200078e0203 */
[----:B------:R-:W-:Y:S01]  /*07b0*/  SHF.R.U32.HI R0, RZ, 0x3, R0 ;  /* 0x00000003ff007819 */ /* 0x000fe20000011600 */
[----:B------:R-:W-:Y:S01]  /*07c0*/  STL [R1+0x58], R14 ;  /* 0x0000580e01007387 */ /* 0x000fe20000100800 */
[----:B------:R-:W-:Y:S02]  /*07d0*/  LOP3.LUT R5, R6, 0x8, R12, 0xf8, !PT ;  /* 0x0000000806057812 */ /* 0x000fe400078ef80c */
[----:B------:R-:W-:Y:S02]  /*07e0*/  LOP3.LUT R158, R158, R0, RZ, 0x3c, !PT ;  /* 0x000000009e9e7212 */ /* 0x000fe400078e3cff */
[----:B------:R-:W-:Y:S01]  /*07f0*/  LOP3.LUT R3, R3, R5, R0, 0xf6, !PT ;  /* 0x0000000503037212 */ /* 0x000fe200078ef600 */
[----:B------:R-:W-:-:S02]  /*0800*/  IMAD.SHL.U32 R0, R7, 0x40, RZ ;  /* 0x0000004007007824 */ /* 0x000fc400078e00ff */
[----:B------:R-:W-:Y:S01]  /*0810*/  IMAD.IADD R158, R2, 0x1, R158 ;  /* 0x00000001029e7824 */ /* 0x000fe200078e029e */
[----:B------:R-:W-:Y:S01]  /*0820*/  LOP3.LUT R2, R13, 0x7ffffffc, RZ, 0xc0, !PT ;  /* 0x7ffffffc0d027812 */ /* 0x000fe200078ec0ff */
[----:B------:R-:W-:Y:S01]  /*0830*/  IMAD.SHL.U32 R7, R166, 0x10, RZ ;  /* 0x00000010a6077824 */ /* 0x000fe200078e00ff */
[----:B------:R-:W-:Y:S01]  /*0840*/  LOP3.LUT R0, R0, 0x1c0, RZ, 0xc0, !PT ;  /* 0x000001c000007812 */ /* 0x000fe200078ec0ff */
[----:B------:R-:W-:Y:S02]  /*0850*/  IMAD.SHL.U32 R166, R166, 0x8, RZ ;  /* 0x00000008a6a67824 */ /* 0x000fe400078e00ff */
[----:B------:R-:W-:Y:S01]  /*0860*/  IMAD.IADD R6, R11, 0x1, -R2 ;  /* 0x000000010b067824 */ /* 0x000fe200078e0a02 */
[----:B------:R-:W-:Y:S01]  /*0870*/  SHF.R.U32.HI R5, RZ, 0x3, R0 ;  /* 0x00000003ff057819 */ /* 0x000fe20000011600 */
[----:B------:R-:W-:Y:S02]  /*0880*/  IMAD.SHL.U32 R2, R4, 0x8, RZ ;  /* 0x0000000804027824 */ /* 0x000fe400078e00ff */
[----:B------:R-:W-:-:S02]  /*0890*/  IMAD.SHL.U32 R6, R6, 0x2, RZ ;  /* 0x0000000206067824 */ /* 0x000fc400078e00ff */
[----:B------:R-:W-:Y:S01]  /*08a0*/  IMAD R11, R4, 0x40, R8 ;  /* 0x00000040040b7824 */ /* 0x000fe200078e0208 */
[----:B------:R-:W-:Y:S01]  /*08b0*/  LOP3.LUT R2, R2, 0x8, RZ, 0xc0, !PT ;  /* 0x0000000802027812 */ /* 0x000fe200078ec0ff */
[----:B------:R-:W-:Y:S02]  /*08c0*/  IMAD R8, R4, 0x2000, R6 ;  /* 0x0000200004087824 */ /* 0x000fe400078e0206 */
[----:B------:R-:W-:Y:S01]  /*08d0*/  IMAD.SHL.U32 R158, R158, 0x2, RZ ;  /* 0x000000029e9e7824 */ /* 0x000fe200078e00ff */
[----:B------:R-:W-:Y:S01]  /*08e0*/  LOP3.LUT R7, R2, 0x10, R7, 0xf8, !PT ;  /* 0x0000001002077812 */ /* 0x000fe200078ef807 */
[----:B------:R-:W-:Y:S01]  /*08f0*/  STL [R1+0x4c], R11 ;  /* 0x00004c0b01007387 */ /* 0x000fe20000100800 */
[-C--:B------:R-:W-:Y:S01]  /*0900*/  LOP3.LUT R4, R5, R0.reuse, R2, 0x1e, !PT ;  /* 0x0000000005047212 */ /* 0x080fe200078e1e02 */
[----:B------:R-:W-:Y:S01]  /*0910*/  IMAD R2, R9, 0x400, R8 ;  /* 0x0000040009027824 */ /* 0x000fe200078e0208 */
[----:B------:R-:W-:Y:S01]  /*0920*/  LOP3.LUT R5, R5, R0, RZ, 0xfc, !PT ;  /* 0x0000000005057212 */ /* 0x000fe200078efcff */
[----:B------:R-:W-:Y:S01]  /*0930*/  IMAD.U32 R8, RZ, RZ, UR8 ;  /* 0x00000008ff087e24 */ /* 0x000fe2000f8e00ff */
[----:B------:R-:W-:Y:S01]  /*0940*/  USHF.R.S32.HI UR8, URZ, 0x1f, UR34 ;  /* 0x0000001f3f087899 */ /* 0x000fe20008011422 */
[----:B------:R-:W-:-:S02]  /*0950*/  IMAD R0, R9, 0x400, R6 ;  /* 0x0000040009007824 */ /* 0x000fc400078e0206 */
[----:B------:R-:W-:Y:S01]  /*0960*/  IMAD.IADD R201, R5, 0x1, R2 ;  /* 0x0000000105c97824 */ /* 0x000fe200078e0202 */
[----:B------:R1:W-:Y:S01]  /*0970*/  STL [R1+0x94], R8 ;  /* 0x0000940801007387 */ /* 0x0003e20000100800 */
[----:B------:R-:W-:Y:S01]  /*0980*/  IMAD.U32 R6, RZ, RZ, UR9 ;  /* 0x00000009ff067e24 */ /* 0x000fe2000f8e00ff */
[----:B------:R-:W-:Y:S01]  /*0990*/  USHF.R.S32.HI UR9, URZ, 0x1f, UR37 ;  /* 0x0000001f3f097899 */ /* 0x000fe20008011425 */
[----:B------:R-:W-:Y:S02]  /*09a0*/  IMAD.U32 R2, RZ, RZ, UR8 ;  /* 0x00000008ff027e24 */ /* 0x000fe4000f8e00ff */
[----:B------:R-:W-:Y:S01]  /*09b0*/  IMAD.SHL.U32 R2, R15, 0x40, RZ ;  /* 0x000000400f027824 */ /* 0x000fe200078e00ff */
[----:B------:R2:W-:Y:S01]  /*09c0*/  STL [R1+0x90], R6 ;  /* 0x0000900601007387 */ /* 0x0005e20000100800 */
[----:B------:R-:W-:Y:S01]  /*09d0*/  IMAD.U32 R5, RZ, RZ, UR8 ;  /* 0x00000008ff057e24 */ /* 0x000fe2000f8e00ff */
[----:B------:R-:W-:Y:S01]  /*09e0*/  USHF.R.S32.HI UR8, URZ, 0x1f, UR37 ;  /* 0x0000001f3f087899 */ /* 0x000fe20008011425 */
[----:B------:R-:W-:Y:S01]  /*09f0*/  IMAD.SHL.U32 R201, R201, 0x2, RZ ;  /* 0x00000002c9c97824 */ /* 0x000fe200078e00ff */
[----:B------:R-:W-:Y:S01]  /*0a00*/  LOP3.LUT R2, R2, 0x1c0, RZ, 0xc0, !PT ;  /* 0x000001c002027812 */ /* 0x000fe200078ec0ff */
[----:B------:R-:W-:-:S02]  /*0a10*/  IMAD.IADD R161, R158, 0x1, R160 ;  /* 0x000000019ea17824 */ /* 0x000fc400078e02a0 */
[C---:B------:R-:W-:Y:S01]  /*0a20*/  IMAD.IADD R204, R201.reuse, 0x1, R203 ;  /* 0x00000001c9cc7824 */ /* 0x040fe200078e02cb */
[----:B------:R-:W-:Y:S01]  /*0a30*/  SHF.R.U32.HI R5, RZ, 0x3, R2 ;  /* 0x00000003ff057819 */ /* 0x000fe20000011602 */
[--C-:B------:R-:W-:Y:S01]  /*0a40*/  IMAD.IADD R208, R201, 0x1, R205.reuse ;  /* 0x00000001c9d07824 */ /* 0x100fe200078e02cd */
[----:B------:R-:W-:Y:S01]  /*0a50*/  LOP3.LUT R166, R2, 0x8, R166, 0xf8, !PT ;  /* 0x0000000802a67812 */ /* 0x000fe200078ef8a6 */
[----:B------:R-:W-:Y:S01]  /*0a60*/  IMAD.IADD R207, R204, 0x1, R205 ;  /* 0x00000001cccf7824 */ /* 0x000fe200078e02cd */
[----:B------:R-:W-:Y:S01]  /*0a70*/  LOP3.LUT R2, R5, R7, R2, 0x1e, !PT ;  /* 0x0000000705027212 */ /* 0x000fe200078e1e02 */
[----:B------:R-:W-:Y:S01]  /*0a80*/  IMAD.SHL.U32 R3, R3, 0x2, RZ ;  /* 0x0000000203037824 */ /* 0x000fe200078e00ff */
[----:B------:R-:W-:Y:S01]  /*0a90*/  LOP3.LUT R166, R166, R5, RZ, 0x3c, !PT ;  /* 0x00000005a6a67212 */ /* 0x000fe200078e3cff */
[----:B-1----:R-:W-:Y:S02]  /*0aa0*/  IMAD.IADD R8, R0, 0x1, R4 ;  /* 0x0000000100087824 */ /* 0x002fe400078e0204 */
[----:B------:R-:W-:-:S02]  /*0ab0*/  IMAD.SHL.U32 R0, R10, 0x40, RZ ;  /* 0x000000400a007824 */ /* 0x000fc400078e00ff */
[----:B------:R-:W-:Y:S01]  /*0ac0*/  IMAD.U32 R4, RZ, RZ, UR9 ;  /* 0x00000009ff047e24 */ /* 0x000fe2000f8e00ff */
[----:B------:R-:W-:Y:S01]  /*0ad0*/  IADD3 R4, R14, -0x80, RZ ;  /* 0xffffff800e047810 */ /* 0x000fe20007ffe0ff */
[----:B------:R-:W-:Y:S01]  /*0ae0*/  IMAD.U32 R10, RZ, RZ, UR8 ;  /* 0x00000008ff0a7e24 */ /* 0x000fe2000f8e00ff */
[----:B------:R-:W-:Y:S02]  /*0af0*/  LOP3.LUT R0, R0, 0xfffffe00, RZ, 0xc0, !PT ;  /* 0xfffffe0000007812 */ /* 0x000fe400078ec0ff */
[----:B--2---:R-:W-:Y:S02]  /*0b00*/  SHF.R.S32.HI R6, RZ, 0x1f, R4 ;  /* 0x0000001fff067819 */ /* 0x004fe40000011404 */
[----:B------:R-:W-:Y:S01]  /*0b10*/  LOP3.LUT R165, R2, R0, RZ, 0xfc, !PT ;  /* 0x0000000002a57212 */ /* 0x000fe200078efcff */
[----:B------:R-:W-:Y:S01]  /*0b20*/  IMAD.MOV.U32 R2, RZ, RZ, 0x40 ;  /* 0x00000040ff027424 */ /* 0x000fe200078e00ff */
[----:B------:R-:W-:Y:S01]  /*0b30*/  SHF.L.U64.HI R6, R4, 0x2, R6 ;  /* 0x0000000204067819 */ /* 0x000fe20000010206 */
[----:B------:R-:W-:Y:S01]  /*0b40*/  IMAD R4, R9, 0x400, R0 ;  /* 0x0000040009047824 */ /* 0x000fe200078e0200 */
[----:B------:R-:W-:Y:S01]  /*0b50*/  LEA R8, R8, 0xc000, 0x1 ;  /* 0x0000c00008087811 */ /* 0x000fe200078e08ff */
[----:B------:R-:W-:Y:S01]  /*0b60*/  IMAD.MOV.U32 R0, RZ, RZ, 0x440 ;  /* 0x00000440ff007424 */ /* 0x000fe200078e00ff */
[----:B------:R-:W-:Y:S01]  /*0b70*/  SEL R159, R2, 0xffffffc0, !P3 ;  /* 0xffffffc0029f7807 */ /* 0x000fe20005800000 */
[----:B------:R-:W-:Y:S01]  /*0b80*/  IMAD.IADD R166, R4, 0x1, R166 ;  /* 0x0000000104a67824 */ /* 0x000fe200078e02a6 */
[----:B------:R-:W-:Y:S01]  /*0b90*/  SEL R2, R2, 0xffffffc0, !P2 ;  /* 0xffffffc002027807 */ /* 0x000fe20005000000 */
[--C-:B------:R-:W-:Y:S01]  /*0ba0*/  IMAD.IADD R5, R205, 0x1, R8.reuse ;  /* 0x00000001cd057824 */ /* 0x100fe200078e0208 */
[----:B------:R-:W-:Y:S01]  /*0bb0*/  SEL R0, R0, 0x3c0, !P2 ;  /* 0x000003c000007807 */ /* 0x000fe20005000000 */
[----:B------:R1:W-:Y:S01]  /*0bc0*/  STL [R1+0x50], R6 ;  /* 0x0000500601007387 */ /* 0x0003e20000100800 */
[----:B------:R-:W-:Y:S01]  /*0bd0*/  IADD3 R13, R8, 0x420, RZ ;  /* 0x00000420080d7810 */ /* 0x000fe20007ffe0ff */
[----:B------:R-:W-:Y:S01]  /*0be0*/  IMAD.IADD R11, R2, 0x1, R8 ;  /* 0x00000001020b7824 */ /* 0x000fe200078e0208 */
[C---:B------:R-:W-:Y:S01]  /*0bf0*/  IADD3 R10, R8.reuse, 0x2020, RZ ;  /* 0x00002020080a7810 */ /* 0x040fe20007ffe0ff */
[C---:B------:R-:W-:Y:S01]  /*0c00*/  IMAD.IADD R4, R8.reuse, 0x1, R0 ;  /* 0x0000000108047824 */ /* 0x040fe200078e0200 */
[----:B------:R-:W-:Y:S01]  /*0c10*/  STL [R1+0x5c], R8 ;  /* 0x00005c0801007387 */ /* 0x000fe20000100800 */
[C---:B------:R-:W-:Y:S01]  /*0c20*/  @P1 IADD3 R13, R8.reuse, 0x3e0, RZ ;  /* 0x000003e0080d1810 */ /* 0x040fe20007ffe0ff */
[----:B------:R-:W-:Y:S01]  /*0c30*/  IMAD.IADD R202, R201, 0x1, R2 ;  /* 0x00000001c9ca7824 */ /* 0x000fe200078e0202 */
[C---:B------:R-:W-:Y:S01]  /*0c40*/  IADD3 R12, R8.reuse, 0x2420, RZ ;  /* 0x00002420080c7810 */ /* 0x040fe20007ffe0ff */
[----:B------:R-:W-:Y:S01]  /*0c50*/  STL [R1+0x70], R11 ;  /* 0x0000700b01007387 */ /* 0x000fe20000100800 */
[----:B------:R-:W-:Y:S01]  /*0c60*/  @P1 IADD3 R10, R8, 0x1fe0, RZ ;  /* 0x00001fe0080a1810 */ /* 0x000fe20007ffe0ff */
[----:B------:R-:W-:Y:S01]  /*0c70*/  IMAD.IADD R159, R158, 0x1, R159 ;  /* 0x000000019e9f7824 */ /* 0x000fe200078e029f */
[----:B------:R-:W-:Y:S01]  /*0c80*/  @P1 IADD3 R12, R8, 0x23e0, RZ ;  /* 0x000023e0080c1810 */ /* 0x000fe20007ffe0ff */
[----:B------:R2:W-:Y:S01]  /*0c90*/  STL [R1+0x8c], R5 ;  /* 0x00008c0501007387 */ /* 0x0005e20000100800 */
[----:B------:R-:W-:-:S02]  /*0ca0*/  IMAD.IADD R203, R203, 0x1, R202 ;  /* 0x00000001cbcb7824 */ /* 0x000fc400078e02ca */
[--C-:B------:R-:W-:Y:S01]  /*0cb0*/  IMAD.IADD R2, R2, 0x1, R10.reuse ;  /* 0x0000000102027824 */ /* 0x100fe200078e020a */
[----:B------:R3:W-:Y:S01]  /*0cc0*/  STL [R1+0x6c], R4 ;  /* 0x00006c0401007387 */ /* 0x0007e20000100800 */
[----:B------:R-:W-:Y:S02]  /*0cd0*/  IMAD.IADD R0, R0, 0x1, R10 ;  /* 0x0000000100007824 */ /* 0x000fe400078e020a */
[----:B------:R-:W-:Y:S01]  /*0ce0*/  IMAD.IADD R206, R205, 0x1, R202 ;  /* 0x00000001cdce7824 */ /* 0x000fe200078e02ca */
[----:B------:R-:W-:Y:S01]  /*0cf0*/  STL [R1+0x78], R13 ;  /* 0x0000780d01007387 */ /* 0x000fe20000100800 */
[----:B------:R-:W-:Y:S01]  /*0d00*/  IMAD.IADD R160, R160, 0x1, R159 ;  /* 0x00000001a0a07824 */ /* 0x000fe200078e029f */
[C---:B-1----:R-:W-:Y:S02]  /*0d10*/  IADD3 R6, R8.reuse, 0x2040, RZ ;  /* 0x0000204008067810 */ /* 0x042fe40007ffe0ff */
[----:B------:R-:W-:Y:S01]  /*0d20*/  STL [R1+0x60], R10 ;  /* 0x0000600a01007387 */ /* 0x000fe20000100800 */
[----:B------:R-:W-:-:S03]  /*0d30*/  @P2 IADD3 R6, R8, 0x1fc0, RZ ;  /* 0x00001fc008062810 */ /* 0x000fc60007ffe0ff */
[----:B------:R-:W-:Y:S04]  /*0d40*/  STL [R1+0x74], R12 ;  /* 0x0000740c01007387 */ /* 0x000fe80000100800 */
[----:B------:R-:W-:Y:S01]  /*0d50*/  STL [R1+0x68], R6 ;  /* 0x0000680601007387 */ /* 0x000fe20000100800 */
[C---:B--2---:R-:W-:Y:S02]  /*0d60*/  IADD3 R5, R8.reuse, 0x2440, RZ ;  /* 0x0000244008057810 */ /* 0x044fe40007ffe0ff */
[----:B------:R-:W-:Y:S01]  /*0d70*/  @P2 IADD3 R5, R8, 0x23c0, RZ ;  /* 0x000023c008052810 */ /* 0x000fe20007ffe0ff */
[----:B---3--:R-:W-:-:S04]  /*0d80*/  IMAD.IADD R4, R205, 0x1, R4 ;  /* 0x00000001cd047824 */ /* 0x008fc800078e0204 */
[----:B------:R1:W-:Y:S02]  /*0d90*/  STL [R1+0x64], R5 ;  /* 0x0000640501007387 */ /* 0x0003e40000100800 */
[C---:B-1----:R-:W-:Y:S02]  /*0da0*/  IMAD.IADD R5, R205.reuse, 0x1, R11 ;  /* 0x00000001cd057824 */ /* 0x042fe400078e020b */
[----:B------:R-:W-:-:S03]  /*0db0*/  IMAD.IADD R205, R205, 0x1, R203 ;  /* 0x00000001cdcd7824 */ /* 0x000fc600078e02cb */
[----:B------:R1:W-:Y:S04]  /*0dc0*/  STL [R1+0x88], R5 ;  /* 0x0000880501007387 */ /* 0x0003e80000100800 */
[----:B------:R1:W-:Y:S04]  /*0dd0*/  STL [R1+0x84], R4 ;  /* 0x0000840401007387 */ /* 0x0003e80000100800 */
[----:B------:R1:W-:Y:S04]  /*0de0*/  STL [R1+0x80], R2 ;  /* 0x0000800201007387 */ /* 0x0003e80000100800 */
[----:B------:R1:W-:Y:S02]  /*0df0*/  STL [R1+0x7c], R0 ;  /* 0x00007c0001007387 */ /* 0x0003e40000100800 */
.L_x_678:
[----:B------:R-:W-:Y:S02]  /*0e00*/  ULDC.64 UR4, c[0x0][0x240] ;  /* 0x0000900000047ab9 */ /* 0x000fe40000000a00 */
[----:B------:R-:W-:-:S02]  /*0e10*/  UISETP.NE.U32.AND UP6, UPT, URZ, UR4, UPT ;  /* 0x000000043f00728c */ /* 0x000fc4000bfc5070 */
[----:B------:R-:W-:Y:S02]  /*0e20*/  USHF.R.S32.HI UR41, URZ, 0x1f, UR34 ;  /* 0x0000001f3f297899 */ /* 0x000fe40008011422 */
[----:B------:R-:W-:Y:S02]  /*0e30*/  USHF.L.U32 UR15, UR34, 0x2, URZ ;  /* 0x00000002220f7899 */ /* 0x000fe4000800063f */
[----:B------:R-:W-:Y:S02]  /*0e40*/  UISETP.NE.AND.EX UP6, UPT, URZ, UR5, UPT, UP6 ;  /* 0x000000053f00728c */ /* 0x000fe4000bfc5360 */
[----:B------:R-:W-:Y:S02]  /*0e50*/  ULDC.64 UR10, c[0x0][0x250] ;  /* 0x00009400000a7ab9 */ /* 0x000fe40000000a00 */
[----:B------:R-:W-:Y:S02]  /*0e60*/  UISETP.NE.U32.AND UP4, UPT, URZ, UR10, UPT ;  /* 0x0000000a3f00728c */ /* 0x000fe4000bf85070 */
[----:B------:R-:W-:Y:S01]  /*0e70*/  USHF.L.U64.HI UR12, UR34, 0x2, UR41 ;  /* 0x00000002220c7899 */ /* 0x000fe20008010229 */
[----:B------:R-:W-:Y:S01]  /*0e80*/  PLOP3.LUT P2, PT, PT, PT, UP6, 0x80, 0x0 ;  /* 0x000000000000781c */ /* 0x000fe20003f4f068 */
[----:B------:R-:W-:-:S02]  /*0e90*/  UIADD3 UR13, UP0, UR15, UR4, URZ ;  /* 0x000000040f0d7290 */ /* 0x000fc4000ff1e03f */
[----:B------:R-:W-:Y:S02]  /*0ea0*/  UISETP.NE.AND.EX UP4, UPT, URZ, UR11, UPT, UP4 ;  /* 0x0000000b3f00728c */ /* 0x000fe4000bf85340 */
        /* <DEDUP_REMOVED lines=22> */
[----:B------:R-:W5:Y:S01]  /*1010*/  @!P1 LDG.E R0, [R4.64] ;  /* 0x0000001604009981 */ /* 0x000f62000c1e1900 */
        /* <DEDUP_REMOVED lines=20> */
.L_x_602:
        /* <DEDUP_REMOVED lines=58> */
.L_x_604:
        /* <DEDUP_REMOVED lines=18> */
.L_x_605:
        /* <DEDUP_REMOVED lines=8> */
[----:B------:R-:W-:Y:S02]  /*16a0*/  USHF.R.S32.HI UR16, URZ, 0x1f, UR25 ;  /* 0x0000001f3f107899 */ /* 0x000fe40008011419 */
[----:B------:R-:W-:-:S02]  /*16b0*/  @UP1 UMOV UR29, UR8 ;  /* 0x00000008001d1c82 */ /* 0x000fc40008000000 */
        /* <DEDUP_REMOVED lines=29> */
[----:B------:R-:W-:Y:S02]  /*1890*/  IMAD.HI.U32 R0, R5, R0, R4 ;  /* 0x0000000005007227 */ /* 0x000fe400078e0004 */
[----:B------:R-:W-:Y:S02]  /*18a0*/  ULDC UR12, c[0x0][0x234] ;  /* 0x00008d00000c7ab9 */ /* 0x000fe40000000800 */
[----:B------:R-:W-:-:S02]  /*18b0*/  UIADD3 UR8, UP0, UR17, UR8, URZ ;  /* 0x0000000811087290 */ /* 0x000fc4000ff1e03f */
[----:B------:R-:W-:Y:S02]  /*18c0*/  IMAD.HI.U32 R0, R0, R2, RZ ;  /* 0x0000000200007227 */ /* 0x000fe400078e00ff */
[----:B------:R-:W-:Y:S02]  /*18d0*/  UIADD3.X UR9, UR33, UR4, URZ, UP0, !UPT ;  /* 0x0000000421097290 */ /* 0x000fe400087fe43f */
[----:B------:R-:W-:Y:S01]  /*18e0*/  IMAD.MOV R4, RZ, RZ, -R0 ;  /* 0x000000ffff047224 */ /* 0x000fe200078e0a00 */
[----:B------:R-:W-:-:S03]  /*18f0*/  UIMAD UR4, UR39, UR8, URZ ;  /* 0x00000008270472a4 */ /* 0x000fc6000f8e023f */
[C---:B------:R-:W-:Y:S01]  /*1900*/  IMAD R2, R6.reuse, R4, R2 ;  /* 0x0000000406027224 */ /* 0x040fe200078e0202 */
[----:B------:R-:W-:Y:S02]  /*1910*/  UIMAD UR10, UR38, UR9, UR4 ;  /* 0x00000009260a72a4 */ /* 0x000fe4000f8e0204 */
[----:B------:R-:W-:Y:S02]  /*1920*/  @UP2 USEL UR4, UR58, UR14, !UP1 ;  /* 0x0000000e3a042287 */ /* 0x000fe4000c800000 */
[----:B------:R-:W-:Y:S01]  /*1930*/  ISETP.GT.U32.AND P0, PT, R6, R2, PT ;  /* 0x000000020600720c */ /* 0x000fe20003f04070 */
[----:B------:R-:W-:Y:S02]  /*1940*/  UIMAD.WIDE.U32 UR8, UR38, UR8, URZ ;  /* 0x00000008260872a5 */ /* 0x000fe4000f8e003f */
[----:B------:R-:W-:Y:S02]  /*1950*/  @UP2 UIMAD UR15, UR37, UR12, UR4 ;  /* 0x0000000c250f22a4 */ /* 0x000fe4000f8e0204 */
[----:B------:R-:W-:-:S02]  /*1960*/  USEL UR12, UR11, URZ, UP3 ;  /* 0x0000003f0b0c7287 */ /* 0x000fc40009800000 */
[----:B------:R-:W-:-:S03]  /*1970*/  UIADD3 UR10, UR9, UR10, URZ ;  /* 0x0000000a090a7290 */ /* 0x000fc6000fffe03f */
[----:B------:R-:W-:-:S03]  /*1980*/  @!UP2 UMOV UR15, UR53 ;  /* 0x00000035000fac82 */ /* 0x000fc60008000000 */
        /* <DEDUP_REMOVED lines=16> */
.L_x_606:
[----:B------:R-:W-:Y:S02]  /*1a90*/  UMOV UR11, UR54 ;  /* 0x00000036000b7c82 */ /* 0x000fe40008000000 */
.L_x_607:
[----:B------:R-:W1:Y:S01]  /*1aa0*/  S2R R10, SR_TID.X ;  /* 0x00000000000a7919 */ /* 0x000e620000002100 */
[----:B------:R-:W-:Y:S01]  /*1ab0*/  SHF.R.S32.HI R211, RZ, 0x1f, R210 ;  /* 0x0000001fffd37819 */ /* 0x000fe200000114d2 */
[----:B------:R-:W-:Y:S01]  /*1ac0*/  UIADD3 UR8, UP5, UP4, UR8, UR43, UR51 ;  /* 0x0000002b08087290 */ /* 0x000fe2000fcbe033 */
[----:B------:R-:W-:Y:S01]  /*1ad0*/  IMAD.U32 R9, RZ, RZ, UR17 ;  /* 0x00000011ff097e24 */ /* 0x000fe2000f8e00ff */
[----:B------:R-:W-:Y:S01]  /*1ae0*/  UIADD3 UR14, UR17, UR11, URZ ;  /* 0x0000000b110e7290 */ /* 0x000fe2000fffe03f */
[----:B------:R-:W-:Y:S01]  /*1af0*/  BSSY B1, `(.L_x_603) ;  /* 0x0000a6c000017945 */ /* 0x000fe20003800000 */
[----:B------:R-:W-:Y:S02]  /*1b00*/  UIADD3 UR18, UP1, UP0, UR18, UR8, UR19 ;  /* 0x0000000812127290 */ /* 0x000fe4000f83e013 */
[----:B------:R-:W-:Y:S02]  /*1b10*/  UIADD3.X UR4, UR10, UR52, UR57, UP5, UP4 ;  /* 0x000000340a047290 */ /* 0x000fe4000afe8439 */
[----:B------:R-:W-:-:S02]  /*1b20*/  ULDC.64 UR8, c[0x0][0x1a8] ;  /* 0x00006a0000087ab9 */ /* 0x000fc40000000a00 */
[----:B------:R-:W-:Y:S02]  /*1b30*/  UIADD3.X UR13, UR12, UR4, UR13, UP1, UP0 ;  /* 0x000000040c0d7290 */ /* 0x000fe40008fe040d */
[----:B------:R-:W-:Y:S02]  /*1b40*/  UIMAD UR4, UR61, UR8, URZ ;  /* 0x000000083d0472a4 */ /* 0x000fe4000f8e023f */
[----:B------:R-:W-:Y:S02]  /*1b50*/  UISETP.GE.AND UP0, UPT, UR28, 0x1, UPT ;  /* 0x000000011c00788c */ /* 0x000fe4000bf06270 */
[----:B------:R-:W-:Y:S02]  /*1b60*/  UIMAD UR12, UR37, UR9, UR4 ;  /* 0x00000009250c72a4 */ /* 0x000fe4000f8e0204 */
[----:B------:R-:W-:Y:S02]  /*1b70*/  UMOV UR19, 0x4 ;  /* 0x0000000400137882 */ /* 0x000fe40000000000 */
[----:B------:R-:W-:Y:S01]  /*1b80*/  ULDC.64 UR8, c[0x0][0x378] ;  /* 0x0000de0000087ab9 */ /* 0x000fe20000000a00 */
[----:B-1----:R-:W-:Y:S01]  /*1b90*/  SHF.R.S32.HI R8, RZ, 0x1f, R10 ;  /* 0x0000001fff087819 */ /* 0x002fe2000001140a */
[----:B------:R-:W-:-:S03]  /*1ba0*/  UIMAD UR4, UR61, UR8, URZ ;  /* 0x000000083d0472a4 */ /* 0x000fc6000f8e023f */
[----:B------:R-:W-:Y:S01]  /*1bb0*/  LEA.HI R2, R8, R10, RZ, 0x3 ;  /* 0x0000000a08027211 */ /* 0x000fe200078f18ff */
[----:B------:R-:W-:-:S03]  /*1bc0*/  UIMAD UR10, UR37, UR9, UR4 ;  /* 0x00000009250a72a4 */ /* 0x000fc6000f8e0204 */
[----:B------:R-:W-:Y:S01]  /*1bd0*/  SHF.R.S32.HI R2, RZ, 0x3, R2 ;  /* 0x00000003ff027819 */ /* 0x000fe20000011402 */
[----:B------:R-:W-:Y:S02]  /*1be0*/  ULDC.64 UR8, c[0x0][0x370] ;  /* 0x0000dc0000087ab9 */ /* 0x000fe40000000a00 */
[----:B------:R-:W-:Y:S01]  /*1bf0*/  UIMAD UR4, UR33, UR8, URZ ;  /* 0x00000008210472a4 */ /* 0x000fe2000f8e023f */
[----:B------:R-:W-:Y:S01]  /*1c00*/  SHF.R.S32.HI R18, RZ, 0x1f, R2 ;  /* 0x0000001fff127819 */ /* 0x000fe20000011402 */
[----:B------:R-:W-:Y:S01]  /*1c10*/  UIADD3 UR8, UR17, UR15, URZ ;  /* 0x0000000f11087290 */ /* 0x000fe2000fffe03f */
[----:B------:R-:W-:Y:S01]  /*1c20*/  IADD3 R0, P0, R2, UR17, RZ ;  /* 0x0000001102007c10 */ /* 0x000fe2000ff1e0ff */
[----:B------:R-:W-:-:S03]  /*1c30*/  UIMAD UR4, UR17, UR9, UR4 ;  /* 0x00000009110472a4 */ /* 0x000fc6000f8e0204 */
[----:B------:R-:W-:Y:S01]  /*1c40*/  IADD3.X R7, R18, UR33, RZ, P0, !PT ;  /* 0x0000002112077c10 */ /* 0x000fe200087fe4ff */
[----:B------:R-:W-:-:S04]  /*1c50*/  IMAD.WIDE.U32 R4, R0, c[0x0][0x190], R210 ;  /* 0x0000640000047a25 */ /* 0x000fc800078e00d2 */
[----:B------:R-:W-:Y:S01]  /*1c60*/  IMAD R7, R7, c[0x0][0x190], RZ ;  /* 0x0000640007077a24 */ /* 0x000fe200078e02ff */
[----:B------:R-:W-:-:S03]  /*1c70*/  IADD3 R6, P0, R4, UR40, RZ ;  /* 0x0000002804067c10 */ /* 0x000fc6000ff1e0ff */
[----:B------:R-:W-:-:S05]  /*1c80*/  IMAD R0, R0, c[0x0][0x194], R7 ;  /* 0x0000650000007a24 */ /* 0x000fca00078e0207 */
[----:B------:R-:W-:Y:S02]  /*1c90*/  IADD3.X R7, R5, UR36, R0, P0, !PT ;  /* 0x0000002405077c10 */ /* 0x000fe400087fe400 */
[----:B------:R-:W-:Y:S02]  /*1ca0*/  LEA.HI R0, R8, R10, RZ, 0x5 ;  /* 0x0000000a08007211 */ /* 0x000fe400078f28ff */
[----:B------:R-:W-:Y:S02]  /*1cb0*/  IADD3 R4, P0, R210, UR29, RZ ;  /* 0x0000001dd2047c10 */ /* 0x000fe4000ff1e0ff */
[----:B------:R-:W-:Y:S02]  /*1cc0*/  LOP3.LUT R8, R0, 0xffffffe0, RZ, 0xc0, !PT ;  /* 0xffffffe000087812 */ /* 0x000fe400078ec0ff */
[----:B------:R-:W-:Y:S02]  /*1cd0*/  SHF.R.S32.HI R0, RZ, 0x5, R0 ;  /* 0x00000005ff007819 */ /* 0x000fe40000011400 */
[----:B------:R-:W-:Y:S01]  /*1ce0*/  IADD3.X R5, R211, UR32, RZ, P0, !PT ;  /* 0x00000020d3057c10 */ /* 0x000fe200087fe4ff */
[----:B------:R-:W-:Y:S01]  /*1cf0*/  IMAD.IADD R8, R10, 0x1, -R8 ;  /* 0x000000010a087824 */ /* 0x000fe200078e0a08 */
[----:B------:R-:W-:-:S02]  /*1d00*/  ULDC.64 UR32, c[0x0][0x3c8] ;  /* 0x0000f20000207ab9 */ /* 0x000fc40000000a00 */
[----:B------:R-:W-:Y:S01]  /*1d10*/  UIMAD.WIDE UR14, UR14, UR19, UR32 ;  /* 0x000000130e0e72a5 */ /* 0x000fe2000f8e0220 */
        /* <DEDUP_REMOVED lines=12> */
[----:B------:R-:W-:Y:S01]  /*1de0*/  IADD3 R5, R5, UR10, RZ ;  /* 0x0000000a05057c10 */ /* 0x000fe2000fffe0ff */
[----:B------:R-:W-:Y:S02]  /*1df0*/  ULDC.64 UR10, c[0x0][0x200] ;  /* 0x00008000000a7ab9 */ /* 0x000fe40000000a00 */
[----:B------:R-:W-:Y:S01]  /*1e00*/  IMAD R0, R18, c[0x0][0x370], RZ ;  /* 0x0000dc0012007a24 */ /* 0x000fe200078e02ff */
[----:B------:R-:W-:Y:S01]  /*1e10*/  IADD3 R11, R7, UR12, RZ ;  /* 0x0000000c070b7c10 */ /* 0x000fe2000fffe0ff */
[----:B------:R-:W-:Y:S01]  /*1e20*/  IMAD.WIDE.U32 R4, R2, c[0x0][0x370], R4 ;  /* 0x0000dc0002047a25 */ /* 0x000fe200078e0004 */
[----:B------:R-:W-:-:S03]  /*1e30*/  UIMAD.WIDE UR8, UR8, UR19, UR10 ;  /* 0x00000013080872a5 */ /* 0x000fc6000f8e020a */
[----:B------:R-:W-:Y:S01]  /*1e40*/  IMAD R0, R2, c[0x0][0x374], R0 ;  /* 0x0000dd0002007a24 */ /* 0x000fe200078e0200 */
[----:B------:R-:W-:-:S03]  /*1e50*/  LEA R7, P1, R4, c[0x0][0x330], 0x1 ;  /* 0x0000cc0004077a11 */ /* 0x000fc600078208ff */
[----:B------:R-:W-:Y:S01]  /*1e60*/  IMAD.IADD R0, R5, 0x1, R0 ;  /* 0x0000000105007824 */ /* 0x000fe200078e0200 */
[----:B------:R-:W-:-:S04]  /*1e70*/  LEA R5, P2, R6, c[0x0][0x160], 0x1 ;  /* 0x0000580006057a11 */ /* 0x000fc800078408ff */
[----:B------:R-:W-:Y:S02]  /*1e80*/  LEA.HI.X R4, R4, c[0x0][0x334], R0, 0x1, P1 ;  /* 0x0000cd0004047a11 */ /* 0x000fe400008f0c00 */
[----:B------:R-:W-:Y:S01]  /*1e90*/  LEA.HI.X R6, R6, c[0x0][0x164], R11, 0x1, P2 ;  /* 0x0000590006067a11 */ /* 0x000fe200010f0c0b */
[----:B------:R-:W-:Y:S05]  /*1ea0*/  @!P0 BRA `(.L_x_608) ;  /* 0x0000973000008947 */ /* 0x000fea0003800000 */
        /* <DEDUP_REMOVED lines=12> */
[----:B------:R-:W-:Y:S01]  /*1f70*/  UMOV UR13, UR14 ;  /* 0x0000000e000d7c82 */ /* 0x000fe20008000000 */
[----:B------:R-:W-:Y:S01]  /*1f80*/  MOV R200, R9 ;  /* 0x0000000900c87202 */ /* 0x000fe20000000f00 */
[----:B------:R-:W-:Y:S01]  /*1f90*/  UIADD3 UR4, UR8, -UR4, URZ ;  /* 0x8000000408047290 */ /* 0x000fe2000fffe03f */
[----:B------:R-:W-:Y:S01]  /*1fa0*/  IMAD.MOV.U32 R199, RZ, RZ, R8 ;  /* 0x000000ffffc77224 */ /* 0x000fe200078e0008 */
[----:B------:R-:W-:-:S02]  /*1fb0*/  UMOV UR12, UR15 ;  /* 0x0000000f000c7c82 */ /* 0x000fc40008000000 */
        /* <DEDUP_REMOVED lines=16> */
.L_x_610:
[----:B------:R-:W-:Y:S05]  /*20c0*/  BSYNC B0 ;  /* 0x0000000000007941 */ /* 0x000fea0003800000 */
.L_x_609:
        /* <DEDUP_REMOVED lines=16> */
.L_x_612:
[----:B------:R-:W-:Y:S05]  /*21d0*/  BSYNC B0 ;  /* 0x0000000000007941 */ /* 0x000fea0003800000 */
.L_x_611:
        /* <DEDUP_REMOVED lines=16> */
.L_x_614:
[----:B------:R-:W-:Y:S05]  /*22e0*/  BSYNC B0 ;  /* 0x0000000000007941 */ /* 0x000fea0003800000 */
.L_x_613:
        /* <DEDUP_REMOVED lines=19> */
.L_x_616:
[----:B------:R-:W-:Y:S05]  /*2420*/  BSYNC B0 ;  /* 0x0000000000007941 */ /* 0x000fea0003800000 */
.L_x_615:
        /* <DEDUP_REMOVED lines=22> */
.L_x_618:
[----:B------:R-:W-:Y:S05]  /*2590*/  BSYNC B0 ;  /* 0x0000000000007941 */ /* 0x000fea0003800000 */
.L_x_617:
        /* <DEDUP_REMOVED lines=20> */
.L_x_620:
[----:B------:R-:W-:Y:S05]  /*26e0*/  BSYNC B0 ;  /* 0x0000000000007941 */ /* 0x000fea0003800000 */
.L_x_619:
        /* <DEDUP_REMOVED lines=20> */
.L_x_622:
[----:B------:R-:W-:Y:S05]  /*2830*/  BSYNC B0 ;  /* 0x0000000000007941 */ /* 0x000fea0003800000 */
.L_x_621:
        /* <DEDUP_REMOVED lines=23> */
.L_x_624:
[----:B------:R-:W-:Y:S05]  /*29b0*/  BSYNC B0 ;  /* 0x0000000000007941 */ /* 0x000fea0003800000 */
.L_x_623:
[----:B------:R-:W5:Y:S01]  /*29c0*/  LDL R19, [R1+0x58] ;  /* 0x0000580001137983 */ /* 0x000f620000100800 */
        /* <DEDUP_REMOVED lines=12> */
[C---:B-----5:R-:W-:Y:S01]  /*2a90*/  IADD3 R4, R19.reuse, 0x48, RZ ;  /* 0x0000004813047810 */ /* 0x060fe20007ffe0ff */
[C---:B------:R-:W-:Y:S01]  /*2aa0*/  IMAD.SHL.U32 R10, R19.reuse, 0x4, RZ ;  /* 0x00000004130a7824 */ /* 0x040fe200078e00ff */
[C---:B------:R-:W-:Y:S02]  /*2ab0*/  IADD3 R8, R19.reuse, 0x8, RZ ;  /* 0x0000000813087810 */ /* 0x040fe40007ffe0ff */
[----:B------:R-:W-:Y:S02]  /*2ac0*/  ISETP.GE.AND P2, PT, R4, UR4, PT ;  /* 0x0000000404007c0c */ /* 0x000fe4000bf46270 */
[----:B------:R-:W-:Y:S02]  /*2ad0*/  IADD3 R5, R19, 0x40, RZ ;  /* 0x0000004013057810 */ /* 0x000fe40007ffe0ff */
[----:B------:R-:W-:-:S02]  /*2ae0*/  ISETP.GE.AND P4, PT, R8, UR4, PT ;  /* 0x0000000408007c0c */ /* 0x000fc4000bf86270 */
[----:B------:R-:W-:Y:S02]  /*2af0*/  ISETP.GE.AND P3, PT, R5, UR4, PT ;  /* 0x0000000405007c0c */ /* 0x000fe4000bf66270 */
[----:B------:R-:W-:Y:S02]  /*2b00*/  SHF.R.S32.HI R5, RZ, 0x1f, R4 ;  /* 0x0000001fff057819 */ /* 0x000fe40000011404 */
[----:B------:R-:W-:Y:S02]  /*2b10*/  SHF.R.S32.HI R15, RZ, 0x1f, R19 ;  /* 0x0000001fff0f7819 */ /* 0x000fe40000011413 */
[----:B------:R-:W-:Y:S02]  /*2b20*/  ISETP.GE.AND P5, PT, R19, UR4, PT ;  /* 0x0000000413007c0c */ /* 0x000fe4000bfa6270 */
[----:B------:R-:W-:-:S04]  /*2b30*/  @!P2 LEA R8, P1, R4, UR11, 0x2 ;  /* 0x0000000b0408ac11 */ /* 0x000fc8000f8210ff */
[----:B------:R-:W-:Y:S02]  /*2b40*/  @!P2 LEA.HI.X R9, R4, UR10, R5, 0x2, P1 ;  /* 0x0000000a0409ac11 */ /* 0x000fe400088f1405 */
[----:B------:R-:W-:Y:S02]  /*2b50*/  IADD3 R4, P1, R10, UR11, RZ ;  /* 0x0000000b0a047c10 */ /* 0x000fe4000ff3e0ff */
[----:B------:R-:W-:Y:S01]  /*2b60*/  SHF.L.U64.HI R5, R19, 0x2, R15 ;  /* 0x0000000213057819 */ /* 0x000fe2000001020f */
[----:B------:R-:W5:Y:S03]  /*2b70*/  @!P2 LDG.E R20, [R8.64] ;  /* 0x000000160814a981 */ /* 0x000f66000c1e1900 */
[----:B------:R-:W-:-:S05]  /*2b80*/  IADD3.X R5, R5, UR10, RZ, P1, !PT ;  /* 0x0000000a05057c10 */ /* 0x000fca0008ffe4ff */
[----:B--2---:R1:W2:Y:S04]  /*2b90*/  @!P3 LDG.E R21, [R4.64+0x100] ;  /* 0x000100160415b981 */ /* 0x0042a8000c1e1900 */
[----:B---3--:R1:W3:Y:S04]  /*2ba0*/  @!P4 LDG.E R22, [R4.64+0x20] ;  /* 0x000020160416c981 */ /* 0x0082e8000c1e1900 */
[----:B----4-:R1:W4:Y:S01]  /*2bb0*/  @!P5 LDG.E R23, [R4.64] ;  /* 0x000000160417d981 */ /* 0x010322000c1e1900 */
[----:B------:R-:W-:-:S06]  /*2bc0*/  UIMAD UR4, UR20, -0x80, UR5 ;  /* 0xffffff80140478a4 */ /* 0x000fcc000f8e0205 */
[----:B------:R-:W-:-:S13]  /*2bd0*/  ISETP.GE.AND P5, PT, R2, UR4, PT ;  /* 0x0000000402007c0c */ /* 0x000fda000bfa6270 */
[----:B------:R2:W-:Y:S01]  /*2be0*/  @P5 STS.128 [R0+0xc000], RZ ;  /* 0x00c000ff00005388 */ /* 0x0005e20000000c00 */
[----:B-1----:R-:W-:Y:S01]  /*2bf0*/  IMAD R4, R14, c[0x0][0x1b0], RZ ;  /* 0x00006c000e047a24 */ /* 0x002fe200078e02ff */
[----:B------:R-:W-:Y:S03]  /*2c00*/  BSSY B0, `(.L_x_625) ;  /* 0x0000018000007945 */ /* 0x000fe60003800000 */
[C---:B------:R-:W-:Y:S02]  /*2c10*/  IMAD R10, R12.reuse, c[0x0][0x1b4], R4 ;  /* 0x00006d000c0a7a24 */ /* 0x040fe400078e0204 */
[----:B------:R-:W-:-:S04]  /*2c20*/  IMAD.WIDE.U32 R4, R12, c[0x0][0x1b0], R6 ;  /* 0x00006c000c047a25 */ /* 0x000fc800078e0006 */
[----:B------:R-:W-:Y:S01]  /*2c30*/  IMAD.IADD R10, R5, 0x1, R10 ;  /* 0x00000001050a7824 */ /* 0x000fe200078e020a */
[----:B-----5:R1:W-:Y:S04]  /*2c40*/  STL [R1+0x4], R20 ;  /* 0x0000041401007387 */ /* 0x0203e80000100800 */
[----:B--2---:R1:W-:Y:S04]  /*2c50*/  STL [R1], R21 ;  /* 0x0000001501007387 */ /* 0x0043e80000100800 */
[----:B---3--:R1:W-:Y:S04]  /*2c60*/  STL [R1+0xc], R22 ;  /* 0x00000c1601007387 */ /* 0x0083e80000100800 */
[----:B----4-:R1:W-:Y:S01]  /*2c70*/  STL [R1+0x8], R23 ;  /* 0x0000081701007387 */ /* 0x0103e20000100800 */
        /* <DEDUP_REMOVED lines=16> */
.L_x_626:
[----:B------:R-:W-:Y:S05]  /*2d80*/  BSYNC B0 ;  /* 0x0000000000007941 */ /* 0x000fea0003800000 */
.L_x_625:
[----:B------:R-:W-:Y:S01]  /*2d90*/  ISETP.GE.AND P4, PT, R11, UR4, PT ;  /* 0x000000040b007c0c */ /* 0x000fe2000bf86270 */
[----:B------:R-:W-:-:S12]  /*2da0*/  BSSY B0, `(.L_x_627) ;  /* 0x0000014000007945 */ /* 0x000fd80003800000 */
[----:B------:R4:W-:Y:S01]  /*2db0*/  @P4 STS.128 [R0+0xd000], RZ ;  /* 0x00d000ff00004388 */ /* 0x0009e20000000c00 */
[----:B------:R-:W-:Y:S05]  /*2dc0*/  @P4 BRA `(.L_x_628) ;  /* 0x0000011000004947 */ /* 0x000fea0003800000 */
[----:B------:R-:W-:-:S13]  /*2dd0*/  ISETP.GE.AND P1, PT, R210, c[0x0][0x220], PT ;  /* 0x00008800d2007a0c */ /* 0x000fda0003f26270 */
[----:B------:R1:W-:Y:S01]  /*2de0*/  @P1 STS.128 [R0+0xd000], RZ ;  /* 0x00d000ff00001388 */ /* 0x0003e20000000c00 */
[----:B------:R-:W-:Y:S05]  /*2df0*/  @P1 BRA `(.L_x_628) ;  /* 0x000000e000001947 */ /* 0x000fea0003800000 */
[----:B---3--:R-:W-:Y:S02]  /*2e00*/  IADD3 R8, P1, R2, 0x20, RZ ;  /* 0x0000002002087810 */ /* 0x008fe40007f3e0ff */
        /* <DEDUP_REMOVED lines=13> */
.L_x_628:
[----:B------:R-:W-:Y:S05]  /*2ee0*/  BSYNC B0 ;  /* 0x0000000000007941 */ /* 0x000fea0003800000 */
.L_x_627:
        /* <DEDUP_REMOVED lines=21> */
.L_x_630:
[----:B------:R-:W-:Y:S05]  /*3040*/  BSYNC B0 ;  /* 0x0000000000007941 */ /* 0x000fea0003800000 */
.L_x_629:
        /* <DEDUP_REMOVED lines=21> */
.L_x_632:
[----:B------:R-:W-:Y:S05]  /*31a0*/  BSYNC B0 ;  /* 0x0000000000007941 */ /* 0x000fea0003800000 */
.L_x_631:
        /* <DEDUP_REMOVED lines=18> */
[----:B---3--:R-:W-:Y:S01]  /*32d0*/  IMAD R8, R18, c[0x0][0x1a0], RZ ;  /* 0x0000680012087a24 */ /* 0x008fe200078e02ff */
        /* <DEDUP_REMOVED lines=10> */
.L_x_634:
[----:B------:R-:W-:Y:S05]  /*3380*/  BSYNC B0 ;  /* 0x0000000000007941 */ /* 0x000fea0003800000 */
.L_x_633:
[----:B------:R1:W-:Y:S01]  /*3390*/  @P4 STS.128 [R0+0x11000], RZ ;  /* 0x011000ff00004388 */ /* 0x0003e20000000c00 */
[----:B------:R-:W-:Y:S01]  /*33a0*/  BSSY B0, `(.L_x_635) ;  /* 0x0000013000007945 */ /* 0x000fe20003800000 */
        /* <DEDUP_REMOVED lines=18> */
.L_x_636:
[----:B------:R-:W-:Y:S05]  /*34d0*/  BSYNC B0 ;  /* 0x0000000000007941 */ /* 0x000fea0003800000 */
.L_x_635:
        /* <DEDUP_REMOVED lines=20> */
.L_x_638:
[----:B------:R-:W-:Y:S05]  /*3620*/  BSYNC B0 ;  /* 0x0000000000007941 */ /* 0x000fea0003800000 */
.L_x_637:
        /* <DEDUP_REMOVED lines=19> */
.L_x_640:
[----:B------:R-:W-:Y:S05]  /*3760*/  BSYNC B0 ;  /* 0x0000000000007941 */ /* 0x000fea0003800000 */
.L_x_639:
[----:B------:R-:W-:Y:S01]  /*3770*/  ULDC.64 UR16, c[0x0][0x318] ;  /* 0x0000c60000107ab9 */ /* 0x000fe20000000a00 */
[----:B------:R-:W5:Y:S01]  /*3780*/  LDL R6, [R1+0x4c] ;  /* 0x00004c0001067983 */ /* 0x000f620000100800 */
[----:B------:R-:W-:Y:S02]  /*3790*/  UISETP.NE.U32.AND UP1, UPT, URZ, UR16, UPT ;  /* 0x000000103f00728c */ /* 0x000fe4000bf25070 */
[----:B------:R-:W-:Y:S01]  /*37a0*/  ULDC.64 UR18, c[0x0][0x320] ;  /* 0x0000c80000127ab9 */ /* 0x000fe20000000a00 */
[----:B------:R-:W0:Y:S01]  /*37b0*/  LDGDEPBAR ;  /* 0x00000000000079af */ /* 0x000e220000000000 */
[----:B------:R-:W-:-:S06]  /*37c0*/  UISETP.NE.AND.EX UP1, UPT, URZ, UR17, UPT, UP1 ;  /* 0x000000113f00728c */ /* 0x000fcc000bf25310 */
[----:B------:R-:W-:-:S05]  /*37d0*/  PLOP3.LUT P1, PT, PT, PT, UP1, 0x80, 0x0 ;  /* 0x000000000000781c */ /* 0x000fca0003f2f018 */
[----:B------:R-:W-:Y:S02]  /*37e0*/  @UP1 UIMAD UR4, UR41, UR18, URZ ;  /* 0x00000012290412a4 */ /* 0x000fe4000f8e023f */
[----:B------:R-:W-:Y:S02]  /*37f0*/  @UP1 UMOV UR14, UR37 ;  /* 0x00000025000e1c82 */ /* 0x000fe40008000000 */
[----:B------:R-:W-:Y:S02]  /*3800*/  @UP1 UMOV UR15, UR61 ;  /* 0x0000003d000f1c82 */ /* 0x000fe40008000000 */
[----:B------:R-:W-:Y:S02]  /*3810*/  @UP1 UIMAD.WIDE.U32 UR14, UR34, UR18, UR14 ;  /* 0x00000012220e12a5 */ /* 0x000fe4000f8e000e */
[----:B------:R-:W-:Y:S02]  /*3820*/  @UP1 UIMAD UR19, UR34, UR19, UR4 ;  /* 0x00000013221312a4 */ /* 0x000fe4000f8e0204 */
[----:B------:R-:W-:-:S02]  /*3830*/  @UP1 ULEA UR16, UP0, UR14, UR16, 0x2 ;  /* 0x000000100e101291 */ /* 0x000fc4000f80103f */
[----:B------:R-:W-:-:S04]  /*3840*/  @UP1 UIADD3 UR19, UR15, UR19, URZ ;  /* 0x000000130f131290 */ /* 0x000fc8000fffe03f */
[----:B------:R-:W-:Y:S01]  /*3850*/  @UP1 ULEA.HI.X UR17, UR14, UR17, UR19, 0x2, UP0 ;  /* 0x000000110e111291 */ /* 0x000fe200080f1413 */
[----:B---3--:R-:W-:-:S05]  /*3860*/  IMAD.U32 R4, RZ, RZ, UR16 ;  /* 0x00000010ff047e24 */ /* 0x008fca000f8e00ff */
[----:B------:R-:W-:-:S05]  /*3870*/  IMAD.U32 R5, RZ, RZ, UR17 ;  /* 0x00000011ff057e24 */ /* 0x000fca000f8e00ff */
[----:B-12-4-:R-:W2:Y:S01]  /*3880*/  @P1 LDG.E R0, [R4.64] ;  /* 0x0000001604001981 */ /* 0x016ea2000c1e1900 */
[----:B------:R-:W2:Y:S01]  /*3890*/  @P1 MUFU.RCP R2, c[0x0][0x238] ;  /* 0x00008e0000021b08 */ /* 0x000ea20000001000 */
[----:B------:R-:W-:Y:S01]  /*38a0*/  IADD3 R162, R166, 0x2000, RZ ;  /* 0x00002000a6a27810 */ /* 0x000fe20007ffe0ff */
[----:B------:R-:W-:Y:S01]  /*38b0*/  IMAD.MOV.U32 R209, RZ, RZ, R173 ;  /* 0x000000ffffd17224 */ /* 0x000fe200078e00ad */
[----:B------:R-:W-:Y:S01]  /*38c0*/  CS2R R126, SRZ ;  /* 0x00000000007e7805 */ /* 0x000fe2000001ff00 */
[----:B------:R-:W-:Y:S01]  /*38d0*/  CS2R R124, SRZ ;  /* 0x00000000007c7805 */ /* 0x000fe2000001ff00 */
[----:B------:R-:W-:Y:S01]  /*38e0*/  SEL R162, R162, R166, !P0 ;  /* 0x000000a6a2a27207 */ /* 0x000fe20004000000 */
        /* <DEDUP_REMOVED lines=31> */
[----:B------:R-:W-:Y:S01]  /*3ae0*/  SHF.L.U32 R164, R166, 0x1, RZ ;  /* 0x00000001a6a47819 */ /* 0x000fe200000006ff */
[----:B------:R-:W-:Y:S01]  /*3af0*/  IMAD.MOV.U32 R168, RZ, RZ, 0x20 ;  /* 0x00000020ffa87424 */ /* 0x000fe200078e00ff */
[----:B------:R-:W-:Y:S01]  /*3b00*/  UMOV UR4, URZ ;  /* 0x0000003f00047c82 */ /* 0x000fe20008000000 */
[----:B------:R-:W-:-:S02]  /*3b10*/  IMAD.MOV.U32 R167, RZ, RZ, 0x40 ;  /* 0x00000040ffa77424 */ /* 0x000fc400078e00ff */
[----:B------:R-:W-:Y:S02]  /*3b20*/  IMAD.SHL.U32 R163, R166, 0x2, RZ ;  /* 0x00000002a6a37824 */ /* 0x000fe400078e00ff */
[----:B--2---:R-:W-:Y:S01]  /*3b30*/  @P1 FMUL.FTZ R0, R0, R2 ;  /* 0x0000000200001220 */ /* 0x004fe20000410000 */
[----:B------:R-:W-:-:S03]  /*3b40*/  IADD3 R2, R165, 0x2000, RZ ;  /* 0x00002000a5027810 */ /* 0x000fc60007ffe0ff */
[----:B------:R1:W2:Y:S01]  /*3b50*/  @P1 R2UR UR9, R0 ;  /* 0x00000000000913c2 */ /* 0x0002a200000e0000 */
[----:B------:R-:W-:-:S04]  /*3b60*/  SEL R2, R2, R165, !P0 ;  /* 0x000000a502027207 */ /* 0x000fc80004000000 */
[----:B------:R-:W-:Y:S01]  /*3b70*/  SHF.L.U32 R156, R2, 0x1, RZ ;  /* 0x00000001029c7819 */ /* 0x000fe200000006ff */
[----:B------:R-:W-:-:S04]  /*3b80*/  IMAD.MOV.U32 R2, RZ, RZ, c[0x0][0x22c] ;  /* 0x00008b00ff027624 */ /* 0x000fc800078e00ff */
[----:B------:R-:W-:-:S04]  /*3b90*/  IMAD R2, R2, c[0x0][0x1c0], RZ ;  /* 0x0000700002027a24 */ /* 0x000fc800078e02ff */
[C---:B------:R-:W-:Y:S01]  /*3ba0*/  IMAD.SHL.U32 R4, R2.reuse, 0x8, RZ ;  /* 0x0000000802047824 */ /* 0x040fe200078e00ff */
[----:B------:R-:W-:Y:S02]  /*3bb0*/  SHF.L.U32 R5, R2, 0x4, RZ ;  /* 0x0000000402057819 */ /* 0x000fe400000006ff */
[----:B-1----:R-:W-:Y:S01]  /*3bc0*/  MOV R0, UR20 ;  /* 0x0000001400007c02 */ /* 0x002fe20008000f00 */
[----:B--2---:R-:W-:-:S04]  /*3bd0*/  @UP1 UMOV UR4, UR9 ;  /* 0x0000000900041c82 */ /* 0x004fc80008000000 */
[----:B-----5:R-:W-:-:S05]  /*3be0*/  IMAD R0, R0, 0x80, R6 ;  /* 0x0000008000007824 */ /* 0x020fca00078e0206 */
[----:B------:R-:W-:-:S04]  /*3bf0*/  IADD3 R0, R19, -UR28, -R0 ;  /* 0x8000001c13007c10 */ /* 0x000fc8000fffe800 */
[----:B------:R-:W-:-:S05]  /*3c00*/  IADD3 R0, R0, UR5, RZ ;  /* 0x0000000500007c10 */ /* 0x000fca000fffe0ff */
[----:B------:R1:W-:Y:S02]  /*3c10*/  STL [R1+0x44], R0 ;  /* 0x0000440001007387 */ /* 0x0003e40000100800 */
[----:B-1----:R-:W-:Y:S02]  /*3c20*/  IADD3 R0, R5, 0x20, RZ ;  /* 0x0000002005007810 */ /* 0x002fe40007ffe0ff */
[----:B------:R-:W-:-:S03]  /*3c30*/  SHF.L.U64.HI R5, R19, 0x2, R15 ;  /* 0x0000000213057819 */ /* 0x000fc6000001020f */
[----:B------:R-:W-:-:S05]  /*3c40*/  IMAD.IADD R0, R4, 0x1, R0 ;  /* 0x0000000104007824 */ /* 0x000fca00078e0200 */
[----:B------:R-:W-:-:S05]  /*3c50*/  IADD3 R0, R4, R0, RZ ;  /* 0x0000000004007210 */ /* 0x000fca0007ffe0ff */
        /* <DEDUP_REMOVED lines=8> */
[----:B-1----:R-:W-:-:S02]  /*3ce0*/  IADD3 R0, R19, -0x80, RZ ;  /* 0xffffff8013007810 */ /* 0x002fc40007ffe0ff */
[----:B--2---:R-:W-:Y:S02]  /*3cf0*/  SHF.L.U32 R5, R19, 0x2, RZ ;  /* 0x0000000213057819 */ /* 0x004fe400000006ff */
[----:B---3--:R-:W-:-:S03]  /*3d00*/  IADD3 R2, R4, R2, RZ ;  /* 0x0000000204027210 */ /* 0x008fc60007ffe0ff */
[----:B------:R1:W-:Y:S04]  /*3d10*/  STL [R1+0x3c], R5 ;  /* 0x00003c0501007387 */ /* 0x0003e80000100800 */
[----:B------:R2:W-:Y:S01]  /*3d20*/  STL [R1+0x24], R2 ;  /* 0x0000240201007387 */ /* 0x0005e20000100800 */
[----:B-1----:R-:W-:Y:S01]  /*3d30*/  IADD3 R5, R4, R2, RZ ;  /* 0x0000000204057210 */ /* 0x002fe20007ffe0ff */
[----:B--2---:R-:W-:-:S03]  /*3d40*/  IMAD.SHL.U32 R2, R0, 0x4, RZ ;  /* 0x0000000400027824 */ /* 0x004fc600078e00ff */
[C---:B------:R-:W-:Y:S01]  /*3d50*/  IADD3 R0, R4.reuse, R5, RZ ;  /* 0x0000000504007210 */ /* 0x040fe20007ffe0ff */
[----:B------:R-:W-:Y:S04]  /*3d60*/  STL [R1+0x20], R5 ;  /* 0x0000200501007387 */ /* 0x000fe80000100800 */
[----:B------:R-:W-:Y:S04]  /*3d70*/  STL [R1+0x38], R2 ;  /* 0x0000380201007387 */ /* 0x000fe80000100800 */
[----:B------:R1:W-:Y:S02]  /*3d80*/  STL [R1+0x1c], R0 ;  /* 0x00001c0001007387 */ /* 0x0003e40000100800 */
[----:B-1----:R-:W-:-:S05]  /*3d90*/  IMAD.IADD R0, R4, 0x1, R0 ;  /* 0x0000000104007824 */ /* 0x002fca00078e0200 */
[----:B------:R1:W-:Y:S02]  /*3da0*/  STL [R1+0x18], R0 ;  /* 0x0000180001007387 */ /* 0x0003e40000100800 */
[----:B-1----:R-:W-:-:S05]  /*3db0*/  IADD3 R0, R4, R0, RZ ;  /* 0x0000000004007210 */ /* 0x002fca0007ffe0ff */
[----:B------:R1:W-:Y:S02]  /*3dc0*/  STL [R1+0x14], R0 ;  /* 0x0000140001007387 */ /* 0x0003e40000100800 */
[----:B-1----:R-:W-:-:S05]  /*3dd0*/  IMAD.IADD R0, R4, 0x1, R0 ;  /* 0x0000000104007824 */ /* 0x002fca00078e0200 */
[----:B------:R1:W-:Y:S02]  /*3de0*/  STL [R1+0x10], R0 ;  /* 0x0000100001007387 */ /* 0x0003e40000100800 */
[----:B-1----:R-:W-:-:S05]  /*3df0*/  IADD3 R0, R4, R0, RZ ;  /* 0x0000000004007210 */ /* 0x002fca0007ffe0ff */
[----:B------:R1:W-:Y:S02]  /*3e00*/  STL [R1+0x34], R0 ;  /* 0x0000340001007387 */ /* 0x0003e40000100800 */
.L_x_643:
[----:B------:R-:W2:Y:S01]  /*3e10*/  LDL R52, [R1+0x44] ;  /* 0x0000440001347983 */ /* 0x000ea20000100800 */
[----:B------:R-:W-:Y:S01]  /*3e20*/  IMAD.U32 R169, RZ, RZ, UR8 ;  /* 0x00000008ffa97e24 */ /* 0x000fe2000f8e00ff */
[----:B------:R-:W-:Y:S02]  /*3e30*/  USHF.L.U32 UR9, UR20, 0x7, URZ ;  /* 0x0000000714097899 */ /* 0x000fe4000800063f */
[----:B-1----:R-:W3:Y:S01]  /*3e40*/  LDL R0, [R1+0x54] ;  /* 0x0000540001007983 */ /* 0x002ee20000100800 */
[----:B------:R-:W-:Y:S02]  /*3e50*/  UISETP.GE.AND UP4, UPT, UR8, 0x1, UPT ;  /* 0x000000010800788c */ /* 0x000fe4000bf86270 */
[----:B------:R-:W-:Y:S01]  /*3e60*/  UIADD3 UR9, UR9, 0x80, URZ ;  /* 0x0000008009097890 */ /* 0x000fe2000fffe03f */
[----:B------:R-:W0:Y:S03]  /*3e70*/  LDGDEPBAR ;  /* 0x00000000000079af */ /* 0x000e260000000000 */
[----:B------:R-:W-:Y:S05]  /*3e80*/  UISETP.GE.AND UP0, UPT, UR9, UR5, UPT ;  /* 0x000000050900728c */ /* 0x000fea000bf06270 */
[----:B------:R-:W4:Y:S04]  /*3e90*/  LDL R218, [R1+0x4c] ;  /* 0x00004c0001da7983 */ /* 0x000f280000100800 */
[----:B------:R-:W5:Y:S04]  /*3ea0*/  LDL R217, [R1+0x8] ;  /* 0x0000080001d97983 */ /* 0x000f680000100800 */
[----:B------:R-:W4:Y:S01]  /*3eb0*/  LDL R216, [R1+0xc] ;  /* 0x00000c0001d87983 */ /* 0x000f220000100800 */
[----:B------:R-:W-:Y:S04]  /*3ec0*/  DEPBAR.LE SB0, 0x0 ;  /* 0x000080000000791a */ /* 0x000fe80000000000 */
[----:B------:R-:W-:Y:S08]  /*3ed0*/  BAR.SYNC.DEFER_BLOCKING 0x0 ;  /* 0x0000000000007b1d */ /* 0x000ff00000010000 */
[----:B------:R-:W-:Y:S08]  /*3ee0*/  LDSM.16.M88.4 R64, [R162] ;  /* 0x00000000a240783b */ /* 0x000ff00000000200 */
[----:B------:R-:W1:Y:S08]  /*3ef0*/  LDSM.16.M88.4 R16, [R158+0xc000] ;  /* 0x00c000009e10783b */ /* 0x000e700000000200 */
[----:B------:R-:W1:Y:S08]  /*3f00*/  LDSM.16.M88.4 R60, [R162+0x2000] ;  /* 0x00200000a23c783b */ /* 0x000e700000000200 */
[----:B------:R-:W1:Y:S08]  /*3f10*/  LDSM.16.M88.4 R32, [R158+0xc800] ;  /* 0x00c800009e20783b */ /* 0x000e700000000200 */
[----:B------:R-:W1:Y:S08]  /*3f20*/  LDSM.16.M88.4 R48, [R158+0xd000] ;  /* 0x00d000009e30783b */ /* 0x000e700000000200 */
[----:B------:R-:W2:Y:S01]  /*3f30*/  LDSM.16.M88.4 R132, [R158+0xd800] ;  /* 0x00d800009e84783b */ /* 0x000ea20000000200 */
[-C--:B-1----:R-:W-:Y:S07]  /*3f40*/  HMMA.16816.F32 R4, R64, R16.reuse, RZ ;  /* 0x000000104004723c */ /* 0x082fee00000018ff */
[----:B------:R-:W-:Y:S01]  /*3f50*/  LDSM.16.M88.4 R140, [R161+0xc000] ;  /* 0x00c00000a18c783b */ /* 0x000fe20000000200 */
[C---:B------:R-:W-:Y:S08]  /*3f60*/  HMMA.16816.F32 R8, R60.reuse, R16, RZ ;  /* 0x000000103c08723c */ /* 0x040ff000000018ff */
[-C--:B------:R-:W-:Y:S08]  /*3f70*/  HMMA.16816.F32 R12, R60, R18.reuse, RZ ;  /* 0x000000123c0c723c */ /* 0x080ff000000018ff */
        /* <DEDUP_REMOVED lines=8> */
[C---:B------:R-:W-:Y:S01]  /*4000*/  HMMA.16816.F32 R48, R64.reuse, R50, RZ ;  /* 0x000000324030723c */ /* 0x040fe200000018ff */
[----:B--2---:R-:W-:Y:S07]  /*4010*/  IMAD R169, R169, 0x80, R52 ;  /* 0x00000080a9a97824 */ /* 0x004fee00078e0234 */
[-C--:B------:R-:W-:Y:S01]  /*4020*/  HMMA.16816.F32 R52, R64, R132.reuse, RZ ;  /* 0x000000844034723c */ /* 0x080fe200000018ff */
[----:B---3--:R-:W-:Y:S03]  /*4030*/  R2P PR, R0, 0x6 ;  /* 0x0000000600007804 */ /* 0x008fe60000000000 */
[C---:B------:R-:W-:Y:S02]  /*4040*/  IADD3 R148, R169.reuse, -0x1, RZ ;  /* 0xffffffffa9947810 */ /* 0x040fe40007ffe0ff */
[----:B------:R-:W-:Y:S02]  /*4050*/  IABS R56, R169 ;  /* 0x000000a900387213 */ /* 0x000fe40000000000 */
[----:B------:R-:W-:Y:S02]  /*4060*/  SEL R2, R168, 0xffffffe0, !P1 ;  /* 0xffffffe0a8027807 */ /* 0x000fe40004800000 */
[----:B------:R1:W2:Y:S01]  /*4070*/  I2F R194, R56 ;  /* 0x0000003800c27306 */ /* 0x0002a20000201400 */
[----:B------:R-:W-:Y:S02]  /*4080*/  ISETP.GE.AND P0, PT, R148, RZ, PT ;  /* 0x000000ff9400720c */ /* 0x000fe40003f06270 */
[----:B------:R-:W-:Y:S01]  /*4090*/  IMAD.IADD R0, R162, 0x1, R2 ;  /* 0x00000001a2007824 */ /* 0x000fe200078e0202 */
[C---:B------:R-:W-:Y:S02]  /*40a0*/  IADD3 R152, R169.reuse, 0x8, RZ ;  /* 0x00000008a9987810 */ /* 0x040fe40007ffe0ff */
[----:B------:R-:W-:Y:S02]  /*40b0*/  IADD3 R153, R169, 0x7, RZ ;  /* 0x00000007a9997810 */ /* 0x000fe40007ffe0ff */
[----:B------:R-:W-:Y:S01]  /*40c0*/  ISETP.GE.AND P1, PT, R152, RZ, PT ;  /* 0x000000ff9800720c */ /* 0x000fe20003f26270 */
[----:B------:R-:W3:Y:S01]  /*40d0*/  LDSM.16.M88.4 R136, [R0] ;  /* 0x000000000088783b */ /* 0x000ee20000000200 */
[----:B------:R-:W-:Y:S02]  /*40e0*/  SEL R157, R167, 0xffffffc0, !P2 ;  /* 0xffffffc0a79d7807 */ /* 0x000fe40005000000 */
[C---:B------:R-:W-:Y:S02]  /*40f0*/  IADD3 R172, R169.reuse, 0x30, RZ ;  /* 0x00000030a9ac7810 */ /* 0x040fe40007ffe0ff */
[C---:B------:R-:W-:Y:S02]  /*4100*/  @!P0 IADD3 R148, -R169.reuse, 0x1, RZ ;  /* 0x00000001a9948810 */ /* 0x040fe40007ffe1ff */
[----:B------:R-:W-:Y:S01]  /*4110*/  IADD3 R171, R169, 0x2f, RZ ;  /* 0x0000002fa9ab7810 */ /* 0x000fe20007ffe0ff */
[----:B------:R2:W4:Y:S01]  /*4120*/  LDSM.16.M88.4 R144, [R0+0x2000] ;  /* 0x002000000090783b */ /* 0x0005220000000200 */
[----:B------:R2:W2:Y:S01]  /*4130*/  I2F R193, R148 ;  /* 0x0000009400c17306 */ /* 0x0004a20000201400 */
[----:B------:R-:W-:Y:S02]  /*4140*/  ISETP.GE.AND P0, PT, R153, RZ, PT ;  /* 0x000000ff9900720c */ /* 0x000fe40003f06270 */
[C---:B------:R-:W-:Y:S02]  /*4150*/  @!P1 IADD3 R152, -R169.reuse, -0x8, RZ ;  /* 0xfffffff8a9989810 */ /* 0x040fe40007ffe1ff */
[C---:B------:R-:W-:Y:S01]  /*4160*/  IADD3 R170, R169.reuse, 0x28, RZ ;  /* 0x00000028a9aa7810 */ /* 0x040fe20007ffe0ff */
[C---:B-1----:R-:W-:Y:S01]  /*4170*/  HMMA.16816.F32 R56, R60.reuse, R132, RZ ;  /* 0x000000843c38723c */ /* 0x042fe200000018ff */
[----:B------:R-:W-:Y:S02]  /*4180*/  PLOP3.LUT P5, PT, PT, PT, UP0, 0x80, 0x0 ;  /* 0x000000000000781c */ /* 0x000fe40003faf008 */
[----:B------:R-:W-:Y:S01]  /*4190*/  PLOP3.LUT P6, PT, PT, PT, UP0, 0x80, 0x0 ;  /* 0x000000000000781c */ /* 0x000fe20003fcf008 */
[----:B------:R1:W-:Y:S01]  /*41a0*/  I2F R197, R152 ;  /* 0x0000009800c57306 */ /* 0x0003e20000201400 */
[----:B------:R-:W-:Y:S02]  /*41b0*/  PLOP3.LUT P4, PT, PT, PT, UP0, 0x80, 0x0 ;  /* 0x000000000000781c */ /* 0x000fe40003f8f008 */
[C---:B------:R-:W-:Y:S01]  /*41c0*/  IADD3 R132, R169.reuse, 0x40, RZ ;  /* 0x00000040a9847810 */ /* 0x040fe20007ffe0ff */
[-C--:B------:R-:W-:Y:S01]  /*41d0*/  HMMA.16816.F32 R60, R60, R134.reuse, RZ ;  /* 0x000000863c3c723c */ /* 0x080fe200000018ff */
[C---:B------:R-:W-:Y:S02]  /*41e0*/  IADD3 R133, R169.reuse, 0x3f, RZ ;  /* 0x0000003fa9857810 */ /* 0x040fe40007ffe0ff */
[----:B------:R-:W-:Y:S02]  /*41f0*/  ISETP.GE.AND P1, PT, R132, RZ, PT ;  /* 0x000000ff8400720c */ /* 0x000fe40003f26270 */
[----:B------:R-:W-:Y:S02]  /*4200*/  @!P0 IADD3 R153, -R169, -0x7, RZ ;  /* 0xfffffff9a9998810 */ /* 0x000fe40007ffe1ff */
[----:B------:R-:W-:Y:S01]  /*4210*/  ISETP.GE.AND P0, PT, R133, RZ, PT ;  /* 0x000000ff8500720c */ /* 0x000fe20003f06270 */
[----:B------:R-:W-:Y:S01]  /*4220*/  HMMA.16816.F32 R64, R64, R134, RZ ;  /* 0x000000864040723c */ /* 0x000fe200000018ff */
[----:B------:R5:W5:Y:S01]  /*4230*/  I2F R198, R153 ;  /* 0x0000009900c67306 */ /* 0x000b620000201400 */
[----:B--2---:R-:W2:Y:S02]  /*4240*/  LDSM.16.M88.4 R148, [R161+0xc800] ;  /* 0x00c80000a194783b */ /* 0x004ea40000000200 */
[--C-:B------:R-:W-:Y:S04]  /*4250*/  IMAD.IADD R0, R0, 0x1, R157.reuse ;  /* 0x0000000100007824 */ /* 0x100fe800078e029d */
[C---:B------:R-:W-:Y:S01]  /*4260*/  @!P1 IADD3 R132, -R169.reuse, -0x40, RZ ;  /* 0xffffffc0a9849810 */ /* 0x040fe20007ffe1ff */
[-C--:B---3--:R-:W-:Y:S03]  /*4270*/  HMMA.16816.F32 R4, R136, R140.reuse, R4 ;  /* 0x0000008c8804723c */ /* 0x088fe60000001804 */
[----:B------:R-:W-:Y:S01]  /*4280*/  I2F R181, R132 ;  /* 0x0000008400b57306 */ /* 0x000fe20000201400 */
[C---:B-1----:R-:W-:Y:S02]  /*4290*/  IADD3 R152, R169.reuse, 0x48, RZ ;  /* 0x00000048a9987810 */ /* 0x042fe40007ffe0ff */
[C---:B------:R-:W-:Y:S02]  /*42a0*/  @!P0 IADD3 R133, -R169.reuse, -0x3f, RZ ;  /* 0xffffffc1a9858810 */ /* 0x040fe40007ffe1ff */
[----:B------:R-:W-:Y:S01]  /*42b0*/  ISETP.GE.AND P1, PT, R152, RZ, PT ;  /* 0x000000ff9800720c */ /* 0x000fe20003f26270 */
[C---:B----4-:R-:W-:Y:S04]  /*42c0*/  HMMA.16816.F32 R8, R144.reuse, R140, R8 ;  /* 0x0000008c9008723c */ /* 0x050fe80000001808 */
[----:B------:R1:W-:Y:S03]  /*42d0*/  I2F R180, R133 ;  /* 0x0000008500b47306 */ /* 0x0003e60000201400 */
[C---:B------:R-:W-:Y:S01]  /*42e0*/  IADD3 R140, R169.reuse, 0x47, RZ ;  /* 0x00000047a98c7810 */ /* 0x040fe20007ffe0ff */
[-C--:B------:R-:W-:Y:S01]  /*42f0*/  HMMA.16816.F32 R12, R144, R142.reuse, R12 ;  /* 0x0000008e900c723c */ /* 0x080fe2000000180c */
[C---:B------:R-:W-:Y:S02]  /*4300*/  IADD3 R141, R169.reuse, 0x38, RZ ;  /* 0x00000038a98d7810 */ /* 0x040fe40007ffe0ff */
[----:B------:R-:W-:Y:S02]  /*4310*/  ISETP.GE.AND P0, PT, R140, RZ, PT ;  /* 0x000000ff8c00720c */ /* 0x000fe40003f06270 */
[----:B------:R-:W-:Y:S02]  /*4320*/  @!P1 IADD3 R152, -R169, -0x48, RZ ;  /* 0xffffffb8a9989810 */ /* 0x000fe40007ffe1ff */
[----:B------:R-:W-:Y:S01]  /*4330*/  ISETP.GE.AND P1, PT, R141, RZ, PT ;  /* 0x000000ff8d00720c */ /* 0x000fe20003f26270 */
[C---:B------:R-:W-:Y:S01]  /*4340*/  HMMA.16816.F32 R16, R136.reuse, R142, R16 ;  /* 0x0000008e8810723c */ /* 0x040fe20000001810 */
[----:B------:R3:W4:Y:S03]  /*4350*/  I2F R196, R152 ;  /* 0x0000009800c47306 */ /* 0x0007260000201400 */
[C---:B-----5:R-:W-:Y:S04]  /*4360*/  IADD3 R153, R169.reuse, -0x11, RZ ;  /* 0xffffffefa9997810 */ /* 0x060fe80007ffe0ff */
[-C--:B--2---:R-:W-:Y:S01]  /*4370*/  HMMA.16816.F32 R20, R136, R148.reuse, R20 ;  /* 0x000000948814723c */ /* 0x084fe20000001814 */
[C---:B------:R-:W-:Y:S01]  /*4380*/  @!P0 IADD3 R140, -R169.reuse, -0x47, RZ ;  /* 0xffffffb9a98c8810 */ /* 0x040fe20007ffe1ff */
[----:B-1----:R-:W1:Y:S03]  /*4390*/  LDSM.16.M88.4 R132, [R161+0xd000] ;  /* 0x00d00000a184783b */ /* 0x002e660000000200 */
[----:B------:R-:W-:Y:S01]  /*43a0*/  I2F R195, R140 ;  /* 0x0000008c00c37306 */ /* 0x000fe20000201400 */
[C---:B------:R-:W-:Y:S02]  /*43b0*/  @!P1 IADD3 R141, -R169.reuse, -0x38, RZ ;  /* 0xffffffc8a98d9810 */ /* 0x040fe40007ffe1ff */
[C---:B------:R-:W-:Y:S07]  /*43c0*/  HMMA.16816.F32 R24, R144.reuse, R148, R24 ;  /* 0x000000949018723c */ /* 0x040fee0000001818 */
[----:B------:R2:W-:Y:S01]  /*43d0*/  I2F R191, R141 ;  /* 0x0000008d00bf7306 */ /* 0x0005e20000201400 */
[-C--:B------:R-:W-:Y:S01]  /*43e0*/  HMMA.16816.F32 R28, R144, R150.reuse, R28 ;  /* 0x00000096901c723c */ /* 0x080fe2000000181c */
[C---:B---3--:R-:W-:Y:S03]  /*43f0*/  IADD3 R152, R169.reuse, 0x37, RZ ;  /* 0x00000037a9987810 */ /* 0x048fe60007ffe0ff */
[----:B------:R-:W-:Y:S02]  /*4400*/  IADD3 R149, R169, -0x8, RZ ;  /* 0xfffffff8a9957810 */ /* 0x000fe40007ffe0ff */
[----:B------:R-:W-:Y:S02]  /*4410*/  ISETP.GE.AND P0, PT, R152, RZ, PT ;  /* 0x000000ff9800720c */ /* 0x000fe40003f06270 */
[----:B------:R-:W-:Y:S01]  /*4420*/  ISETP.GE.AND P1, PT, R149, RZ, PT ;  /* 0x000000ff9500720c */ /* 0x000fe20003f26270 */
[C---:B------:R-:W-:Y:S03]  /*4430*/  HMMA.16816.F32 R32, R136.reuse, R150, R32 ;  /* 0x000000968820723c */ /* 0x040fe60000001820 */
[C---:B------:R-:W-:Y:S04]  /*4440*/  IADD3 R148, R169.reuse, -0x9, RZ ;  /* 0xfffffff7a9947810 */ /* 0x040fe80007ffe0ff */
[C---:B------:R-:W-:Y:S05]  /*4450*/  IADD3 R150, R169.reuse, -0x10, RZ ;  /* 0xfffffff0a9967810 */ /* 0x040fea0007ffe0ff */
[C---:B------:R-:W-:Y:S02]  /*4460*/  @!P0 IADD3 R152, -R169.reuse, -0x37, RZ ;  /* 0xffffffc9a9988810 */ /* 0x040fe40007ffe1ff */
[----:B------:R-:W-:Y:S01]  /*4470*/  ISETP.GE.AND P0, PT, R148, RZ, PT ;  /* 0x000000ff9400720c */ /* 0x000fe20003f06270 */
[----:B--2---:R-:W2:Y:S01]  /*4480*/  LDSM.16.M88.4 R140, [R161+0xd800] ;  /* 0x00d80000a18c783b */ /* 0x004ea20000000200 */
[----:B------:R3:W5:Y:S01]  /*4490*/  I2F R189, R152 ;  /* 0x0000009800bd7306 */ /* 0x0007620000201400 */
[C---:B------:R-:W-:Y:S02]  /*44a0*/  @!P1 IADD3 R149, -R169.reuse, 0x8, RZ ;  /* 0x00000008a9959810 */ /* 0x040fe40007ffe1ff */
[----:B------:R-:W-:Y:S01]  /*44b0*/  ISETP.GE.AND P1, PT, R150, RZ, PT ;  /* 0x000000ff9600720c */ /* 0x000fe20003f26270 */
[-C--:B-1----:R-:W-:Y:S06]  /*44c0*/  HMMA.16816.F32 R36, R136, R132.reuse, R36 ;  /* 0x000000848824723c */ /* 0x082fec0000001824 */
[----:B------:R-:W-:Y:S01]  /*44d0*/  I2F R179, R149 ;  /* 0x0000009500b37306 */ /* 0x000fe20000201400 */
[----:B------:R-:W-:Y:S01]  /*44e0*/  @!P0 IADD3 R148, -R169, 0x9, RZ ;  /* 0x00000009a9948810 */ /* 0x000fe20007ffe1ff */
[C---:B------:R-:W-:Y:S01]  /*44f0*/  HMMA.16816.F32 R40, R144.reuse, R132, R40 ;  /* 0x000000849028723c */ /* 0x040fe20000001828 */
[----:B------:R-:W-:Y:S03]  /*4500*/  ISETP.GE.AND P0, PT, R153, RZ, PT ;  /* 0x000000ff9900720c */ /* 0x000fe60003f06270 */
[C---:B------:R-:W-:Y:S02]  /*4510*/  @!P1 IADD3 R150, -R169.reuse, 0x10, RZ ;  /* 0x00000010a9969810 */ /* 0x040fe40007ffe1ff */
[----:B------:R-:W-:Y:S02]  /*4520*/  ISETP.GE.AND P1, PT, R172, RZ, PT ;  /* 0x000000ffac00720c */ /* 0x000fe40003f26270 */
[----:B------:R-:W1:Y:S01]  /*4530*/  I2F R177, R148 ;  /* 0x0000009400b17306 */ /* 0x000e620000201400 */
[-C--:B------:R-:W-:Y:S03]  /*4540*/  HMMA.16816.F32 R44, R144, R134.reuse, R44 ;  /* 0x00000086902c723c */ /* 0x080fe6000000182c */
[----:B---3--:R-:W-:Y:S02]  /*4550*/  IMAD.IADD R152, R162, 0x1, R157 ;  /* 0x00000001a2987824 */ /* 0x008fe400078e029d */
[----:B------:R-:W-:Y:S02]  /*4560*/  @!P0 IADD3 R153, -R169, 0x11, RZ ;  /* 0x00000011a9998810 */ /* 0x000fe40007ffe1ff */
[----:B------:R-:W-:Y:S01]  /*4570*/  ISETP.GE.AND P0, PT, R171, RZ, PT ;  /* 0x000000ffab00720c */ /* 0x000fe20003f06270 */
[C---:B------:R-:W-:Y:S01]  /*4580*/  HMMA.16816.F32 R48, R136.reuse, R134, R48 ;  /* 0x000000868830723c */ /* 0x040fe20000001830 */
[----:B------:R3:W-:Y:S01]  /*4590*/  I2F R192, R150 ;  /* 0x0000009600c07306 */ /* 0x0007e20000201400 */
[----:B------:R-:W-:Y:S02]  /*45a0*/  LDSM.16.M88.4 R132, [R152] ;  /* 0x000000009884783b */ /* 0x000fe40000000200 */
[C---:B------:R-:W-:Y:S02]  /*45b0*/  @!P1 IADD3 R172, -R169.reuse, -0x30, RZ ;  /* 0xffffffd0a9ac9810 */ /* 0x040fe40007ffe1ff */
[----:B------:R-:W-:Y:S02]  /*45c0*/  ISETP.GE.AND P1, PT, R170, RZ, PT ;  /* 0x000000ffaa00720c */ /* 0x000fe40003f26270 */
[-C--:B--2---:R-:W-:Y:S03]  /*45d0*/  HMMA.16816.F32 R52, R136, R140.reuse, R52 ;  /* 0x0000008c8834723c */ /* 0x084fe60000001834 */
[----:B------:R2:W1:Y:S01]  /*45e0*/  I2F R190, R153 ;  /* 0x0000009900be7306 */ /* 0x0004620000201400 */
[C---:B------:R-:W-:Y:S04]  /*45f0*/  @!P0 IADD3 R171, -R169.reuse, -0x2f, RZ ;  /* 0xffffffd1a9ab8810 */ /* 0x040fe80007ffe1ff */
[C---:B------:R-:W-:Y:S04]  /*4600*/  HMMA.16816.F32 R56, R144.reuse, R140, R56 ;  /* 0x0000008c9038723c */ /* 0x040fe80000001838 */
[C---:B------:R-:W-:Y:S01]  /*4610*/  @!P1 IADD3 R170, -R169.reuse, -0x28, RZ ;  /* 0xffffffd8a9aa9810 */ /* 0x040fe20007ffe1ff */
[----:B------:R-:W-:Y:S01]  /*4620*/  I2F R178, R172 ;  /* 0x000000ac00b27306 */ /* 0x000fe20000201400 */
[----:B---3--:R-:W3:Y:S01]  /*4630*/  LDSM.16.M88.4 R148, [R159+0xc000] ;  /* 0x00c000009f94783b */ /* 0x008ee20000000200 */
[C---:B------:R-:W-:Y:S01]  /*4640*/  IADD3 R141, R169.reuse, 0x27, RZ ;  /* 0x00000027a98d7810 */ /* 0x040fe20007ffe0ff */
[-C--:B------:R-:W-:Y:S01]  /*4650*/  HMMA.16816.F32 R60, R144, R142.reuse, R60 ;  /* 0x0000008e903c723c */ /* 0x080fe2000000183c */
[----:B------:R-:W-:Y:S06]  /*4660*/  IADD3 R140, R169, -0x18, RZ ;  /* 0xffffffe8a98c7810 */ /* 0x000fec0007ffe0ff */
[----:B------:R-:W1:Y:S01]  /*4670*/  I2F R174, R171 ;  /* 0x000000ab00ae7306 */ /* 0x000e620000201400 */
[----:B------:R-:W-:Y:S02]  /*4680*/  ISETP.GE.AND P0, PT, R141, RZ, PT ;  /* 0x000000ff8d00720c */ /* 0x000fe40003f06270 */
[----:B------:R-:W-:Y:S01]  /*4690*/  ISETP.GE.AND P1, PT, R140, RZ, PT ;  /* 0x000000ff8c00720c */ /* 0x000fe20003f26270 */
[----:B--2---:R-:W2:Y:S01]  /*46a0*/  LDSM.16.M88.4 R152, [R152+0x2000] ;  /* 0x002000009898783b */ /* 0x004ea20000000200 */
[----:B------:R-:W-:Y:S01]  /*46b0*/  HMMA.16816.F32 R64, R136, R142, R64 ;  /* 0x0000008e8840723c */ /* 0x000fe20000001840 */
[C---:B------:R-:W-:Y:S04]  /*46c0*/  IADD3 R144, R169.reuse, -0x19, RZ ;  /* 0xffffffe7a9907810 */ /* 0x040fe80007ffe0ff */
[----:B------:R-:W-:Y:S01]  /*46d0*/  I2F R186, R170 ;  /* 0x000000aa00ba7306 */ /* 0x000fe20000201400 */
[C---:B------:R-:W-:Y:S01]  /*46e0*/  IADD3 R146, R169.reuse, -0x20, RZ ;  /* 0xffffffe0a9927810 */ /* 0x040fe20007ffe0ff */
[----:B------:R-:W1:Y:S01]  /*46f0*/  LDSM.16.M88.4 R136, [R159+0xc800] ;  /* 0x00c800009f88783b */ /* 0x000e620000000200 */
[C---:B------:R-:W-:Y:S04]  /*4700*/  IADD3 R145, R169.reuse, -0x21, RZ ;  /* 0xffffffdfa9917810 */ /* 0x040fe80007ffe0ff */
[C---:B------:R-:W-:Y:S02]  /*4710*/  @!P0 IADD3 R141, -R169.reuse, -0x27, RZ ;  /* 0xffffffd9a98d8810 */ /* 0x040fe40007ffe1ff */
[C---:B------:R-:W-:Y:S02]  /*4720*/  @!P1 IADD3 R140, -R169.reuse, 0x18, RZ ;  /* 0x00000018a98c9810 */ /* 0x040fe40007ffe1ff */
[----:B------:R-:W1:Y:S01]  /*4730*/  I2F R184, R141 ;  /* 0x0000008d00b87306 */ /* 0x000e620000201400 */
[----:B------:R-:W-:Y:S02]  /*4740*/  ISETP.GE.AND P0, PT, R144, RZ, PT ;  /* 0x000000ff9000720c */ /* 0x000fe40003f06270 */
[----:B------:R-:W-:Y:S07]  /*4750*/  ISETP.GE.AND P1, PT, R146, RZ, PT ;  /* 0x000000ff9200720c */ /* 0x000fee0003f26270 */
[----:B------:R1:W-:Y:S01]  /*4760*/  I2F R175, R140 ;  /* 0x0000008c00af7306 */ /* 0x0003e20000201400 */
[-C--:B---3--:R-:W-:Y:S03]  /*4770*/  HMMA.16816.F32 R4, R132, R148.reuse, R4 ;  /* 0x000000948404723c */ /* 0x088fe60000001804 */
[C---:B------:R-:W-:Y:S02]  /*4780*/  @!P0 IADD3 R144, -R169.reuse, 0x19, RZ ;  /* 0x00000019a9908810 */ /* 0x040fe40007ffe1ff */
[----:B------:R-:W-:Y:S02]  /*4790*/  @!P1 IADD3 R146, -R169, 0x20, RZ ;  /* 0x00000020a9929810 */ /* 0x000fe40007ffe1ff */
[----:B------:R-:W-:Y:S02]  /*47a0*/  ISETP.GE.AND P0, PT, R145, RZ, PT ;  /* 0x000000ff9100720c */ /* 0x000fe40003f06270 */
[----:B------:R3:W3:Y:S01]  /*47b0*/  I2F R172, R144 ;  /* 0x0000009000ac7306 */ /* 0x0006e20000201400 */
[C---:B--2---:R-:W-:Y:S09]  /*47c0*/  HMMA.16816.F32 R8, R152.reuse, R148, R8 ;  /* 0x000000949808723c */ /* 0x044ff20000001808 */
[----:B------:R2:W-:Y:S01]  /*47d0*/  I2F R188, R146 ;  /* 0x0000009200bc7306 */ /* 0x0005e20000201400 */
[-C--:B------:R-:W-:Y:S02]  /*47e0*/  HMMA.16816.F32 R12, R152, R150.reuse, R12 ;  /* 0x00000096980c723c */ /* 0x080fe4000000180c */
[C---:B------:R-:W-:Y:S01]  /*47f0*/  @!P0 IADD3 R145, -R169.reuse, 0x21, RZ ;  /* 0x00000021a9918810 */ /* 0x040fe20007ffe1ff */
[----:B-1----:R-:W1:Y:S01]  /*4800*/  LDSM.16.M88.4 R140, [R159+0xd000] ;  /* 0x00d000009f8c783b */ /* 0x002e620000000200 */
[C---:B------:R-:W-:Y:S02]  /*4810*/  IADD3 R149, R169.reuse, -0x28, RZ ;  /* 0xffffffd8a9957810 */ /* 0x040fe40007ffe0ff */
[C---:B------:R-:W-:Y:S02]  /*4820*/  IADD3 R148, R169.reuse, -0x30, RZ ;  /* 0xffffffd0a9947810 */ /* 0x040fe40007ffe0ff */
[C---:B------:R-:W-:Y:S01]  /*4830*/  HMMA.16816.F32 R16, R132.reuse, R150, R16 ;  /* 0x000000968410723c */ /* 0x040fe20000001810 */
[----:B------:R4:W-:Y:S03]  /*4840*/  I2F R185, R145 ;  /* 0x0000009100b97306 */ /* 0x0009e60000201400 */
[C---:B---3--:R-:W-:Y:S03]  /*4850*/  IADD3 R144, R169.reuse, 0x20, RZ ;  /* 0x00000020a9907810 */ /* 0x048fe60007ffe0ff */
[C---:B------:R-:W-:Y:S01]  /*4860*/  IADD3 R150, R169.reuse, -0x29, RZ ;  /* 0xffffffd7a9967810 */ /* 0x040fe20007ffe0ff */
[-C--:B------:R-:W-:Y:S01]  /*4870*/  HMMA.16816.F32 R20, R132, R136.reuse, R20 ;  /* 0x000000888414723c */ /* 0x080fe20000001814 */
[----:B------:R-:W-:Y:S03]  /*4880*/  ISETP.GE.AND P1, PT, R144, RZ, PT ;  /* 0x000000ff9000720c */ /* 0x000fe60003f26270 */
[C---:B--2---:R-:W-:Y:S04]  /*4890*/  IADD3 R146, R169.reuse, 0x1f, RZ ;  /* 0x0000001fa9927810 */ /* 0x044fe80007ffe0ff */
[C---:B------:R-:W-:Y:S01]  /*48a0*/  HMMA.16816.F32 R24, R152.reuse, R136, R24 ;  /* 0x000000889818723c */ /* 0x040fe20000001818 */
[----:B------:R-:W-:Y:S05]  /*48b0*/  ISETP.GE.AND P0, PT, R146, RZ, PT ;  /* 0x000000ff9200720c */ /* 0x000fea0003f06270 */
[C---:B------:R-:W-:Y:S02]  /*48c0*/  @!P1 IADD3 R144, -R169.reuse, -0x20, RZ ;  /* 0xffffffe0a9909810 */ /* 0x040fe40007ffe1ff */
[-C--:B------:R-:W-:Y:S01]  /*48d0*/  HMMA.16816.F32 R28, R152, R138.reuse, R28 ;  /* 0x0000008a981c723c */ /* 0x080fe2000000181c */
[----:B----4-:R-:W-:Y:S01]  /*48e0*/  IADD3 R145, R169, 0x18, RZ ;  /* 0x00000018a9917810 */ /* 0x010fe20007ffe0ff */
[----:B------:R2:W-:Y:S03]  /*48f0*/  I2F R176, R144 ;  /* 0x0000009000b07306 */ /* 0x0005e60000201400 */
[----:B------:R-:W-:Y:S03]  /*4900*/  ISETP.GE.AND P1, PT, R145, RZ, PT ;  /* 0x000000ff9100720c */ /* 0x000fe60003f26270 */
[C---:B------:R-:W-:Y:S01]  /*4910*/  HMMA.16816.F32 R32, R132.reuse, R138, R32 ;  /* 0x0000008a8420723c */ /* 0x040fe20000001820 */
[----:B------:R-:W3:Y:S03]  /*4920*/  LDSM.16.M88.4 R136, [R159+0xd800] ;  /* 0x00d800009f88783b */ /* 0x000ee60000000200 */
[C---:B------:R-:W-:Y:S04]  /*4930*/  @!P0 IADD3 R146, -R169.reuse, -0x1f, RZ ;  /* 0xffffffe1a9928810 */ /* 0x040fe80007ffe1ff */
[----:B------:R-:W-:Y:S01]  /*4940*/  I2F R151, R146 ;  /* 0x0000009200977306 */ /* 0x000fe20000201400 */
[-C--:B-1----:R-:W-:Y:S03]  /*4950*/  HMMA.16816.F32 R36, R132, R140.reuse, R36 ;  /* 0x0000008c8424723c */ /* 0x082fe60000001824 */
[----:B------:R-:W-:Y:S02]  /*4960*/  @!P1 IADD3 R145, -R169, -0x18, RZ ;  /* 0xffffffe8a9919810 */ /* 0x000fe40007ffe1ff */
[----:B------:R-:W-:Y:S03]  /*4970*/  ISETP.GE.AND P1, PT, R149, RZ, PT ;  /* 0x000000ff9500720c */ /* 0x000fe60003f26270 */
[C---:B------:R-:W-:Y:S01]  /*4980*/  HMMA.16816.F32 R40, R152.reuse, R140, R40 ;  /* 0x0000008c9828723c */ /* 0x040fe20000001828 */
[----:B------:R-:W-:Y:S03]  /*4990*/  I2F R183, R145 ;  /* 0x0000009100b77306 */ /* 0x000fe60000201400 */
[C---:B--2---:R-:W-:Y:S04]  /*49a0*/  IADD3 R144, R169.reuse, 0x17, RZ ;  /* 0x00000017a9907810 */ /* 0x044fe80007ffe0ff */
[-C--:B------:R-:W-:Y:S01]  /*49b0*/  HMMA.16816.F32 R44, R152, R142.reuse, R44 ;  /* 0x0000008e982c723c */ /* 0x080fe2000000182c */
[----:B------:R-:W-:Y:S03]  /*49c0*/  ISETP.GE.AND P0, PT, R144, RZ, PT ;  /* 0x000000ff9000720c */ /* 0x000fe60003f06270 */
[C---:B------:R-:W-:Y:S02]  /*49d0*/  @!P1 IADD3 R149, -R169.reuse, 0x28, RZ ;  /* 0x00000028a9959810 */ /* 0x040fe40007ffe1ff */
[----:B------:R-:W-:Y:S02]  /*49e0*/  ISETP.GE.AND P1, PT, R148, RZ, PT ;  /* 0x000000ff9400720c */ /* 0x000fe40003f26270 */
[----:B------:R1:W-:Y:S01]  /*49f0*/  I2F R171, R149 ;  /* 0x0000009500ab7306 */ /* 0x0003e20000201400 */
[C---:B------:R-:W-:Y:S01]  /*4a00*/  HMMA.16816.F32 R48, R132.reuse, R142, R48 ;  /* 0x0000008e8430723c */ /* 0x040fe20000001830 */
[----:B------:R-:W-:Y:S04]  /*4a10*/  LDSM.16.M88.4 R140, [R0] ;  /* 0x00000000008c783b */ /* 0x000fe80000000200 */
[C---:B------:R-:W-:Y:S02]  /*4a20*/  @!P0 IADD3 R144, -R169.reuse, -0x17, RZ ;  /* 0xffffffe9a9908810 */ /* 0x040fe40007ffe1ff */
[----:B------:R-:W-:Y:S01]  /*4a30*/  ISETP.GE.AND P0, PT, R150, RZ, PT ;  /* 0x000000ff9600720c */ /* 0x000fe20003f06270 */
[-C--:B---3--:R-:W-:Y:S01]  /*4a40*/  HMMA.16816.F32 R52, R132, R136.reuse, R52 ;  /* 0x000000888434723c */ /* 0x088fe20000001834 */
[----:B------:R2:W-:Y:S03]  /*4a50*/  I2F R182, R144 ;  /* 0x0000009000b67306 */ /* 0x0005e60000201400 */
[C---:B------:R-:W-:Y:S04]  /*4a60*/  @!P1 IADD3 R148, -R169.reuse, 0x30, RZ ;  /* 0x00000030a9949810 */ /* 0x040fe80007ffe1ff */
[C---:B------:R-:W-:Y:S03]  /*4a70*/  HMMA.16816.F32 R56, R152.reuse, R136, R56 ;  /* 0x000000889838723c */ /* 0x040fe60000001838 */
[----:B------:R-:W-:Y:S01]  /*4a80*/  I2F R187, R148 ;  /* 0x0000009400bb7306 */ /* 0x000fe20000201400 */
[C---:B------:R-:W-:Y:S03]  /*4a90*/  @!P0 IADD3 R150, -R169.reuse, 0x29, RZ ;  /* 0x00000029a9968810 */ /* 0x040fe60007ffe1ff */
[C---:B------:R-:W-:Y:S01]  /*4aa0*/  IADD3 R136, R169.reuse, -0x38, RZ ;  /* 0xffffffc8a9887810 */ /* 0x040fe20007ffe0ff */
[-C--:B------:R-:W-:Y:S01]  /*4ab0*/  HMMA.16816.F32 R60, R152, R138.reuse, R60 ;  /* 0x0000008a983c723c */ /* 0x080fe2000000183c */
[----:B------:R-:W3:Y:S02]  /*4ac0*/  LDL R155, [R1] ;  /* 0x00000000019b7983 */ /* 0x000ee40000100800 */
[----:B------:R-:W-:Y:S02]  /*4ad0*/  ISETP.GE.AND P3, PT, R136, RZ, PT ;  /* 0x000000ff8800720c */ /* 0x000fe40003f66270 */
[----:B------:R4:W-:Y:S01]  /*4ae0*/  I2F R170, R150 ;  /* 0x0000009600aa7306 */ /* 0x0009e20000201400 */
[----:B------:R-:W3:Y:S01]  /*4af0*/  LDL R154, [R1+0x4] ;  /* 0x00000400019a7983 */ /* 0x000ee20000100800 */
[C---:B-1----:R-:W-:Y:S01]  /*4b00*/  IADD3 R149, R169.reuse, -0x31, RZ ;  /* 0xffffffcfa9957810 */ /* 0x042fe20007ffe0ff */
[----:B------:R-:W-:Y:S01]  /*4b10*/  HMMA.16816.F32 R64, R132, R138, R64 ;  /* 0x0000008a8440723c */ /* 0x000fe20000001840 */
[----:B------:R-:W-:Y:S01]  /*4b20*/  IADD3 R137, R169, 0xf, RZ ;  /* 0x0000000fa9897810 */ /* 0x000fe20007ffe0ff */
[----:B--2---:R-:W1:Y:S01]  /*4b30*/  LDSM.16.M88.4 R144, [R160+0xc000] ;  /* 0x00c00000a090783b */ /* 0x004e620000000200 */
[----:B------:R-:W-:Y:S04]  /*4b40*/  ISETP.GE.AND P0, PT, R149, RZ, PT ;  /* 0x000000ff9500720c */ /* 0x000fe80003f06270 */
[----:B------:R-:W-:Y:S01]  /*4b50*/  IMAD.U32 R138, RZ, RZ, UR20 ;  /* 0x00000014ff8a7e24 */ /* 0x000fe2000f8e00ff */
[----:B------:R-:W-:Y:S01]  /*4b60*/  @!P3 IADD3 R136, -R169, 0x38, RZ ;  /* 0x00000038a988b810 */ /* 0x000fe20007ffe1ff */
[----:B------:R-:W-:Y:S01]  /*4b70*/  FMUL.FTZ R139, R217, 1.4426950216293334961 ;  /* 0x3fb8aa3bd98b7820 */ /* 0x000fe20000410000 */
[----:B------:R2:W5:Y:S01]  /*4b80*/  LDSM.16.M88.4 R132, [R0+0x2000] ;  /* 0x002000000084783b */ /* 0x0005620000000200 */
[----:B------:R-:W-:Y:S01]  /*4b90*/  PLOP3.LUT P3, PT, PT, PT, UP0, 0x80, 0x0 ;  /* 0x000000000000781c */ /* 0x000fe20003f6f008 */
[----:B------:R1:W-:Y:S01]  /*4ba0*/  I2F R153, R136 ;  /* 0x0000008800997306 */ /* 0x0003e20000201400 */
[----:B------:R-:W-:Y:S03]  /*4bb0*/  IMAD R138, R138, 0x80, R218 ;  /* 0x000000808a8a7824 */ /* 0x000fe600078e02da */
[----:B------:R-:W-:Y:S02]  /*4bc0*/  @!P0 IADD3 R149, -R169, 0x31, RZ ;  /* 0x00000031a9958810 */ /* 0x000fe40007ffe1ff */
[----:B------:R-:W-:Y:S02]  /*4bd0*/  ISETP.GE.AND P0, PT, R137, RZ, PT ;  /* 0x000000ff8900720c */ /* 0x000fe40003f06270 */
[----:B------:R-:W-:Y:S02]  /*4be0*/  @P5 ISETP.GE.AND P5, PT, R138, UR5, PT ;  /* 0x000000058a005c0c */ /* 0x000fe4000bfa6270 */
[----:B------:R-:W-:Y:S01]  /*4bf0*/  I2F R149, R149 ;  /* 0x0000009500957306 */ /* 0x000fe20000201400 */
[C---:B----4-:R-:W-:Y:S04]  /*4c00*/  IADD3 R150, R169.reuse, 0x10, RZ ;  /* 0x00000010a9967810 */ /* 0x050fe80007ffe0ff */
[----:B------:R-:W-:Y:S04]  /*4c10*/  ISETP.GE.AND P1, PT, R150, RZ, PT ;  /* 0x000000ff9600720c */ /* 0x000fe80003f26270 */
[C---:B------:R-:W-:Y:S02]  /*4c20*/  @!P0 IADD3 R137, -R169.reuse, -0xf, RZ ;  /* 0xfffffff1a9898810 */ /* 0x040fe40007ffe1ff */
[C---:B--2---:R-:W-:Y:S02]  /*4c30*/  IADD3 R0, R169.reuse, -0x39, RZ ;  /* 0xffffffc7a9007810 */ /* 0x044fe40007ffe0ff */
[----:B------:R2:W-:Y:S01]  /*4c40*/  I2F R148, R137 ;  /* 0x0000008900947306 */ /* 0x0005e20000201400 */
[----:B------:R-:W-:Y:S02]  /*4c50*/  PLOP3.LUT P0, PT, PT, PT, UP0, 0x80, 0x0 ;  /* 0x000000000000781c */ /* 0x000fe40003f0f008 */
[----:B------:R-:W-:Y:S02]  /*4c60*/  ISETP.GE.AND P2, PT, R0, RZ, PT ;  /* 0x000000ff0000720c */ /* 0x000fe40003f46270 */
[C---:B------:R-:W-:Y:S01]  /*4c70*/  @!P1 IADD3 R150, -R169.reuse, -0x10, RZ ;  /* 0xfffffff0a9969810 */ /* 0x040fe20007ffe1ff */
[-C--:B-1----:R-:W-:Y:S01]  /*4c80*/  HMMA.16816.F32 R4, R140, R144.reuse, R4 ;  /* 0x000000908c04723c */ /* 0x082fe20000001804 */
[----:B------:R-:W-:Y:S04]  /*4c90*/  PLOP3.LUT P1, PT, PT, PT, UP0, 0x80, 0x0 ;  /* 0x000000000000781c */ /* 0x000fe80003f2f008 */
[----:B------:R-:W-:Y:S03]  /*4ca0*/  I2F R150, R150 ;  /* 0x0000009600967306 */ /* 0x000fe60000201400 */
[C---:B-----5:R-:W-:Y:S04]  /*4cb0*/  HMMA.16816.F32 R8, R132.reuse, R144, R8 ;  /* 0x000000908408723c */ /* 0x060fe80000001808 */
[----:B------:R-:W-:Y:S02]  /*4cc0*/  @!P2 IADD3 R0, -R169, 0x39, RZ ;  /* 0x00000039a900a810 */ /* 0x000fe40007ffe1ff */
[----:B------:R-:W-:Y:S02]  /*4cd0*/  PLOP3.LUT P2, PT, PT, PT, UP0, 0x80, 0x0 ;  /* 0x000000000000781c */ /* 0x000fe40003f4f008 */
[----:B------:R-:W-:Y:S01]  /*4ce0*/  I2F R152, R0 ;  /* 0x0000000000987306 */ /* 0x000fe20000201400 */
[----:B------:R-:W-:Y:S01]  /*4cf0*/  @P1 IADD3 R136, R138, 0x1, RZ ;  /* 0x000000018a881810 */ /* 0x000fe20007ffe0ff */
[-C--:B------:R-:W-:Y:S01]  /*4d00*/  HMMA.16816.F32 R12, R132, R146.reuse, R12 ;  /* 0x00000092840c723c */ /* 0x080fe2000000180c */
[----:B------:R-:W-:Y:S02]  /*4d10*/  FSETP.NEU.FTZ.AND P1, PT, R217, -INF , PT ;  /* 0xff800000d900780b */ /* 0x000fe40003f3d000 */
[----:B------:R-:W-:Y:S01]  /*4d20*/  @P4 ISETP.GE.AND P4, PT, R136, UR5, PT ;  /* 0x0000000588004c0c */ /* 0x000fe2000bf86270 */
[----:B--2---:R-:W-:Y:S01]  /*4d30*/  FMUL.FTZ R137, R216, 1.4426950216293334961 ;  /* 0x3fb8aa3bd8897820 */ /* 0x004fe20000410000 */
[----:B------:R-:W-:Y:S02]  /*4d40*/  FSEL R139, R139, RZ, P1 ;  /* 0x000000ff8b8b7208 */ /* 0x000fe40000800000 */
[----:B------:R-:W-:Y:S01]  /*4d50*/  PLOP3.LUT P1, PT, PT, PT, UP0, 0x80, 0x0 ;  /* 0x000000000000781c */ /* 0x000fe20003f2f008 */
[----:B------:R-:W-:Y:S01]  /*4d60*/  FFMA.FTZ R4, R194, -UR4, R4 ;  /* 0x80000004c2047c23 */ /* 0x000fe20008010004 */
[C---:B------:R-:W-:Y:S03]  /*4d70*/  HMMA.16816.F32 R16, R140.reuse, R146, R16 ;  /* 0x000000928c10723c */ /* 0x040fe60000001810 */
[----:B------:R-:W-:Y:S01]  /*4d80*/  FFMA.FTZ R5, R193, -UR4, R5 ;  /* 0x80000004c1057c23 */ /* 0x000fe20008010005 */
[----:B------:R-:W-:Y:S01]  /*4d90*/  @P0 FSEL R4, R4, -INF , !P5 ;  /* 0xff80000004040808 */ /* 0x000fe20006800000 */
[----:B------:R-:W-:Y:S01]  /*4da0*/  FFMA.FTZ R7, R198, -UR4, R7 ;  /* 0x80000004c6077c23 */ /* 0x000fe20008010007 */
[----:B------:R-:W-:Y:S01]  /*4db0*/  PLOP3.LUT P0, PT, PT, PT, UP0, 0x80, 0x0 ;  /* 0x000000000000781c */ /* 0x000fe20003f0f008 */
[----:B------:R-:W-:Y:S01]  /*4dc0*/  FFMA.FTZ R6, R197, -UR4, R6 ;  /* 0x80000004c5067c23 */ /* 0x000fe20008010006 */
[----:B------:R-:W-:Y:S01]  /*4dd0*/  @P2 FSEL R5, R5, -INF , !P4 ;  /* 0xff80000005052808 */ /* 0x000fe20006000000 */
[--C-:B------:R-:W-:Y:S01]  /*4de0*/  FFMA.FTZ R4, R4, c[0x0][0x23c], -R139.reuse ;  /* 0x00008f0004047a23 */ /* 0x100fe2000001088b */
[----:B------:R-:W-:Y:S02]  /*4df0*/  FSETP.NEU.FTZ.AND P2, PT, R216, -INF , PT ;  /* 0xff800000d800780b */ /* 0x000fe40003f5d000 */
[----:B------:R-:W-:Y:S01]  /*4e00*/  @P1 FSEL R7, R7, -INF , !P4 ;  /* 0xff80000007071808 */ /* 0x000fe20006000000 */
[----:B------:R1:W-:Y:S01]  /*4e10*/  MUFU.EX2 R229, R4 ;  /* 0x0000000400e57308 */ /* 0x0003e20000000800 */
[----:B------:R-:W-:Y:S01]  /*4e20*/  FSEL R137, R137, RZ, P2 ;  /* 0x000000ff89897208 */ /* 0x000fe20001000000 */
[----:B------:R-:W-:Y:S01]  /*4e30*/  FFMA.FTZ R5, R5, c[0x0][0x23c], -R139 ;  /* 0x00008f0005057a23 */ /* 0x000fe2000001088b */
[----:B------:R-:W-:Y:S01]  /*4e40*/  PLOP3.LUT P1, PT, PT, PT, UP0, 0x80, 0x0 ;  /* 0x000000000000781c */ /* 0x000fe20003f2f008 */
[----:B------:R-:W-:Y:S02]  /*4e50*/  FFMA.FTZ R10, R196, -UR4, R10 ;  /* 0x80000004c40a7c23 */ /* 0x000fe4000801000a */
[----:B------:R-:W-:Y:S01]  /*4e60*/  @P0 FSEL R6, R6, -INF , !P5 ;  /* 0xff80000006060808 */ /* 0x000fe20006800000 */
[----:B------:R-:W-:Y:S01]  /*4e70*/  FFMA.FTZ R7, R7, c[0x0][0x23c], -R137 ;  /* 0x00008f0007077a23 */ /* 0x000fe20000010889 */
[----:B------:R-:W-:Y:S01]  /*4e80*/  PLOP3.LUT P0, PT, PT, PT, UP0, 0x80, 0x0 ;  /* 0x000000000000781c */ /* 0x000fe20003f0f008 */
[----:B------:R-:W-:Y:S01]  /*4e90*/  FFMA.FTZ R13, R189, -UR4, R13 ;  /* 0x80000004bd0d7c23 */ /* 0x000fe2000801000d */
[----:B------:R-:W-:Y:S01]  /*4ea0*/  MUFU.EX2 R226, R5 ;  /* 0x0000000500e27308 */ /* 0x000fe20000000800 */
[----:B------:R-:W-:Y:S02]  /*4eb0*/  FFMA.FTZ R6, R6, c[0x0][0x23c], -R137 ;  /* 0x00008f0006067a23 */ /* 0x000fe40000010889 */
[----:B------:R-:W-:Y:S02]  /*4ec0*/  FFMA.FTZ R12, R191, -UR4, R12 ;  /* 0x80000004bf0c7c23 */ /* 0x000fe4000801000c */
[----:B------:R-:W-:Y:S02]  /*4ed0*/  FFMA.FTZ R17, R177, -UR4, R17 ;  /* 0x80000004b1117c23 */ /* 0x000fe40008010011 */
[C---:B------:R-:W-:Y:S02]  /*4ee0*/  FFMA.FTZ R8, R181.reuse, -UR4, R8 ;  /* 0x80000004b5087c23 */ /* 0x040fe40008010008 */
[----:B------:R-:W-:Y:S01]  /*4ef0*/  FFMA.FTZ R9, R180, -UR4, R9 ;  /* 0x80000004b4097c23 */ /* 0x000fe20008010009 */
[----:B------:R-:W-:Y:S01]  /*4f00*/  MUFU.EX2 R249, R6 ;  /* 0x0000000600f97308 */ /* 0x000fe20000000800 */
[----:B------:R-:W-:Y:S01]  /*4f10*/  FFMA.FTZ R14, R181, -UR4, R14 ;  /* 0x80000004b50e7c23 */ /* 0x000fe2000801000e */
[----:B------:R-:W-:Y:S01]  /*4f20*/  @P0 FSEL R8, R8, -INF , !P5 ;  /* 0xff80000008080808 */ /* 0x000fe20006800000 */
[----:B------:R-:W-:Y:S01]  /*4f30*/  FFMA.FTZ R11, R195, -UR4, R11 ;  /* 0x80000004c30b7c23 */ /* 0x000fe2000801000b */
[----:B-1----:R-:W-:Y:S01]  /*4f40*/  @P3 IADD3 R4, R138, 0x8, RZ ;  /* 0x000000088a043810 */ /* 0x002fe20007ffe0ff */
[----:B------:R-:W-:Y:S01]  /*4f50*/  FFMA.FTZ R15, R180, -UR4, R15 ;  /* 0x80000004b40f7c23 */ /* 0x000fe2000801000f */
[----:B------:R-:W-:Y:S01]  /*4f60*/  PLOP3.LUT P3, PT, PT, PT, UP0, 0x80, 0x0 ;  /* 0x000000000000781c */ /* 0x000fe20003f6f008 */
[----:B------:R-:W-:Y:S01]  /*4f70*/  FFMA.FTZ R16, R179, -UR4, R16 ;  /* 0x80000004b3107c23 */ /* 0x000fe20008010010 */
[----:B------:R-:W-:Y:S01]  /*4f80*/  @P6 ISETP.GE.AND P6, PT, R4, UR5, PT ;  /* 0x0000000504006c0c */ /* 0x000fe2000bfc6270 */
[----:B------:R-:W-:Y:S01]  /*4f90*/  FFMA.FTZ R19, R193, -UR4, R19 ;  /* 0x80000004c1137c23 */ /* 0x000fe20008010013 */
[----:B------:R1:W-:Y:S01]  /*4fa0*/  MUFU.EX2 R247, R7 ;  /* 0x0000000700f77308 */ /* 0x0003e20000000800 */
[----:B------:R-:W-:Y:S01]  /*4fb0*/  @P1 FSEL R9, R9, -INF , !P4 ;  /* 0xff80000009091808 */ /* 0x000fe20006000000 */
[----:B------:R-:W-:Y:S01]  /*4fc0*/  FFMA.FTZ R18, R194, -UR4, R18 ;  /* 0x80000004c2127c23 */ /* 0x000fe20008010012 */
[----:B------:R-:W-:Y:S11]  /*4fd0*/  PLOP3.LUT P0, PT, PT, PT, UP0, 0x80, 0x0 ;  /* 0x000000000000781c */ /* 0x000ff60003f0f008 */
[----:B------:R-:W-:Y:S02]  /*4fe0*/  @!UPT UIADD3 URZ, URZ, URZ, URZ ;  /* 0x0000003f3f3ff290 */ /* 0x000fe4000fffe03f */
[----:B------:R-:W-:Y:S02]  /*4ff0*/  @P0 FSEL R10, R10, -INF , !P5 ;  /* 0xff8000000a0a0808 */ /* 0x000fe40006800000 */
[----:B------:R-:W-:Y:S02]  /*5000*/  PLOP3.LUT P0, PT, PT, PT, UP0, 0x80, 0x0 ;  /* 0x000000000000781c */ /* 0x000fe40003f0f008 */
[----:B------:R-:W-:Y:S11]  /*5010*/  PLOP3.LUT P5, PT, PT, PT, UP0, 0x80, 0x0 ;  /* 0x000000000000781c */ /* 0x000ff60003faf008 */
[----:B------:R-:W-:Y:S02]  /*5020*/  @P0 FSEL R12, R12, -INF , !P6 ;  /* 0xff8000000c0c0808 */ /* 0x000fe40007000000 */
[----:B------:R-:W-:Y:S11]  /*5030*/  PLOP3.LUT P0, PT, PT, PT, UP0, 0x80, 0x0 ;  /* 0x000000000000781c */ /* 0x000ff60003f0f008 */
[----:B------:R-:W-:Y:S02]  /*5040*/  @!UPT UIADD3 URZ, URZ, URZ, URZ ;  /* 0x0000003f3f3ff290 */ /* 0x000fe4000fffe03f */
[----:B------:R-:W-:Y:S02]  /*5050*/  @P0 FSEL R14, R14, -INF , !P6 ;  /* 0xff8000000e0e0808 */ /* 0x000fe40007000000 */
[----:B------:R-:W-:Y:S11]  /*5060*/  PLOP3.LUT P0, PT, PT, PT, UP0, 0x80, 0x0 ;  /* 0x000000000000781c */ /* 0x000ff60003f0f008 */
[----:B------:R-:W-:Y:S02]  /*5070*/  @!UPT UIADD3 URZ, URZ, URZ, URZ ;  /* 0x0000003f3f3ff290 */ /* 0x000fe4000fffe03f */
[----:B------:R-:W-:Y:S02]  /*5080*/  @P0 FSEL R16, R16, -INF , !P6 ;  /* 0xff80000010100808 */ /* 0x000fe40007000000 */
[----:B------:R-:W-:Y:S03]  /*5090*/  PLOP3.LUT P0, PT, PT, PT, UP0, 0x80, 0x0 ;  /* 0x000000000000781c */ /* 0x000fe60003f0f008 */
[----:B------:R-:W-:Y:S04]  /*50a0*/  FFMA.FTZ R16, R16, c[0x0][0x23c], -R139 ;  /* 0x00008f0010107a23 */ /* 0x000fe8000001088b */
[----:B------:R-:W-:Y:S06]  /*50b0*/  MUFU.EX2 R233, R16 ;  /* 0x0000001000e97308 */ /* 0x000fec0000000800 */
[----:B------:R-:W-:Y:S02]  /*50c0*/  @P0 FSEL R18, R18, -INF , !P6 ;  /* 0xff80000012120808 */ /* 0x000fe40007000000 */
[----:B------:R-:W-:Y:S02]  /*50d0*/  PLOP3.LUT P0, PT, PT, PT, UP0, 0x80, 0x0 ;  /* 0x000000000000781c */ /* 0x000fe40003f0f008 */
[----:B------:R-:W-:Y:S01]  /*50e0*/  PLOP3.LUT P6, PT, PT, PT, UP0, 0x80, 0x0 ;  /* 0x000000000000781c */ /* 0x000fe20003fcf008 */
[----:B------:R-:W-:Y:S04]  /*50f0*/  FFMA.FTZ R18, R18, c[0x0][0x23c], -R137 ;  /* 0x00008f0012127a23 */ /* 0x000fe80000010889 */
[----:B------:R-:W-:Y:S01]  /*5100*/  MUFU.EX2 R239, R18 ;  /* 0x0000001200ef7308 */ /* 0x000fe20000000800 */
[C---:B---3--:R-:W-:Y:S01]  /*5110*/  FMUL.FTZ R136, R155.reuse, 1.4426950216293334961 ;  /* 0x3fb8aa3b9b887820 */ /* 0x048fe20000410000 */
[----:B------:R-:W-:Y:S04]  /*5120*/  FSETP.NEU.FTZ.AND P2, PT, R155, -INF , PT ;  /* 0xff8000009b00780b */ /* 0x000fe80003f5d000 */
[----:B------:R-:W-:Y:S01]  /*5130*/  FSEL R136, R136, RZ, P2 ;  /* 0x000000ff88887208 */ /* 0x000fe20001000000 */
[C---:B------:R-:W-:Y:S01]  /*5140*/  FMUL.FTZ R0, R154.reuse, 1.4426950216293334961 ;  /* 0x3fb8aa3b9a007820 */ /* 0x040fe20000410000 */
[----:B------:R-:W-:Y:S02]  /*5150*/  PLOP3.LUT P2, PT, PT, PT, UP0, 0x80, 0x0 ;  /* 0x000000000000781c */ /* 0x000fe40003f4f008 */
[----:B------:R-:W-:Y:S01]  /*5160*/  FSETP.NEU.FTZ.AND P1, PT, R154, -INF , PT ;  /* 0xff8000009a00780b */ /* 0x000fe20003f3d000 */
[--C-:B------:R-:W-:Y:S02]  /*5170*/  FFMA.FTZ R8, R8, c[0x0][0x23c], -R136.reuse ;  /* 0x00008f0008087a23 */ /* 0x100fe40000010888 */
[--C-:B------:R-:W-:Y:S01]  /*5180*/  FFMA.FTZ R9, R9, c[0x0][0x23c], -R136.reuse ;  /* 0x00008f0009097a23 */ /* 0x100fe20000010888 */
[----:B------:R-:W-:Y:S01]  /*5190*/  FSEL R0, R0, RZ, P1 ;  /* 0x000000ff00007208 */ /* 0x000fe20000800000 */
[----:B------:R2:W-:Y:S01]  /*51a0*/  MUFU.EX2 R251, R8 ;  /* 0x0000000800fb7308 */ /* 0x0005e20000000800 */
[----:B------:R-:W-:Y:S01]  /*51b0*/  PLOP3.LUT P1, PT, PT, PT, UP0, 0x80, 0x0 ;  /* 0x000000000000781c */ /* 0x000fe20003f2f008 */
[----:B------:R-:W-:Y:S02]  /*51c0*/  FFMA.FTZ R12, R12, c[0x0][0x23c], -R136 ;  /* 0x00008f000c0c7a23 */ /* 0x000fe40000010888 */
[--C-:B------:R-:W-:Y:S02]  /*51d0*/  FFMA.FTZ R10, R10, c[0x0][0x23c], -R0.reuse ;  /* 0x00008f000a0a7a23 */ /* 0x100fe40000010800 */
[----:B------:R-:W-:Y:S01]  /*51e0*/  @P2 IADD3 R4, R138, 0x9, RZ ;  /* 0x000000098a042810 */ /* 0x000fe20007ffe0ff */
[--C-:B------:R-:W-:Y:S01]  /*51f0*/  FFMA.FTZ R14, R14, c[0x0][0x23c], -R0.reuse ;  /* 0x00008f000e0e7a23 */ /* 0x100fe20000010800 */
[----:B------:R-:W-:Y:S02]  /*5200*/  PLOP3.LUT P2, PT, PT, PT, UP0, 0x80, 0x0 ;  /* 0x000000000000781c */ /* 0x000fe40003f4f008 */
[----:B------:R-:W-:Y:S01]  /*5210*/  @P3 ISETP.GE.AND P3, PT, R4, UR5, PT ;  /* 0x0000000504003c0c */ /* 0x000fe2000bf66270 */
[----:B------:R-:W3:Y:S01]  /*5220*/  MUFU.EX2 R145, R10 ;  /* 0x0000000a00917308 */ /* 0x000ee20000000800 */
[----:B-1----:R-:W1:Y:S02]  /*5230*/  LDSM.16.M88.4 R4, [R160+0xc800] ;  /* 0x00c80000a004783b */ /* 0x002e640000000200 */
[----:B------:R-:W-:Y:S02]  /*5240*/  @P1 FSEL R11, R11, -INF , !P4 ;  /* 0xff8000000b0b1808 */ /* 0x000fe40006000000 */
[----:B------:R-:W-:Y:S02]  /*5250*/  PLOP3.LUT P1, PT, PT, PT, UP0, 0x80, 0x0 ;  /* 0x000000000000781c */ /* 0x000fe40003f2f008 */
[----:B------:R-:W-:Y:S01]  /*5260*/  PLOP3.LUT P4, PT, PT, PT, UP0, 0x80, 0x0 ;  /* 0x000000000000781c */ /* 0x000fe20003f8f008 */
[----:B------:R-:W-:Y:S02]  /*5270*/  FFMA.FTZ R11, R11, c[0x0][0x23c], -R0 ;  /* 0x00008f000b0b7a23 */ /* 0x000fe40000010800 */
[----:B------:R-:W-:Y:S08]  /*5280*/  MUFU.EX2 R248, R12 ;  /* 0x0000000c00f87308 */ /* 0x000ff00000000800 */
[----:B------:R-:W-:Y:S02]  /*5290*/  @P1 FSEL R13, R13, -INF , !P3 ;  /* 0xff8000000d0d1808 */ /* 0x000fe40005800000 */
[----:B------:R-:W-:Y:S01]  /*52a0*/  PLOP3.LUT P1, PT, PT, PT, UP0, 0x80, 0x0 ;  /* 0x000000000000781c */ /* 0x000fe20003f2f008 */
[----:B------:R-:W-:Y:S01]  /*52b0*/  MUFU.EX2 R144, R11 ;  /* 0x0000000b00907308 */ /* 0x000fe20000000800 */
[----:B--2---:R-:W-:Y:S01]  /*52c0*/  @P4 IADD3 R8, R138, 0x10, RZ ;  /* 0x000000108a084810 */ /* 0x004fe20007ffe0ff */
[----:B------:R-:W-:Y:S01]  /*52d0*/  FFMA.FTZ R13, R13, c[0x0][0x23c], -R136 ;  /* 0x00008f000d0d7a23 */ /* 0x000fe20000010888 */
[----:B------:R-:W-:Y:S02]  /*52e0*/  PLOP3.LUT P4, PT, PT, PT, UP0, 0x80, 0x0 ;  /* 0x000000000000781c */ /* 0x000fe40003f8f008 */
[----:B------:R-:W-:Y:S02]  /*52f0*/  @P5 ISETP.GE.AND P5, PT, R8, UR5, PT ;  /* 0x0000000508005c0c */ /* 0x000fe4000bfa6270 */
[----:B------:R-:W-:Y:S02]  /*5300*/  @P2 IADD3 R8, R138, 0x11, RZ ;  /* 0x000000118a082810 */ /* 0x000fe40007ffe0ff */
[----:B------:R-:W-:Y:S01]  /*5310*/  PLOP3.LUT P2, PT, PT, PT, UP0, 0x80, 0x0 ;  /* 0x000000000000781c */ /* 0x000fe20003f4f008 */
[----:B------:R-:W-:Y:S02]  /*5320*/  MUFU.EX2 R246, R13 ;  /* 0x0000000d00f67308 */ /* 0x000fe40000000800 */
[----:B------:R-:W-:Y:S02]  /*5330*/  @P1 FSEL R15, R15, -INF , !P3 ;  /* 0xff8000000f0f1808 */ /* 0x000fe40005800000 */
[----:B------:R-:W-:Y:S02]  /*5340*/  PLOP3.LUT P1, PT, PT, PT, UP0, 0x80, 0x0 ;  /* 0x000000000000781c */ /* 0x000fe40003f2f008 */
[----:B------:R-:W-:Y:S01]  /*5350*/  @P4 ISETP.GE.AND P4, PT, R8, UR5, PT ;  /* 0x0000000508004c0c */ /* 0x000fe2000bf86270 */
[----:B------:R-:W-:Y:S01]  /*5360*/  FFMA.FTZ R15, R15, c[0x0][0x23c], -R0 ;  /* 0x00008f000f0f7a23 */ /* 0x000fe20000010800 */
[-C--:B-1----:R-:W-:Y:S02]  /*5370*/  HMMA.16816.F32 R20, R140, R4.reuse, R20 ;  /* 0x000000048c14723c */ /* 0x082fe40000001814 */
[----:B------:R-:W-:Y:S07]  /*5380*/  MUFU.EX2 R250, R9 ;  /* 0x0000000900fa7308 */ /* 0x000fee0000000800 */
[----:B------:R-:W-:Y:S01]  /*5390*/  @P1 FSEL R17, R17, -INF , !P3 ;  /* 0xff80000011111808 */ /* 0x000fe20005800000 */
[C---:B------:R-:W-:Y:S01]  /*53a0*/  HMMA.16816.F32 R24, R132.reuse, R4, R24 ;  /* 0x000000048418723c */ /* 0x040fe20000001818 */
[----:B------:R-:W-:Y:S01]  /*53b0*/  PLOP3.LUT P1, PT, PT, PT, UP0, 0x80, 0x0 ;  /* 0x000000000000781c */ /* 0x000fe20003f2f008 */
[----:B------:R-:W-:Y:S02]  /*53c0*/  MUFU.EX2 R252, R15 ;  /* 0x0000000f00fc7308 */ /* 0x000fe40000000800 */
[----:B------:R-:W-:Y:S04]  /*53d0*/  FFMA.FTZ R17, R17, c[0x0][0x23c], -R139 ;  /* 0x00008f0011117a23 */ /* 0x000fe8000001088b */
[-C--:B------:R-:W-:Y:S04]  /*53e0*/  HMMA.16816.F32 R28, R132, R6.reuse, R28 ;  /* 0x00000006841c723c */ /* 0x080fe8000000181c */
[----:B------:R-:W1:Y:S02]  /*53f0*/  MUFU.EX2 R232, R17 ;  /* 0x0000001100e87308 */ /* 0x000e640000000800 */
[----:B------:R-:W-:Y:S02]  /*5400*/  @P1 FSEL R19, R19, -INF , !P3 ;  /* 0xff80000013131808 */ /* 0x000fe40005800000 */
[C---:B------:R-:W-:Y:S01]  /*5410*/  HMMA.16816.F32 R32, R140.reuse, R6, R32 ;  /* 0x000000068c20723c */ /* 0x040fe20000001820 */
[----:B------:R-:W-:Y:S02]  /*5420*/  PLOP3.LUT P1, PT, PT, PT, UP0, 0x80, 0x0 ;  /* 0x000000000000781c */ /* 0x000fe40003f2f008 */
[----:B------:R-:W-:Y:S01]  /*5430*/  PLOP3.LUT P3, PT, PT, PT, UP0, 0x80, 0x0 ;  /* 0x000000000000781c */ /* 0x000fe20003f6f008 */
[----:B------:R-:W-:Y:S02]  /*5440*/  FFMA.FTZ R21, R190, -UR4, R21 ;  /* 0x80000004be157c23 */ /* 0x000fe40008010015 */
[----:B------:R-:W-:Y:S01]  /*5450*/  FFMA.FTZ R20, R192, -UR4, R20 ;  /* 0x80000004c0147c23 */ /* 0x000fe20008010014 */
[----:B------:R-:W2:Y:S01]  /*5460*/  MUFU.EX2 R9, R14 ;  /* 0x0000000e00097308 */ /* 0x000ea20000000800 */
[----:B------:R-:W-:Y:S04]  /*5470*/  FFMA.FTZ R23, R177, -UR4, R23 ;  /* 0x80000004b1177c23 */ /* 0x000fe80008010017 */
[----:B------:R-:W-:Y:S01]  /*5480*/  @P0 FSEL R20, R20, -INF , !P5 ;  /* 0xff80000014140808 */ /* 0x000fe20006800000 */
[----:B------:R-:W-:Y:S01]  /*5490*/  FFMA.FTZ R22, R179, -UR4, R22 ;  /* 0x80000004b3167c23 */ /* 0x000fe20008010016 */
[----:B------:R-:W-:Y:S01]  /*54a0*/  @P1 FSEL R21, R21, -INF , !P4 ;  /* 0xff80000015151808 */ /* 0x000fe20006000000 */
[----:B------:R-:W-:Y:S01]  /*54b0*/  FFMA.FTZ R25, R174, -UR4, R25 ;  /* 0x80000004ae197c23 */ /* 0x000fe20008010019 */
[----:B------:R-:W-:Y:S01]  /*54c0*/  PLOP3.LUT P1, PT, PT, PT, UP0, 0x80, 0x0 ;  /* 0x000000000000781c */ /* 0x000fe20003f2f008 */
[----:B------:R-:W-:Y:S01]  /*54d0*/  FFMA.FTZ R24, R178, -UR4, R24 ;  /* 0x80000004b2187c23 */ /* 0x000fe20008010018 */
[----:B------:R-:W-:Y:S01]  /*54e0*/  PLOP3.LUT P0, PT, PT, PT, UP0, 0x80, 0x0 ;  /* 0x000000000000781c */ /* 0x000fe20003f0f008 */
[----:B------:R-:W-:Y:S01]  /*54f0*/  FFMA.FTZ R27, R189, -UR4, R27 ;  /* 0x80000004bd1b7c23 */ /* 0x000fe2000801001b */
[----:B------:R-:W-:Y:S01]  /*5500*/  @P3 IADD3 R4, R138, 0x18, RZ ;  /* 0x000000188a043810 */ /* 0x000fe20007ffe0ff */
[----:B------:R-:W-:Y:S01]  /*5510*/  FFMA.FTZ R26, R191, -UR4, R26 ;  /* 0x80000004bf1a7c23 */ /* 0x000fe2000801001a */
[----:B------:R-:W-:Y:S01]  /*5520*/  PLOP3.LUT P3, PT, PT, PT, UP0, 0x80, 0x0 ;  /* 0x000000000000781c */ /* 0x000fe20003f6f008 */
[----:B------:R-:W-:Y:S01]  /*5530*/  FFMA.FTZ R29, R184, -UR4, R29 ;  /* 0x80000004b81d7c23 */ /* 0x000fe2000801001d */
[----:B------:R-:W-:Y:S01]  /*5540*/  @P6 ISETP.GE.AND P6, PT, R4, UR5, PT ;  /* 0x0000000504006c0c */ /* 0x000fe2000bfc6270 */
[----:B------:R-:W-:Y:S01]  /*5550*/  FFMA.FTZ R28, R186, -UR4, R28 ;  /* 0x80000004ba1c7c23 */ /* 0x000fe2000801001c */
[----:B------:R-:W-:Y:S01]  /*5560*/  @P2 IADD3 R4, R138, 0x19, RZ ;  /* 0x000000198a042810 */ /* 0x000fe20007ffe0ff */
[----:B------:R-:W-:Y:S01]  /*5570*/  FFMA.FTZ R31, R174, -UR4, R31 ;  /* 0x80000004ae1f7c23 */ /* 0x000fe2000801001f */
[----:B------:R-:W-:Y:S01]  /*5580*/  PLOP3.LUT P2, PT, PT, PT, UP0, 0x80, 0x0 ;  /* 0x000000000000781c */ /* 0x000fe20003f4f008 */
[----:B------:R-:W-:Y:S01]  /*5590*/  FFMA.FTZ R30, R178, -UR4, R30 ;  /* 0x80000004b21e7c23 */ /* 0x000fe2000801001e */
[----:B------:R-:W-:Y:S01]  /*55a0*/  @P1 FSEL R23, R23, -INF , !P4 ;  /* 0xff80000017171808 */ /* 0x000fe20006000000 */
[----:B------:R-:W-:Y:S01]  /*55b0*/  FFMA.FTZ R33, R172, -UR4, R33 ;  /* 0x80000004ac217c23 */ /* 0x000fe20008010021 */
[----:B------:R-:W-:Y:S01]  /*55c0*/  PLOP3.LUT P1, PT, PT, PT, UP0, 0x80, 0x0 ;  /* 0x000000000000781c */ /* 0x000fe20003f2f008 */
[----:B------:R-:W-:Y:S01]  /*55d0*/  FFMA.FTZ R32, R175, -UR4, R32 ;  /* 0x80000004af207c23 */ /* 0x000fe20008010020 */
[----:B------:R-:W-:Y:S01]  /*55e0*/  @P0 FSEL R22, R22, -INF , !P5 ;  /* 0xff80000016160808 */ /* 0x000fe20006800000 */
[----:B------:R-:W-:Y:S01]  /*55f0*/  FFMA.FTZ R35, R190, -UR4, R35 ;  /* 0x80000004be237c23 */ /* 0x000fe20008010023 */
[----:B------:R-:W-:Y:S01]  /*5600*/  PLOP3.LUT P0, PT, PT, PT, UP0, 0x80, 0x0 ;  /* 0x000000000000781c */ /* 0x000fe20003f0f008 */
[----:B------:R-:W-:Y:S01]  /*5610*/  FFMA.FTZ R34, R192, -UR4, R34 ;  /* 0x80000004c0227c23 */ /* 0x000fe20008010022 */
[----:B------:R-:W-:Y:S01]  /*5620*/  @P3 ISETP.GE.AND P3, PT, R4, UR5, PT ;  /* 0x0000000504003c0c */ /* 0x000fe2000bf66270 */
[----:B------:R-:W-:Y:S01]  /*5630*/  FFMA.FTZ R19, R19, c[0x0][0x23c], -R137 ;  /* 0x00008f0013137a23 */ /* 0x000fe20000010889 */
[----:B------:R-:W4:Y:S01]  /*5640*/  LDSM.16.M88.4 R4, [R160+0xd000] ;  /* 0x00d00000a004783b */ /* 0x000f220000000200 */
[----:B---3--:R-:W-:Y:S02]  /*5650*/  IMAD.MOV.U32 R174, RZ, RZ, R145 ;  /* 0x000000ffffae7224 */ /* 0x008fe400078e0091 */
[----:B------:R-:W-:Y:S01]  /*5660*/  MUFU.EX2 R238, R19 ;  /* 0x0000001300ee7308 */ /* 0x000fe20000000800 */
[--C-:B------:R-:W-:Y:S01]  /*5670*/  FFMA.FTZ R20, R20, c[0x0][0x23c], -R139.reuse ;  /* 0x00008f0014147a23 */ /* 0x100fe2000001088b */
[----:B------:R-:W-:Y:S01]  /*5680*/  @P1 FSEL R25, R25, -INF , !P4 ;  /* 0xff80000019191808 */ /* 0x000fe20006000000 */
[----:B------:R-:W-:Y:S01]  /*5690*/  FFMA.FTZ R21, R21, c[0x0][0x23c], -R139 ;  /* 0x00008f0015157a23 */ /* 0x000fe2000001088b */
[----:B------:R-:W-:Y:S01]  /*56a0*/  PLOP3.LUT P1, PT, PT, PT, UP0, 0x80, 0x0 ;  /* 0x000000000000781c */ /* 0x000fe20003f2f008 */
[--C-:B------:R-:W-:Y:S01]  /*56b0*/  FFMA.FTZ R22, R22, c[0x0][0x23c], -R137.reuse ;  /* 0x00008f0016167a23 */ /* 0x100fe20000010889 */
[----:B------:R-:W-:Y:S01]  /*56c0*/  @P0 FSEL R24, R24, -INF , !P5 ;  /* 0xff80000018180808 */ /* 0x000fe20006800000 */
[----:B------:R-:W-:Y:S01]  /*56d0*/  FFMA.FTZ R23, R23, c[0x0][0x23c], -R137 ;  /* 0x00008f0017177a23 */ /* 0x000fe20000010889 */
[----:B------:R-:W-:Y:S01]  /*56e0*/  PLOP3.LUT P0, PT, PT, PT, UP0, 0x80, 0x0 ;  /* 0x000000000000781c */ /* 0x000fe20003f0f008 */
[--C-:B------:R-:W-:Y:S01]  /*56f0*/  FFMA.FTZ R25, R25, c[0x0][0x23c], -R136.reuse ;  /* 0x00008f0019197a23 */ /* 0x100fe20000010888 */
[----:B------:R-:W-:Y:S01]  /*5700*/  MUFU.EX2 R231, R20 ;  /* 0x0000001400e77308 */ /* 0x000fe20000000800 */
[----:B------:R-:W-:Y:S06]  /*5710*/  FFMA.FTZ R24, R24, c[0x0][0x23c], -R136 ;  /* 0x00008f0018187a23 */ /* 0x000fec0000010888 */
[----:B------:R-:W-:Y:S02]  /*5720*/  @P1 FSEL R27, R27, -INF , !P4 ;  /* 0xff8000001b1b1808 */ /* 0x000fe40006000000 */
[----:B------:R-:W-:Y:S01]  /*5730*/  PLOP3.LUT P1, PT, PT, PT, UP0, 0x80, 0x0 ;  /* 0x000000000000781c */ /* 0x000fe20003f2f008 */
[----:B------:R-:W-:Y:S01]  /*5740*/  MUFU.EX2 R241, R24 ;  /* 0x0000001800f17308 */ /* 0x000fe20000000800 */
[----:B------:R-:W-:Y:S01]  /*5750*/  @P0 FSEL R26, R26, -INF , !P5 ;  /* 0xff8000001a1a0808 */ /* 0x000fe20006800000 */
[--C-:B------:R-:W-:Y:S01]  /*5760*/  FFMA.FTZ R27, R27, c[0x0][0x23c], -R0.reuse ;  /* 0x00008f001b1b7a23 */ /* 0x100fe20000010800 */
[----:B------:R-:W-:Y:S02]  /*5770*/  PLOP3.LUT P0, PT, PT, PT, UP0, 0x80, 0x0 ;  /* 0x000000000000781c */ /* 0x000fe40003f0f008 */
[----:B------:R-:W-:Y:S01]  /*5780*/  PLOP3.LUT P4, PT, PT, PT, UP0, 0x80, 0x0 ;  /* 0x000000000000781c */ /* 0x000fe20003f8f008 */
[----:B------:R-:W-:Y:S01]  /*5790*/  FFMA.FTZ R26, R26, c[0x0][0x23c], -R0 ;  /* 0x00008f001a1a7a23 */ /* 0x000fe20000010800 */
[----:B------:R-:W-:Y:S03]  /*57a0*/  PLOP3.LUT P5, PT, PT, PT, UP0, 0x80, 0x0 ;  /* 0x000000000000781c */ /* 0x000fe60003faf008 */
[----:B------:R-:W-:Y:S02]  /*57b0*/  MUFU.EX2 R230, R21 ;  /* 0x0000001500e67308 */ /* 0x000fe40000000800 */
[----:B------:R-:W-:Y:S02]  /*57c0*/  @P1 FSEL R29, R29, -INF , !P3 ;  /* 0xff8000001d1d1808 */ /* 0x000fe40005800000 */
[----:B------:R-:W-:Y:S02]  /*57d0*/  PLOP3.LUT P1, PT, PT, PT, UP0, 0x80, 0x0 ;  /* 0x000000000000781c */ /* 0x000fe40003f2f008 */
[----:B------:R-:W-:Y:S01]  /*57e0*/  @P0 FSEL R28, R28, -INF , !P6 ;  /* 0xff8000001c1c0808 */ /* 0x000fe20007000000 */
[-C--:B----4-:R-:W-:Y:S01]  /*57f0*/  HMMA.16816.F32 R36, R140, R4.reuse, R36 ;  /* 0x000000048c24723c */ /* 0x090fe20000001824 */
[----:B------:R-:W-:Y:S01]  /*5800*/  PLOP3.LUT P0, PT, PT, PT, UP0, 0x80, 0x0 ;  /* 0x000000000000781c */ /* 0x000fe20003f0f008 */
[--C-:B------:R-:W-:Y:S01]  /*5810*/  FFMA.FTZ R29, R29, c[0x0][0x23c], -R136.reuse ;  /* 0x00008f001d1d7a23 */ /* 0x100fe20000010888 */
[----:B------:R-:W-:Y:S01]  /*5820*/  @P4 IADD3 R8, R138, 0x20, RZ ;  /* 0x000000208a084810 */ /* 0x000fe20007ffe0ff */
[----:B------:R-:W-:Y:S01]  /*5830*/  MUFU.EX2 R240, R25 ;  /* 0x0000001900f07308 */ /* 0x000fe20000000800 */
[----:B------:R-:W-:Y:S01]  /*5840*/  PLOP3.LUT P4, PT, PT, PT, UP0, 0x80, 0x0 ;  /* 0x000000000000781c */ /* 0x000fe20003f8f008 */
[----:B------:R-:W-:Y:S01]  /*5850*/  FFMA.FTZ R28, R28, c[0x0][0x23c], -R136 ;  /* 0x00008f001c1c7a23 */ /* 0x000fe20000010888 */
[----:B------:R-:W-:Y:S01]  /*5860*/  @P5 ISETP.GE.AND P5, PT, R8, UR5, PT ;  /* 0x0000000508005c0c */ /* 0x000fe2000bfa6270 */
[C---:B------:R-:W-:Y:S01]  /*5870*/  HMMA.16816.F32 R40, R132.reuse, R4, R40 ;  /* 0x000000048428723c */ /* 0x040fe20000001828 */
[----:B------:R-:W-:Y:S02]  /*5880*/  @P2 IADD3 R8, R138, 0x21, RZ ;  /* 0x000000218a082810 */ /* 0x000fe40007ffe0ff */
[----:B------:R-:W-:Y:S02]  /*5890*/  PLOP3.LUT P2, PT, PT, PT, UP0, 0x80, 0x0 ;  /* 0x000000000000781c */ /* 0x000fe40003f4f008 */
[----:B------:R-:W-:Y:S01]  /*58a0*/  @P1 FSEL R31, R31, -INF , !P3 ;  /* 0xff8000001f1f1808 */ /* 0x000fe20005800000 */
[----:B------:R-:W-:Y:S01]  /*58b0*/  MUFU.EX2 R236, R22 ;  /* 0x0000001600ec7308 */ /* 0x000fe20000000800 */
[----:B------:R-:W-:Y:S01]  /*58c0*/  PLOP3.LUT P1, PT, PT, PT, UP0, 0x80, 0x0 ;  /* 0x000000000000781c */ /* 0x000fe20003f2f008 */
[-C--:B------:R-:W-:Y:S01]  /*58d0*/  HMMA.16816.F32 R44, R132, R6.reuse, R44 ;  /* 0x00000006842c723c */ /* 0x080fe2000000182c */
[----:B------:R-:W-:Y:S02]  /*58e0*/  @P0 FSEL R30, R30, -INF , !P6 ;  /* 0xff8000001e1e0808 */ /* 0x000fe40007000000 */
[----:B------:R-:W-:Y:S01]  /*58f0*/  PLOP3.LUT P0, PT, PT, PT, UP0, 0x80, 0x0 ;  /* 0x000000000000781c */ /* 0x000fe20003f0f008 */
[--C-:B------:R-:W-:Y:S01]  /*5900*/  FFMA.FTZ R31, R31, c[0x0][0x23c], -R0.reuse ;  /* 0x00008f001f1f7a23 */ /* 0x100fe20000010800 */
[----:B------:R-:W-:Y:S01]  /*5910*/  @P4 ISETP.GE.AND P4, PT, R8, UR5, PT ;  /* 0x0000000508004c0c */ /* 0x000fe2000bf86270 */
[----:B------:R-:W-:Y:S02]  /*5920*/  FFMA.FTZ R30, R30, c[0x0][0x23c], -R0 ;  /* 0x00008f001e1e7a23 */ /* 0x000fe40000010800 */
[C---:B------:R-:W-:Y:S01]  /*5930*/  HMMA.16816.F32 R48, R140.reuse, R6, R48 ;  /* 0x000000068c30723c */ /* 0x040fe20000001830 */
[----:B------:R-:W-:Y:S01]  /*5940*/  FFMA.FTZ R37, R185, -UR4, R37 ;  /* 0x80000004b9257c23 */ /* 0x000fe20008010025 */
[----:B------:R-:W-:Y:S02]  /*5950*/  MUFU.EX2 R234, R23 ;  /* 0x0000001700ea7308 */ /* 0x000fe40000000800 */
[----:B------:R-:W-:Y:S01]  /*5960*/  @P1 FSEL R33, R33, -INF , !P3 ;  /* 0xff80000021211808 */ /* 0x000fe20005800000 */
[----:B------:R-:W-:Y:S01]  /*5970*/  FFMA.FTZ R39, R172, -UR4, R39 ;  /* 0x80000004ac277c23 */ /* 0x000fe20008010027 */
[----:B------:R-:W-:Y:S01]  /*5980*/  PLOP3.LUT P1, PT, PT, PT, UP0, 0x80, 0x0 ;  /* 0x000000000000781c */ /* 0x000fe20003f2f008 */
[----:B------:R-:W-:Y:S01]  /*5990*/  FFMA.FTZ R36, R188, -UR4, R36 ;  /* 0x80000004bc247c23 */ /* 0x000fe20008010024 */
[----:B------:R-:W-:Y:S01]  /*59a0*/  @P0 FSEL R32, R32, -INF , !P6 ;  /* 0xff80000020200808 */ /* 0x000fe20007000000 */
[----:B------:R-:W-:Y:S01]  /*59b0*/  FFMA.FTZ R41, R151, -UR4, R41 ;  /* 0x8000000497297c23 */ /* 0x000fe20008010029 */
[----:B------:R-:W-:Y:S02]  /*59c0*/  PLOP3.LUT P0, PT, PT, PT, UP0, 0x80, 0x0 ;  /* 0x000000000000781c */ /* 0x000fe40003f0f008 */
[----:B------:R-:W-:Y:S01]  /*59d0*/  FFMA.FTZ R43, R184, -UR4, R43 ;  /* 0x80000004b82b7c23 */ /* 0x000fe2000801002b */
[----:B------:R-:W-:Y:S01]  /*59e0*/  MUFU.EX2 R245, R26 ;  /* 0x0000001a00f57308 */ /* 0x000fe20000000800 */
[----:B------:R-:W-:Y:S02]  /*59f0*/  FFMA.FTZ R38, R175, -UR4, R38 ;  /* 0x80000004af267c23 */ /* 0x000fe40008010026 */
[----:B------:R-:W-:Y:S02]  /*5a00*/  FFMA.FTZ R45, R182, -UR4, R45 ;  /* 0x80000004b62d7c23 */ /* 0x000fe4000801002d */
[----:B------:R-:W-:Y:S01]  /*5a10*/  FFMA.FTZ R40, R176, -UR4, R40 ;  /* 0x80000004b0287c23 */ /* 0x000fe20008010028 */
[----:B------:R-:W-:Y:S01]  /*5a20*/  @P1 FSEL R35, R35, -INF , !P3 ;  /* 0xff80000023231808 */ /* 0x000fe20005800000 */
[----:B------:R-:W-:Y:S01]  /*5a30*/  FFMA.FTZ R47, R151, -UR4, R47 ;  /* 0x80000004972f7c23 */ /* 0x000fe2000801002f */
[----:B------:R-:W-:Y:S01]  /*5a40*/  PLOP3.LUT P1, PT, PT, PT, UP0, 0x80, 0x0 ;  /* 0x000000000000781c */ /* 0x000fe20003f2f008 */
[----:B------:R-:W-:Y:S01]  /*5a50*/  FFMA.FTZ R42, R186, -UR4, R42 ;  /* 0x80000004ba2a7c23 */ /* 0x000fe2000801002a */
[----:B------:R-:W-:Y:S01]  /*5a60*/  PLOP3.LUT P3, PT, PT, PT, UP0, 0x80, 0x0 ;  /* 0x000000000000781c */ /* 0x000fe20003f6f008 */
[----:B------:R-:W-:Y:S01]  /*5a70*/  FFMA.FTZ R49, R170, -UR4, R49 ;  /* 0x80000004aa317c23 */ /* 0x000fe20008010031 */
[----:B------:R-:W-:Y:S01]  /*5a80*/  @P0 FSEL R34, R34, -INF , !P6 ;  /* 0xff80000022220808 */ /* 0x000fe20007000000 */
[----:B------:R-:W-:Y:S01]  /*5a90*/  FFMA.FTZ R51, R185, -UR4, R51 ;  /* 0x80000004b9337c23 */ /* 0x000fe20008010033 */
[----:B------:R-:W-:Y:S01]  /*5aa0*/  PLOP3.LUT P6, PT, PT, PT, UP0, 0x80, 0x0 ;  /* 0x000000000000781c */ /* 0x000fe20003fcf008 */
[----:B------:R-:W-:Y:S01]  /*5ab0*/  FFMA.FTZ R44, R183, -UR4, R44 ;  /* 0x80000004b72c7c23 */ /* 0x000fe2000801002c */
[----:B------:R-:W-:Y:S01]  /*5ac0*/  PLOP3.LUT P0, PT, PT, PT, UP0, 0x80, 0x0 ;  /* 0x000000000000781c */ /* 0x000fe20003f0f008 */
[----:B------:R-:W-:Y:S01]  /*5ad0*/  FFMA.FTZ R46, R176, -UR4, R46 ;  /* 0x80000004b02e7c23 */ /* 0x000fe2000801002e */
[----:B------:R-:W3:Y:S01]  /*5ae0*/  MUFU.EX2 R244, R27 ;  /* 0x0000001b00f47308 */ /* 0x000ee20000000800 */
[----:B------:R-:W-:Y:S01]  /*5af0*/  FFMA.FTZ R48, R171, -UR4, R48 ;  /* 0x80000004ab307c23 */ /* 0x000fe20008010030 */
[----:B------:R-:W4:Y:S01]  /*5b00*/  LDL R151, [R1+0x3c] ;  /* 0x00003c0001977983 */ /* 0x000f220000100800 */
[----:B------:R-:W-:Y:S01]  /*5b10*/  @P1 FSEL R37, R37, -INF , !P4 ;  /* 0xff80000025251808 */ /* 0x000fe20006000000 */
[----:B------:R-:W-:Y:S01]  /*5b20*/  FFMA.FTZ R50, R188, -UR4, R50 ;  /* 0x80000004bc327c23 */ /* 0x000fe20008010032 */
[----:B------:R-:W-:Y:S01]  /*5b30*/  PLOP3.LUT P1, PT, PT, PT, UP0, 0x80, 0x0 ;  /* 0x000000000000781c */ /* 0x000fe20003f2f008 */
[--C-:B------:R-:W-:Y:S01]  /*5b40*/  FFMA.FTZ R32, R32, c[0x0][0x23c], -R139.reuse ;  /* 0x00008f0020207a23 */ /* 0x100fe2000001088b */
[----:B------:R-:W-:Y:S01]  /*5b50*/  @P3 IADD3 R4, R138, 0x28, RZ ;  /* 0x000000288a043810 */ /* 0x000fe20007ffe0ff */
[----:B------:R-:W-:Y:S01]  /*5b60*/  FFMA.FTZ R33, R33, c[0x0][0x23c], -R139 ;  /* 0x00008f0021217a23 */ /* 0x000fe2000001088b */
[----:B------:R-:W-:Y:S01]  /*5b70*/  PLOP3.LUT P3, PT, PT, PT, UP0, 0x80, 0x0 ;  /* 0x000000000000781c */ /* 0x000fe20003f6f008 */
[--C-:B------:R-:W-:Y:S01]  /*5b80*/  FFMA.FTZ R34, R34, c[0x0][0x23c], -R137.reuse ;  /* 0x00008f0022227a23 */ /* 0x100fe20000010889 */
[----:B------:R-:W-:Y:S01]  /*5b90*/  @P6 ISETP.GE.AND P6, PT, R4, UR5, PT ;  /* 0x0000000504006c0c */ /* 0x000fe2000bfc6270 */
[----:B------:R-:W-:Y:S01]  /*5ba0*/  FFMA.FTZ R35, R35, c[0x0][0x23c], -R137 ;  /* 0x00008f0023237a23 */ /* 0x000fe20000010889 */
[----:B------:R-:W-:Y:S01]  /*5bb0*/  @P2 IADD3 R4, R138, 0x29, RZ ;  /* 0x000000298a042810 */ /* 0x000fe20007ffe0ff */
[----:B------:R-:W-:Y:S01]  /*5bc0*/  MUFU.EX2 R169, R32 ;  /* 0x0000002000a97308 */ /* 0x000fe20000000800 */
[----:B------:R-:W-:Y:S01]  /*5bd0*/  @P0 FSEL R36, R36, -INF , !P5 ;  /* 0xff80000024240808 */ /* 0x000fe20006800000 */
[--C-:B------:R-:W-:Y:S01]  /*5be0*/  FFMA.FTZ R37, R37, c[0x0][0x23c], -R139.reuse ;  /* 0x00008f0025257a23 */ /* 0x100fe2000001088b */
[----:B------:R-:W-:Y:S02]  /*5bf0*/  PLOP3.LUT P0, PT, PT, PT, UP0, 0x80, 0x0 ;  /* 0x000000000000781c */ /* 0x000fe40003f0f008 */
[----:B------:R-:W-:Y:S01]  /*5c00*/  @P1 FSEL R39, R39, -INF , !P4 ;  /* 0xff80000027271808 */ /* 0x000fe20006000000 */
[----:B------:R-:W-:Y:S01]  /*5c10*/  FFMA.FTZ R36, R36, c[0x0][0x23c], -R139 ;  /* 0x00008f0024247a23 */ /* 0x000fe2000001088b */
[----:B------:R-:W-:Y:S02]  /*5c20*/  PLOP3.LUT P1, PT, PT, PT, UP0, 0x80, 0x0 ;  /* 0x000000000000781c */ /* 0x000fe40003f2f008 */
[----:B------:R-:W-:Y:S01]  /*5c30*/  @P3 ISETP.GE.AND P3, PT, R4, UR5, PT ;  /* 0x0000000504003c0c */ /* 0x000fe2000bf66270 */
[----:B------:R-:W5:Y:S01]  /*5c40*/  MUFU.EX2 R196, R33 ;  /* 0x0000002100c47308 */ /* 0x000f620000000800 */
[----:B------:R-:W1:Y:S01]  /*5c50*/  LDSM.16.M88.4 R4, [R160+0xd800] ;  /* 0x00d80000a004783b */ /* 0x000e620000000200 */
[--C-:B------:R-:W-:Y:S01]  /*5c60*/  FFMA.FTZ R39, R39, c[0x0][0x23c], -R137.reuse ;  /* 0x00008f0027277a23 */ /* 0x100fe20000010889 */
[----:B------:R-:W-:Y:S03]  /*5c70*/  PLOP3.LUT P2, PT, PT, PT, UP0, 0x80, 0x0 ;  /* 0x000000000000781c */ /* 0x000fe60003f4f008 */
[----:B------:R-:W-:Y:S02]  /*5c80*/  @P0 FSEL R38, R38, -INF , !P5 ;  /* 0xff80000026260808 */ /* 0x000fe40006800000 */
[----:B------:R-:W-:Y:S02]  /*5c90*/  PLOP3.LUT P0, PT, PT, PT, UP0, 0x80, 0x0 ;  /* 0x000000000000781c */ /* 0x000fe40003f0f008 */
[----:B------:R-:W-:Y:S01]  /*5ca0*/  @P1 FSEL R41, R41, -INF , !P4 ;  /* 0xff80000029291808 */ /* 0x000fe20006000000 */
[----:B------:R-:W-:Y:S01]  /*5cb0*/  MUFU.EX2 R221, R34 ;  /* 0x0000002200dd7308 */ /* 0x000fe20000000800 */
[----:B------:R-:W-:Y:S01]  /*5cc0*/  PLOP3.LUT P1, PT, PT, PT, UP0, 0x80, 0x0 ;  /* 0x000000000000781c */ /* 0x000fe20003f2f008 */
[----:B------:R-:W-:Y:S02]  /*5cd0*/  FFMA.FTZ R38, R38, c[0x0][0x23c], -R137 ;  /* 0x00008f0026267a23 */ /* 0x000fe40000010889 */
[--C-:B------:R-:W-:Y:S06]  /*5ce0*/  FFMA.FTZ R41, R41, c[0x0][0x23c], -R136.reuse ;  /* 0x00008f0029297a23 */ /* 0x100fec0000010888 */
[----:B------:R-:W-:Y:S01]  /*5cf0*/  @P0 FSEL R40, R40, -INF , !P5 ;  /* 0xff80000028280808 */ /* 0x000fe20006800000 */
[----:B------:R-:W2:Y:S01]  /*5d00*/  MUFU.EX2 R220, R35 ;  /* 0x0000002300dc7308 */ /* 0x000ea20000000800 */
[----:B------:R-:W-:Y:S02]  /*5d10*/  PLOP3.LUT P0, PT, PT, PT, UP0, 0x80, 0x0 ;  /* 0x000000000000781c */ /* 0x000fe40003f0f008 */
[----:B------:R-:W-:Y:S01]  /*5d20*/  @P1 FSEL R43, R43, -INF , !P4 ;  /* 0xff8000002b2b1808 */ /* 0x000fe20006000000 */
[----:B------:R-:W-:Y:S01]  /*5d30*/  FFMA.FTZ R40, R40, c[0x0][0x23c], -R136 ;  /* 0x00008f0028287a23 */ /* 0x000fe20000010888 */
[----:B------:R-:W-:Y:S02]  /*5d40*/  PLOP3.LUT P1, PT, PT, PT, UP0, 0x80, 0x0 ;  /* 0x000000000000781c */ /* 0x000fe40003f2f008 */
[----:B------:R-:W-:Y:S01]  /*5d50*/  PLOP3.LUT P4, PT, PT, PT, UP0, 0x80, 0x0 ;  /* 0x000000000000781c */ /* 0x000fe20003f8f008 */
[--C-:B------:R-:W-:Y:S02]  /*5d60*/  FFMA.FTZ R43, R43, c[0x0][0x23c], -R0.reuse ;  /* 0x00008f002b2b7a23 */ /* 0x100fe40000010800 */
[----:B------:R-:W-:Y:S04]  /*5d70*/  MUFU.EX2 R237, R28 ;  /* 0x0000001c00ed7308 */ /* 0x000fe80000000800 */
[----:B------:R-:W-:Y:S02]  /*5d80*/  @P0 FSEL R42, R42, -INF , !P5 ;  /* 0xff8000002a2a0808 */ /* 0x000fe40006800000 */
[----:B------:R-:W-:Y:S02]  /*5d90*/  PLOP3.LUT P5, PT, PT, PT, UP0, 0x80, 0x0 ;  /* 0x000000000000781c */ /* 0x000fe40003faf008 */
[----:B------:R-:W-:Y:S01]  /*5da0*/  @P1 FSEL R45, R45, -INF , !P3 ;  /* 0xff8000002d2d1808 */ /* 0x000fe20005800000 */
[-C--:B-1----:R-:W-:Y:S01]  /*5db0*/  HMMA.16816.F32 R52, R140, R4.reuse, R52 ;  /* 0x000000048c34723c */ /* 0x082fe20000001834 */
[----:B------:R-:W-:Y:S01]  /*5dc0*/  PLOP3.LUT P1, PT, PT, PT, UP0, 0x80, 0x0 ;  /* 0x000000000000781c */ /* 0x000fe20003f2f008 */
[----:B------:R-:W-:Y:S01]  /*5dd0*/  MUFU.EX2 R155, R36 ;  /* 0x00000024009b7308 */ /* 0x000fe20000000800 */
[----:B------:R-:W-:Y:S01]  /*5de0*/  @P4 IADD3 R8, R138, 0x30, RZ ;  /* 0x000000308a084810 */ /* 0x000fe20007ffe0ff */
[----:B------:R-:W-:Y:S01]  /*5df0*/  FFMA.FTZ R42, R42, c[0x0][0x23c], -R0 ;  /* 0x00008f002a2a7a23 */ /* 0x000fe20000010800 */
[----:B------:R-:W-:Y:S01]  /*5e00*/  PLOP3.LUT P4, PT, PT, PT, UP0, 0x80, 0x0 ;  /* 0x000000000000781c */ /* 0x000fe20003f8f008 */
[----:B------:R-:W-:Y:S01]  /*5e10*/  FFMA.FTZ R45, R45, c[0x0][0x23c], -R136 ;  /* 0x00008f002d2d7a23 */ /* 0x000fe20000010888 */
[----:B------:R-:W-:Y:S01]  /*5e20*/  PLOP3.LUT P0, PT, PT, PT, UP0, 0x80, 0x0 ;  /* 0x000000000000781c */ /* 0x000fe20003f0f008 */
[C---:B------:R-:W-:Y:S02]  /*5e30*/  HMMA.16816.F32 R56, R132.reuse, R4, R56 ;  /* 0x000000048438723c */ /* 0x040fe40000001838 */
[----:B------:R-:W-:Y:S02]  /*5e40*/  @P5 ISETP.GE.AND P5, PT, R8, UR5, PT ;  /* 0x0000000508005c0c */ /* 0x000fe4000bfa6270 */
[----:B------:R-:W-:Y:S01]  /*5e50*/  @P2 IADD3 R8, R138, 0x31, RZ ;  /* 0x000000318a082810 */ /* 0x000fe20007ffe0ff */
[----:B------:R-:W-:Y:S01]  /*5e60*/  MUFU.EX2 R235, R29 ;  /* 0x0000001d00eb7308 */ /* 0x000fe20000000800 */
[----:B------:R-:W-:Y:S02]  /*5e70*/  @P1 FSEL R47, R47, -INF , !P3 ;  /* 0xff8000002f2f1808 */ /* 0x000fe40005800000 */
[-C--:B------:R-:W-:Y:S01]  /*5e80*/  HMMA.16816.F32 R60, R132, R6.reuse, R60 ;  /* 0x00000006843c723c */ /* 0x080fe2000000183c */
[----:B------:R-:W-:Y:S02]  /*5e90*/  PLOP3.LUT P1, PT, PT, PT, UP0, 0x80, 0x0 ;  /* 0x000000000000781c */ /* 0x000fe40003f2f008 */
[----:B------:R-:W-:Y:S01]  /*5ea0*/  PLOP3.LUT P2, PT, PT, PT, UP0, 0x80, 0x0 ;  /* 0x000000000000781c */ /* 0x000fe20003f4f008 */
[----:B------:R-:W-:Y:S01]  /*5eb0*/  FFMA.FTZ R47, R47, c[0x0][0x23c], -R0 ;  /* 0x00008f002f2f7a23 */ /* 0x000fe20000010800 */
[----:B------:R-:W-:Y:S02]  /*5ec0*/  @P0 FSEL R44, R44, -INF , !P6 ;  /* 0xff8000002c2c0808 */ /* 0x000fe40007000000 */
[----:B------:R-:W-:Y:S01]  /*5ed0*/  PLOP3.LUT P0, PT, PT, PT, UP0, 0x80, 0x0 ;  /* 0x000000000000781c */ /* 0x000fe20003f0f008 */
[----:B------:R-:W-:Y:S01]  /*5ee0*/  HMMA.16816.F32 R64, R140, R6, R64 ;  /* 0x000000068c40723c */ /* 0x000fe20000001840 */
[----:B------:R-:W-:Y:S01]  /*5ef0*/  F2FP.PACK_AB R5, R232, R233 ;  /* 0x000000e9e805723e */ /* 0x000fe200000000ff */
[----:B------:R-:W-:Y:S02]  /*5f00*/  MUFU.EX2 R243, R30 ;  /* 0x0000001e00f37308 */ /* 0x000fe40000000800 */
[----:B------:R-:W-:Y:S02]  /*5f10*/  FFMA.FTZ R52, R187, -UR4, R52 ;  /* 0x80000004bb347c23 */ /* 0x000fe40008010034 */
[----:B------:R-:W-:Y:S01]  /*5f20*/  @P1 FSEL R49, R49, -INF , !P3 ;  /* 0xff80000031311808 */ /* 0x000fe20005800000 */
[----:B------:R-:W-:Y:S01]  /*5f30*/  FFMA.FTZ R53, R149, -UR4, R53 ;  /* 0x8000000495357c23 */ /* 0x000fe20008010035 */
[----:B------:R-:W-:Y:S01]  /*5f40*/  PLOP3.LUT P1, PT, PT, PT, UP0, 0x80, 0x0 ;  /* 0x000000000000781c */ /* 0x000fe20003f2f008 */
[----:B------:R-:W-:Y:S03]  /*5f50*/  FFMA.FTZ R56, R150, -UR4, R56 ;  /* 0x8000000496387c23 */ /* 0x000fe60008010038 */
[----:B------:R-:W-:Y:S01]  /*5f60*/  @P0 FSEL R46, R46, -INF , !P6 ;  /* 0xff8000002e2e0808 */ /* 0x000fe20007000000 */
[----:B------:R-:W-:Y:S01]  /*5f70*/  FFMA.FTZ R55, R170, -UR4, R55 ;  /* 0x80000004aa377c23 */ /* 0x000fe20008010037 */
[----:B------:R-:W-:Y:S01]  /*5f80*/  @P2 FSEL R56, R56, -INF , !P5 ;  /* 0xff80000038382808 */ /* 0x000fe20006800000 */
[----:B------:R-:W-:Y:S01]  /*5f90*/  FFMA.FTZ R54, R171, -UR4, R54 ;  /* 0x80000004ab367c23 */ /* 0x000fe20008010036 */
[----:B------:R-:W-:Y:S01]  /*5fa0*/  PLOP3.LUT P2, PT, PT, PT, UP0, 0x80, 0x0 ;  /* 0x000000000000781c */ /* 0x000fe20003f4f008 */
[----:B------:R-:W-:Y:S01]  /*5fb0*/  FFMA.FTZ R61, R198, -UR4, R61 ;  /* 0x80000004c63d7c23 */ /* 0x000fe2000801003d */
[----:B------:R-:W-:Y:S01]  /*5fc0*/  PLOP3.LUT P0, PT, PT, PT, UP0, 0x80, 0x0 ;  /* 0x000000000000781c */ /* 0x000fe20003f0f008 */
[----:B------:R-:W-:Y:S01]  /*5fd0*/  IMAD.MOV.U32 R198, RZ, RZ, R144 ;  /* 0x000000ffffc67224 */ /* 0x000fe200078e0090 */
[----:B------:R-:W-:Y:S01]  /*5fe0*/  F2FP.PACK_AB R6, R247, R249 ;  /* 0x000000f9f706723e */ /* 0x000fe200000000ff */
[----:B------:R-:W-:Y:S01]  /*5ff0*/  FFMA.FTZ R60, R197, -UR4, R60 ;  /* 0x80000004c53c7c23 */ /* 0x000fe2000801003c */
[----:B------:R-:W-:Y:S01]  /*6000*/  @P1 FSEL R51, R51, -INF , !P3 ;  /* 0xff80000033331808 */ /* 0x000fe20005800000 */
[----:B--2---:R-:W-:Y:S01]  /*6010*/  IMAD.MOV.U32 R197, RZ, RZ, R9 ;  /* 0x000000ffffc57224 */ /* 0x004fe200078e0009 */
[----:B------:R-:W-:Y:S01]  /*6020*/  PLOP3.LUT P3, PT, PT, PT, UP0, 0x80, 0x0 ;  /* 0x000000000000781c */ /* 0x000fe20003f6f008 */
[----:B------:R1:W-:Y:S01]  /*6030*/  STS [R201+0x1c400], R6 ;  /* 0x01c40006c9007388 */ /* 0x0003e20000000800 */
[----:B------:R-:W-:Y:S01]  /*6040*/  PLOP3.LUT P1, PT, PT, PT, UP0, 0x80, 0x0 ;  /* 0x000000000000781c */ /* 0x000fe20003f2f008 */
[----:B------:R-:W-:Y:S01]  /*6050*/  FFMA.FTZ R58, R183, -UR4, R58 ;  /* 0x80000004b73a7c23 */ /* 0x000fe2000801003a */
[----:B------:R-:W2:Y:S01]  /*6060*/  MUFU.EX2 R242, R31 ;  /* 0x0000001f00f27308 */ /* 0x000ea20000000800 */
[----:B------:R-:W-:Y:S01]  /*6070*/  FFMA.FTZ R57, R148, -UR4, R57 ;  /* 0x8000000494397c23 */ /* 0x000fe20008010039 */
[----:B---3--:R-:W-:Y:S01]  /*6080*/  F2FP.PACK_AB R7, R244, R245 ;  /* 0x000000f5f407723e */ /* 0x008fe200000000ff */
[----:B------:R-:W-:Y:S01]  /*6090*/  FFMA.FTZ R59, R182, -UR4, R59 ;  /* 0x80000004b63b7c23 */ /* 0x000fe2000801003b */
[----:B------:R-:W-:Y:S01]  /*60a0*/  @P0 FSEL R48, R48, -INF , !P6 ;  /* 0xff80000030300808 */ /* 0x000fe20007000000 */
[----:B------:R-:W-:Y:S01]  /*60b0*/  FFMA.FTZ R64, R153, -UR4, R64 ;  /* 0x8000000499407c23 */ /* 0x000fe20008010040 */
[----:B------:R-:W-:Y:S01]  /*60c0*/  PLOP3.LUT P0, PT, PT, PT, UP0, 0x80, 0x0 ;  /* 0x000000000000781c */ /* 0x000fe20003f0f008 */
[----:B------:R-:W-:Y:S01]  /*60d0*/  FFMA.FTZ R66, R187, -UR4, R66 ;  /* 0x80000004bb427c23 */ /* 0x000fe20008010042 */
[----:B------:R-:W3:Y:S01]  /*60e0*/  LDL R170, [R1+0x40] ;  /* 0x0000400001aa7983 */ /* 0x000ee20000100800 */
[C---:B------:R-:W-:Y:S01]  /*60f0*/  @P3 IADD3 R4, R138.reuse, 0x38, RZ ;  /* 0x000000388a043810 */ /* 0x040fe20007ffe0ff */
[----:B------:R-:W2:Y:S01]  /*6100*/  MUFU.EX2 R195, R37 ;  /* 0x0000002500c37308 */ /* 0x000ea20000000800 */
[----:B------:R-:W-:Y:S01]  /*6110*/  @P4 IADD3 R138, R138, 0x39, RZ ;  /* 0x000000398a8a4810 */ /* 0x000fe20007ffe0ff */
[----:B------:R-:W-:Y:S01]  /*6120*/  FFMA.FTZ R62, R150, -UR4, R62 ;  /* 0x80000004963e7c23 */ /* 0x000fe2000801003e */
[----:B------:R-:W-:Y:S01]  /*6130*/  @P2 ISETP.GE.AND P3, PT, R4, UR5, PT ;  /* 0x0000000504002c0c */ /* 0x000fe2000bf66270 */
[----:B------:R-:W-:Y:S01]  /*6140*/  FFMA.FTZ R63, R148, -UR4, R63 ;  /* 0x80000004943f7c23 */ /* 0x000fe2000801003f */
[----:B------:R-:W-:Y:S01]  /*6150*/  F2FP.PACK_AB R4, R226, R229 ;  /* 0x000000e5e204723e */ /* 0x000fe200000000ff */
[--C-:B------:R-:W-:Y:S01]  /*6160*/  FFMA.FTZ R48, R48, c[0x0][0x23c], -R139.reuse ;  /* 0x00008f0030307a23 */ /* 0x100fe2000001088b */
[----:B------:R-:W-:Y:S01]  /*6170*/  PLOP3.LUT P2, PT, PT, PT, UP0, 0x80, 0x0 ;  /* 0x000000000000781c */ /* 0x000fe20003f4f008 */
[----:B------:R-:W-:Y:S01]  /*6180*/  FFMA.FTZ R49, R49, c[0x0][0x23c], -R139 ;  /* 0x00008f0031317a23 */ /* 0x000fe2000001088b */
[----:B------:R-:W-:Y:S01]  /*6190*/  @P0 FSEL R50, R50, -INF , !P6 ;  /* 0xff80000032320808 */ /* 0x000fe20007000000 */
[----:B------:R2:W-:Y:S01]  /*61a0*/  STS [R201+0x1c000], R4 ;  /* 0x01c00004c9007388 */ /* 0x0005e20000000800 */
[----:B------:R-:W-:Y:S01]  /*61b0*/  PLOP3.LUT P6, PT, PT, PT, UP0, 0x80, 0x0 ;  /* 0x000000000000781c */ /* 0x000fe20003fcf008 */
[--C-:B------:R-:W-:Y:S01]  /*61c0*/  FFMA.FTZ R51, R51, c[0x0][0x23c], -R137.reuse ;  /* 0x00008f0033337a23 */ /* 0x100fe20000010889 */
[----:B------:R-:W-:Y:S01]  /*61d0*/  PLOP3.LUT P0, PT, PT, PT, UP0, 0x80, 0x0 ;  /* 0x000000000000781c */ /* 0x000fe20003f0f008 */
[----:B------:R5:W-:Y:S01]  /*61e0*/  STS [R204+0x1c000], R5 ;  /* 0x01c00005cc007388 */ /* 0x000be20000000800 */
[----:B-1----:R-:W-:Y:S01]  /*61f0*/  F2FP.PACK_AB R6, R250, R251 ;  /* 0x000000fbfa06723e */ /* 0x002fe200000000ff */
[----:B------:R-:W-:Y:S01]  /*6200*/  FFMA.FTZ R50, R50, c[0x0][0x23c], -R137 ;  /* 0x00008f0032327a23 */ /* 0x000fe20000010889 */
[----:B------:R-:W-:Y:S01]  /*6210*/  MUFU.EX2 R218, R38 ;  /* 0x0000002600da7308 */ /* 0x000fe20000000800 */
[----:B------:R-:W-:Y:S02]  /*6220*/  FFMA.FTZ R46, R46, c[0x0][0x23c], -R0 ;  /* 0x00008f002e2e7a23 */ /* 0x000fe40000010800 */
[----:B------:R-:W-:Y:S01]  /*6230*/  @P2 FSEL R60, R60, -INF , !P3 ;  /* 0xff8000003c3c2808 */ /* 0x000fe20005800000 */
[--C-:B------:R-:W-:Y:S01]  /*6240*/  FFMA.FTZ R44, R44, c[0x0][0x23c], -R136.reuse ;  /* 0x00008f002c2c7a23 */ /* 0x100fe20000010888 */
[----:B------:R-:W-:Y:S01]  /*6250*/  PLOP3.LUT P2, PT, PT, PT, UP0, 0x80, 0x0 ;  /* 0x000000000000781c */ /* 0x000fe20003f4f008 */
[----:B------:R-:W-:Y:S01]  /*6260*/  FFMA.FTZ R65, R152, -UR4, R65 ;  /* 0x8000000498417c23 */ /* 0x000fe20008010041 */
[----:B------:R-:W-:Y:S01]  /*6270*/  @P6 ISETP.GE.AND P6, PT, R8, UR5, PT ;  /* 0x0000000508006c0c */ /* 0x000fe2000bfc6270 */
[----:B------:R-:W-:Y:S01]  /*6280*/  FFMA.FTZ R67, R149, -UR4, R67 ;  /* 0x8000000495437c23 */ /* 0x000fe20008010043 */
[----:B------:R-:W-:Y:S01]  /*6290*/  @P0 FSEL R52, R52, -INF , !P5 ;  /* 0xff80000034340808 */ /* 0x000fe20006800000 */
[----:B------:R-:W1:Y:S01]  /*62a0*/  MUFU.EX2 R216, R39 ;  /* 0x0000002700d87308 */ /* 0x000e620000000800 */
[----:B------:R-:W-:Y:S01]  /*62b0*/  PLOP3.LUT P0, PT, PT, PT, UP0, 0x80, 0x0 ;  /* 0x000000000000781c */ /* 0x000fe20003f0f008 */
[--C-:B------:R-:W-:Y:S02]  /*62c0*/  FFMA.FTZ R56, R56, c[0x0][0x23c], -R136.reuse ;  /* 0x00008f0038387a23 */ /* 0x100fe40000010888 */
[--C-:B------:R-:W-:Y:S02]  /*62d0*/  FFMA.FTZ R52, R52, c[0x0][0x23c], -R139.reuse ;  /* 0x00008f0034347a23 */ /* 0x100fe4000001088b */
[----:B------:R-:W-:Y:S01]  /*62e0*/  FFMA.FTZ R60, R60, c[0x0][0x23c], -R136 ;  /* 0x00008f003c3c7a23 */ /* 0x000fe20000010888 */
[----:B--2---:R-:W-:Y:S01]  /*62f0*/  F2FP.PACK_AB R4, R238, R239 ;  /* 0x000000efee04723e */ /* 0x004fe200000000ff */
[----:B------:R-:W-:Y:S02]  /*6300*/  IMAD.IADD R148, R2, 0x1, R164 ;  /* 0x0000000102947824 */ /* 0x000fe400078e02a4 */
[----:B------:R-:W-:Y:S01]  /*6310*/  @P1 FSEL R53, R53, -INF , !P6 ;  /* 0xff80000035351808 */ /* 0x000fe20007000000 */
[----:B------:R-:W-:Y:S01]  /*6320*/  MUFU.EX2 R154, R48 ;  /* 0x00000030009a7308 */ /* 0x000fe20000000800 */
[----:B-----5:R-:W-:Y:S01]  /*6330*/  F2FP.PACK_AB R5, R198, R174 ;  /* 0x000000aec605723e */ /* 0x020fe200000000ff */
[----:B------:R2:W-:Y:S01]  /*6340*/  STS [R204+0x1c400], R4 ;  /* 0x01c40004cc007388 */ /* 0x0005e20000000800 */
[----:B------:R-:W-:Y:S01]  /*6350*/  PLOP3.LUT P1, PT, PT, PT, UP0, 0x80, 0x0 ;  /* 0x000000000000781c */ /* 0x000fe20003f2f008 */
[----:B------:R-:W-:Y:S01]  /*6360*/  FFMA.FTZ R53, R53, c[0x0][0x23c], -R139 ;  /* 0x00008f0035357a23 */ /* 0x000fe2000001088b */
[----:B------:R-:W-:Y:S01]  /*6370*/  @P0 FSEL R54, R54, -INF , !P5 ;  /* 0xff80000036360808 */ /* 0x000fe20006800000 */
[----:B------:R5:W-:Y:S01]  /*6380*/  STS [R201+0x1e000], R6 ;  /* 0x01e00006c9007388 */ /* 0x000be20000000800 */
[----:B------:R-:W-:Y:S01]  /*6390*/  PLOP3.LUT P0, PT, PT, PT, UP0, 0x80, 0x0 ;  /* 0x000000000000781c */ /* 0x000fe20003f0f008 */
[----:B------:R-:W-:Y:S01]  /*63a0*/  IMAD.MOV.U32 R187, RZ, RZ, R174 ;  /* 0x000000ffffbb7224 */ /* 0x000fe200078e00ae */
[----:B------:R-:W-:Y:S01]  /*63b0*/  @P2 FSEL R62, R62, -INF , !P3 ;  /* 0xff8000003e3e2808 */ /* 0x000fe20005800000 */
[----:B------:R1:W-:Y:S01]  /*63c0*/  STS [R201+0x1e400], R5 ;  /* 0x01e40005c9007388 */ /* 0x0003e20000000800 */
[----:B------:R-:W-:Y:S01]  /*63d0*/  MUFU.EX2 R184, R49 ;  /* 0x0000003100b87308 */ /* 0x000fe20000000800 */
[----:B------:R-:W-:Y:S01]  /*63e0*/  PLOP3.LUT P2, PT, PT, PT, UP0, 0x80, 0x0 ;  /* 0x000000000000781c */ /* 0x000fe20003f4f008 */
[--C-:B------:R-:W-:Y:S02]  /*63f0*/  FFMA.FTZ R54, R54, c[0x0][0x23c], -R137.reuse ;  /* 0x00008f0036367a23 */ /* 0x100fe40000010889 */
[----:B------:R-:W-:Y:S01]  /*6400*/  FFMA.FTZ R62, R62, c[0x0][0x23c], -R0 ;  /* 0x00008f003e3e7a23 */ /* 0x000fe20000010800 */
[----:B------:R-:W-:Y:S02]  /*6410*/  @P1 FSEL R55, R55, -INF , !P6 ;  /* 0xff80000037371808 */ /* 0x000fe40007000000 */
[----:B------:R-:W-:Y:S02]  /*6420*/  PLOP3.LUT P1, PT, PT, PT, UP0, 0x80, 0x0 ;  /* 0x000000000000781c */ /* 0x000fe40003f2f008 */
[----:B------:R-:W-:Y:S01]  /*6430*/  @P0 FSEL R57, R57, -INF , !P6 ;  /* 0xff80000039390808 */ /* 0x000fe20007000000 */
[----:B------:R-:W-:Y:S01]  /*6440*/  MUFU.EX2 R191, R50 ;  /* 0x0000003200bf7308 */ /* 0x000fe20000000800 */
[----:B------:R-:W-:Y:S01]  /*6450*/  PLOP3.LUT P0, PT, PT, PT, UP0, 0x80, 0x0 ;  /* 0x000000000000781c */ /* 0x000fe20003f0f008 */
[----:B------:R-:W-:Y:S02]  /*6460*/  FFMA.FTZ R55, R55, c[0x0][0x23c], -R137 ;  /* 0x00008f0037377a23 */ /* 0x000fe40000010889 */
[----:B------:R-:W-:Y:S01]  /*6470*/  FFMA.FTZ R57, R57, c[0x0][0x23c], -R136 ;  /* 0x00008f0039397a23 */ /* 0x000fe20000010888 */
[----:B--2---:R-:W-:Y:S02]  /*6480*/  F2FP.PACK_AB R4, R246, R248 ;  /* 0x000000f8f604723e */ /* 0x004fe400000000ff */
[----:B-----5:R-:W-:Y:S03]  /*6490*/  F2FP.PACK_AB R6, R252, R197 ;  /* 0x000000c5fc06723e */ /* 0x020fe600000000ff */
[----:B------:R2:W-:Y:S01]  /*64a0*/  STS [R204+0x1e000], R4 ;  /* 0x01e00004cc007388 */ /* 0x0005e20000000800 */
[----:B------:R-:W-:Y:S01]  /*64b0*/  @P1 FSEL R58, R58, -INF , !P5 ;  /* 0xff8000003a3a1808 */ /* 0x000fe20006800000 */
[----:B------:R-:W-:Y:S01]  /*64c0*/  MUFU.EX2 R189, R51 ;  /* 0x0000003300bd7308 */ /* 0x000fe20000000800 */
[----:B-1----:R-:W-:Y:S01]  /*64d0*/  F2FP.PACK_AB R5, R230, R231 ;  /* 0x000000e7e605723e */ /* 0x002fe200000000ff */
[----:B------:R1:W-:Y:S01]  /*64e0*/  STS [R204+0x1e400], R6 ;  /* 0x01e40006cc007388 */ /* 0x0003e20000000800 */
[----:B------:R-:W-:Y:S01]  /*64f0*/  PLOP3.LUT P1, PT, PT, PT, UP0, 0x80, 0x0 ;  /* 0x000000000000781c */ /* 0x000fe20003f2f008 */
[--C-:B------:R-:W-:Y:S01]  /*6500*/  FFMA.FTZ R58, R58, c[0x0][0x23c], -R0.reuse ;  /* 0x00008f003a3a7a23 */ /* 0x100fe20000010800 */
[----:B------:R-:W-:Y:S01]  /*6510*/  @P0 FSEL R59, R59, -INF , !P6 ;  /* 0xff8000003b3b0808 */ /* 0x000fe20007000000 */
[----:B------:R5:W-:Y:S01]  /*6520*/  STS [R208+0x1c000], R5 ;  /* 0x01c00005d0007388 */ /* 0x000be20000000800 */
[----:B------:R-:W-:Y:S03]  /*6530*/  PLOP3.LUT P0, PT, PT, PT, UP0, 0x80, 0x0 ;  /* 0x000000000000781c */ /* 0x000fe60003f0f008 */
[----:B------:R-:W-:Y:S01]  /*6540*/  FFMA.FTZ R59, R59, c[0x0][0x23c], -R0 ;  /* 0x00008f003b3b7a23 */ /* 0x000fe20000010800 */
[----:B------:R-:W-:Y:S05]  /*6550*/  MUFU.EX2 R223, R40 ;  /* 0x0000002800df7308 */ /* 0x000fea0000000800 */
[----:B------:R-:W-:Y:S05]  /*6560*/  @P1 ISETP.GE.AND P1, PT, R138, UR5, PT ;  /* 0x000000058a001c0c */ /* 0x000fea000bf26270 */
[----:B------:R-:W-:Y:S01]  /*6570*/  MUFU.EX2 R222, R41 ;  /* 0x0000002900de7308 */ /* 0x000fe20000000800 */
[----:B--2---:R-:W-:Y:S02]  /*6580*/  F2FP.PACK_AB R4, R234, R236 ;  /* 0x000000ecea04723e */ /* 0x004fe400000000ff */
[----:B-1----:R-:W-:Y:S03]  /*6590*/  F2FP.PACK_AB R6, R240, R241 ;  /* 0x000000f1f006723e */ /* 0x002fe600000000ff */
[----:B------:R1:W-:Y:S02]  /*65a0*/  STS [R208+0x1c400], R4 ;  /* 0x01c40004d0007388 */ /* 0x0003e40000000800 */
[----:B------:R-:W-:Y:S02]  /*65b0*/  @P0 FSEL R61, R61, -INF , !P1 ;  /* 0xff8000003d3d0808 */ /* 0x000fe40004800000 */
[----:B------:R-:W-:Y:S01]  /*65c0*/  PLOP3.LUT P0, PT, PT, PT, UP0, 0x80, 0x0 ;  /* 0x000000000000781c */ /* 0x000fe20003f0f008 */
[----:B------:R-:W-:Y:S01]  /*65d0*/  MUFU.EX2 R228, R42 ;  /* 0x0000002a00e47308 */ /* 0x000fe20000000800 */
[----:B-----5:R-:W-:Y:S01]  /*65e0*/  F2FP.PACK_AB R5, R196, R169 ;  /* 0x000000a9c405723e */ /* 0x020fe200000000ff */
[----:B------:R-:W-:Y:S01]  /*65f0*/  FFMA.FTZ R136, R61, c[0x0][0x23c], -R136 ;  /* 0x00008f003d887a23 */ /* 0x000fe20000010888 */
[----:B------:R-:W-:Y:S02]  /*6600*/  @P2 FSEL R65, R65, -INF , !P1 ;  /* 0xff80000041412808 */ /* 0x000fe40004800000 */
[----:B------:R-:W-:Y:S01]  /*6610*/  PLOP3.LUT P2, PT, PT, PT, UP0, 0x80, 0x0 ;  /* 0x000000000000781c */ /* 0x000fe20003f4f008 */
[----:B------:R2:W-:Y:S04]  /*6620*/  STS [R207+0x1c000], R5 ;  /* 0x01c00005cf007388 */ /* 0x0005e80000000800 */
[----:B------:R-:W5:Y:S02]  /*6630*/  MUFU.EX2 R227, R43 ;  /* 0x0000002b00e37308 */ /* 0x000f640000000800 */
[----:B------:R-:W-:Y:S02]  /*6640*/  @P0 FSEL R64, R64, -INF , !P3 ;  /* 0xff80000040400808 */ /* 0x000fe40005800000 */
[----:B------:R-:W-:Y:S03]  /*6650*/  PLOP3.LUT P0, PT, PT, PT, UP0, 0x80, 0x0 ;  /* 0x000000000000781c */ /* 0x000fe60003f0f008 */
[--C-:B------:R-:W-:Y:S01]  /*6660*/  FFMA.FTZ R64, R64, c[0x0][0x23c], -R139.reuse ;  /* 0x00008f0040407a23 */ /* 0x100fe2000001088b */
[----:B------:R-:W-:Y:S01]  /*6670*/  @P2 FSEL R67, R67, -INF , !P1 ;  /* 0xff80000043432808 */ /* 0x000fe20004800000 */
[----:B------:R-:W-:Y:S01]  /*6680*/  FFMA.FTZ R139, R65, c[0x0][0x23c], -R139 ;  /* 0x00008f00418b7a23 */ /* 0x000fe2000001088b */
[----:B------:R-:W-:Y:S01]  /*6690*/  MUFU.EX2 R219, R44 ;  /* 0x0000002c00db7308 */ /* 0x000fe20000000800 */
[----:B-1----:R-:W-:Y:S05]  /*66a0*/  F2FP.PACK_AB R4, R220, R221 ;  /* 0x000000dddc04723e */ /* 0x002fea00000000ff */
[----:B------:R1:W-:Y:S01]  /*66b0*/  STS [R207+0x1c400], R4 ;  /* 0x01c40004cf007388 */ /* 0x0003e20000000800 */
[----:B------:R-:W-:Y:S02]  /*66c0*/  @P0 FSEL R66, R66, -INF , !P3 ;  /* 0xff80000042420808 */ /* 0x000fe40005800000 */
[----:B------:R-:W-:Y:S01]  /*66d0*/  PLOP3.LUT P0, PT, PT, PT, UP0, 0x80, 0x0 ;  /* 0x000000000000781c */ /* 0x000fe20003f0f008 */
[----:B------:R5:W-:Y:S01]  /*66e0*/  STS [R208+0x1e000], R6 ;  /* 0x01e00006d0007388 */ /* 0x000be20000000800 */
[----:B--2---:R-:W-:Y:S01]  /*66f0*/  F2FP.PACK_AB R5, R242, R243 ;  /* 0x000000f3f205723e */ /* 0x004fe200000000ff */
[----:B------:R-:W2:Y:S01]  /*6700*/  MUFU.EX2 R217, R45 ;  /* 0x0000002d00d97308 */ /* 0x000ea20000000800 */
[--C-:B------:R-:W-:Y:S01]  /*6710*/  FFMA.FTZ R66, R66, c[0x0][0x23c], -R137.reuse ;  /* 0x00008f0042427a23 */ /* 0x100fe20000010889 */
[----:B------:R2:W-:Y:S01]  /*6720*/  STS [R208+0x1e400], R7 ;  /* 0x01e40007d0007388 */ /* 0x0005e20000000800 */
[----:B------:R-:W-:Y:S03]  /*6730*/  FFMA.FTZ R137, R67, c[0x0][0x23c], -R137 ;  /* 0x00008f0043897a23 */ /* 0x000fe60000010889 */
[----:B------:R2:W-:Y:S04]  /*6740*/  STS [R207+0x1e400], R5 ;  /* 0x01e40005cf007388 */ /* 0x0005e80000000800 */
[----:B------:R-:W-:Y:S01]  /*6750*/  @P0 FSEL R63, R63, -INF , !P1 ;  /* 0xff8000003f3f0808 */ /* 0x000fe20004800000 */
[----:B------:R-:W-:Y:S04]  /*6760*/  MUFU.EX2 R225, R46 ;  /* 0x0000002e00e17308 */ /* 0x000fe80000000800 */
[----:B------:R-:W-:Y:S01]  /*6770*/  FFMA.FTZ R0, R63, c[0x0][0x23c], -R0 ;  /* 0x00008f003f007a23 */ /* 0x000fe20000010800 */
[----:B-1----:R-:W-:Y:S05]  /*6780*/  F2FP.PACK_AB R4, R195, R155 ;  /* 0x0000009bc304723e */ /* 0x002fea00000000ff */
[----:B------:R1:W-:Y:S01]  /*6790*/  MUFU.EX2 R181, R0 ;  /* 0x0000000000b57308 */ /* 0x0003e20000000800 */
[----:B-----5:R-:W-:Y:S02]  /*67a0*/  F2FP.PACK_AB R6, R235, R237 ;  /* 0x000000edeb06723e */ /* 0x020fe400000000ff */
[----:B--2---:R-:W-:Y:S03]  /*67b0*/  F2FP.PACK_AB R7, R216, R218 ;  /* 0x000000dad807723e */ /* 0x004fe600000000ff */
[----:B------:R2:W-:Y:S01]  /*67c0*/  STS [R207+0x1e000], R6 ;  /* 0x01e00006cf007388 */ /* 0x0005e20000000800 */
[----:B------:R-:W-:Y:S03]  /*67d0*/  F2FP.PACK_AB R5, R227, R228 ;  /* 0x000000e4e305723e */ /* 0x000fe600000000ff */
[----:B------:R5:W-:Y:S01]  /*67e0*/  STS [R202+0x1c000], R4 ;  /* 0x01c00004ca007388 */ /* 0x000be20000000800 */
[----:B------:R-:W5:Y:S03]  /*67f0*/  MUFU.EX2 R224, R47 ;  /* 0x0000002f00e07308 */ /* 0x000f660000000800 */
[----:B------:R5:W-:Y:S01]  /*6800*/  STS [R202+0x1c400], R7 ;  /* 0x01c40007ca007388 */ /* 0x000be20000000800 */
[----:B----4-:R-:W-:Y:S06]  /*6810*/  IADD3 R150, P0, R151, UR13, RZ ;  /* 0x0000000d97967c10 */ /* 0x010fec000ff1e0ff */
[----:B------:R-:W-:Y:S01]  /*6820*/  MUFU.EX2 R180, R52 ;  /* 0x0000003400b47308 */ /* 0x000fe20000000800 */
[----:B-1----:R-:W-:Y:S05]  /*6830*/  F2FP.PACK_AB R0, R189, R191 ;  /* 0x000000bfbd00723e */ /* 0x002fea00000000ff */
[----:B------:R-:W-:Y:S01]  /*6840*/  STS [R203+0x1c400], R0 ;  /* 0x01c40000cb007388 */ /* 0x000fe20000000800 */
[----:B--2---:R-:W-:Y:S03]  /*6850*/  F2FP.PACK_AB R6, R222, R223 ;  /* 0x000000dfde06723e */ /* 0x004fe600000000ff */
[----:B------:R-:W1:Y:S01]  /*6860*/  MUFU.EX2 R179, R53 ;  /* 0x0000003500b37308 */ /* 0x000e620000000800 */
[----:B-----5:R-:W-:Y:S02]  /*6870*/  F2FP.PACK_AB R4, R184, R154 ;  /* 0x0000009ab804723e */ /* 0x020fe400000000ff */
[----:B------:R-:W-:Y:S03]  /*6880*/  F2FP.PACK_AB R7, R217, R219 ;  /* 0x000000dbd907723e */ /* 0x000fe600000000ff */
[----:B------:R-:W-:Y:S04]  /*6890*/  STS [R203+0x1c000], R4 ;  /* 0x01c00004cb007388 */ /* 0x000fe80000000800 */
[----:B------:R-:W-:Y:S01]  /*68a0*/  MUFU.EX2 R186, R54 ;  /* 0x0000003600ba7308 */ /* 0x000fe20000000800 */
[----:B------:R2:W-:Y:S04]  /*68b0*/  STS [R202+0x1e000], R6 ;  /* 0x01e00006ca007388 */ /* 0x0005e80000000800 */
[----:B------:R1:W-:Y:S05]  /*68c0*/  STS [R202+0x1e400], R5 ;  /* 0x01e40005ca007388 */ /* 0x0003ea0000000800 */
[----:B------:R-:W4:Y:S01]  /*68d0*/  MUFU.EX2 R185, R55 ;  /* 0x0000003700b97308 */ /* 0x000f220000000800 */
[----:B------:R-:W-:Y:S09]  /*68e0*/  STS [R203+0x1e000], R7 ;  /* 0x01e00007cb007388 */ /* 0x000ff20000000800 */
[----:B------:R-:W-:Y:S01]  /*68f0*/  MUFU.EX2 R176, R64 ;  /* 0x0000004000b07308 */ /* 0x000fe20000000800 */
[----:B--2---:R-:W-:Y:S09]  /*6900*/  F2FP.PACK_AB R6, R224, R225 ;  /* 0x000000e1e006723e */ /* 0x004ff200000000ff */
[----:B------:R-:W2:Y:S01]  /*6910*/  MUFU.EX2 R175, R139 ;  /* 0x0000008b00af7308 */ /* 0x000ea20000000800 */
[----:B-1----:R-:W-:Y:S01]  /*6920*/  F2FP.PACK_AB R5, R179, R180 ;  /* 0x000000b4b305723e */ /* 0x002fe200000000ff */
[----:B------:R-:W-:Y:S01]  /*6930*/  STS [R203+0x1e400], R6 ;  /* 0x01e40006cb007388 */ /* 0x000fe20000000800 */
[----:B----4-:R-:W-:Y:S03]  /*6940*/  F2FP.PACK_AB R4, R185, R186 ;  /* 0x000000bab904723e */ /* 0x010fe600000000ff */
[----:B------:R1:W-:Y:S04]  /*6950*/  STS [R206+0x1c000], R5 ;  /* 0x01c00005ce007388 */ /* 0x0003e80000000800 */
[----:B------:R-:W-:Y:S01]  /*6960*/  MUFU.EX2 R178, R66 ;  /* 0x0000004200b27308 */ /* 0x000fe20000000800 */
[----:B------:R4:W-:Y:S09]  /*6970*/  STS [R206+0x1c400], R4 ;  /* 0x01c40004ce007388 */ /* 0x0009f20000000800 */
[----:B------:R-:W1:Y:S01]  /*6980*/  MUFU.EX2 R177, R137 ;  /* 0x0000008900b17308 */ /* 0x000e620000000800 */
[----:B--2---:R-:W-:Y:S05]  /*6990*/  F2FP.PACK_AB R0, R175, R176 ;  /* 0x000000b0af00723e */ /* 0x004fea00000000ff */
[----:B------:R2:W-:Y:S04]  /*69a0*/  STS [R205+0x1c000], R0 ;  /* 0x01c00000cd007388 */ /* 0x0005e80000000800 */
[----:B------:R-:W-:Y:S10]  /*69b0*/  MUFU.EX2 R192, R56 ;  /* 0x0000003800c07308 */ /* 0x000ff40000000800 */
[----:B------:R-:W5:Y:S01]  /*69c0*/  MUFU.EX2 R190, R57 ;  /* 0x0000003900be7308 */ /* 0x000f620000000800 */
[----:B-1----:R-:W-:Y:S05]  /*69d0*/  F2FP.PACK_AB R5, R177, R178 ;  /* 0x000000b2b105723e */ /* 0x002fea00000000ff */
[----:B------:R-:W-:Y:S04]  /*69e0*/  STS [R205+0x1c400], R5 ;  /* 0x01c40005cd007388 */ /* 0x000fe80000000800 */
[----:B------:R-:W-:Y:S10]  /*69f0*/  MUFU.EX2 R194, R58 ;  /* 0x0000003a00c27308 */ /* 0x000ff40000000800 */
[----:B------:R-:W1:Y:S01]  /*6a00*/  MUFU.EX2 R193, R59 ;  /* 0x0000003b00c17308 */ /* 0x000e620000000800 */
[----:B-----5:R-:W-:Y:S02]  /*6a10*/  F2FP.PACK_AB R7, R190, R192 ;  /* 0x000000c0be07723e */ /* 0x020fe400000000ff */
[----:B---3--:R-:W-:Y:S03]  /*6a20*/  IADD3.X R151, R170, UR12, RZ, P0, !PT ;  /* 0x0000000caa977c10 */ /* 0x008fe600087fe4ff */
[----:B------:R-:W-:Y:S04]  /*6a30*/  STS [R206+0x1e000], R7 ;  /* 0x01e00007ce007388 */ /* 0x000fe80000000800 */
[----:B------:R-:W-:Y:S01]  /*6a40*/  MUFU.EX2 R183, R60 ;  /* 0x0000003c00b77308 */ /* 0x000fe20000000800 */
[----:B------:R-:W-:Y:S09]  /*6a50*/  PLOP3.LUT P0, PT, PT, PT, UP4, 0x80, 0x0 ;  /* 0x000000000000781c */ /* 0x000ff20003f0f048 */
[----:B------:R-:W4:Y:S01]  /*6a60*/  MUFU.EX2 R182, R136 ;  /* 0x0000008800b67308 */ /* 0x000f220000000800 */
[----:B-1----:R-:W-:Y:S05]  /*6a70*/  F2FP.PACK_AB R6, R193, R194 ;  /* 0x000000c2c106723e */ /* 0x002fea00000000ff */
[----:B------:R-:W-:Y:S04]  /*6a80*/  STS [R206+0x1e400], R6 ;  /* 0x01e40006ce007388 */ /* 0x000fe80000000800 */
[----:B------:R-:W2:Y:S01]  /*6a90*/  MUFU.EX2 R188, R62 ;  /* 0x0000003e00bc7308 */ /* 0x000ea20000000800 */
[----:B----4-:R-:W-:Y:S05]  /*6aa0*/  F2FP.PACK_AB R4, R182, R183 ;  /* 0x000000b7b604723e */ /* 0x010fea00000000ff */
[----:B------:R-:W-:Y:S01]  /*6ab0*/  STS [R205+0x1e000], R4 ;  /* 0x01e00004cd007388 */ /* 0x000fe20000000800 */
[----:B--2---:R-:W-:Y:S05]  /*6ac0*/  F2FP.PACK_AB R0, R181, R188 ;  /* 0x000000bcb500723e */ /* 0x004fea00000000ff */
[----:B------:R-:W-:Y:S04]  /*6ad0*/  STS [R205+0x1e400], R0 ;  /* 0x01e40000cd007388 */ /* 0x000fe80000000800 */
[----:B------:R-:W-:Y:S08]  /*6ae0*/  LDSM.16.M88.4 R64, [R164+0x8000] ;  /* 0x00800000a440783b */ /* 0x000ff00000000200 */
[----:B------:R-:W1:Y:S08]  /*6af0*/  LDSM.16.M88.4 R16, [R158+0x10000] ;  /* 0x010000009e10783b */ /* 0x000e700000000200 */
[----:B------:R-:W2:Y:S08]  /*6b00*/  LDSM.16.M88.4 R60, [R164+0xa000] ;  /* 0x00a00000a43c783b */ /* 0x000eb00000000200 */
[----:B------:R-:W3:Y:S08]  /*6b10*/  LDSM.16.M88.4 R32, [R158+0x10800] ;  /* 0x010800009e20783b */ /* 0x000ef00000000200 */
[----:B------:R-:W4:Y:S08]  /*6b20*/  LDSM.16.M88.4 R48, [R158+0x11000] ;  /* 0x011000009e30783b */ /* 0x000f300000000200 */
[----:B------:R-:W5:Y:S01]  /*6b30*/  LDSM.16.M88.4 R132, [R158+0x11800] ;  /* 0x011800009e84783b */ /* 0x000f620000000200 */
[-C--:B-1----:R-:W-:Y:S07]  /*6b40*/  HMMA.16816.F32 R4, R64, R16.reuse, RZ ;  /* 0x000000104004723c */ /* 0x082fee00000018ff */
[----:B------:R-:W-:Y:S01]  /*6b50*/  LDSM.16.M88.4 R136, [R148+0x8000] ;  /* 0x008000009488783b */ /* 0x000fe20000000200 */
[C---:B--2---:R-:W-:Y:S07]  /*6b60*/  HMMA.16816.F32 R8, R60.reuse, R16, RZ ;  /* 0x000000103c08723c */ /* 0x044fee00000018ff */
[----:B------:R-:W1:Y:S01]  /*6b70*/  LDSM.16.M88.4 R140, [R161+0x10000] ;  /* 0x01000000a18c783b */ /* 0x000e620000000200 */
[-C--:B------:R-:W-:Y:S07]  /*6b80*/  HMMA.16816.F32 R12, R60, R18.reuse, RZ ;  /* 0x000000123c0c723c */ /* 0x080fee00000018ff */
[----:B------:R-:W2:Y:S01]  /*6b90*/  LDSM.16.M88.4 R144, [R148+0xa000] ;  /* 0x00a000009490783b */ /* 0x000ea20000000200 */
[C---:B------:R-:W-:Y:S08]  /*6ba0*/  HMMA.16816.F32 R16, R64.reuse, R18, RZ ;  /* 0x000000124010723c */ /* 0x040ff000000018ff */
[-C--:B---3--:R-:W-:Y:S08]  /*6bb0*/  HMMA.16816.F32 R20, R64, R32.reuse, RZ ;  /* 0x000000204014723c */ /* 0x088ff000000018ff */
[C---:B------:R-:W-:Y:S08]  /*6bc0*/  HMMA.16816.F32 R24, R60.reuse, R32, RZ ;  /* 0x000000203c18723c */ /* 0x040ff000000018ff */
[-C--:B------:R-:W-:Y:S08]  /*6bd0*/  HMMA.16816.F32 R28, R60, R34.reuse, RZ ;  /* 0x000000223c1c723c */ /* 0x080ff000000018ff */
[C---:B------:R-:W-:Y:S08]  /*6be0*/  HMMA.16816.F32 R32, R64.reuse, R34, RZ ;  /* 0x000000224020723c */ /* 0x040ff000000018ff */
[-C--:B----4-:R-:W-:Y:S08]  /*6bf0*/  HMMA.16816.F32 R36, R64, R48.reuse, RZ ;  /* 0x000000304024723c */ /* 0x090ff000000018ff */
[C---:B------:R-:W-:Y:S08]  /*6c00*/  HMMA.16816.F32 R40, R60.reuse, R48, RZ ;  /* 0x000000303c28723c */ /* 0x040ff000000018ff */
[-C--:B------:R-:W-:Y:S08]  /*6c10*/  HMMA.16816.F32 R44, R60, R50.reuse, RZ ;  /* 0x000000323c2c723c */ /* 0x080ff000000018ff */
[C---:B------:R-:W-:Y:S08]  /*6c20*/  HMMA.16816.F32 R48, R64.reuse, R50, RZ ;  /* 0x000000324030723c */ /* 0x040ff000000018ff */
[-C--:B-----5:R-:W-:Y:S08]  /*6c30*/  HMMA.16816.F32 R52, R64, R132.reuse, RZ ;  /* 0x000000844034723c */ /* 0x0a0ff000000018ff */
[C---:B------:R-:W-:Y:S08]  /*6c40*/  HMMA.16816.F32 R56, R60.reuse, R132, RZ ;  /* 0x000000843c38723c */ /* 0x040ff000000018ff */
[-C--:B------:R-:W-:Y:S08]  /*6c50*/  HMMA.16816.F32 R60, R60, R134.reuse, RZ ;  /* 0x000000863c3c723c */ /* 0x080ff000000018ff */
[----:B------:R-:W-:Y:S01]  /*6c60*/  HMMA.16816.F32 R64, R64, R134, RZ ;  /* 0x000000864040723c */ /* 0x000fe200000018ff */
[----:B------:R-:W3:Y:S07]  /*6c70*/  LDSM.16.M88.4 R132, [R161+0x10800] ;  /* 0x01080000a184783b */ /* 0x000eee0000000200 */
[-C--:B-1----:R-:W-:Y:S08]  /*6c80*/  HMMA.16816.F32 R4, R136, R140.reuse, R4 ;  /* 0x0000008c8804723c */ /* 0x082ff00000001804 */
[C---:B--2---:R-:W-:Y:S08]  /*6c90*/  HMMA.16816.F32 R8, R144.reuse, R140, R8 ;  /* 0x0000008c9008723c */ /* 0x044ff00000001808 */
[-C--:B------:R-:W-:Y:S08]  /*6ca0*/  HMMA.16816.F32 R12, R144, R142.reuse, R12 ;  /* 0x0000008e900c723c */ /* 0x080ff0000000180c */
[C---:B------:R-:W-:Y:S01]  /*6cb0*/  HMMA.16816.F32 R16, R136.reuse, R142, R16 ;  /* 0x0000008e8810723c */ /* 0x040fe20000001810 */
[----:B------:R-:W1:Y:S07]  /*6cc0*/  LDSM.16.M88.4 R140, [R161+0x11000] ;  /* 0x01100000a18c783b */ /* 0x000e6e0000000200 */
[-C--:B---3--:R-:W-:Y:S08]  /*6cd0*/  HMMA.16816.F32 R20, R136, R132.reuse, R20 ;  /* 0x000000848814723c */ /* 0x088ff00000001814 */
[C---:B------:R-:W-:Y:S08]  /*6ce0*/  HMMA.16816.F32 R24, R144.reuse, R132, R24 ;  /* 0x000000849018723c */ /* 0x040ff00000001818 */
[-C--:B------:R-:W-:Y:S08]  /*6cf0*/  HMMA.16816.F32 R28, R144, R134.reuse, R28 ;  /* 0x00000086901c723c */ /* 0x080ff0000000181c */
[C---:B------:R-:W-:Y:S01]  /*6d00*/  HMMA.16816.F32 R32, R136.reuse, R134, R32 ;  /* 0x000000868820723c */ /* 0x040fe20000001820 */
[----:B------:R-:W2:Y:S07]  /*6d10*/  LDSM.16.M88.4 R132, [R161+0x11800] ;  /* 0x01180000a184783b */ /* 0x000eae0000000200 */
[-C--:B-1----:R-:W-:Y:S08]  /*6d20*/  HMMA.16816.F32 R36, R136, R140.reuse, R36 ;  /* 0x0000008c8824723c */ /* 0x082ff00000001824 */
[C---:B------:R-:W-:Y:S08]  /*6d30*/  HMMA.16816.F32 R40, R144.reuse, R140, R40 ;  /* 0x0000008c9028723c */ /* 0x040ff00000001828 */
[-C--:B------:R-:W-:Y:S08]  /*6d40*/  HMMA.16816.F32 R44, R144, R142.reuse, R44 ;  /* 0x0000008e902c723c */ /* 0x080ff0000000182c */
[C---:B------:R-:W-:Y:S08]  /*6d50*/  HMMA.16816.F32 R48, R136.reuse, R142, R48 ;  /* 0x0000008e8830723c */ /* 0x040ff00000001830 */
[-C--:B--2---:R-:W-:Y:S08]  /*6d60*/  HMMA.16816.F32 R52, R136, R132.reuse, R52 ;  /* 0x000000848834723c */ /* 0x084ff00000001834 */
        /* <DEDUP_REMOVED lines=9> */
[----:B------:R-:W4:Y:S08]  /*6e00*/  LDSM.16.M88.4 R136, [R145+0xa000] ;  /* 0x00a000009188783b */ /* 0x000f300000000200 */
[----:B------:R-:W5:Y:S04]  /*6e10*/  LDG.E R144, [R150.64+0x100] ;  /* 0x0001001696907981 */ /* 0x000f68000c1e1900 */
[----:B------:R-:W2:Y:S01]  /*6e20*/  LDG.E R2, [R150.64+0x120] ;  /* 0x0001201696027981 */ /* 0x000ea2000c1e1900 */
        /* <DEDUP_REMOVED lines=25> */
[C---:B--2---:R-:W-:Y:S01]  /*6fc0*/  FADD.FTZ R4, -R147.reuse, R4 ;  /* 0x0000000493047221 */ /* 0x044fe20000010100 */
[C---:B------:R-:W-:Y:S01]  /*6fd0*/  HMMA.16816.F32 R16, R132.reuse, R138, R16 ;  /* 0x0000008a8410723c */ /* 0x040fe20000001810 */
[----:B------:R-:W1:Y:S02]  /*6fe0*/  LDSM.16.M88.4 R136, [R160+0x10800] ;  /* 0x01080000a088783b */ /* 0x000e640000000200 */
[C---:B------:R-:W-:Y:S02]  /*6ff0*/  FADD.FTZ R5, -R147.reuse, R5 ;  /* 0x0000000593057221 */ /* 0x040fe40000010100 */
[C---:B---3--:R-:W-:Y:S02]  /*7000*/  FADD.FTZ R6, -R146.reuse, R6 ;  /* 0x0000000692067221 */ /* 0x048fe40000010100 */
[----:B------:R-:W-:Y:S02]  /*7010*/  FADD.FTZ R7, -R146, R7 ;  /* 0x0000000792077221 */ /* 0x000fe40000010100 */
[C---:B-----5:R-:W-:Y:S03]  /*7020*/  FADD.FTZ R8, -R144.reuse, R8 ;  /* 0x0000000890087221 */ /* 0x060fe60000010100 */
[----:B------:R-:W-:Y:S02]  /*7030*/  FADD.FTZ R9, -R144, R9 ;  /* 0x0000000990097221 */ /* 0x000fe40000010100 */
        /* <DEDUP_REMOVED lines=8> */
[C---:B------:R-:W-:Y:S02]  /*70c0*/  FADD.FTZ R18, -R146.reuse, R18 ;  /* 0x0000001292127221 */ /* 0x040fe40000010100 */
[----:B------:R-:W-:Y:S02]  /*70d0*/  FADD.FTZ R19, -R146, R19 ;  /* 0x0000001392137221 */ /* 0x000fe40000010100 */
[----:B------:R-:W-:Y:S02]  /*70e0*/  FADD.FTZ R15, -R2, R15 ;  /* 0x0000000f020f7221 */ /* 0x000fe40000010100 */
[----:B------:R-:W-:Y:S02]  /*70f0*/  FMUL.FTZ R174, R229, R4 ;  /* 0x00000004e5ae7220 */ /* 0x000fe40000410000 */
[----:B------:R-:W-:Y:S02]  /*7100*/  FMUL.FTZ R172, R226, R5 ;  /* 0x00000005e2ac7220 */ /* 0x000fe40000410000 */
[----:B------:R-:W-:Y:S01]  /*7110*/  FMUL.FTZ R171, R233, R16 ;  /* 0x00000010e9ab7220 */ /* 0x000fe20000410000 */
[-C--:B-1----:R-:W-:Y:S01]  /*7120*/  HMMA.16816.F32 R20, R132, R136.reuse, R20 ;  /* 0x000000888414723c */ /* 0x082fe20000001814 */
[----:B------:R-:W-:Y:S02]  /*7130*/  FMUL.FTZ R16, R187, R10 ;  /* 0x0000000abb107220 */ /* 0x000fe40000410000 */
[----:B------:R-:W-:Y:S05]  /*7140*/  FMUL.FTZ R14, R197, R14 ;  /* 0x0000000ec50e7220 */ /* 0x000fea0000410000 */
[C---:B------:R-:W-:Y:S08]  /*7150*/  HMMA.16816.F32 R24, R140.reuse, R136, R24 ;  /* 0x000000888c18723c */ /* 0x040ff00000001818 */
[-C--:B------:R-:W-:Y:S08]  /*7160*/  HMMA.16816.F32 R28, R140, R138.reuse, R28 ;  /* 0x0000008a8c1c723c */ /* 0x080ff0000000181c */
[C---:B------:R-:W-:Y:S01]  /*7170*/  FADD.FTZ R20, -R147.reuse, R20 ;  /* 0x0000001493147221 */ /* 0x040fe20000010100 */
[C---:B------:R-:W-:Y:S01]  /*7180*/  HMMA.16816.F32 R32, R132.reuse, R138, R32 ;  /* 0x0000008a8420723c */ /* 0x040fe20000001820 */
[----:B------:R-:W1:Y:S02]  /*7190*/  LDSM.16.M88.4 R136, [R160+0x11000] ;  /* 0x01100000a088783b */ /* 0x000e640000000200 */
[C---:B------:R-:W-:Y:S02]  /*71a0*/  FADD.FTZ R21, -R147.reuse, R21 ;  /* 0x0000001593157221 */ /* 0x040fe40000010100 */
[C---:B------:R-:W-:Y:S02]  /*71b0*/  FADD.FTZ R22, -R146.reuse, R22 ;  /* 0x0000001692167221 */ /* 0x040fe40000010100 */
[----:B------:R-:W-:Y:S02]  /*71c0*/  FADD.FTZ R23, -R146, R23 ;  /* 0x0000001792177221 */ /* 0x000fe40000010100 */
[C---:B------:R-:W-:Y:S03]  /*71d0*/  FADD.FTZ R24, -R144.reuse, R24 ;  /* 0x0000001890187221 */ /* 0x040fe60000010100 */
[----:B------:R-:W-:Y:S02]  /*71e0*/  FADD.FTZ R25, -R144, R25 ;  /* 0x0000001990197221 */ /* 0x000fe40000010100 */
[----:B------:R-:W-:Y:S02]  /*71f0*/  FADD.FTZ R26, -R2, R26 ;  /* 0x0000001a021a7221 */ /* 0x000fe40000010100 */
[C---:B------:R-:W-:Y:S02]  /*7200*/  FADD.FTZ R29, -R144.reuse, R29 ;  /* 0x0000001d901d7221 */ /* 0x040fe40000010100 */
[----:B------:R-:W-:Y:S02]  /*7210*/  FADD.FTZ R28, -R144, R28 ;  /* 0x0000001c901c7221 */ /* 0x000fe40000010100 */
[C---:B------:R-:W-:Y:S02]  /*7220*/  FADD.FTZ R17, -R2.reuse, R27 ;  /* 0x0000001b02117221 */ /* 0x040fe40000010100 */
[----:B------:R-:W-:Y:S02]  /*7230*/  FADD.FTZ R30, -R2, R30 ;  /* 0x0000001e021e7221 */ /* 0x000fe40000010100 */
[C---:B------:R-:W-:Y:S02]  /*7240*/  FADD.FTZ R33, -R147.reuse, R33 ;  /* 0x0000002193217221 */ /* 0x040fe40000010100 */
[C---:B------:R-:W-:Y:S02]  /*7250*/  FADD.FTZ R34, -R146.reuse, R34 ;  /* 0x0000002292227221 */ /* 0x040fe40000010100 */
[----:B------:R-:W-:Y:S02]  /*7260*/  FADD.FTZ R35, -R146, R35 ;  /* 0x0000002392237221 */ /* 0x000fe40000010100 */
[----:B------:R-:W-:Y:S02]  /*7270*/  FADD.FTZ R32, -R147, R32 ;  /* 0x0000002093207221 */ /* 0x000fe40000010100 */
[----:B------:R-:W-:Y:S02]  /*7280*/  FMUL.FTZ R151, R196, R33 ;  /* 0x00000021c4977220 */ /* 0x000fe40000410000 */
[----:B------:R-:W-:Y:S02]  /*7290*/  FMUL.FTZ R170, R231, R20 ;  /* 0x00000014e7aa7220 */ /* 0x000fe40000410000 */
[----:B------:R-:W-:Y:S02]  /*72a0*/  FMUL.FTZ R152, R230, R21 ;  /* 0x00000015e6987220 */ /* 0x000fe40000410000 */
[----:B------:R-:W-:Y:S02]  /*72b0*/  FMUL.FTZ R169, R169, R32 ;  /* 0x00000020a9a97220 */ /* 0x000fe40000410000 */
[----:B------:R-:W-:Y:S01]  /*72c0*/  FMUL.FTZ R20, R248, R12 ;  /* 0x0000000cf8147220 */ /* 0x000fe20000410000 */
[-C--:B-1----:R-:W-:Y:S01]  /*72d0*/  HMMA.16816.F32 R36, R132, R136.reuse, R36 ;  /* 0x000000888424723c */ /* 0x082fe20000001824 */
[----:B------:R-:W-:Y:S02]  /*72e0*/  FMUL.FTZ R21, R252, R15 ;  /* 0x0000000ffc157220 */ /* 0x000fe40000410000 */
[----:B------:R-:W-:Y:S02]  /*72f0*/  FMUL.FTZ R32, R245, R26 ;  /* 0x0000001af5207220 */ /* 0x000fe40000410000 */
[----:B------:R-:W-:Y:S02]  /*7300*/  FMUL.FTZ R17, R244, R17 ;  /* 0x00000011f4117220 */ /* 0x000fe40000410000 */
[----:B------:R-:W-:Y:S01]  /*7310*/  FMUL.FTZ R30, R243, R30 ;  /* 0x0000001ef31e7220 */ /* 0x000fe20000410000 */
[C---:B------:R-:W-:Y:S08]  /*7320*/  HMMA.16816.F32 R40, R140.reuse, R136, R40 ;  /* 0x000000888c28723c */ /* 0x040ff00000001828 */
[-C--:B------:R-:W-:Y:S08]  /*7330*/  HMMA.16816.F32 R44, R140, R138.reuse, R44 ;  /* 0x0000008a8c2c723c */ /* 0x080ff0000000182c */
[C---:B------:R-:W-:Y:S01]  /*7340*/  FADD.FTZ R36, -R147.reuse, R36 ;  /* 0x0000002493247221 */ /* 0x040fe20000010100 */
[C---:B------:R-:W-:Y:S01]  /*7350*/  HMMA.16816.F32 R48, R132.reuse, R138, R48 ;  /* 0x0000008a8430723c */ /* 0x040fe20000001830 */
[----:B------:R-:W1:Y:S02]  /*7360*/  LDSM.16.M88.4 R136, [R160+0x11800] ;  /* 0x01180000a088783b */ /* 0x000e640000000200 */
[----:B------:R-:W-:Y:S02]  /*7370*/  FADD.FTZ R37, -R147, R37 ;  /* 0x0000002593257221 */ /* 0x000fe40000010100 */
[C---:B------:R-:W-:Y:S02]  /*7380*/  FADD.FTZ R38, -R146.reuse, R38 ;  /* 0x0000002692267221 */ /* 0x040fe40000010100 */
[----:B------:R-:W-:Y:S02]  /*7390*/  FADD.FTZ R39, -R146, R39 ;  /* 0x0000002792277221 */ /* 0x000fe40000010100 */
[----:B------:R-:W-:Y:S03]  /*73a0*/  FMUL.FTZ R155, R155, R36 ;  /* 0x000000249b9b7220 */ /* 0x000fe60000410000 */
[----:B------:R-:W-:Y:S02]  /*73b0*/  FMUL.FTZ R150, R195, R37 ;  /* 0x00000025c3967220 */ /* 0x000fe40000410000 */
[C---:B------:R-:W-:Y:S02]  /*73c0*/  FADD.FTZ R40, -R144.reuse, R40 ;  /* 0x0000002890287221 */ /* 0x040fe40000010100 */
[C---:B------:R-:W-:Y:S02]  /*73d0*/  FADD.FTZ R41, -R144.reuse, R41 ;  /* 0x0000002990297221 */ /* 0x040fe40000010100 */
[C---:B------:R-:W-:Y:S02]  /*73e0*/  FADD.FTZ R44, -R144.reuse, R44 ;  /* 0x0000002c902c7221 */ /* 0x040fe40000010100 */
[----:B------:R-:W-:Y:S02]  /*73f0*/  FADD.FTZ R45, -R144, R45 ;  /* 0x0000002d902d7221 */ /* 0x000fe40000010100 */
[----:B------:R-:W-:Y:S02]  /*7400*/  FADD.FTZ R33, -R2, R47 ;  /* 0x0000002f02217221 */ /* 0x000fe40000010100 */
[C---:B------:R-:W-:Y:S02]  /*7410*/  FADD.FTZ R48, -R147.reuse, R48 ;  /* 0x0000003093307221 */ /* 0x040fe40000010100 */
[----:B------:R-:W-:Y:S02]  /*7420*/  FADD.FTZ R49, -R147, R49 ;  /* 0x0000003193317221 */ /* 0x000fe40000010100 */
[----:B------:R-:W-:Y:S02]  /*7430*/  FMUL.FTZ R154, R154, R48 ;  /* 0x000000309a9a7220 */ /* 0x000fe40000410000 */
[C---:B------:R-:W-:Y:S02]  /*7440*/  FADD.FTZ R50, -R146.reuse, R50 ;  /* 0x0000003292327221 */ /* 0x040fe40000010100 */
[----:B------:R-:W-:Y:S02]  /*7450*/  FADD.FTZ R51, -R146, R51 ;  /* 0x0000003392337221 */ /* 0x000fe40000010100 */
[----:B------:R-:W-:Y:S02]  /*7460*/  FMUL.FTZ R48, R235, R29 ;  /* 0x0000001deb307220 */ /* 0x000fe40000410000 */
[C---:B------:R-:W-:Y:S02]  /*7470*/  FADD.FTZ R29, -R2.reuse, R31 ;  /* 0x0000001f021d7221 */ /* 0x040fe40000010100 */
[----:B------:R-:W-:Y:S02]  /*7480*/  FADD.FTZ R31, -R2, R43 ;  /* 0x0000002b021f7221 */ /* 0x000fe40000010100 */
[----:B------:R-:W-:Y:S01]  /*7490*/  FMUL.FTZ R149, R184, R49 ;  /* 0x00000031b8957220 */ /* 0x000fe20000410000 */
[-C--:B-1----:R-:W-:Y:S01]  /*74a0*/  HMMA.16816.F32 R52, R132, R136.reuse, R52 ;  /* 0x000000888434723c */ /* 0x082fe20000001834 */
[----:B------:R-:W-:Y:S02]  /*74b0*/  FMUL.FTZ R49, R237, R28 ;  /* 0x0000001ced317220 */ /* 0x000fe40000410000 */
[----:B------:R-:W-:Y:S02]  /*74c0*/  FMUL.FTZ R40, R223, R40 ;  /* 0x00000028df287220 */ /* 0x000fe40000410000 */
[----:B------:R-:W-:Y:S02]  /*74d0*/  FMUL.FTZ R41, R222, R41 ;  /* 0x00000029de297220 */ /* 0x000fe40000410000 */
[----:B------:R-:W-:Y:S01]  /*74e0*/  FMUL.FTZ R44, R219, R44 ;  /* 0x0000002cdb2c7220 */ /* 0x000fe20000410000 */
[C---:B------:R-:W-:Y:S01]  /*74f0*/  HMMA.16816.F32 R56, R140.reuse, R136, R56 ;  /* 0x000000888c38723c */ /* 0x040fe20000001838 */
[----:B------:R-:W-:Y:S03]  /*7500*/  FMUL.FTZ R45, R217, R45 ;  /* 0x0000002dd92d7220 */ /* 0x000fe60000410000 */
[----:B------:R-:W-:Y:S02]  /*7510*/  FMUL.FTZ R29, R242, R29 ;  /* 0x0000001df21d7220 */ /* 0x000fe40000410000 */
[----:B------:R-:W-:Y:S02]  /*7520*/  FMUL.FTZ R31, R227, R31 ;  /* 0x0000001fe31f7220 */ /* 0x000fe40000410000 */
[----:B------:R-:W-:Y:S01]  /*7530*/  FMUL.FTZ R136, R221, R34 ;  /* 0x00000022dd887220 */ /* 0x000fe20000410000 */
[-C--:B------:R-:W-:Y:S03]  /*7540*/  HMMA.16816.F32 R60, R140, R138.reuse, R60 ;  /* 0x0000008a8c3c723c */ /* 0x080fe6000000183c */
[----:B------:R-:W-:Y:S02]  /*7550*/  FADD.FTZ R34, -R2, R46 ;  /* 0x0000002e02227221 */ /* 0x000fe40000010100 */
[----:B------:R-:W-:Y:S02]  /*7560*/  FMUL.FTZ R137, R236, R22 ;  /* 0x00000016ec897220 */ /* 0x000fe40000410000 */
[C---:B------:R-:W-:Y:S01]  /*7570*/  FADD.FTZ R53, -R147.reuse, R53 ;  /* 0x0000003593357221 */ /* 0x040fe20000010100 */
[----:B------:R-:W-:Y:S01]  /*7580*/  HMMA.16816.F32 R64, R132, R138, R64 ;  /* 0x0000008a8440723c */ /* 0x000fe20000001840 */
[----:B------:R-:W-:Y:S03]  /*7590*/  FADD.FTZ R52, -R147, R52 ;  /* 0x0000003493347221 */ /* 0x000fe60000010100 */
[----:B------:R-:W-:Y:S02]  /*75a0*/  FMUL.FTZ R141, R179, R53 ;  /* 0x00000035b38d7220 */ /* 0x000fe40000410000 */
[----:B------:R-:W-:Y:S02]  /*75b0*/  FMUL.FTZ R53, R216, R39 ;  /* 0x00000027d8357220 */ /* 0x000fe40000410000 */
[----:B------:R-:W-:Y:S04]  /*75c0*/  FMUL.FTZ R135, R218, R38 ;  /* 0x00000026da877220 */ /* 0x000fe80000410000 */
[C---:B------:R-:W-:Y:S02]  /*75d0*/  FADD.FTZ R54, -R146.reuse, R54 ;  /* 0x0000003692367221 */ /* 0x040fe40000010100 */
[----:B------:R-:W-:Y:S02]  /*75e0*/  FADD.FTZ R55, -R146, R55 ;  /* 0x0000003792377221 */ /* 0x000fe40000010100 */
        /* <DEDUP_REMOVED lines=46> */
[----:B------:R-:W-:Y:S01]  /*78d0*/  IMAD.MOV.U32 R177, RZ, RZ, R199 ;  /* 0x000000ffffb17224 */ /* 0x000fe200078e00c7 */
        /* <DEDUP_REMOVED lines=10> */
[-C--:B------:R-:W-:Y:S01]  /*7980*/  @!P1 LEA R2, P2, R11, R4.reuse, 0x6 ;  /* 0x000000040b029211 */ /* 0x080fe200078430ff */
[----:B------:R-:W-:Y:S01]  /*7990*/  @!P1 IMAD.MOV.U32 R8, RZ, RZ, c[0x0][0x194] ;  /* 0x00006500ff089624 */ /* 0x000fe200078e00ff */
[----:B------:R-:W-:Y:S01]  /*79a0*/  LEA.HI.X R7, R4, R213, R5, 0x1, P4 ;  /* 0x000000d504077211 */ /* 0x000fe200020f0c05 */
[----:B------:R-:W-:Y:S01]  /*79b0*/  @!P1 IMAD.MOV.U32 R15, RZ, RZ, c[0x0][0x194] ;  /* 0x00006500ff0f9624 */ /* 0x000fe200078e00ff */
[----:B------:R-:W-:Y:S02]  /*79c0*/  IADD3 R173, R173, UR9, RZ ;  /* 0x00000009adad7c10 */ /* 0x000fe4000fffe0ff */
[C---:B------:R-:W-:Y:S02]  /*79d0*/  @!P1 LEA R0, P3, R11.reuse, R4, 0x5 ;  /* 0x000000040b009211 */ /* 0x040fe400078628ff */
[CC--:B------:R-:W-:Y:S01]  /*79e0*/  @!P1 LEA.HI.X R9, R11.reuse, R5.reuse, R9, 0x6, P2 ;  /* 0x000000050b099211 */ /* 0x0c0fe200010f3409 */
[----:B------:R1:W-:Y:S01]  /*79f0*/  @P1 STS [R173], RZ ;  /* 0x000000ffad001388 */ /* 0x0003e20000000800 */
[-C--:B------:R-:W-:Y:S02]  /*7a00*/  @!P1 LEA R10, P2, R2, R212.reuse, 0x1 ;  /* 0x000000d4020a9211 */ /* 0x080fe400078408ff */
        /* <DEDUP_REMOVED lines=10> */
[----:B------:R-:W-:Y:S01]  /*7ab0*/  @!P1 LEA R8, P2, R4, R212, 0x1 ;  /* 0x000000d404089211 */ /* 0x000fe200078408ff */
        /* <DEDUP_REMOVED lines=37> */
.L_x_641:
        /* <DEDUP_REMOVED lines=212> */
.L_x_642:
[----:B------:R-:W-:Y:S01]  /*8a50*/  LDSM.16.M88.4 R32, [R163+0x14000] ;  /* 0x01400000a320783b */ /* 0x000fe20000000200 */
[----:B------:R-:W-:Y:S01]  /*8a60*/  IMAD.IADD R144, R157, 0x1, R148 ;  /* 0x000000019d907824 */ /* 0x000fe200078e0294 */
[----:B------:R-:W-:Y:S01]  /*8a70*/  ULOP3.LUT UR9, UR8, 0x1, URZ, 0xc0, !UPT ;  /* 0x0000000108097892 */ /* 0x000fe2000f8ec03f */
[----:B------:R-:W-:Y:S01]  /*8a80*/  IMAD.MOV.U32 R147, RZ, RZ, c[0x0][0x22c] ;  /* 0x00008b00ff937624 */ /* 0x000fe200078e00ff */
[----:B------:R-:W2:Y:S02]  /*8a90*/  LDSM.16.MT88.4 R16, [R0+0xc000] ;  /* 0x00c000000010783b */ /* 0x000ea40000004200 */
[----:B------:R-:W-:Y:S01]  /*8aa0*/  UISETP.NE.U32.AND UP0, UPT, UR9, 0x1, UPT ;  /* 0x000000010900788c */ /* 0x000fe2000bf05070 */
[----:B------:R-:W-:Y:S01]  /*8ab0*/  IMAD R147, R147, c[0x0][0x1c0], RZ ;  /* 0x0000700093937a24 */ /* 0x000fe200078e02ff */
[----:B------:R-:W3:Y:S01]  /*8ac0*/  LDSM.16.M88.4 R28, [R163+0x16000] ;  /* 0x01600000a31c783b */ /* 0x000ee20000000200 */
[----:B------:R-:W-:Y:S02]  /*8ad0*/  UIADD3 UR9, UR8, -0x1, URZ ;  /* 0xffffffff08097890 */ /* 0x000fe4000fffe03f */
[----:B------:R-:W-:Y:S01]  /*8ae0*/  IMAD.U32 R147, R147, -0x80, RZ ;  /* 0xffffff8093937824 */ /* 0x000fe200078e00ff */
[----:B------:R-:W4:Y:S04]  /*8af0*/  LDSM.16.MT88.4 R36, [R2+0xc000] ;  /* 0x00c000000224783b */ /* 0x000f280000004200 */
[----:B------:R-:W5:Y:S01]  /*8b00*/  LDL R154, [R1+0x38] ;  /* 0x00003800019a7983 */ /* 0x000f620000100800 */
[C---:B------:R-:W-:Y:S03]  /*8b10*/  LEA R200, P1, R147.reuse, R176, 0x2 ;  /* 0x000000b093c87211 */ /* 0x040fe600078210ff */
[----:B------:R-:W-:Y:S01]  /*8b20*/  LDSM.16.M88.4 R40, [R148+0x14000] ;  /* 0x014000009428783b */ /* 0x000fe20000000200 */
[----:B------:R-:W-:Y:S01]  /*8b30*/  LEA.HI.X.SX32 R199, R147, R177, 0x2, P1 ;  /* 0x000000b193c77211 */ /* 0x000fe200008f16ff */
[----:B------:R-:W-:Y:S02]  /*8b40*/  IMAD.MOV.U32 R147, RZ, RZ, c[0x0][0x22c] ;  /* 0x00008b00ff937624 */ /* 0x000fe400078e00ff */
[----:B------:R-:W5:Y:S02]  /*8b50*/  LDL R153, [R1+0x50] ;  /* 0x0000500001997983 */ /* 0x000f640000100800 */
[----:B------:R-:W-:Y:S02]  /*8b60*/  IMAD R147, R147, c[0x0][0x1c0], RZ ;  /* 0x0000700093937a24 */ /* 0x000fe400078e02ff */
[----:B------:R-:W1:Y:S02]  /*8b70*/  LDSM.16.MT88.4 R44, [R0+0xc800] ;  /* 0x00c80000002c783b */ /* 0x000e640000004200 */
[----:B------:R-:W-:Y:S02]  /*8b80*/  IMAD.SHL.U32 R147, R147, 0x8, RZ ;  /* 0x0000000893937824 */ /* 0x000fe400078e00ff */
[----:B------:R1:W5:Y:S04]  /*8b90*/  LDL R149, [R1+0xc] ;  /* 0x00000c0001957983 */ /* 0x0003680000100800 */
[----:B------:R-:W1:Y:S04]  /*8ba0*/  LDSM.16.M88.4 R48, [R148+0x16000] ;  /* 0x016000009430783b */ /* 0x000e680000000200 */
[----:B------:R1:W5:Y:S02]  /*8bb0*/  LDL R150, [R1+0x4] ;  /* 0x0000040001967983 */ /* 0x0003640000100800 */
[-C--:B-12---:R-:W-:Y:S02]  /*8bc0*/  HMMA.16816.F32 R4, R32, R16.reuse, RZ ;  /* 0x000000102004723c */ /* 0x086fe400000018ff */
[----:B------:R-:W1:Y:S04]  /*8bd0*/  LDSM.16.MT88.4 R52, [R2+0xc800] ;  /* 0x00c800000234783b */ /* 0x000e680000004200 */
[----:B------:R2:W2:Y:S02]  /*8be0*/  LDL R151, [R1] ;  /* 0x0000000001977983 */ /* 0x0004a40000100800 */
[C---:B---3--:R-:W-:Y:S02]  /*8bf0*/  HMMA.16816.F32 R8, R28.reuse, R16, RZ ;  /* 0x000000101c08723c */ /* 0x048fe400000018ff */
[----:B------:R-:W-:Y:S04]  /*8c00*/  LDSM.16.M88.4 R56, [R145+0x14000] ;  /* 0x014000009138783b */ /* 0x000fe80000000200 */
[----:B------:R3:W2:Y:S02]  /*8c10*/  LDL R152, [R1+0x8] ;  /* 0x0000080001987983 */ /* 0x0006a40000100800 */
[-C--:B------:R-:W-:Y:S02]  /*8c20*/  HMMA.16816.F32 R12, R28, R18.reuse, RZ ;  /* 0x000000121c0c723c */ /* 0x080fe400000018ff */
[----:B------:R-:W1:Y:S04]  /*8c30*/  LDSM.16.MT88.4 R60, [R0+0xd000] ;  /* 0x00d00000003c783b */ /* 0x000e680000004200 */
[----:B------:R-:W1:Y:S02]  /*8c40*/  LDSM.16.M88.4 R64, [R145+0x16000] ;  /* 0x016000009140783b */ /* 0x000e640000000200 */
[C---:B------:R-:W-:Y:S02]  /*8c50*/  HMMA.16816.F32 R16, R32.reuse, R18, RZ ;  /* 0x000000122010723c */ /* 0x040fe400000018ff */
[----:B------:R-:W1:Y:S04]  /*8c60*/  LDSM.16.MT88.4 R132, [R2+0xd000] ;  /* 0x00d000000284783b */ /* 0x000e680000004200 */
[----:B------:R-:W-:Y:S02]  /*8c70*/  LDSM.16.M88.4 R136, [R144+0x16000] ;  /* 0x016000009088783b */ /* 0x000fe40000000200 */
[-C--:B----4-:R-:W-:Y:S02]  /*8c80*/  HMMA.16816.F32 R20, R32, R36.reuse, RZ ;  /* 0x000000242014723c */ /* 0x090fe400000018ff */
[----:B------:R-:W-:Y:S06]  /*8c90*/  LDSM.16.MT88.4 R140, [R2+0xd800] ;  /* 0x00d80000028c783b */ /* 0x000fec0000004200 */
        /* <DEDUP_REMOVED lines=9> */
[-C--:B-1----:R-:W-:Y:S08]  /*8d30*/  HMMA.16816.F32 R20, R40, R52.reuse, R20 ;  /* 0x000000342814723c */ /* 0x082ff00000001814 */
[C---:B------:R-:W-:Y:S08]  /*8d40*/  HMMA.16816.F32 R24, R48.reuse, R52, R24 ;  /* 0x000000343018723c */ /* 0x040ff00000001818 */
[-C--:B------:R-:W-:Y:S01]  /*8d50*/  HMMA.16816.F32 R28, R48, R54.reuse, R28 ;  /* 0x00000036301c723c */ /* 0x080fe2000000181c */
[----:B------:R-:W-:Y:S07]  /*8d60*/  LDSM.16.MT88.4 R48, [R0+0xe000] ;  /* 0x00e000000030783b */ /* 0x000fee0000004200 */
[----:B------:R-:W-:Y:S01]  /*8d70*/  HMMA.16816.F32 R32, R40, R54, R32 ;  /* 0x000000362820723c */ /* 0x000fe20000001820 */
[----:B------:R-:W1:Y:S04]  /*8d80*/  LDSM.16.M88.4 R40, [R163+0x18000] ;  /* 0x01800000a328783b */ /* 0x000e680000000200 */
[----:B------:R-:W1:Y:S03]  /*8d90*/  LDSM.16.M88.4 R52, [R163+0x1a000] ;  /* 0x01a00000a334783b */ /* 0x000e660000000200 */
[-C--:B------:R-:W-:Y:S08]  /*8da0*/  HMMA.16816.F32 R4, R56, R60.reuse, R4 ;  /* 0x0000003c3804723c */ /* 0x080ff00000001804 */
[C---:B------:R-:W-:Y:S08]  /*8db0*/  HMMA.16816.F32 R8, R64.reuse, R60, R8 ;  /* 0x0000003c4008723c */ /* 0x040ff00000001808 */
[-C--:B------:R-:W-:Y:S08]  /*8dc0*/  HMMA.16816.F32 R12, R64, R62.reuse, R12 ;  /* 0x0000003e400c723c */ /* 0x080ff0000000180c */
[C---:B------:R-:W-:Y:S01]  /*8dd0*/  HMMA.16816.F32 R16, R56.reuse, R62, R16 ;  /* 0x0000003e3810723c */ /* 0x040fe20000001810 */
[----:B------:R-:W1:Y:S07]  /*8de0*/  LDSM.16.MT88.4 R60, [R2+0xe000] ;  /* 0x00e00000023c783b */ /* 0x000e6e0000004200 */
[-C--:B------:R-:W-:Y:S08]  /*8df0*/  HMMA.16816.F32 R20, R56, R132.reuse, R20 ;  /* 0x000000843814723c */ /* 0x080ff00000001814 */
[C---:B------:R-:W-:Y:S08]  /*8e00*/  HMMA.16816.F32 R24, R64.reuse, R132, R24 ;  /* 0x000000844018723c */ /* 0x040ff00000001818 */
[-C--:B------:R-:W-:Y:S01]  /*8e10*/  HMMA.16816.F32 R28, R64, R134.reuse, R28 ;  /* 0x00000086401c723c */ /* 0x080fe2000000181c */
[----:B------:R-:W-:Y:S07]  /*8e20*/  LDSM.16.M88.4 R64, [R148+0x1a000] ;  /* 0x01a000009440783b */ /* 0x000fee0000000200 */
[----:B------:R-:W-:Y:S01]  /*8e30*/  HMMA.16816.F32 R32, R56, R134, R32 ;  /* 0x000000863820723c */ /* 0x000fe20000001820 */
[----:B------:R-:W-:Y:S04]  /*8e40*/  LDSM.16.MT88.4 R56, [R0+0xe800] ;  /* 0x00e800000038783b */ /* 0x000fe80000004200 */
[----:B------:R-:W-:Y:S03]  /*8e50*/  LDSM.16.MT88.4 R132, [R2+0xe800] ;  /* 0x00e800000284783b */ /* 0x000fe60000004200 */
[-C--:B----4-:R-:W-:Y:S08]  /*8e60*/  HMMA.16816.F32 R4, R36, R44.reuse, R4 ;  /* 0x0000002c2404723c */ /* 0x090ff00000001804 */
[C---:B------:R-:W-:Y:S08]  /*8e70*/  HMMA.16816.F32 R8, R136.reuse, R44, R8 ;  /* 0x0000002c8808723c */ /* 0x040ff00000001808 */
[-C--:B------:R-:W-:Y:S08]  /*8e80*/  HMMA.16816.F32 R12, R136, R46.reuse, R12 ;  /* 0x0000002e880c723c */ /* 0x080ff0000000180c */
[C---:B------:R-:W-:Y:S01]  /*8e90*/  HMMA.16816.F32 R16, R36.reuse, R46, R16 ;  /* 0x0000002e2410723c */ /* 0x040fe20000001810 */
[----:B------:R-:W4:Y:S07]  /*8ea0*/  LDSM.16.M88.4 R44, [R148+0x18000] ;  /* 0x01800000942c783b */ /* 0x000f2e0000000200 */
[-C--:B------:R-:W-:Y:S08]  /*8eb0*/  HMMA.16816.F32 R20, R36, R140.reuse, R20 ;  /* 0x0000008c2414723c */ /* 0x080ff00000001814 */
[C---:B------:R-:W-:Y:S08]  /*8ec0*/  HMMA.16816.F32 R24, R136.reuse, R140, R24 ;  /* 0x0000008c8818723c */ /* 0x040ff00000001818 */
[-C--:B------:R-:W-:Y:S01]  /*8ed0*/  HMMA.16816.F32 R28, R136, R142.reuse, R28 ;  /* 0x0000008e881c723c */ /* 0x080fe2000000181c */
[----:B------:R-:W-:Y:S07]  /*8ee0*/  LDSM.16.M88.4 R136, [R145+0x1a000] ;  /* 0x01a000009188783b */ /* 0x000fee0000000200 */
[----:B------:R-:W-:Y:S01]  /*8ef0*/  HMMA.16816.F32 R32, R36, R142, R32 ;  /* 0x0000008e2420723c */ /* 0x000fe20000001820 */
[----:B------:R-:W-:Y:S04]  /*8f00*/  LDSM.16.M88.4 R36, [R145+0x18000] ;  /* 0x018000009124783b */ /* 0x000fe80000000200 */
[----:B------:R-:W-:Y:S03]  /*8f10*/  LDSM.16.MT88.4 R140, [R2+0xf000] ;  /* 0x00f00000028c783b */ /* 0x000fe60000004200 */
        /* <DEDUP_REMOVED lines=8> */
[----:B------:R1:W-:Y:S07]  /*8fa0*/  LDSM.16.MT88.4 R52, [R0+0xf800] ;  /* 0x00f800000034783b */ /* 0x0003ee0000004200 */
[----:B------:R-:W-:Y:S01]  /*8fb0*/  HMMA.16816.F32 R32, R40, R62, R32 ;  /* 0x0000003e2820723c */ /* 0x000fe20000001820 */
[----:B------:R-:W2:Y:S04]  /*8fc0*/  LDSM.16.M88.4 R40, [R144+0x18000] ;  /* 0x018000009028783b */ /* 0x000ea80000000200 */
[----:B------:R3:W-:Y:S03]  /*8fd0*/  LDSM.16.MT88.4 R60, [R2+0xf800] ;  /* 0x00f80000023c783b */ /* 0x0007e60000004200 */
[-C--:B----4-:R-:W-:Y:S08]  /*8fe0*/  HMMA.16816.F32 R4, R44, R56.reuse, R4 ;  /* 0x000000382c04723c */ /* 0x090ff00000001804 */
[C---:B------:R-:W-:Y:S01]  /*8ff0*/  HMMA.16816.F32 R8, R64.reuse, R56, R8 ;  /* 0x000000384008723c */ /* 0x040fe20000001808 */
[----:B-1----:R-:W-:Y:S04]  /*9000*/  IMAD.MOV.U32 R0, RZ, RZ, c[0x0][0x22c] ;  /* 0x00008b00ff007624 */ /* 0x002fe800078e00ff */
[----:B------:R-:W-:Y:S03]  /*9010*/  IMAD R0, R0, c[0x0][0x1c0], RZ ;  /* 0x0000700000007a24 */ /* 0x000fe600078e02ff */
[-C--:B------:R-:W-:Y:S04]  /*9020*/  HMMA.16816.F32 R12, R64, R58.reuse, R12 ;  /* 0x0000003a400c723c */ /* 0x080fe8000000180c */
[----:B------:R-:W-:Y:S02]  /*9030*/  IMAD R0, R0, 0x30, RZ ;  /* 0x0000003000007824 */ /* 0x000fe400078e02ff */
[----:B---3--:R-:W-:Y:S02]  /*9040*/  IMAD.MOV.U32 R2, RZ, RZ, c[0x0][0x22c] ;  /* 0x00008b00ff027624 */ /* 0x008fe400078e00ff */
[C---:B------:R-:W-:Y:S01]  /*9050*/  HMMA.16816.F32 R16, R44.reuse, R58, R16 ;  /* 0x0000003a2c10723c */ /* 0x040fe20000001810 */
[----:B------:R-:W1:Y:S03]  /*9060*/  LDSM.16.M88.4 R56, [R144+0x1a000] ;  /* 0x01a000009038783b */ /* 0x000e660000000200 */
[----:B------:R-:W-:Y:S04]  /*9070*/  IMAD R2, R2, c[0x0][0x1c0], RZ ;  /* 0x0000700002027a24 */ /* 0x000fe800078e02ff */
[-C--:B------:R-:W-:Y:S04]  /*9080*/  HMMA.16816.F32 R20, R44, R132.reuse, R20 ;  /* 0x000000842c14723c */ /* 0x080fe80000001814 */
[----:B------:R-:W-:Y:S04]  /*9090*/  IMAD R2, R2, 0x38, RZ ;  /* 0x0000003802027824 */ /* 0x000fe800078e02ff */
[C---:B------:R-:W-:Y:S08]  /*90a0*/  HMMA.16816.F32 R24, R64.reuse, R132, R24 ;  /* 0x000000844018723c */ /* 0x040ff00000001818 */
[-C--:B------:R-:W-:Y:S08]  /*90b0*/  HMMA.16816.F32 R28, R64, R134.reuse, R28 ;  /* 0x00000086401c723c */ /* 0x080ff0000000181c */
[----:B------:R-:W-:Y:S08]  /*90c0*/  HMMA.16816.F32 R32, R44, R134, R32 ;  /* 0x000000862c20723c */ /* 0x000ff00000001820 */
[-C--:B------:R-:W-:Y:S08]  /*90d0*/  HMMA.16816.F32 R4, R36, R48.reuse, R4 ;  /* 0x000000302404723c */ /* 0x080ff00000001804 */
        /* <DEDUP_REMOVED lines=10> */
[----:B-----5:R-:W-:Y:S01]  /*9180*/  @P0 IADD3 R38, P2, R154, UR11, RZ ;  /* 0x0000000b9a260c10 */ /* 0x020fe2000ff5e0ff */
[-C--:B--2---:R-:W-:Y:S01]  /*9190*/  HMMA.16816.F32 R4, R40, R52.reuse, R4 ;  /* 0x000000342804723c */ /* 0x084fe20000001804 */
[----:B------:R-:W-:Y:S04]  /*91a0*/  @UP4 UIADD3 UR11, UP1, UR11, -0x200, URZ ;  /* 0xfffffe000b0b4890 */ /* 0x000fe8000ff3e03f */
[----:B------:R-:W-:Y:S01]  /*91b0*/  @P0 IADD3.X R39, R153, UR10, RZ, P2, !PT ;  /* 0x0000000a99270c10 */ /* 0x000fe200097fe4ff */
[----:B------:R-:W-:Y:S01]  /*91c0*/  IMAD.MOV.U32 R36, RZ, RZ, R200 ;  /* 0x000000ffff247224 */ /* 0x000fe200078e00c8 */
[----:B------:R-:W-:Y:S01]  /*91d0*/  @UP4 UIADD3.X UR10, UR10, -0x1, URZ, UP1, !UPT ;  /* 0xffffffff0a0a4890 */ /* 0x000fe20008ffe43f */
[C---:B-1----:R-:W-:Y:S02]  /*91e0*/  HMMA.16816.F32 R8, R56.reuse, R52, R8 ;  /* 0x000000343808723c */ /* 0x042fe40000001808 */
[----:B------:R-:W2:Y:S02]  /*91f0*/  @P0 LDG.E R149, [R38.64+0x20] ;  /* 0x0000200626950981 */ /* 0x000ea4000c1e1900 */
[CC--:B------:R-:W-:Y:S01]  /*9200*/  LEA R44, P1, R147.reuse, R36.reuse, 0x2 ;  /* 0x00000024932c7211 */ /* 0x0c0fe200078210ff */
[----:B------:R-:W-:Y:S01]  /*9210*/  IMAD.MOV.U32 R37, RZ, RZ, R199 ;  /* 0x000000ffff257224 */ /* 0x000fe200078e00c7 */
[----:B------:R-:W3:Y:S02]  /*9220*/  @P0 LDG.E R150, [R38.64+0x120] ;  /* 0x0001200626960981 */ /* 0x000ee4000c1e1900 */
[-C--:B------:R-:W-:Y:S02]  /*9230*/  HMMA.16816.F32 R12, R56, R54.reuse, R12 ;  /* 0x00000036380c723c */ /* 0x080fe4000000180c */
[----:B------:R-:W4:Y:S02]  /*9240*/  @P0 LDG.E R151, [R38.64+0x100] ;  /* 0x0001000626970981 */ /* 0x000f24000c1e1900 */
[-C--:B------:R-:W-:Y:S02]  /*9250*/  LEA.HI.X.SX32 R45, R147, R37.reuse, 0x2, P1 ;  /* 0x00000025932d7211 */ /* 0x080fe400008f16ff */
[----:B------:R-:W5:Y:S02]  /*9260*/  @P0 LDG.E R152, [R38.64] ;  /* 0x0000000626980981 */ /* 0x000f64000c1e1900 */
[C---:B------:R-:W-:Y:S02]  /*9270*/  HMMA.16816.F32 R16, R40.reuse, R54, R16 ;  /* 0x000000362810723c */ /* 0x040fe40000001810 */
[----:B------:R-:W-:Y:S04]  /*9280*/  RED.E.ADD.F32.FTZ.RN.STRONG.GPU [R36.64], R4 ;  /* 0x000000042400798e */ /* 0x000fe8000c10e786 */
[----:B------:R-:W-:Y:S02]  /*9290*/  RED.E.ADD.F32.FTZ.RN.STRONG.GPU [R44.64], R5 ;  /* 0x000000052c00798e */ /* 0x000fe4000c10e786 */
[-C--:B------:R-:W-:Y:S08]  /*92a0*/  HMMA.16816.F32 R20, R40, R60.reuse, R20 ;  /* 0x0000003c2814723c */ /* 0x080ff00000001814 */
[C---:B------:R-:W-:Y:S08]  /*92b0*/  HMMA.16816.F32 R24, R56.reuse, R60, R24 ;  /* 0x0000003c3818723c */ /* 0x040ff00000001818 */
[-C--:B------:R-:W-:Y:S08]  /*92c0*/  HMMA.16816.F32 R28, R56, R62.reuse, R28 ;  /* 0x0000003e381c723c */ /* 0x080ff0000000181c */
[----:B------:R-:W-:Y:S07]  /*92d0*/  HMMA.16816.F32 R32, R40, R62, R32 ;  /* 0x0000003e2820723c */ /* 0x000fee0000001820 */
[----:B------:R-:W-:Y:S05]  /*92e0*/  IMAD.MOV.U32 R42, RZ, RZ, c[0x0][0x22c] ;  /* 0x00008b00ff2a7624 */ /* 0x000fea00078e00ff */
[----:B------:R-:W-:Y:S04]  /*92f0*/  IMAD R42, R42, c[0x0][0x1c0], RZ ;  /* 0x000070002a2a7a24 */ /* 0x000fe800078e02ff */
[----:B------:R-:W-:Y:S01]  /*9300*/  IMAD R42, R42, 0x68, RZ ;  /* 0x000000682a2a7824 */ /* 0x000fe200078e02ff */
[----:B--2---:R1:W-:Y:S04]  /*9310*/  @P0 STL [R1+0xc], R149 ;  /* 0x00000c9501000387 */ /* 0x0043e80000100800 */
[----:B---3--:R2:W-:Y:S04]  /*9320*/  @P0 STL [R1+0x4], R150 ;  /* 0x0000049601000387 */ /* 0x0085e80000100800 */
[----:B----4-:R3:W-:Y:S04]  /*9330*/  @P0 STL [R1], R151 ;  /* 0x0000009701000387 */ /* 0x0107e80000100800 */
[----:B-----5:R4:W-:Y:S04]  /*9340*/  @P0 STL [R1+0x8], R152 ;  /* 0x0000089801000387 */ /* 0x0209e80000100800 */
[----:B------:R-:W5:Y:S04]  /*9350*/  LDL R59, [R1+0x30] ;  /* 0x00003000013b7983 */ /* 0x000f680000100800 */
[----:B------:R-:W5:Y:S04]  /*9360*/  LDL R58, [R1+0x2c] ;  /* 0x00002c00013a7983 */ /* 0x000f680000100800 */
[----:B------:R-:W5:Y:S01]  /*9370*/  LDL R57, [R1+0x28] ;  /* 0x0000280001397983 */ /* 0x000f620000100800 */
[----:B-1----:R-:W-:Y:S03]  /*9380*/  IMAD.MOV.U32 R149, RZ, RZ, c[0x0][0x22c] ;  /* 0x00008b00ff957624 */ /* 0x002fe600078e00ff */
[----:B------:R-:W5:Y:S01]  /*9390*/  LDL R56, [R1+0x24] ;  /* 0x0000240001387983 */ /* 0x000f620000100800 */
[----:B------:R-:W-:Y:S02]  /*93a0*/  IMAD R149, R149, c[0x0][0x1c0], RZ ;  /* 0x0000700095957a24 */ /* 0x000fe400078e02ff */
[----:B--2---:R-:W-:Y:S01]  /*93b0*/  IMAD.MOV.U32 R150, RZ, RZ, c[0x0][0x22c] ;  /* 0x00008b00ff967624 */ /* 0x004fe200078e00ff */
[----:B------:R-:W2:Y:S01]  /*93c0*/  LDL R55, [R1+0x20] ;  /* 0x0000200001377983 */ /* 0x000ea20000100800 */
[----:B------:R-:W-:Y:S02]  /*93d0*/  IMAD.SHL.U32 R149, R149, 0x10, RZ ;  /* 0x0000001095957824 */ /* 0x000fe400078e00ff */
[----:B---3--:R-:W-:Y:S01]  /*93e0*/  IMAD.MOV.U32 R151, RZ, RZ, c[0x0][0x22c] ;  /* 0x00008b00ff977624 */ /* 0x008fe200078e00ff */
[----:B------:R-:W3:Y:S01]  /*93f0*/  LDL R54, [R1+0x1c] ;  /* 0x00001c0001367983 */ /* 0x000ee20000100800 */
[----:B----4-:R-:W-:Y:S01]  /*9400*/  IMAD.MOV.U32 R152, RZ, RZ, c[0x0][0x22c] ;  /* 0x00008b00ff987624 */ /* 0x010fe200078e00ff */
[-C--:B------:R-:W-:Y:S01]  /*9410*/  LEA R46, P0, R149, R36.reuse, 0x2 ;  /* 0x00000024952e7211 */ /* 0x080fe200078010ff */
[----:B------:R-:W-:Y:S01]  /*9420*/  IMAD R151, R151, c[0x0][0x1c0], RZ ;  /* 0x0000700097977a24 */ /* 0x000fe200078e02ff */
[----:B------:R-:W3:Y:S01]  /*9430*/  LDL R53, [R1+0x18] ;  /* 0x0000180001357983 */ /* 0x000ee20000100800 */
[----:B------:R-:W-:Y:S01]  /*9440*/  IMAD R152, R152, c[0x0][0x1c0], RZ ;  /* 0x0000700098987a24 */ /* 0x000fe200078e02ff */
[-C--:B------:R-:W-:Y:S01]  /*9450*/  LEA.HI.X.SX32 R47, R149, R37.reuse, 0x2, P0 ;  /* 0x00000025952f7211 */ /* 0x080fe200000f16ff */
[----:B------:R-:W-:Y:S01]  /*9460*/  IMAD.SHL.U32 R151, R151, 0x20, RZ ;  /* 0x0000002097977824 */ /* 0x000fe200078e00ff */
[----:B------:R-:W3:Y:S01]  /*9470*/  LDL R52, [R1+0x14] ;  /* 0x0000140001347983 */ /* 0x000ee20000100800 */
[----:B------:R-:W-:Y:S01]  /*9480*/  IMAD R152, R152, 0x18, RZ ;  /* 0x0000001898987824 */ /* 0x000fe200078e02ff */
[----:B------:R-:W-:Y:S01]  /*9490*/  IADD3 R62, R149, 0x20, RZ ;  /* 0x00000020953e7810 */ /* 0x000fe20007ffe0ff */
[----:B------:R-:W-:Y:S01]  /*94a0*/  IMAD R150, R150, c[0x0][0x1c0], RZ ;  /* 0x0000700096967a24 */ /* 0x000fe200078e02ff */
[----:B------:R1:W-:Y:S01]  /*94b0*/  RED.E.ADD.F32.FTZ.RN.STRONG.GPU [R46.64], R6 ;  /* 0x000000062e00798e */ /* 0x0003e2000c10e786 */
[CC--:B------:R-:W-:Y:S02]  /*94c0*/  LEA R4, P0, R151.reuse, R36.reuse, 0x2 ;  /* 0x0000002497047211 */ /* 0x0c0fe400078010ff */
[-C--:B------:R-:W-:Y:S01]  /*94d0*/  LEA R40, P1, R152, R36.reuse, 0x2 ;  /* 0x0000002498287211 */ /* 0x080fe200078210ff */
[----:B------:R-:W-:Y:S01]  /*94e0*/  IMAD R150, R150, 0x28, RZ ;  /* 0x0000002896967824 */ /* 0x000fe200078e02ff */
[-C--:B------:R-:W-:Y:S01]  /*94f0*/  LEA.HI.X.SX32 R5, R151, R37.reuse, 0x2, P0 ;  /* 0x0000002597057211 */ /* 0x080fe200000f16ff */
[----:B------:R-:W-:Y:S01]  /*9500*/  IMAD.IADD R62, R147, 0x1, R62 ;  /* 0x00000001933e7824 */ /* 0x000fe200078e023e */
[-C--:B------:R-:W-:Y:S02]  /*9510*/  LEA.HI.X.SX32 R41, R152, R37.reuse, 0x2, P1 ;  /* 0x0000002598297211 */ /* 0x080fe400008f16ff */
[CC--:B------:R-:W-:Y:S02]  /*9520*/  LEA R38, P1, R150.reuse, R36.reuse, 0x2 ;  /* 0x0000002496267211 */ /* 0x0c0fe400078210ff */
[C---:B------:R-:W-:Y:S01]  /*9530*/  IADD3 R61, R149.reuse, 0x20, RZ ;  /* 0x00000020953d7810 */ /* 0x040fe20007ffe0ff */
[----:B------:R1:W-:Y:S01]  /*9540*/  RED.E.ADD.F32.FTZ.RN.STRONG.GPU [R40.64], R7 ;  /* 0x000000072800798e */ /* 0x0003e2000c10e786 */
[-C--:B------:R-:W-:Y:S02]  /*9550*/  LEA.HI.X.SX32 R39, R150, R37.reuse, 0x2, P1 ;  /* 0x0000002596277211 */ /* 0x080fe400008f16ff */
[C---:B------:R-:W-:Y:S01]  /*9560*/  IADD3 R60, R149.reuse, 0x20, RZ ;  /* 0x00000020953c7810 */ /* 0x040fe20007ffe0ff */
[----:B------:R1:W-:Y:S01]  /*9570*/  RED.E.ADD.F32.FTZ.RN.STRONG.GPU [R4.64], R8 ;  /* 0x000000080400798e */ /* 0x0003e2000c10e786 */
[----:B------:R-:W-:Y:S01]  /*9580*/  IADD3 R63, R149, 0x20, RZ ;  /* 0x00000020953f7810 */ /* 0x000fe20007ffe0ff */
[C---:B------:R-:W-:Y:S02]  /*9590*/  IMAD.IADD R61, R147.reuse, 0x1, R61 ;  /* 0x00000001933d7824 */ /* 0x040fe400078e023d */
[----:B------:R1:W-:Y:S01]  /*95a0*/  RED.E.ADD.F32.FTZ.RN.STRONG.GPU [R38.64], R9 ;  /* 0x000000092600798e */ /* 0x0003e2000c10e786 */
[----:B------:R-:W-:Y:S01]  /*95b0*/  IMAD.IADD R60, R147, 0x1, R60 ;  /* 0x00000001933c7824 */ /* 0x000fe200078e023c */
[-C--:B------:R-:W-:Y:S01]  /*95c0*/  LEA R50, P6, R63, R36.reuse, 0x2 ;  /* 0x000000243f327211 */ /* 0x080fe200078c10ff */
[C---:B------:R-:W-:Y:S02]  /*95d0*/  IMAD.IADD R61, R147.reuse, 0x1, R61 ;  /* 0x00000001933d7824 */ /* 0x040fe400078e023d */
[----:B------:R-:W-:Y:S01]  /*95e0*/  IMAD.IADD R60, R147, 0x1, R60 ;  /* 0x00000001933c7824 */ /* 0x000fe200078e023c */
[-C--:B------:R-:W-:Y:S02]  /*95f0*/  LEA.HI.X.SX32 R51, R63, R37.reuse, 0x2, P6 ;  /* 0x000000253f337211 */ /* 0x080fe400030f16ff */
[CC--:B-1----:R-:W-:Y:S01]  /*9600*/  LEA R6, P0, R0.reuse, R36.reuse, 0x2 ;  /* 0x0000002400067211 */ /* 0x0c2fe200078010ff */
[----:B------:R-:W-:Y:S01]  /*9610*/  IMAD.IADD R60, R147, 0x1, R60 ;  /* 0x00000001933c7824 */ /* 0x000fe200078e023c */
[CC--:B------:R-:W-:Y:S04]  /*9620*/  LEA R46, P4, R61.reuse, R36.reuse, 0x2 ;  /* 0x000000243d2e7211 */ /* 0x0c0fe800078810ff */
[-C--:B------:R-:W-:Y:S02]  /*9630*/  LEA.HI.X.SX32 R47, R61, R37.reuse, 0x2, P4 ;  /* 0x000000253d2f7211 */ /* 0x080fe400020f16ff */
[-C--:B------:R-:W-:Y:S01]  /*9640*/  LEA.HI.X.SX32 R7, R0, R37.reuse, 0x2, P0 ;  /* 0x0000002500077211 */ /* 0x080fe200000f16ff */
[----:B------:R-:W-:Y:S02]  /*9650*/  IMAD.MOV.U32 R0, RZ, RZ, c[0x0][0x22c] ;  /* 0x00008b00ff007624 */ /* 0x000fe400078e00ff */
[----:B------:R-:W-:Y:S01]  /*9660*/  IMAD.MOV.U32 R41, RZ, RZ, c[0x0][0x22c] ;  /* 0x00008b00ff297624 */ /* 0x000fe200078e00ff */
[-C--:B------:R-:W-:Y:S01]  /*9670*/  LEA R4, P1, R2, R36.reuse, 0x2 ;  /* 0x0000002402047211 */ /* 0x080fe200078210ff */
[----:B------:R1:W-:Y:S01]  /*9680*/  RED.E.ADD.F32.FTZ.RN.STRONG.GPU [R6.64], R10 ;  /* 0x0000000a0600798e */ /* 0x0003e2000c10e786 */
[----:B------:R-:W-:Y:S02]  /*9690*/  IMAD R0, R0, c[0x0][0x1c0], RZ ;  /* 0x0000700000007a24 */ /* 0x000fe400078e02ff */
[-C--:B------:R-:W-:Y:S01]  /*96a0*/  LEA.HI.X.SX32 R5, R2, R37.reuse, 0x2, P1 ;  /* 0x0000002502057211 */ /* 0x080fe200008f16ff */
[----:B------:R-:W-:Y:S02]  /*96b0*/  IMAD.MOV.U32 R2, RZ, RZ, c[0x0][0x22c] ;  /* 0x00008b00ff027624 */ /* 0x000fe400078e00ff */
[----:B------:R-:W-:Y:S02]  /*96c0*/  IMAD.SHL.U32 R0, R0, 0x40, RZ ;  /* 0x0000004000007824 */ /* 0x000fe400078e00ff */
[----:B------:R1:W-:Y:S01]  /*96d0*/  RED.E.ADD.F32.FTZ.RN.STRONG.GPU [R4.64], R11 ;  /* 0x0000000b0400798e */ /* 0x0003e2000c10e786 */
[----:B------:R-:W-:Y:S02]  /*96e0*/  IMAD R2, R2, c[0x0][0x1c0], RZ ;  /* 0x0000700002027a24 */ /* 0x000fe400078e02ff */
[-C--:B------:R-:W-:Y:S01]  /*96f0*/  LEA R8, P0, R0, R36.reuse, 0x2 ;  /* 0x0000002400087211 */ /* 0x080fe200078010ff */
[----:B------:R-:W-:Y:S02]  /*9700*/  IMAD R41, R41, c[0x0][0x1c0], RZ ;  /* 0x0000700029297a24 */ /* 0x000fe400078e02ff */
[----:B------:R-:W-:Y:S01]  /*9710*/  IMAD R2, R2, 0x58, RZ ;  /* 0x0000005802027824 */ /* 0x000fe200078e02ff */
[-C--:B------:R-:W-:Y:S01]  /*9720*/  LEA.HI.X.SX32 R9, R0, R37.reuse, 0x2, P0 ;  /* 0x0000002500097211 */ /* 0x080fe200000f16ff */
[----:B------:R-:W-:Y:S02]  /*9730*/  IMAD.MOV.U32 R0, RZ, RZ, c[0x0][0x22c] ;  /* 0x00008b00ff007624 */ /* 0x000fe400078e00ff */
[----:B------:R-:W-:Y:S02]  /*9740*/  IMAD.MOV.U32 R40, RZ, RZ, c[0x0][0x22c] ;  /* 0x00008b00ff287624 */ /* 0x000fe400078e00ff */
[----:B------:R1:W-:Y:S01]  /*9750*/  RED.E.ADD.F32.FTZ.RN.STRONG.GPU [R8.64], R16 ;  /* 0x000000100800798e */ /* 0x0003e2000c10e786 */
[----:B------:R-:W-:Y:S02]  /*9760*/  IMAD R0, R0, c[0x0][0x1c0], RZ ;  /* 0x0000700000007a24 */ /* 0x000fe400078e02ff */
[----:B------:R-:W-:Y:S02]  /*9770*/  IMAD R41, R41, 0x70, RZ ;  /* 0x0000007029297824 */ /* 0x000fe400078e02ff */
[----:B------:R-:W-:Y:S01]  /*9780*/  IMAD R0, R0, 0x50, RZ ;  /* 0x0000005000007824 */ /* 0x000fe200078e02ff */
[-C--:B-1----:R-:W-:Y:S01]  /*9790*/  LEA R6, P1, R48, R36.reuse, 0x2 ;  /* 0x0000002430067211 */ /* 0x082fe200078210ff */
[----:B------:R-:W-:Y:S03]  /*97a0*/  IMAD R40, R40, c[0x0][0x1c0], RZ ;  /* 0x0000700028287a24 */ /* 0x000fe600078e02ff */
[-C--:B------:R-:W-:Y:S01]  /*97b0*/  LEA.HI.X.SX32 R7, R48, R37.reuse, 0x2, P1 ;  /* 0x0000002530077211 */ /* 0x080fe200008f16ff */
[----:B------:R-:W-:Y:S01]  /*97c0*/  IMAD R40, R40, 0x78, RZ ;  /* 0x0000007828287824 */ /* 0x000fe200078e02ff */
[-C--:B------:R-:W-:Y:S02]  /*97d0*/  LEA R48, P5, R62, R36.reuse, 0x2 ;  /* 0x000000243e307211 */ /* 0x080fe400078a10ff */
[-C--:B------:R-:W-:Y:S01]  /*97e0*/  LEA R4, P0, R0, R36.reuse, 0x2 ;  /* 0x0000002400047211 */ /* 0x080fe200078010ff */
[----:B------:R1:W-:Y:S01]  /*97f0*/  RED.E.ADD.F32.FTZ.RN.STRONG.GPU [R6.64], R17 ;  /* 0x000000110600798e */ /* 0x0003e2000c10e786 */
[-C--:B------:R-:W-:Y:S02]  /*9800*/  LEA.HI.X.SX32 R49, R62, R37.reuse, 0x2, P5 ;  /* 0x000000253e317211 */ /* 0x080fe400028f16ff */
[-C--:B------:R-:W-:Y:S01]  /*9810*/  LEA.HI.X.SX32 R5, R0, R37.reuse, 0x2, P0 ;  /* 0x0000002500057211 */ /* 0x080fe200000f16ff */
[----:B------:R-:W-:Y:S04]  /*9820*/  IMAD.MOV.U32 R0, RZ, RZ, c[0x0][0x22c] ;  /* 0x00008b00ff007624 */ /* 0x000fe800078e00ff */
[----:B------:R-:W-:Y:S01]  /*9830*/  IMAD R0, R0, c[0x0][0x1c0], RZ ;  /* 0x0000700000007a24 */ /* 0x000fe200078e02ff */
[----:B------:R1:W-:Y:S01]  /*9840*/  RED.E.ADD.F32.FTZ.RN.STRONG.GPU [R4.64], R18 ;  /* 0x000000120400798e */ /* 0x0003e2000c10e786 */
[-C--:B------:R-:W-:Y:S02]  /*9850*/  LEA R16, P1, R2, R36.reuse, 0x2 ;  /* 0x0000002402107211 */ /* 0x080fe400078210ff */
[----:B------:R-:W-:Y:S01]  /*9860*/  IMAD R0, R0, 0x60, RZ ;  /* 0x0000006000007824 */ /* 0x000fe200078e02ff */
[-C--:B------:R-:W-:Y:S04]  /*9870*/  LEA R8, P2, R42, R36.reuse, 0x2 ;  /* 0x000000242a087211 */ /* 0x080fe800078410ff */
[-C--:B------:R-:W-:Y:S02]  /*9880*/  LEA R10, P0, R0, R36.reuse, 0x2 ;  /* 0x00000024000a7211 */ /* 0x080fe400078010ff */
[-C--:B------:R-:W-:Y:S02]  /*9890*/  LEA.HI.X.SX32 R9, R42, R37.reuse, 0x2, P2 ;  /* 0x000000252a097211 */ /* 0x080fe400010f16ff */
[-C--:B------:R-:W-:Y:S02]  /*98a0*/  LEA.HI.X.SX32 R11, R0, R37.reuse, 0x2, P0 ;  /* 0x00000025000b7211 */ /* 0x080fe400000f16ff */
[----:B------:R-:W4:Y:S01]  /*98b0*/  LDL R0, [R1+0x34] ;  /* 0x0000340001007983 */ /* 0x000f220000100800 */
[-C--:B------:R-:W-:Y:S02]  /*98c0*/  LEA R42, P3, R60, R36.reuse, 0x2 ;  /* 0x000000243c2a7211 */ /* 0x080fe400078610ff */
[-C--:B-1----:R-:W-:Y:S02]  /*98d0*/  LEA.HI.X.SX32 R17, R2, R37.reuse, 0x2, P1 ;  /* 0x0000002502117211 */ /* 0x082fe400008f16ff */
[----:B------:R-:W4:Y:S01]  /*98e0*/  LDL R2, [R1+0x10] ;  /* 0x0000100001027983 */ /* 0x000f220000100800 */
[CC--:B------:R-:W-:Y:S02]  /*98f0*/  LEA R6, P1, R41.reuse, R36.reuse, 0x2 ;  /* 0x0000002429067211 */ /* 0x0c0fe400078210ff */
[-C--:B------:R-:W-:Y:S01]  /*9900*/  LEA.HI.X.SX32 R43, R60, R37.reuse, 0x2, P3 ;  /* 0x000000253c2b7211 */ /* 0x080fe200018f16ff */
[----:B------:R1:W-:Y:S01]  /*9910*/  RED.E.ADD.F32.FTZ.RN.STRONG.GPU [R16.64], R19 ;  /* 0x000000131000798e */ /* 0x0003e2000c10e786 */
[-C--:B------:R-:W-:Y:S02]  /*9920*/  LEA.HI.X.SX32 R7, R41, R37.reuse, 0x2, P1 ;  /* 0x0000002529077211 */ /* 0x080fe400008f16ff */
[CC--:B------:R-:W-:Y:S01]  /*9930*/  LEA R4, P0, R40.reuse, R36.reuse, 0x2 ;  /* 0x0000002428047211 */ /* 0x0c0fe200078010ff */
[----:B------:R-:W-:Y:S03]  /*9940*/  RED.E.ADD.F32.FTZ.RN.STRONG.GPU [R10.64], R12 ;  /* 0x0000000c0a00798e */ /* 0x000fe6000c10e786 */
[-C--:B------:R-:W-:Y:S01]  /*9950*/  LEA.HI.X.SX32 R5, R40, R37.reuse, 0x2, P0 ;  /* 0x0000002528057211 */ /* 0x080fe200000f16ff */
[----:B------:R-:W-:Y:S04]  /*9960*/  RED.E.ADD.F32.FTZ.RN.STRONG.GPU [R8.64], R13 ;  /* 0x0000000d0800798e */ /* 0x000fe8000c10e786 */
[----:B------:R2:W-:Y:S04]  /*9970*/  RED.E.ADD.F32.FTZ.RN.STRONG.GPU [R6.64], R14 ;  /* 0x0000000e0600798e */ /* 0x0005e8000c10e786 */
[----:B------:R1:W-:Y:S04]  /*9980*/  RED.E.ADD.F32.FTZ.RN.STRONG.GPU [R4.64], R15 ;  /* 0x0000000f0400798e */ /* 0x0003e8000c10e786 */
[----:B------:R-:W-:Y:S04]  /*9990*/  RED.E.ADD.F32.FTZ.RN.STRONG.GPU [R36.64+0x80], R20 ;  /* 0x000080142400798e */ /* 0x000fe8000c10e786 */
[----:B------:R-:W-:Y:S04]  /*99a0*/  RED.E.ADD.F32.FTZ.RN.STRONG.GPU [R44.64+0x80], R21 ;  /* 0x000080152c00798e */ /* 0x000fe8000c10e786 */
[----:B------:R-:W-:Y:S04]  /*99b0*/  RED.E.ADD.F32.FTZ.RN.STRONG.GPU [R50.64], R22 ;  /* 0x000000163200798e */ /* 0x000fe8000c10e786 */
[----:B------:R-:W-:Y:S04]  /*99c0*/  RED.E.ADD.F32.FTZ.RN.STRONG.GPU [R48.64], R23 ;  /* 0x000000173000798e */ /* 0x000fe8000c10e786 */
[----:B------:R-:W-:Y:S04]  /*99d0*/  RED.E.ADD.F32.FTZ.RN.STRONG.GPU [R46.64], R24 ;  /* 0x000000182e00798e */ /* 0x000fe8000c10e786 */
[----:B------:R-:W-:Y:S04]  /*99e0*/  RED.E.ADD.F32.FTZ.RN.STRONG.GPU [R42.64], R25 ;  /* 0x000000192a00798e */ /* 0x000fe8000c10e786 */
[----:B------:R-:W-:Y:S01]  /*99f0*/  LDSM.16.MT88.4 R20, [R3+0x14800] ;  /* 0x014800000314783b */ /* 0x000fe20000004200 */
[CC--:B-----5:R-:W-:Y:S02]  /*9a00*/  LEA R40, P2, R59.reuse, R36.reuse, 0x2 ;  /* 0x000000243b287211 */ /* 0x0e0fe400078410ff */
[CC--:B------:R-:W-:Y:S02]  /*9a10*/  LEA R38, P1, R58.reuse, R36.reuse, 0x2 ;  /* 0x000000243a267211 */ /* 0x0c0fe400078210ff */
[-C--:B------:R-:W-:Y:S02]  /*9a20*/  LEA.HI.X.SX32 R41, R59, R37.reuse, 0x2, P2 ;  /* 0x000000253b297211 */ /* 0x080fe400010f16ff */
[CC--:B------:R-:W-:Y:S02]  /*9a30*/  LEA R18, P0, R57.reuse, R36.reuse, 0x2 ;  /* 0x0000002439127211 */ /* 0x0c0fe400078010ff */
[-C--:B------:R-:W-:Y:S01]  /*9a40*/  LEA.HI.X.SX32 R39, R58, R37.reuse, 0x2, P1 ;  /* 0x000000253a277211 */ /* 0x080fe200008f16ff */
[----:B------:R-:W-:Y:S01]  /*9a50*/  RED.E.ADD.F32.FTZ.RN.STRONG.GPU [R40.64], R26 ;  /* 0x0000001a2800798e */ /* 0x000fe2000c10e786 */
[CC--:B-1----:R-:W-:Y:S02]  /*9a60*/  LEA R16, P6, R56.reuse, R36.reuse, 0x2 ;  /* 0x0000002438107211 */ /* 0x0c2fe400078c10ff */
[-C--:B------:R-:W-:Y:S01]  /*9a70*/  LEA.HI.X.SX32 R19, R57, R37.reuse, 0x2, P0 ;  /* 0x0000002539137211 */ /* 0x080fe200000f16ff */
[----:B------:R-:W-:Y:S01]  /*9a80*/  RED.E.ADD.F32.FTZ.RN.STRONG.GPU [R38.64], R27 ;  /* 0x0000001b2600798e */ /* 0x000fe2000c10e786 */
[CC--:B--2---:R-:W-:Y:S02]  /*9a90*/  LEA R14, P5, R55.reuse, R36.reuse, 0x2 ;  /* 0x00000024370e7211 */ /* 0x0c4fe400078a10ff */
[-C--:B------:R-:W-:Y:S01]  /*9aa0*/  LEA.HI.X.SX32 R17, R56, R37.reuse, 0x2, P6 ;  /* 0x0000002538117211 */ /* 0x080fe200030f16ff */
[----:B------:R-:W-:Y:S01]  /*9ab0*/  RED.E.ADD.F32.FTZ.RN.STRONG.GPU [R18.64], R32 ;  /* 0x000000201200798e */ /* 0x000fe2000c10e786 */
[CC--:B---3--:R-:W-:Y:S02]  /*9ac0*/  LEA R12, P4, R54.reuse, R36.reuse, 0x2 ;  /* 0x00000024360c7211 */ /* 0x0c8fe400078810ff */
[-C--:B------:R-:W-:Y:S01]  /*9ad0*/  LEA.HI.X.SX32 R15, R55, R37.reuse, 0x2, P5 ;  /* 0x00000025370f7211 */ /* 0x080fe200028f16ff */
[----:B------:R-:W-:Y:S01]  /*9ae0*/  RED.E.ADD.F32.FTZ.RN.STRONG.GPU [R16.64], R33 ;  /* 0x000000211000798e */ /* 0x000fe2000c10e786 */
[CC--:B------:R-:W-:Y:S02]  /*9af0*/  LEA R10, P3, R53.reuse, R36.reuse, 0x2 ;  /* 0x00000024350a7211 */ /* 0x0c0fe400078610ff */
[-C--:B------:R-:W-:Y:S01]  /*9b00*/  LEA.HI.X.SX32 R13, R54, R37.reuse, 0x2, P4 ;  /* 0x00000025360d7211 */ /* 0x080fe200020f16ff */
[----:B------:R-:W-:Y:S01]  /*9b10*/  RED.E.ADD.F32.FTZ.RN.STRONG.GPU [R14.64], R34 ;  /* 0x000000220e00798e */ /* 0x000fe2000c10e786 */
[CC--:B------:R-:W-:Y:S02]  /*9b20*/  LEA R8, P2, R52.reuse, R36.reuse, 0x2 ;  /* 0x0000002434087211 */ /* 0x0c0fe400078410ff */
[-C--:B------:R-:W-:Y:S01]  /*9b30*/  LEA.HI.X.SX32 R11, R53, R37.reuse, 0x2, P3 ;  /* 0x00000025350b7211 */ /* 0x080fe200018f16ff */
[----:B------:R-:W-:Y:S01]  /*9b40*/  RED.E.ADD.F32.FTZ.RN.STRONG.GPU [R12.64], R35 ;  /* 0x000000230c00798e */ /* 0x000fe2000c10e786 */
[-C--:B------:R-:W-:Y:S03]  /*9b50*/  LEA.HI.X.SX32 R9, R52, R37.reuse, 0x2, P2 ;  /* 0x0000002534097211 */ /* 0x080fe600010f16ff */
[----:B------:R-:W-:Y:S04]  /*9b60*/  RED.E.ADD.F32.FTZ.RN.STRONG.GPU [R10.64], R28 ;  /* 0x0000001c0a00798e */ /* 0x000fe8000c10e786 */
[----:B------:R-:W-:Y:S04]  /*9b70*/  RED.E.ADD.F32.FTZ.RN.STRONG.GPU [R8.64], R29 ;  /* 0x0000001d0800798e */ /* 0x000fe8000c10e786 */
[----:B------:R-:W-:Y:S04]  /*9b80*/  LDSM.16.MT88.4 R8, [R156] ;  /* 0x000000009c08783b */ /* 0x000fe80000004200 */
[----:B------:R-:W-:Y:S04]  /*9b90*/  LDSM.16.MT88.4 R12, [R3+0x18000] ;  /* 0x01800000030c783b */ /* 0x000fe80000004200 */
[----:B------:R-:W-:Y:S04]  /*9ba0*/  LDSM.16.MT88.4 R24, [R156+0x800] ;  /* 0x000800009c18783b */ /* 0x000fe80000004200 */
[----:B------:R-:W-:Y:S01]  /*9bb0*/  LDSM.16.MT88.4 R32, [R3+0x18800] ;  /* 0x018800000320783b */ /* 0x000fe20000004200 */
[CC--:B----4-:R-:W-:Y:S04]  /*9bc0*/  LEA R4, P0, R0.reuse, R36.reuse, 0x2 ;  /* 0x0000002400047211 */ /* 0x0d0fe800078010ff */
[-C--:B------:R-:W-:Y:S01]  /*9bd0*/  LEA.HI.X.SX32 R5, R0, R37.reuse, 0x2, P0 ;  /* 0x0000002500057211 */ /* 0x080fe200000f16ff */
[----:B------:R-:W-:Y:S01]  /*9be0*/  IMAD.IADD R0, R157, 0x1, R156 ;  /* 0x000000019d007824 */ /* 0x000fe200078e029c */
[C---:B------:R-:W-:Y:S02]  /*9bf0*/  LEA R6, P1, R2.reuse, R36, 0x2 ;  /* 0x0000002402067211 */ /* 0x040fe400078210ff */
[----:B------:R-:W-:Y:S01]  /*9c00*/  PLOP3.LUT P0, PT, PT, PT, UP0, 0x80, 0x0 ;  /* 0x000000000000781c */ /* 0x000fe20003f0f008 */
[----:B------:R-:W-:Y:S01]  /*9c10*/  @UP4 UIADD3 UR13, UP0, UR13, -0x200, URZ ;  /* 0xfffffe000d0d4890 */ /* 0x000fe2000ff1e03f */
[----:B------:R-:W-:Y:S01]  /*9c20*/  LEA.HI.X.SX32 R7, R2, R37, 0x2, P1 ;  /* 0x0000002502077211 */ /* 0x000fe200008f16ff */
[----:B------:R-:W-:Y:S01]  /*9c30*/  LDSM.16.MT88.4 R16, [R0] ;  /* 0x000000000010783b */ /* 0x000fe20000004200 */
[----:B------:R-:W-:Y:S01]  /*9c40*/  ISETP.LT.AND P1, PT, RZ, UR8, PT ;  /* 0x00000008ff007c0c */ /* 0x000fe2000bf21270 */
[----:B------:R-:W-:Y:S02]  /*9c50*/  @UP4 UIADD3.X UR12, UR12, -0x1, URZ, UP0, !UPT ;  /* 0xffffffff0c0c4890 */ /* 0x000fe400087fe43f */
[----:B------:R-:W-:Y:S01]  /*9c60*/  RED.E.ADD.F32.FTZ.RN.STRONG.GPU [R6.64], R30 ;  /* 0x0000001e0600798e */ /* 0x000fe2000c10e786 */
[----:B------:R-:W-:Y:S03]  /*9c70*/  UMOV UR8, UR9 ;  /* 0x0000000900087c82 */ /* 0x000fe60008000000 */
[----:B------:R-:W-:Y:S04]  /*9c80*/  RED.E.ADD.F32.FTZ.RN.STRONG.GPU [R4.64], R31 ;  /* 0x0000001f0400798e */ /* 0x000fe8000c10e786 */
[----:B------:R-:W1:Y:S04]  /*9c90*/  LDSM.16.MT88.4 R4, [R3+0x14000] ;  /* 0x014000000304783b */ /* 0x000e680000004200 */
[----:B------:R-:W2:Y:S04]  /*9ca0*/  LDSM.16.MT88.4 R28, [R0+0x800] ;  /* 0x00080000001c783b */ /* 0x000ea80000004200 */
[----:B------:R-:W-:Y:S04]  /*9cb0*/  LDSM.16.MT88.4 R36, [R3+0x19000] ;  /* 0x019000000324783b */ /* 0x000fe80000004200 */
[----:B------:R-:W-:Y:S01]  /*9cc0*/  LDSM.16.MT88.4 R40, [R0+0x1000] ;  /* 0x001000000028783b */ /* 0x000fe20000004200 */
[-C--:B-1----:R-:W-:Y:S08]  /*9cd0*/  HMMA.16816.F32 R100, R4, R8.reuse, R100 ;  /* 0x000000080464723c */ /* 0x082ff00000001864 */
[C---:B------:R-:W-:Y:S08]  /*9ce0*/  HMMA.16816.F32 R104, R12.reuse, R8, R104 ;  /* 0x000000080c68723c */ /* 0x040ff00000001868 */
        /* <DEDUP_REMOVED lines=8> */
[----:B------:R-:W-:Y:S04]  /*9d70*/  LDSM.16.MT88.4 R4, [R3+0x15800] ;  /* 0x015800000304783b */ /* 0x000fe80000004200 */
[----:B------:R-:W3:Y:S03]  /*9d80*/  LDSM.16.MT88.4 R16, [R156+0x1800] ;  /* 0x001800009c10783b */ /* 0x000ee60000004200 */
[-C--:B------:R-:W-:Y:S08]  /*9d90*/  HMMA.16816.F32 R100, R20, R24.reuse, R100 ;  /* 0x000000181464723c */ /* 0x080ff00000001864 */
[C---:B------:R-:W-:Y:S08]  /*9da0*/  HMMA.16816.F32 R104, R32.reuse, R24, R104 ;  /* 0x000000182068723c */ /* 0x040ff00000001868 */
[-C--:B------:R-:W-:Y:S08]  /*9db0*/  HMMA.16816.F32 R108, R32, R26.reuse, R108 ;  /* 0x0000001a206c723c */ /* 0x080ff0000000186c */
[C---:B------:R-:W-:Y:S01]  /*9dc0*/  HMMA.16816.F32 R112, R20.reuse, R26, R112 ;  /* 0x0000001a1470723c */ /* 0x040fe20000001870 */
[----:B------:R-:W4:Y:S07]  /*9dd0*/  LDSM.16.MT88.4 R24, [R3+0x19800] ;  /* 0x019800000318783b */ /* 0x000f2e0000004200 */
[-C--:B--2---:R-:W-:Y:S08]  /*9de0*/  HMMA.16816.F32 R116, R20, R28.reuse, R116 ;  /* 0x0000001c1474723c */ /* 0x084ff00000001874 */
[C---:B------:R-:W-:Y:S08]  /*9df0*/  HMMA.16816.F32 R120, R32.reuse, R28, R120 ;  /* 0x0000001c2078723c */ /* 0x040ff00000001878 */
[-C--:B------:R-:W-:Y:S01]  /*9e00*/  HMMA.16816.F32 R124, R32, R30.reuse, R124 ;  /* 0x0000001e207c723c */ /* 0x080fe2000000187c */
[----:B------:R-:W2:Y:S07]  /*9e10*/  LDSM.16.MT88.4 R32, [R0+0x1800] ;  /* 0x001800000020783b */ /* 0x000eae0000004200 */
[----:B------:R-:W-:Y:S01]  /*9e20*/  HMMA.16816.F32 R128, R20, R30, R128 ;  /* 0x0000001e1480723c */ /* 0x000fe20000001880 */
[----:B------:R-:W-:Y:S04]  /*9e30*/  LDSM.16.MT88.4 R20, [R156+0x2000] ;  /* 0x002000009c14783b */ /* 0x000fe80000004200 */
        /* <DEDUP_REMOVED lines=9> */
[----:B------:R-:W5:Y:S07]  /*9ed0*/  LDSM.16.MT88.4 R36, [R0+0x2000] ;  /* 0x002000000024783b */ /* 0x000f6e0000004200 */
[----:B------:R-:W-:Y:S01]  /*9ee0*/  HMMA.16816.F32 R128, R8, R42, R128 ;  /* 0x0000002a0880723c */ /* 0x000fe20000001880 */
[----:B------:R-:W-:Y:S04]  /*9ef0*/  LDSM.16.MT88.4 R8, [R3+0x16800] ;  /* 0x016800000308783b */ /* 0x000fe80000004200 */
[----:B------:R-:W-:Y:S03]  /*9f00*/  LDSM.16.MT88.4 R40, [R0+0x2800] ;  /* 0x002800000028783b */ /* 0x000fe60000004200 */
[-C--:B---3--:R-:W-:Y:S08]  /*9f10*/  HMMA.16816.F32 R100, R4, R16.reuse, R100 ;  /* 0x000000100464723c */ /* 0x088ff00000001864 */
[C---:B----4-:R-:W-:Y:S08]  /*9f20*/  HMMA.16816.F32 R104, R24.reuse, R16, R104 ;  /* 0x000000101868723c */ /* 0x050ff00000001868 */
[-C--:B------:R-:W-:Y:S08]  /*9f30*/  HMMA.16816.F32 R108, R24, R18.reuse, R108 ;  /* 0x00000012186c723c */ /* 0x080ff0000000186c */
[C---:B------:R-:W-:Y:S01]  /*9f40*/  HMMA.16816.F32 R112, R4.reuse, R18, R112 ;  /* 0x000000120470723c */ /* 0x040fe20000001870 */
[----:B------:R-:W3:Y:S07]  /*9f50*/  LDSM.16.MT88.4 R16, [R156+0x2800] ;  /* 0x002800009c10783b */ /* 0x000eee0000004200 */
        /* <DEDUP_REMOVED lines=12> */
[-C--:B-----5:R-:W-:Y:S08]  /*a020*/  HMMA.16816.F32 R116, R12, R36.reuse, R116 ;  /* 0x000000240c74723c */ /* 0x0a0ff00000001874 */
[C---:B------:R-:W-:Y:S08]  /*a030*/  HMMA.16816.F32 R120, R28.reuse, R36, R120 ;  /* 0x000000241c78723c */ /* 0x040ff00000001878 */
[-C--:B------:R-:W-:Y:S01]  /*a040*/  HMMA.16816.F32 R124, R28, R38.reuse, R124 ;  /* 0x000000261c7c723c */ /* 0x080fe2000000187c */
[----:B------:R-:W4:Y:S07]  /*a050*/  LDSM.16.MT88.4 R28, [R3+0x1b000] ;  /* 0x01b00000031c783b */ /* 0x000f2e0000004200 */
[----:B------:R-:W-:Y:S01]  /*a060*/  HMMA.16816.F32 R128, R12, R38, R128 ;  /* 0x000000260c80723c */ /* 0x000fe20000001880 */
[----:B------:R-:W-:Y:S04]  /*a070*/  LDSM.16.MT88.4 R12, [R3+0x17800] ;  /* 0x01780000030c783b */ /* 0x000fe80000004200 */
[----:B------:R5:W-:Y:S03]  /*a080*/  LDSM.16.MT88.4 R36, [R0+0x3800] ;  /* 0x003800000024783b */ /* 0x000be60000004200 */
[-C--:B---3--:R-:W-:Y:S08]  /*a090*/  HMMA.16816.F32 R100, R8, R16.reuse, R100 ;  /* 0x000000100864723c */ /* 0x088ff00000001864 */
[C---:B--2---:R-:W-:Y:S08]  /*a0a0*/  HMMA.16816.F32 R104, R24.reuse, R16, R104 ;  /* 0x000000101868723c */ /* 0x044ff00000001868 */
[-C--:B------:R-:W-:Y:S04]  /*a0b0*/  HMMA.16816.F32 R108, R24, R18.reuse, R108 ;  /* 0x00000012186c723c */ /* 0x080fe8000000186c */
[C---:B-----5:R-:W-:Y:S02]  /*a0c0*/  IADD3 R0, R156.reuse, -0x4000, RZ ;  /* 0xffffc0009c007810 */ /* 0x060fe40007ffe0ff */
[----:B------:R-:W-:Y:S02]  /*a0d0*/  @P0 IADD3 R0, R156, 0x4000, RZ ;  /* 0x000040009c000810 */ /* 0x000fe40007ffe0ff */
[C---:B------:R-:W-:Y:S01]  /*a0e0*/  HMMA.16816.F32 R112, R8.reuse, R18, R112 ;  /* 0x000000120870723c */ /* 0x040fe20000001870 */
[----:B------:R2:W3:Y:S07]  /*a0f0*/  LDSM.16.MT88.4 R16, [R156+0x3800] ;  /* 0x003800009c10783b */ /* 0x0004ee0000004200 */
[-C--:B------:R-:W-:Y:S08]  /*a100*/  HMMA.16816.F32 R116, R8, R40.reuse, R116 ;  /* 0x000000280874723c */ /* 0x080ff00000001874 */
[C---:B------:R-:W-:Y:S08]  /*a110*/  HMMA.16816.F32 R120, R24.reuse, R40, R120 ;  /* 0x000000281878723c */ /* 0x040ff00000001878 */
[-C--:B------:R-:W-:Y:S01]  /*a120*/  HMMA.16816.F32 R124, R24, R42.reuse, R124 ;  /* 0x0000002a187c723c */ /* 0x080fe2000000187c */
[----:B------:R-:W5:Y:S03]  /*a130*/  LDSM.16.MT88.4 R24, [R3+0x1b800] ;  /* 0x01b800000318783b */ /* 0x000f660000004200 */
[----:B--2---:R-:W-:Y:S04]  /*a140*/  IMAD.MOV.U32 R156, RZ, RZ, R0 ;  /* 0x000000ffff9c7224 */ /* 0x004fe800078e0000 */
[----:B------:R-:W-:Y:S08]  /*a150*/  HMMA.16816.F32 R128, R8, R42, R128 ;  /* 0x0000002a0880723c */ /* 0x000ff00000001880 */
[-C--:B-1----:R-:W-:Y:S08]  /*a160*/  HMMA.16816.F32 R100, R4, R20.reuse, R100 ;  /* 0x000000140464723c */ /* 0x082ff00000001864 */
[C---:B----4-:R-:W-:Y:S08]  /*a170*/  HMMA.16816.F32 R104, R28.reuse, R20, R104 ;  /* 0x000000141c68723c */ /* 0x050ff00000001868 */
[-C--:B------:R-:W-:Y:S08]  /*a180*/  HMMA.16816.F32 R108, R28, R22.reuse, R108 ;  /* 0x000000161c6c723c */ /* 0x080ff0000000186c */
[C---:B------:R-:W-:Y:S08]  /*a190*/  HMMA.16816.F32 R112, R4.reuse, R22, R112 ;  /* 0x000000160470723c */ /* 0x040ff00000001870 */
[-C--:B------:R-:W-:Y:S08]  /*a1a0*/  HMMA.16816.F32 R116, R4, R32.reuse, R116 ;  /* 0x000000200474723c */ /* 0x080ff00000001874 */
[C---:B------:R-:W-:Y:S08]  /*a1b0*/  HMMA.16816.F32 R120, R28.reuse, R32, R120 ;  /* 0x000000201c78723c */ /* 0x040ff00000001878 */
[-C--:B------:R-:W-:Y:S08]  /*a1c0*/  HMMA.16816.F32 R124, R28, R34.reuse, R124 ;  /* 0x000000221c7c723c */ /* 0x080ff0000000187c */
[----:B------:R-:W-:Y:S08]  /*a1d0*/  HMMA.16816.F32 R128, R4, R34, R128 ;  /* 0x000000220480723c */ /* 0x000ff00000001880 */
[-C--:B---3--:R-:W-:Y:S08]  /*a1e0*/  HMMA.16816.F32 R100, R12, R16.reuse, R100 ;  /* 0x000000100c64723c */ /* 0x088ff00000001864 */
[C---:B-----5:R-:W-:Y:S08]  /*a1f0*/  HMMA.16816.F32 R104, R24.reuse, R16, R104 ;  /* 0x000000101868723c */ /* 0x060ff00000001868 */
        /* <DEDUP_REMOVED lines=10> */
[----:B------:R-:W5:Y:S04]  /*a2a0*/  LDL R61, [R1+0x60] ;  /* 0x00006000013d7983 */ /* 0x000f680000100800 */
        /* <DEDUP_REMOVED lines=8> */
[----:B------:R-:W5:Y:S01]  /*a330*/  LDL R52, [R1+0x7c] ;  /* 0x00007c0001347983 */ /* 0x000f620000100800 */
        /* <DEDUP_REMOVED lines=78> */
[----:B-----5:R1:W-:Y:S04]  /*a820*/  STS [R61], R11 ;  /* 0x0000000b3d007388 */ /* 0x0203e80000000800 */
        /* <DEDUP_REMOVED lines=39> */
.L_x_644:
        /* <DEDUP_REMOVED lines=19> */
.L_x_645:
        /* <DEDUP_REMOVED lines=47> */
.L_x_647:
[----:B------:R-:W-:Y:S05]  /*aec0*/  BSYNC B0 ;  /* 0x0000000000007941 */ /* 0x000fea0003800000 */
.L_x_646:
        /* <DEDUP_REMOVED lines=15> */
.L_x_649:
[----:B------:R-:W-:Y:S05]  /*afc0*/  BSYNC B0 ;  /* 0x0000000000007941 */ /* 0x000fea0003800000 */
.L_x_648:
        /* <DEDUP_REMOVED lines=15> */
.L_x_651:
[----:B------:R-:W-:Y:S05]  /*b0c0*/  BSYNC B0 ;  /* 0x0000000000007941 */ /* 0x000fea0003800000 */
.L_x_650:
        /* <DEDUP_REMOVED lines=14> */
.L_x_653:
[----:B------:R-:W-:Y:S05]  /*b1b0*/  BSYNC B0 ;  /* 0x0000000000007941 */ /* 0x000fea0003800000 */
.L_x_652:
        /* <DEDUP_REMOVED lines=25> */
.L_x_655:
[----:B------:R-:W-:Y:S05]  /*b350*/  BSYNC B0 ;  /* 0x0000000000007941 */ /* 0x000fea0003800000 */
.L_x_654:
        /* <DEDUP_REMOVED lines=13> */
.L_x_657:
[----:B------:R-:W-:Y:S05]  /*b430*/  BSYNC B0 ;  /* 0x0000000000007941 */ /* 0x000fea0003800000 */
.L_x_656:
        /* <DEDUP_REMOVED lines=13> */
.L_x_659:
[----:B------:R-:W-:Y:S05]  /*b510*/  BSYNC B0 ;  /* 0x0000000000007941 */ /* 0x000fea0003800000 */
.L_x_658:
        /* <DEDUP_REMOVED lines=12> */
.L_x_608:
        /* <DEDUP_REMOVED lines=21> */
.L_x_661:
        /* <DEDUP_REMOVED lines=19> */
.L_x_662:
        /* <DEDUP_REMOVED lines=36> */
.L_x_664:
[----:B------:R-:W-:Y:S05]  /*baa0*/  BSYNC B0 ;  /* 0x0000000000007941 */ /* 0x000fea0003800000 */
.L_x_663:
        /* <DEDUP_REMOVED lines=15> */
.L_x_666:
[----:B------:R-:W-:Y:S05]  /*bba0*/  BSYNC B0 ;  /* 0x0000000000007941 */ /* 0x000fea0003800000 */
.L_x_665:
        /* <DEDUP_REMOVED lines=15> */
.L_x_668:
[----:B------:R-:W-:Y:S05]  /*bca0*/  BSYNC B0 ;  /* 0x0000000000007941 */ /* 0x000fea0003800000 */
.L_x_667:
        /* <DEDUP_REMOVED lines=14> */
.L_x_670:
[----:B------:R-:W-:Y:S05]  /*bd90*/  BSYNC B0 ;  /* 0x0000000000007941 */ /* 0x000fea0003800000 */
.L_x_669:
        /* <DEDUP_REMOVED lines=25> */
.L_x_672:
[----:B------:R-:W-:Y:S05]  /*bf30*/  BSYNC B0 ;  /* 0x0000000000007941 */ /* 0x000fea0003800000 */
.L_x_671:
        /* <DEDUP_REMOVED lines=13> */
.L_x_674:
[----:B------:R-:W-:Y:S05]  /*c010*/  BSYNC B0 ;  /* 0x0000000000007941 */ /* 0x000fea0003800000 */
.L_x_673:
        /* <DEDUP_REMOVED lines=13> */
.L_x_676:
[----:B------:R-:W-:Y:S05]  /*c0f0*/  BSYNC B0 ;  /* 0x0000000000007941 */ /* 0x000fea0003800000 */
.L_x_675:
        /* <DEDUP_REMOVED lines=11> */
.L_x_660:
[----:B------:R-:W-:Y:S05]  /*c1b0*/  BSYNC B1 ;  /* 0x0000000000017941 */ /* 0x000fea0003800000 */
.L_x_603:
        /* <DEDUP_REMOVED lines=11> */
.L_x_677:
[----:B------:R-:W-:Y:S05]  /*c270*/  EXIT ;  /* 0x000000000000794d */ /* 0x000fea0003800000 */
.L_x_679:
        /* <DEDUP_REMOVED lines=16> */
.L_x_2462:


//--------------------- .text._ZN5flash44flash_bwd_dq_dk_dv_loop_seqk_parallel_kernelI23Flash_bwd_kernel_traitsILi64ELi128ELi128ELi8ELi4ELi4ELi4ELb0ELb0EN7cutlass6half_tE19Flash_kernel_traitsILi64ELi128ELi128ELi8ES3_EELb0ELb0ELb1ELb0ELb0ELb1ELb0EEEvNS_16Flash_bwd_paramsE --------------------------
	.section	.text._ZN5flash44flash_bwd_dq_dk_dv_loop_seqk_parallel_kernelI23Flash_bwd_kernel_traitsILi64ELi128ELi128ELi8ELi4ELi4ELi4ELb0ELb0EN7cutlass6half_tE19Flash_kernel_traitsILi64ELi128ELi128ELi8ES3_EELb0ELb0ELb1ELb0ELb0ELb1ELb0EEEvNS_16Flash_bwd_paramsE,"ax",@progbits
	.sectioninfo	@"SHI_REGISTERS=255"
	.align	128
        .global         _ZN5flash44flash_bwd_dq_dk_dv_loop_seqk_parallel_kernelI23Flash_bwd_kernel_traitsILi64ELi128ELi128ELi8ELi4ELi4ELi4ELb0ELb0EN7cutlass6half_tE19Flash_kernel_traitsILi64ELi128ELi128ELi8ES3_EELb0ELb0ELb1ELb0ELb0ELb1ELb0EEEvNS_16Flash_bwd_paramsE
        .type           _ZN5flash44flash_bwd_dq_dk_dv_loop_seqk_parallel_kernelI23Flash_bwd_kernel_traitsILi64ELi128ELi128ELi8ELi4ELi4ELi4ELb0ELb0EN7cutlass6half_tE19Flash_kernel_traitsILi64ELi128ELi128ELi8ES3_EELb0ELb0ELb1ELb0ELb0ELb1ELb0EEEvNS_16Flash_bwd_paramsE,@function
        .size           _ZN5flash44flash_bwd_dq_dk_dv_loop_seqk_parallel_kernelI23Flash_bwd_kernel_traitsILi64ELi128ELi128ELi8ELi4ELi4ELi4ELb0ELb0EN7cutlass6half_tE19Flash_kernel_traitsILi64ELi128ELi128ELi8ES3_EELb0ELb0ELb1ELb0ELb0ELb1ELb0EEEvNS_16Flash_bwd_paramsE,(.L_x_2463 - _ZN5flash44flash_bwd_dq_dk_dv_loop_seqk_parallel_kernelI23Flash_bwd_kernel_traitsILi64ELi128ELi128ELi8ELi4ELi4ELi4ELb0ELb0EN7cutlass6half_tE19Flash_kernel_traitsILi64ELi128ELi128ELi8ES3_EELb0ELb0ELb1ELb0ELb0ELb1ELb0EEEvNS_16Flash_bwd_paramsE)
        .other          _ZN5flash44flash_bwd_dq_dk_dv_loop_seqk_parallel_kernelI23Flash_bwd_kernel_traitsILi64ELi128ELi128ELi8ELi4ELi4ELi4ELb0ELb0EN7cutlass6half_tE19Flash_kernel_traitsILi64ELi128ELi128ELi8ES3_EELb0ELb0ELb1ELb0ELb0ELb1ELb0EEEvNS_16Flash_bwd_paramsE,@"STO_CUDA_ENTRY STV_DEFAULT"
_ZN5flash44flash_bwd_dq_dk_dv_loop_seqk_parallel_kernelI23Flash_bwd_kernel_traitsILi64ELi128ELi128ELi8ELi4ELi4ELi4ELb0ELb0EN7cutlass6half_tE19Flash_kernel_traitsILi64ELi128ELi128ELi8ES3_EELb0ELb0ELb1ELb0ELb0ELb1ELb0EEEvNS_16Flash_bwd_paramsE:
.text._ZN5flash44flash_bwd_dq_dk_dv_loop_seqk_parallel_kernelI23Flash_bwd_kernel_traitsILi64ELi128ELi128ELi8ELi4ELi4ELi4ELb0ELb0EN7cutlass6half_tE19Flash_kernel_traitsILi64ELi128ELi128ELi8ES3_EELb0ELb0ELb1ELb0ELb0ELb1ELb0EEEvNS_16Flash_bwd_paramsE:
        /* <DEDUP_REMOVED lines=20> */
[----:B------:R-:W-:-:S02]  /*0140*/  UIMAD UR61, UR9, UR8, UR61 ;  /* 0x00000008093d72a4 */ /* 0x000fc4000f8e023d */
[----:B------:R-:W-:Y:S02]  /*0150*/  ULDC.U8 UR10, c[0x0][0x328] ;  /* 0x0000ca00000a7ab9 */ /* 0x000fe40000000000 */
[----:B------:R-:W-:Y:S02]  /*0160*/  UISETP.NE.AND UP5, UPT, UR10, URZ, UPT ;  /* 0x0000003f0a00728c */ /* 0x000fe4000bfa5270 */
[----:B------:R-:W-:Y:S02]  /*0170*/  ULDC UR15, c[0x0][0x224] ;  /* 0x00008900000f7ab9 */ /* 0x000fe40000000800 */
[----:B------:R-:W-:Y:S02]  /*0180*/  ULDC UR52, c[0x0][0x22c] ;  /* 0x00008b0000347ab9 */ /* 0x000fe40000000800 */
[----:B------:R-:W-:Y:S02]  /*0190*/  ULDC UR40, c[0x0][0x1c0] ;  /* 0x0000700000287ab9 */ /* 0x000fe40000000800 */
[----:B------:R-:W-:Y:S01]  /*01a0*/  ULDC UR13, c[0x0][0x1c0] ;  /* 0x00007000000d7ab9 */ /* 0x000fe20000000800 */
[----:B-1----:R-:W-:Y:S01]  /*01b0*/  SHF.R.S32.HI R13, RZ, 0x1f, R15 ;  /* 0x0000001fff0d7819 */ /* 0x002fe2000001140f */
[----:B--2---:R-:W-:-:S02]  /*01c0*/  ULOP3.LUT UR6, UR39, UR6, URZ, 0x3c, !UPT ;  /* 0x0000000627067292 */ /* 0x004fc4000f8e3c3f */
[----:B------:R-:W-:Y:S01]  /*01d0*/  USHF.R.S32.HI UR7, URZ, 0x1f, UR15 ;  /* 0x0000001f3f077899 */ /* 0x000fe2000801140f */
[CC--:B------:R-:W-:Y:S01]  /*01e0*/  LEA.HI R8, R13.reuse, R15.reuse, RZ, 0x4 ;  /* 0x0000000f0d087211 */ /* 0x0c0fe200078f20ff */
[----:B------:R-:W-:Y:S01]  /*01f0*/  UIMAD.WIDE UR40, UR52, UR40, URZ ;  /* 0x00000028342872a5 */ /* 0x000fe2000f8e023f */
[C---:B------:R-:W-:Y:S01]  /*0200*/  LEA.HI R4, R13.reuse, R15, RZ, 0x5 ;  /* 0x0000000f0d047211 */ /* 0x040fe200078f28ff */
[----:B------:R-:W-:Y:S01]  /*0210*/  UIMAD UR53, UR39, UR52, URZ ;  /* 0x00000034273572a4 */ /* 0x000fe2000f8e023f */
[----:B------:R-:W-:Y:S01]  /*0220*/  SHF.R.S32.HI R3, RZ, 0x4, R8 ;  /* 0x00000004ff037819 */ /* 0x000fe20000011408 */
[----:B---3--:R-:W-:Y:S01]  /*0230*/  USHF.R.S32.HI UR8, URZ, 0x1f, UR35 ;  /* 0x0000001f3f087899 */ /* 0x008fe20008011423 */
[--C-:B------:R-:W-:Y:S01]  /*0240*/  SHF.R.S32.HI R6, RZ, 0x5, R4.reuse ;  /* 0x00000005ff067819 */ /* 0x100fe20000011404 */
[----:B------:R-:W-:Y:S01]  /*0250*/  UIMAD UR52, UR52, UR13, URZ ;  /* 0x0000000d343472a4 */ /* 0x000fe2000f8e023f */
[----:B------:R-:W-:Y:S01]  /*0260*/  LEA.HI R0, R8, R3, RZ, 0x1 ;  /* 0x0000000308007211 */ /* 0x000fe200078f08ff */
[----:B------:R-:W-:Y:S01]  /*0270*/  ULDC UR14, c[0x0][0x1c0] ;  /* 0x00007000000e7ab9 */ /* 0x000fe20000000800 */
[----:B------:R-:W-:Y:S01]  /*0280*/  SHF.R.S32.HI R2, RZ, 0x1f, R4 ;  /* 0x0000001fff027819 */ /* 0x000fe20000011404 */
[----:B------:R-:W-:Y:S01]  /*0290*/  ULDC UR12, c[0x0][0x1c0] ;  /* 0x00007000000c7ab9 */ /* 0x000fe20000000800 */
[----:B------:R-:W-:Y:S01]  /*02a0*/  LOP3.LUT R0, R0, 0xfffffffe, RZ, 0xc0, !PT ;  /* 0xfffffffe00007812 */ /* 0x000fe200078ec0ff */
[----:B------:R-:W-:Y:S01]  /*02b0*/  UIMAD UR58, UR7, UR35, URZ ;  /* 0x00000023073a72a4 */ /* 0x000fe2000f8e023f */
[----:B------:R-:W-:Y:S01]  /*02c0*/  LEA.HI R2, R2, R6, RZ, 0x2 ;  /* 0x0000000602027211 */ /* 0x000fe200078f10ff */
[----:B------:R-:W-:Y:S01]  /*02d0*/  UIMAD.WIDE.U32 UR50, UR35, UR15, URZ ;  /* 0x0000000f233272a5 */ /* 0x000fe2000f8e003f */
[----:B------:R-:W-:Y:S01]  /*02e0*/  LEA.HI R17, R13, R15, RZ, 0x2 ;  /* 0x0000000f0d117211 */ /* 0x000fe200078f10ff */
[----:B------:R-:W-:Y:S01]  /*02f0*/  IMAD.IADD R12, R3, 0x1, -R0 ;  /* 0x00000001030c7824 */ /* 0x000fe200078e0a00 */
[----:B------:R-:W-:Y:S01]  /*0300*/  LOP3.LUT R0, R2, 0xfffffffc, RZ, 0xc0, !PT ;  /* 0xfffffffc02007812 */ /* 0x000fe200078ec0ff */
[----:B------:R-:W-:Y:S01]  /*0310*/  @!UP5 UIMAD UR7, UR35, UR14, UR39 ;  /* 0x0000000e2307d2a4 */ /* 0x000fe2000f8e0227 */
[--C-:B------:R-:W-:Y:S01]  /*0320*/  SHF.R.S32.HI R5, RZ, 0x2, R17.reuse ;  /* 0x00000002ff057819 */ /* 0x100fe20000011411 */
[----:B------:R-:W-:Y:S01]  /*0330*/  USHF.L.U32 UR47, UR52, 0x7, URZ ;  /* 0x00000007342f7899 */ /* 0x000fe2000800063f */
[----:B------:R-:W-:Y:S01]  /*0340*/  SHF.R.S32.HI R2, RZ, 0x1f, R17 ;  /* 0x0000001fff027819 */ /* 0x000fe20000011411 */
[----:B------:R-:W-:Y:S01]  /*0350*/  IMAD.IADD R9, R6, 0x1, -R0 ;  /* 0x0000000106097824 */ /* 0x000fe200078e0a00 */
[----:B------:R-:W-:Y:S01]  /*0360*/  LOP3.LUT R3, R4, 0xffffffe0, RZ, 0xc0, !PT ;  /* 0xffffffe004037812 */ /* 0x000fe200078ec0ff */
[----:B------:R-:W-:Y:S01]  /*0370*/  ULDC UR55, c[0x0][0x214] ;  /* 0x0000850000377ab9 */ /* 0x000fe20000000800 */
[----:B------:R-:W-:Y:S01]  /*0380*/  LEA.HI R0, R2, R5, RZ, 0x3 ;  /* 0x0000000502007211 */ /* 0x000fe200078f18ff */
[----:B------:R-:W-:Y:S01]  /*0390*/  ULDC.U8 UR11, c[0x0][0x3d0] ;  /* 0x0000f400000b7ab9 */ /* 0x000fe20000000000 */
[-C--:B------:R-:W-:Y:S01]  /*03a0*/  LEA.HI R16, R13, R15.reuse, RZ, 0x3 ;  /* 0x0000000f0d107211 */ /* 0x080fe200078f18ff */
[----:B------:R-:W-:Y:S01]  /*03b0*/  ULDC UR56, c[0x0][0x224] ;  /* 0x0000890000387ab9 */ /* 0x000fe20000000800 */
[----:B------:R-:W-:Y:S01]  /*03c0*/  LOP3.LUT R2, R0, 0xfffffff8, RZ, 0xc0, !PT ;  /* 0xfffffff800027812 */ /* 0x000fe200078ec0ff */
[----:B------:R-:W-:Y:S01]  /*03d0*/  IMAD.IADD R0, R15, 0x1, -R3 ;  /* 0x000000010f007824 */ /* 0x000fe200078e0a03 */
[----:B------:R-:W-:Y:S01]  /*03e0*/  LEA.HI R6, R13, R15, RZ, 0x7 ;  /* 0x0000000f0d067211 */ /* 0x000fe200078f38ff */
[----:B------:R-:W-:-:S02]  /*03f0*/  @UP5 UIMAD UR60, UR35, UR55, URZ ;  /* 0x00000037233c52a4 */ /* 0x000fc4000f8e023f */
[----:B------:R-:W-:Y:S01]  /*0400*/  IMAD.IADD R7, R5, 0x1, -R2 ;  /* 0x0000000105077824 */ /* 0x000fe200078e0a02 */
[----:B------:R-:W-:Y:S01]  /*0410*/  SHF.R.S32.HI R2, RZ, 0x1f, R0 ;  /* 0x0000001fff027819 */ /* 0x000fe20000011400 */
[----:B------:R-:W-:Y:S01]  /*0420*/  ULDC UR46, c[0x0][0x2e8] ;  /* 0x0000ba00002e7ab9 */ /* 0x000fe20000000800 */
[----:B------:R-:W-:Y:S01]  /*0430*/  SHF.R.S32.HI R6, RZ, 0x7, R6 ;  /* 0x00000007ff067819 */ /* 0x000fe20000011406 */
[----:B------:R-:W-:Y:S01]  /*0440*/  ULDC UR45, c[0x0][0x2e8] ;  /* 0x0000ba00002d7ab9 */ /* 0x000fe20000000800 */
[----:B------:R-:W-:Y:S01]  /*0450*/  LEA.HI R11, R2, R0, RZ, 0x2 ;  /* 0x00000000020b7211 */ /* 0x000fe200078f10ff */
[----:B------:R-:W-:Y:S01]  /*0460*/  ULDC.64 UR4, c[0x0][0x118] ;  /* 0x0000460000047ab9 */ /* 0x000fe20000000a00 */
[----:B------:R-:W-:Y:S01]  /*0470*/  SHF.R.S32.HI R0, RZ, 0x3, R16 ;  /* 0x00000003ff007819 */ /* 0x000fe20000011410 */
[----:B------:R-:W-:Y:S01]  /*0480*/  UISETP.NE.AND UP6, UPT, UR11, URZ, UPT ;  /* 0x0000003f0b00728c */ /* 0x000fe2000bfc5270 */
[----:B------:R-:W-:Y:S01]  /*0490*/  LOP3.LUT R2, R16, 0xfffffff8, RZ, 0xc0, !PT ;  /* 0xfffffff810027812 */ /* 0x000fe200078ec0ff */
[----:B------:R-:W-:-:S02]  /*04a0*/  UIMAD.WIDE.U32 UR48, UR40, UR50, URZ ;  /* 0x00000032283072a5 */ /* 0x000fc4000f8e003f */
[----:B------:R-:W-:Y:S01]  /*04b0*/  IMAD.SHL.U32 R3, R0, 0x40, RZ ;  /* 0x0000004000037824 */ /* 0x000fe200078e00ff */
[----:B------:R-:W-:Y:S01]  /*04c0*/  UIMAD UR57, UR41, UR50, URZ ;  /* 0x00000032293972a4 */ /* 0x000fe2000f8e023f */
[C---:B------:R-:W-:Y:S01]  /*04d0*/  IMAD.IADD R0, R15.reuse, 0x1, -R2 ;  /* 0x000000010f007824 */ /* 0x040fe200078e0a02 */
[----:B------:R-:W-:Y:S01]  /*04e0*/  LOP3.LUT R2, R8, 0xfffffff0, RZ, 0xc0, !PT ;  /* 0xfffffff008027812 */ /* 0x000fe200078ec0ff */
[----:B------:R-:W-:Y:S01]  /*04f0*/  IMAD.SHL.U32 R8, R15, 0x2, RZ ;  /* 0x000000020f087824 */ /* 0x000fe200078e00ff */
[----:B------:R-:W-:Y:S01]  /*0500*/  LOP3.LUT R3, R3, 0x1c0, RZ, 0xc0, !PT ;  /* 0x000001c003037812 */ /* 0x000fe200078ec0ff */
[C---:B------:R-:W-:Y:S01]  /*0510*/  IMAD.SHL.U32 R18, R0.reuse, 0x8, RZ ;  /* 0x0000000800127824 */ /* 0x040fe200078e00ff */
[----:B------:R-:W-:Y:S01]  /*0520*/  LOP3.LUT P4, RZ, R0, 0x2, RZ, 0xc0, !PT ;  /* 0x0000000200ff7812 */ /* 0x000fe2000788c0ff */
[----:B------:R-:W-:Y:S01]  /*0530*/  IMAD.IADD R2, R15, 0x1, -R2 ;  /* 0x000000010f027824 */ /* 0x000fe200078e0a02 */
[----:B------:R-:W-:Y:S01]  /*0540*/  SHF.R.U32.HI R4, RZ, 0x3, R3 ;  /* 0x00000003ff047819 */ /* 0x000fe20000011603 */
[----:B------:R-:W-:Y:S01]  /*0550*/  USHF.R.S32.HI UR59, URZ, 0x1f, UR53 ;  /* 0x0000001f3f3b7899 */ /* 0x000fe20008011435 */
[----:B------:R-:W-:Y:S01]  /*0560*/  LOP3.LUT R3, R3, 0x38, R18, 0xf8, !PT ;  /* 0x0000003803037812 */ /* 0x000fe200078ef812 */
[----:B------:R-:W-:Y:S01]  /*0570*/  STL [R1+0x20], R18 ;  /* 0x0000201201007387 */ /* 0x000fe20000100800 */
[----:B------:R-:W-:Y:S01]  /*0580*/  SHF.R.S32.HI R5, RZ, 0x1f, R2 ;  /* 0x0000001fff057819 */ /* 0x000fe20000011402 */
[----:B------:R-:W-:Y:S01]  /*0590*/  @!UP5 UIMAD UR55, UR7, UR55, URZ ;  /* 0x000000370737d2a4 */ /* 0x000fe2000f8e023f */
[----:B------:R-:W-:Y:S01]  /*05a0*/  LOP3.LUT R4, R3, R4, RZ, 0x3c, !PT ;  /* 0x0000000403047212 */ /* 0x000fe200078e3cff */
[----:B------:R-:W-:Y:S01]  /*05b0*/  USHF.R.S32.HI UR54, URZ, 0x1f, UR47 ;  /* 0x0000001f3f367899 */ /* 0x000fe2000801142f */
[----:B------:R-:W-:Y:S01]  /*05c0*/  LEA.HI R10, R5, R2, RZ, 0x3 ;  /* 0x00000002050a7211 */ /* 0x000fe200078f18ff */
[----:B------:R-:W-:Y:S01]  /*05d0*/  UMOV UR44, 0xffffc000 ;  /* 0xffffc000002c7882 */ /* 0x000fe20000000000 */
[----:B------:R-:W-:-:S02]  /*05e0*/  LEA.HI R5, R13, R15, RZ, 0x6 ;  /* 0x0000000f0d057211 */ /* 0x000fc400078f30ff */
[----:B------:R-:W-:Y:S02]  /*05f0*/  LOP3.LUT R3, R10, 0xfffffff8, RZ, 0xc0, !PT ;  /* 0xfffffff80a037812 */ /* 0x000fe400078ec0ff */
[----:B------:R-:W-:Y:S01]  /*0600*/  LOP3.LUT P3, RZ, R0, 0x4, RZ, 0xc0, !PT ;  /* 0x0000000400ff7812 */ /* 0x000fe2000786c0ff */
[----:B------:R-:W-:Y:S01]  /*0610*/  IMAD.SHL.U32 R5, R5, 0x8, RZ ;  /* 0x0000000805057824 */ /* 0x000fe200078e00ff */
[----:B------:R-:W-:Y:S01]  /*0620*/  LOP3.LUT R8, R8, 0x6, RZ, 0xc0, !PT ;  /* 0x0000000608087812 */ /* 0x000fe200078ec0ff */
[----:B------:R-:W-:Y:S01]  /*0630*/  IMAD.IADD R14, R2, 0x1, -R3 ;  /* 0x00000001020e7824 */ /* 0x000fe200078e0a03 */
[----:B------:R-:W-:Y:S01]  /*0640*/  SEL R168, R187, 0xffffffe0, !P4 ;  /* 0xffffffe0bba87807 */ /* 0x000fe20006000000 */
[----:B------:R-:W-:Y:S01]  /*0650*/  IMAD.SHL.U32 R0, R0, 0x40, RZ ;  /* 0x0000004000007824 */ /* 0x000fe200078e00ff */
[----:B------:R-:W-:Y:S01]  /*0660*/  LOP3.LUT R2, R4, 0xfffffe00, R5, 0xf8, !PT ;  /* 0xfffffe0004027812 */ /* 0x000fe200078ef805 */
[----:B------:R-:W-:Y:S01]  /*0670*/  IMAD.U32 R3, RZ, RZ, UR6 ;  /* 0x00000006ff037e24 */ /* 0x000fe2000f8e00ff */
[----:B------:R-:W-:Y:S01]  /*0680*/  USHF.R.S32.HI UR6, URZ, 0x1f, UR39 ;  /* 0x0000001f3f067899 */ /* 0x000fe20008011427 */
[----:B------:R-:W-:Y:S01]  /*0690*/  IMAD.SHL.U32 R4, R12, 0x200, RZ ;  /* 0x000002000c047824 */ /* 0x000fe200078e00ff */
[----:B------:R-:W-:Y:S01]  /*06a0*/  LOP3.LUT R0, R0, 0x1c0, RZ, 0xc0, !PT ;  /* 0x000001c000007812 */ /* 0x000fe200078ec0ff */
[----:B------:R1:W-:Y:S03]  /*06b0*/  STL [R1+0x10], R2 ;  /* 0x0000100201007387 */ /* 0x0003e60000100800 */
[----:B------:R-:W-:Y:S01]  /*06c0*/  LOP3.LUT R166, R0, 0x8, R16, 0xf8, !PT ;  /* 0x0000000800a67812 */ /* 0x000fe200078ef810 */
[----:B------:R2:W-:Y:S01]  /*06d0*/  STL [R1+0x5c], R3 ;  /* 0x00005c0301007387 */ /* 0x0005e20000100800 */
[----:B-1----:R-:W-:-:S04]  /*06e0*/  LOP3.LUT R2, R7, 0x1, RZ, 0xc0, !PT ;  /* 0x0000000107027812 */ /* 0x002fc800078ec0ff */
[----:B------:R-:W-:Y:S01]  /*06f0*/  ISETP.NE.U32.AND P0, PT, R2, 0x1, PT ;  /* 0x000000010200780c */ /* 0x000fe20003f05070 */
[----:B------:R-:W-:Y:S01]  /*0700*/  IMAD.SHL.U32 R2, R9, 0x10, RZ ;  /* 0x0000001009027824 */ /* 0x000fe200078e00ff */
[----:B--2---:R-:W-:Y:S02]  /*0710*/  SHF.R.U32.HI R3, RZ, 0x3, R0 ;  /* 0x00000003ff037819 */ /* 0x004fe40000011600 */
[----:B------:R-:W-:Y:S02]  /*0720*/  R2P PR, R7, 0x6 ;  /* 0x0000000607007804 */ /* 0x000fe40000000000 */
[----:B------:R-:W-:Y:S01]  /*0730*/  LOP3.LUT R5, R0, 0x30, R2, 0xf8, !PT ;  /* 0x0000003000057812 */ /* 0x000fe200078ef802 */
[----:B------:R-:W-:Y:S01]  /*0740*/  IMAD R0, R6, 0x1000, R4 ;  /* 0x0000100006007824 */ /* 0x000fe200078e0204 */
[----:B------:R-:W-:Y:S02]  /*0750*/  LOP3.LUT R166, R166, R3, RZ, 0x3c, !PT ;  /* 0x00000003a6a67212 */ /* 0x000fe400078e3cff */
[----:B------:R-:W-:-:S02]  /*0760*/  LOP3.LUT R5, R5, 0x8, R16, 0xf8, !PT ;  /* 0x0000000805057812 */ /* 0x000fc400078ef810 */
[----:B------:R-:W-:Y:S01]  /*0770*/  LEA.HI.SX32 R13, R11, R2, 0x1e ;  /* 0x000000020b0d7211 */ /* 0x000fe200078ff2ff */
[----:B------:R-:W-:Y:S01]  /*0780*/  IMAD.IADD R166, R0, 0x1, R166 ;  /* 0x0000000100a67824 */ /* 0x000fe200078e02a6 */
[----:B------:R-:W-:Y:S01]  /*0790*/  LOP3.LUT R0, R17, 0x7ffffffc, RZ, 0xc0, !PT ;  /* 0x7ffffffc11007812 */ /* 0x000fe200078ec0ff */
[----:B------:R-:W-:Y:S01]  /*07a0*/  IMAD.U32 R2, RZ, RZ, UR6 ;  /* 0x00000006ff027e24 */ /* 0x000fe2000f8e00ff */
[----:B------:R-:W-:Y:S01]  /*07b0*/  USHF.L.U32 UR6, UR35, 0x7, URZ ;  /* 0x0000000723067899 */ /* 0x000fe2000800063f */
[----:B------:R-:W-:Y:S01]  /*07c0*/  LOP3.LUT R5, R4, R5, R3, 0xf6, !PT ;  /* 0x0000000504057212 */ /* 0x000fe200078ef603 */
[----:B------:R1:W-:Y:S01]  /*07d0*/  STL [R1], R13 ;  /* 0x0000000d01007387 */ /* 0x0003e20000100800 */
[----:B------:R-:W-:Y:S01]  /*07e0*/  IMAD.IADD R4, R15, 0x1, -R0 ;  /* 0x000000010f047824 */ /* 0x000fe200078e0a00 */
[----:B------:R-:W-:Y:S01]  /*07f0*/  SEL R187, R187, 0xffffffe0, !P1 ;  /* 0xffffffe0bbbb7807 */ /* 0x000fe20004800000 */
[----:B------:R-:W-:Y:S01]  /*0800*/  IMAD.SHL.U32 R0, R7, 0x40, RZ ;  /* 0x0000004007007824 */ /* 0x000fe200078e00ff */
[----:B------:R-:W-:Y:S01]  /*0810*/  SEL R185, R185, 0x10, !P0 ;  /* 0x00000010b9b97807 */ /* 0x000fe20004000000 */
[----:B------:R-:W-:Y:S01]  /*0820*/  IMAD.U32 R2, RZ, RZ, UR6 ;  /* 0x00000006ff027e24 */ /* 0x000fe2000f8e00ff */
[----:B------:R-:W-:Y:S01]  /*0830*/  UIMAD UR6, UR35, UR12, UR39 ;  /* 0x0000000c230672a4 */ /* 0x000fe2000f8e0227 */
[----:B------:R-:W-:Y:S01]  /*0840*/  IMAD.SHL.U32 R2, R6, 0x8, RZ ;  /* 0x0000000806027824 */ /* 0x000fe200078e00ff */
[----:B------:R-:W-:Y:S01]  /*0850*/  LOP3.LUT R0, R0, 0x1c0, RZ, 0xc0, !PT ;  /* 0x000001c000007812 */ /* 0x000fe200078ec0ff */
[----:B------:R-:W-:Y:S01]  /*0860*/  IMAD.SHL.U32 R4, R4, 0x2, RZ ;  /* 0x0000000204047824 */ /* 0x000fe200078e00ff */
[----:B------:R-:W-:Y:S01]  /*0870*/  UIMAD UR56, UR6, UR56, URZ ;  /* 0x00000038063872a4 */ /* 0x000fe2000f8e023f */
[----:B------:R-:W-:Y:S01]  /*0880*/  IMAD.SHL.U32 R7, R12, 0x10, RZ ;  /* 0x000000100c077824 */ /* 0x000fe200078e00ff */
[----:B------:R-:W-:Y:S01]  /*0890*/  LOP3.LUT R2, R2, 0x8, RZ, 0xc0, !PT ;  /* 0x0000000802027812 */ /* 0x000fe200078ec0ff */
[C---:B------:R-:W-:Y:S01]  /*08a0*/  IMAD R15, R6.reuse, 0x40, R8 ;  /* 0x00000040060f7824 */ /* 0x040fe200078e0208 */
[----:B------:R-:W-:Y:S01]  /*08b0*/  SHF.R.U32.HI R3, RZ, 0x3, R0 ;  /* 0x00000003ff037819 */ /* 0x000fe20000011600 */
[----:B------:R-:W-:Y:S01]  /*08c0*/  IMAD R8, R6, 0x2000, R4 ;  /* 0x0000200006087824 */ /* 0x000fe200078e0204 */
[----:B------:R-:W-:Y:S01]  /*08d0*/  LOP3.LUT R11, R2, 0x10, R7, 0xf8, !PT ;  /* 0x00000010020b7812 */ /* 0x000fe200078ef807 */
[----:B------:R-:W-:Y:S01]  /*08e0*/  IMAD.SHL.U32 R166, R166, 0x2, RZ ;  /* 0x00000002a6a67824 */ /* 0x000fe200078e00ff */
[-C--:B------:R-:W-:Y:S01]  /*08f0*/  LOP3.LUT R6, R3, R0.reuse, R2, 0x1e, !PT ;  /* 0x0000000003067212 */ /* 0x080fe200078e1e02 */
[----:B------:R-:W-:Y:S01]  /*0900*/  IMAD R2, R9, 0x400, R8 ;  /* 0x0000040009027824 */ /* 0x000fe200078e0208 */
[----:B------:R-:W-:Y:S01]  /*0910*/  LOP3.LUT R3, R3, R0, RZ, 0xfc, !PT ;  /* 0x0000000003037212 */ /* 0x000fe200078efcff */
[----:B------:R-:W-:Y:S01]  /*0920*/  IMAD R0, R9, 0x400, R4 ;  /* 0x0000040009007824 */ /* 0x000fe200078e0204 */
[----:B------:R-:W-:Y:S01]  /*0930*/  STL [R1+0x18], R15 ;  /* 0x0000180f01007387 */ /* 0x000fe20000100800 */
[----:B------:R-:W-:Y:S01]  /*0940*/  IMAD.U32 R4, RZ, RZ, UR8 ;  /* 0x00000008ff047e24 */ /* 0x000fe2000f8e00ff */
[----:B------:R-:W-:Y:S01]  /*0950*/  USHF.R.S32.HI UR8, URZ, 0x1f, UR39 ;  /* 0x0000001f3f087899 */ /* 0x000fe20008011427 */
[----:B------:R-:W-:Y:S01]  /*0960*/  IMAD.IADD R183, R3, 0x1, R2 ;  /* 0x0000000103b77824 */ /* 0x000fe200078e0202 */
[----:B------:R-:W-:Y:S01]  /*0970*/  IADD3 R2, R13, -0x80, RZ ;  /* 0xffffff800d027810 */ /* 0x000fe20007ffe0ff */
[----:B------:R-:W-:-:S02]  /*0980*/  IMAD.IADD R8, R0, 0x1, R6 ;  /* 0x0000000100087824 */ /* 0x000fc400078e0206 */
[----:B------:R-:W-:Y:S01]  /*0990*/  IMAD.SHL.U32 R6, R14, 0x40, RZ ;  /* 0x000000400e067824 */ /* 0x000fe200078e00ff */
[----:B------:R-:W-:Y:S01]  /*09a0*/  SHF.R.S32.HI R4, RZ, 0x1f, R2 ;  /* 0x0000001fff047819 */ /* 0x000fe20000011402 */
[----:B------:R-:W-:Y:S01]  /*09b0*/  IMAD.SHL.U32 R0, R10, 0x40, RZ ;  /* 0x000000400a007824 */ /* 0x000fe200078e00ff */
[----:B------:R-:W-:Y:S01]  /*09c0*/  LEA R8, R8, 0xc000, 0x1 ;  /* 0x0000c00008087811 */ /* 0x000fe200078e08ff */
        /* <DEDUP_REMOVED lines=11> */
[C---:B------:R-:W-:Y:S01]  /*0a80*/  IADD3 R14, R8.reuse, 0x420, RZ ;  /* 0x00000420080e7810 */ /* 0x040fe20007ffe0ff */
[----:B------:R-:W-:Y:S01]  /*0a90*/  IMAD R4, R9, 0x400, R0 ;  /* 0x0000040009047824 */ /* 0x000fe200078e0200 */
[----:B------:R-:W-:Y:S01]  /*0aa0*/  LOP3.LUT R3, R3, R7, RZ, 0x3c, !PT ;  /* 0x0000000703037212 */ /* 0x000fe200078e3cff */
[----:B------:R-:W-:Y:S01]  /*0ab0*/  STL [R1+0x28], R8 ;  /* 0x0000280801007387 */ /* 0x000fe20000100800 */
[C---:B------:R-:W-:Y:S01]  /*0ac0*/  IADD3 R10, R8.reuse, 0x2020, RZ ;  /* 0x00002020080a7810 */ /* 0x040fe20007ffe0ff */
[----:B------:R-:W-:Y:S01]  /*0ad0*/  IMAD.IADD R190, R183, 0x1, R187 ;  /* 0x00000001b7be7824 */ /* 0x000fe200078e02bb */
[----:B------:R-:W-:Y:S01]  /*0ae0*/  @P1 IADD3 R14, R8, 0x3e0, RZ ;  /* 0x000003e0080e1810 */ /* 0x000fe20007ffe0ff */
[----:B------:R-:W-:Y:S01]  /*0af0*/  IMAD.IADD R173, R4, 0x1, R3 ;  /* 0x0000000104ad7824 */ /* 0x000fe200078e0203 */
[C---:B-1----:R-:W-:Y:S01]  /*0b00*/  IADD3 R13, R8.reuse, 0x2420, RZ ;  /* 0x00002420080d7810 */ /* 0x042fe20007ffe0ff */
[----:B------:R-:W-:Y:S01]  /*0b10*/  IMAD.SHL.U32 R3, R5, 0x2, RZ ;  /* 0x0000000205037824 */ /* 0x000fe200078e00ff */
[C---:B------:R-:W-:Y:S01]  /*0b20*/  @P1 IADD3 R10, R8.reuse, 0x1fe0, RZ ;  /* 0x00001fe0080a1810 */ /* 0x040fe20007ffe0ff */
[----:B------:R-:W-:Y:S01]  /*0b30*/  IMAD.IADD R5, R187, 0x1, R8 ;  /* 0x00000001bb057824 */ /* 0x000fe200078e0208 */
[----:B------:R-:W-:Y:S01]  /*0b40*/  @P1 IADD3 R13, R8, 0x23e0, RZ ;  /* 0x000023e0080d1810 */ /* 0x000fe20007ffe0ff */
[----:B------:R-:W-:Y:S01]  /*0b50*/  IMAD.IADD R189, R186, 0x1, R187 ;  /* 0x00000001babd7824 */ /* 0x000fe200078e02bb */
[----:B--2---:R-:W-:-:S02]  /*0b60*/  LOP3.LUT R2, R7, R11, R6, 0x1e, !PT ;  /* 0x0000000b07027212 */ /* 0x004fc400078e1e06 */
[----:B------:R-:W-:Y:S02]  /*0b70*/  IADD3 R6, R8, 0x2040, RZ ;  /* 0x0000204008067810 */ /* 0x000fe40007ffe0ff */
[----:B------:R-:W-:Y:S01]  /*0b80*/  LOP3.LUT R174, R2, R0, RZ, 0xfc, !PT ;  /* 0x0000000002ae7212 */ /* 0x000fe200078efcff */
[----:B------:R-:W-:Y:S01]  /*0b90*/  IMAD.MOV.U32 R0, RZ, RZ, 0x40 ;  /* 0x00000040ff007424 */ /* 0x000fe200078e00ff */
[----:B------:R-:W-:Y:S01]  /*0ba0*/  @P2 IADD3 R6, R8, 0x1fc0, RZ ;  /* 0x00001fc008062810 */ /* 0x000fe20007ffe0ff */
[----:B------:R-:W-:-:S03]  /*0bb0*/  IMAD.MOV.U32 R2, RZ, RZ, 0x440 ;  /* 0x00000440ff027424 */ /* 0x000fc600078e00ff */
[C---:B------:R-:W-:Y:S02]  /*0bc0*/  SEL R167, R0.reuse, 0xffffffc0, !P3 ;  /* 0xffffffc000a77807 */ /* 0x040fe40005800000 */
[----:B------:R-:W-:Y:S02]  /*0bd0*/  SEL R0, R0, 0xffffffc0, !P2 ;  /* 0xffffffc000007807 */ /* 0x000fe40005000000 */
[----:B------:R-:W-:Y:S01]  /*0be0*/  SEL R2, R2, 0x3c0, !P2 ;  /* 0x000003c002027807 */ /* 0x000fe20005000000 */
[----:B------:R-:W-:Y:S02]  /*0bf0*/  IMAD.IADD R167, R166, 0x1, R167 ;  /* 0x00000001a6a77824 */ /* 0x000fe400078e02a7 */
[----:B------:R-:W-:Y:S02]  /*0c00*/  IMAD.IADD R12, R0, 0x1, R8 ;  /* 0x00000001000c7824 */ /* 0x000fe400078e0208 */
[----:B------:R-:W-:Y:S02]  /*0c10*/  IMAD.IADD R4, R8, 0x1, R2 ;  /* 0x0000000108047824 */ /* 0x000fe400078e0202 */
[----:B------:R-:W-:Y:S01]  /*0c20*/  IMAD.IADD R184, R183, 0x1, R0 ;  /* 0x00000001b7b87824 */ /* 0x000fe200078e0200 */
[----:B------:R-:W-:Y:S01]  /*0c30*/  STL [R1+0x3c], R12 ;  /* 0x00003c0c01007387 */ /* 0x000fe20000100800 */
[----:B------:R-:W-:-:S02]  /*0c40*/  IMAD.IADD R168, R168, 0x1, R167 ;  /* 0x00000001a8a87824 */ /* 0x000fc400078e02a7 */
[--C-:B------:R-:W-:Y:S01]  /*0c50*/  IMAD.IADD R185, R185, 0x1, R184.reuse ;  /* 0x00000001b9b97824 */ /* 0x100fe200078e02b8 */
        /* <DEDUP_REMOVED lines=19> */
.L_x_726:
        /* <DEDUP_REMOVED lines=54> */
.L_x_680:
        /* <DEDUP_REMOVED lines=21> */
[----:B------:R-:W-:Y:S02]  /*1240*/  UIADD3 UR7, UR12, 0x7f, URZ ;  /* 0x0000007f0c077890 */ /* 0x000fe4000fffe03f */
[----:B------:R-:W-:Y:S02]  /*1250*/  ULDC.64 UR10, c[0x0][0x178] ;  /* 0x00005e00000a7ab9 */ /* 0x000fe40000000a00 */
[----:B------:R-:W-:Y:S02]  /*1260*/  USHF.R.S32.HI UR14, URZ, 0x1f, UR7 ;  /* 0x0000001f3f0e7899 */ /* 0x000fe40008011407 */
[----:B------:R-:W-:Y:S02]  /*1270*/  UIMAD UR13, UR43, UR10, URZ ;  /* 0x0000000a2b0d72a4 */ /* 0x000fe4000f8e023f */
[----:B------:R-:W-:Y:S02]  /*1280*/  ULEA.HI UR17, UR14, UR7, URZ, 0x7 ;  /* 0x000000070e117291 */ /* 0x000fe4000f8f383f */
[----:B------:R-:W-:-:S02]  /*1290*/  UIADD3 UR7, UR12, 0x80, UR21 ;  /* 0x000000800c077890 */ /* 0x000fc4000fffe015 */
[----:B------:R-:W-:Y:S02]  /*12a0*/  ULDC UR18, c[0x0][0x2e4] ;  /* 0x0000b90000127ab9 */ /* 0x000fe40000000800 */
[----:B------:R-:W-:Y:S02]  /*12b0*/  UIADD3 UR7, UR7, UR18, -UR6 ;  /* 0x0000001207077290 */ /* 0x000fe4000fffe806 */
[----:B------:R-:W-:Y:S02]  /*12c0*/  ULDC.64 UR14, c[0x0][0x190] ;  /* 0x00006400000e7ab9 */ /* 0x000fe40000000a00 */
[----:B------:R-:W-:Y:S02]  /*12d0*/  UIMAD.WIDE.U32 UR8, UR35, UR10, URZ ;  /* 0x0000000a230872a5 */ /* 0x000fe4000f8e003f */
[----:B------:R-:W-:Y:S02]  /*12e0*/  UIMAD UR13, UR35, UR11, UR13 ;  /* 0x0000000b230d72a4 */ /* 0x000fe4000f8e020d */
[----:B------:R-:W-:-:S02]  /*12f0*/  UISETP.NE.AND UP3, UPT, UR16, -0x1, UPT ;  /* 0xffffffff1000788c */ /* 0x000fc4000bf65270 */
[----:B------:R-:W-:Y:S02]  /*1300*/  UIMAD.WIDE.U32 UR10, UR16, UR14, URZ ;  /* 0x0000000e100a72a5 */ /* 0x000fe4000f8e003f */
[----:B------:R-:W-:Y:S02]  /*1310*/  UIADD3 UR7, UR7, 0x7f, URZ ;  /* 0x0000007f07077890 */ /* 0x000fe4000fffe03f */
[----:B------:R-:W-:Y:S02]  /*1320*/  USEL UR42, UR8, UR10, !UP3 ;  /* 0x0000000a082a7287 */ /* 0x000fe4000d800000 */
[----:B------:R-:W-:Y:S02]  /*1330*/  USHF.R.S32.HI UR8, URZ, 0x1f, UR7 ;  /* 0x0000001f3f087899 */ /* 0x000fe40008011407 */
[----:B-1----:R-:W-:Y:S02]  /*1340*/  UISETP.NE.AND UP0, UPT, UR25, -0x1, UPT ;  /* 0xffffffff1900788c */ /* 0x002fe4000bf05270 */
[----:B------:R-:W-:-:S02]  /*1350*/  ULEA.HI UR7, UR8, UR7, URZ, 0x7 ;  /* 0x0000000708077291 */ /* 0x000fc4000f8f383f */
[----:B------:R-:W-:Y:S02]  /*1360*/  USHF.R.S32.HI UR8, URZ, 0x7, UR17 ;  /* 0x000000073f087899 */ /* 0x000fe40008011411 */
[----:B------:R-:W-:Y:S01]  /*1370*/  USHF.R.S32.HI UR7, URZ, 0x7, UR7 ;  /* 0x000000073f077899 */ /* 0x000fe20008011407 */
[----:B------:R-:W-:Y:S01]  /*1380*/  PLOP3.LUT P0, PT, PT, PT, UP0, 0x80, 0x0 ;  /* 0x000000000000781c */ /* 0x000fe20003f0f008 */
[----:B------:R-:W-:Y:S02]  /*1390*/  UIADD3 UR38, UR9, UR13, URZ ;  /* 0x0000000d09267290 */ /* 0x000fe4000fffe03f */
[----:B------:R-:W-:Y:S02]  /*13a0*/  UIMAD UR9, UR16, UR15, URZ ;  /* 0x0000000f100972a4 */ /* 0x000fe4000f8e023f */
[----:B------:R-:W-:Y:S02]  /*13b0*/  UISETP.LT.AND UP2, UPT, UR8, UR7, UPT ;  /* 0x000000070800728c */ /* 0x000fe4000bf41270 */
[----:B------:R-:W-:-:S02]  /*13c0*/  @UP0 UIADD3 UR10, UR20, UR25, URZ ;  /* 0x00000019140a0290 */ /* 0x000fc4000fffe03f */
[----:B------:R-:W-:Y:S02]  /*13d0*/  ULDC.64 UR14, c[0x0][0x198] ;  /* 0x00006600000e7ab9 */ /* 0x000fe40000000a00 */
        /* <DEDUP_REMOVED lines=20> */
.L_x_682:
        /* <DEDUP_REMOVED lines=18> */
.L_x_683:
[----:B------:R-:W2:Y:S01]  /*1640*/  LDL R0, [R1+0x5c] ;  /* 0x00005c0001007983 */ /* 0x000ea20000100800 */
[----:B------:R-:W-:Y:S01]  /*1650*/  IABS R6, c[0x0][0x1c8] ;  /* 0x0000720000067a13 */ /* 0x000fe20000000000 */
[----:B------:R-:W-:Y:S01]  /*1660*/  ULDC.64 UR10, c[0x0][0x370] ;  /* 0x0000dc00000a7ab9 */ /* 0x000fe20000000a00 */
[----:B------:R-:W-:Y:S01]  /*1670*/  IABS R2, UR39 ;  /* 0x0000002700027c13 */ /* 0x000fe20008000000 */
[----:B------:R-:W-:Y:S01]  /*1680*/  @UP3 UIMAD.WIDE.U32 UR8, UR16, UR10, URZ ;  /* 0x0000000a100832a5 */ /* 0x000fe2000f8e003f */
[----:B------:R-:W1:Y:S01]  /*1690*/  I2F.RP R4, R6 ;  /* 0x0000000600047306 */ /* 0x000e620000209400 */
[----:B------:R-:W-:Y:S01]  /*16a0*/  ULDC UR13, c[0x0][0x224] ;  /* 0x00008900000d7ab9 */ /* 0x000fe20000000800 */
[----:B------:R-:W3:Y:S01]  /*16b0*/  S2UR UR14, SR_CTAID.X ;  /* 0x00000000000e79c3 */ /* 0x000ee20000002500 */
[----:B------:R-:W-:Y:S01]  /*16c0*/  @UP3 UIMAD UR30, UR16, UR11, UR9 ;  /* 0x0000000b101e32a4 */ /* 0x000fe2000f8e0209 */
[----:B------:R-:W-:Y:S01]  /*16d0*/  ISETP.NE.AND P2, PT, RZ, c[0x0][0x1c8], PT ;  /* 0x00007200ff007a0c */ /* 0x000fe20003f45270 */
[----:B------:R-:W-:-:S02]  /*16e0*/  USHF.R.S32.HI UR26, URZ, 0x1f, UR21 ;  /* 0x0000001f3f1a7899 */ /* 0x000fc40008011415 */
        /* <DEDUP_REMOVED lines=8> */
[----:B------:R-:W-:Y:S02]  /*1770*/  UIMAD UR7, UR43, UR13, UR58 ;  /* 0x0000000d2b0772a4 */ /* 0x000fe4000f8e023a */
[----:B------:R-:W-:Y:S02]  /*1780*/  @!UP3 UMOV UR28, UR8 ;  /* 0x00000008001cbc82 */ /* 0x000fe40008000000 */
[----:B------:R-:W-:Y:S02]  /*1790*/  UIADD3 UR7, UR51, UR7, URZ ;  /* 0x0000000733077290 */ /* 0x000fe4000fffe03f */
[----:B------:R-:W-:Y:S02]  /*17a0*/  UIMAD.WIDE.U32 UR8, UR40, UR16, URZ ;  /* 0x00000010280872a5 */ /* 0x000fe4000f8e003f */
[----:B------:R-:W-:Y:S01]  /*17b0*/  UIMAD UR7, UR40, UR7, UR57 ;  /* 0x00000007280772a4 */ /* 0x000fe2000f8e0239 */
[----:B-1----:R-:W-:Y:S01]  /*17c0*/  IADD3 R4, R4, 0xffffffe, RZ ;  /* 0x0ffffffe04047810 */ /* 0x002fe20007ffe0ff */
[----:B------:R-:W-:-:S02]  /*17d0*/  USEL UR24, UR48, UR8, !UP3 ;  /* 0x0000000830187287 */ /* 0x000fc4000d800000 */
[----:B------:R-:W-:Y:S01]  /*17e0*/  UIADD3 UR15, UR49, UR7, URZ ;  /* 0x00000007310f7290 */ /* 0x000fe2000fffe03f */
[----:B------:R1:W4:Y:S01]  /*17f0*/  F2I.FTZ.U32.TRUNC.NTZ R5, R4 ;  /* 0x0000000400057305 */ /* 0x000322000021f000 */
[----:B------:R-:W-:-:S04]  /*1800*/  UIMAD UR7, UR41, UR16, URZ ;  /* 0x00000010290772a4 */ /* 0x000fc8000f8e023f */
[----:B------:R-:W-:Y:S02]  /*1810*/  @UP3 UIADD3 UR15, UR9, UR7, URZ ;  /* 0x00000007090f3290 */ /* 0x000fe4000fffe03f */
[----:B---3--:R-:W-:Y:S02]  /*1820*/  UIMAD.WIDE.U32 UR8, UR14, UR10, URZ ;  /* 0x0000000a0e0872a5 */ /* 0x008fe4000f8e003f */
[----:B------:R-:W-:Y:S02]  /*1830*/  USHF.L.U64.HI UR7, UR35, 0x7, UR43 ;  /* 0x0000000723077899 */ /* 0x000fe4000801022b */
[----:B------:R-:W-:Y:S02]  /*1840*/  UIMAD UR11, UR14, UR11, UR9 ;  /* 0x0000000b0e0b72a4 */ /* 0x000fe4000f8e0209 */
[----:B------:R-:W-:Y:S02]  /*1850*/  USHF.L.U32 UR14, UR35, 0x7, URZ ;  /* 0x00000007230e7899 */ /* 0x000fe4000800063f */
[----:B------:R-:W-:Y:S01]  /*1860*/  USEL UR18, UR8, URZ, UP6 ;  /* 0x0000003f08127287 */ /* 0x000fe2000b000000 */
[----:B-1----:R-:W-:Y:S01]  /*1870*/  IMAD.MOV.U32 R4, RZ, RZ, RZ ;  /* 0x000000ffff047224 */ /* 0x002fe200078e00ff */
[----:B------:R-:W-:-:S02]  /*1880*/  USEL UR8, UR14, URZ, UP1 ;  /* 0x0000003f0e087287 */ /* 0x000fc40008800000 */
[----:B------:R-:W-:Y:S02]  /*1890*/  USEL UR7, UR7, URZ, UP1 ;  /* 0x0000003f07077287 */ /* 0x000fe40008800000 */
[----:B------:R-:W-:Y:S02]  /*18a0*/  UIADD3 UR8, UP1, UR17, UR8, URZ ;  /* 0x0000000811087290 */ /* 0x000fe4000ff3e03f */
[----:B------:R-:W-:Y:S02]  /*18b0*/  USEL UR11, UR11, URZ, UP6 ;  /* 0x0000003f0b0b7287 */ /* 0x000fe4000b000000 */
[----:B------:R-:W-:Y:S02]  /*18c0*/  UIADD3.X UR9, UR31, UR7, URZ, UP1, !UPT ;  /* 0x000000071f097290 */ /* 0x000fe40008ffe43f */
[----:B------:R-:W-:-:S04]  /*18d0*/  UIMAD UR7, UR41, UR8, URZ ;  /* 0x00000008290772a4 */ /* 0x000fc8000f8e023f */
[----:B------:R-:W-:Y:S02]  /*18e0*/  UIMAD UR10, UR40, UR9, UR7 ;  /* 0x00000009280a72a4 */ /* 0x000fe4000f8e0207 */
[----:B------:R-:W-:Y:S02]  /*18f0*/  @UP5 USEL UR7, UR60, UR16, !UP3 ;  /* 0x000000103c075287 */ /* 0x000fe4000d800000 */
[----:B------:R-:W-:-:S04]  /*1900*/  UIMAD.WIDE.U32 UR8, UR40, UR8, URZ ;  /* 0x00000008280872a5 */ /* 0x000fc8000f8e003f */
[----:B------:R-:W-:Y:S01]  /*1910*/  UIADD3 UR10, UR9, UR10, URZ ;  /* 0x0000000a090a7290 */ /* 0x000fe2000fffe03f */
[----:B--2---:R4:W1:Y:S02]  /*1920*/  R2UR UR13, R0 ;  /* 0x00000000000d73c2 */ /* 0x00486400000e0000 */
[----:B----4-:R-:W-:-:S04]  /*1930*/  IMAD.MOV R0, RZ, RZ, -R5 ;  /* 0x000000ffff007224 */ /* 0x010fc800078e0a05 */
[----:B------:R-:W-:-:S04]  /*1940*/  IMAD R0, R0, R6, RZ ;  /* 0x0000000600007224 */ /* 0x000fc800078e02ff */
[----:B------:R-:W-:-:S06]  /*1950*/  IMAD.HI.U32 R0, R5, R0, R4 ;  /* 0x0000000005007227 */ /* 0x000fcc00078e0004 */
[----:B------:R-:W-:-:S04]  /*1960*/  IMAD.HI.U32 R0, R0, R2, RZ ;  /* 0x0000000200007227 */ /* 0x000fc800078e00ff */
[----:B------:R-:W-:-:S04]  /*1970*/  IMAD.MOV R4, RZ, RZ, -R0 ;  /* 0x000000ffff047224 */ /* 0x000fc800078e0a00 */
[----:B------:R-:W-:-:S05]  /*1980*/  IMAD R2, R6, R4, R2 ;  /* 0x0000000406027224 */ /* 0x000fca00078e0202 */
[----:B------:R-:W-:-:S13]  /*1990*/  ISETP.GT.U32.AND P1, PT, R6, R2, PT ;  /* 0x000000020600720c */ /* 0x000fda0003f24070 */
[----:B------:R-:W-:Y:S01]  /*19a0*/  @!P1 IMAD.IADD R2, R2, 0x1, -R6 ;  /* 0x0000000102029824 */ /* 0x000fe200078e0a06 */
[----:B------:R-:W-:Y:S02]  /*19b0*/  @!P1 IADD3 R0, R0, 0x1, RZ ;  /* 0x0000000100009810 */ /* 0x000fe40007ffe0ff */
[----:B-1----:R-:W-:Y:S01]  /*19c0*/  ISETP.LE.AND P1, PT, RZ, UR13, PT ;  /* 0x0000000dff007c0c */ /* 0x002fe2000bf23270 */
[----:B------:R-:W-:Y:S01]  /*19d0*/  ULDC UR13, c[0x0][0x234] ;  /* 0x00008d00000d7ab9 */ /* 0x000fe20000000800 */
[----:B------:R-:W-:Y:S01]  /*19e0*/  ISETP.GE.U32.AND P3, PT, R2, R6, PT ;  /* 0x000000060200720c */ /* 0x000fe20003f66070 */
[----:B------:R-:W-:-:S07]  /*19f0*/  @UP5 UIMAD UR14, UR39, UR13, UR7 ;  /* 0x0000000d270e52a4 */ /* 0x000fce000f8e0207 */
[----:B------:R-:W-:-:S05]  /*1a00*/  @!UP5 UMOV UR14, UR55 ;  /* 0x00000037000edc82 */ /* 0x000fca0008000000 */
        /* <DEDUP_REMOVED lines=12> */
.L_x_684:
[----:B------:R-:W-:Y:S02]  /*1ad0*/  UMOV UR13, UR56 ;  /* 0x00000038000d7c82 */ /* 0x000fe40008000000 */
.L_x_685:
[----:B------:R-:W2:Y:S04]  /*1ae0*/  LDL.64 R4, [R1+0x20] ;  /* 0x0000200001047983 */ /* 0x000ea80000100a00 */
[----:B------:R1:W2:Y:S01]  /*1af0*/  LDL.64 R30, [R1+0x20] ;  /* 0x00002000011e7983 */ /* 0x0002a20000100a00 */
[----:B------:R-:W-:Y:S01]  /*1b00*/  UIADD3 UR8, UP4, UP3, UR8, UR47, UR53 ;  /* 0x0000002f08087290 */ /* 0x000fe2000fb9e035 */
[----:B------:R-:W-:Y:S01]  /*1b10*/  IMAD.U32 R10, RZ, RZ, UR5 ;  /* 0x00000005ff0a7e24 */ /* 0x000fe2000f8e00ff */
[----:B------:R-:W-:Y:S01]  /*1b20*/  USHF.R.S32.HI UR16, URZ, 0x1f, UR39 ;  /* 0x0000001f3f107899 */ /* 0x000fe20008011427 */
[----:B------:R-:W3:Y:S01]  /*1b30*/  S2R R26, SR_TID.X ;  /* 0x00000000001a7919 */ /* 0x000ee20000002100 */
[----:B------:R-:W-:Y:S01]  /*1b40*/  UIADD3 UR29, UP2, UP1, UR18, UR8, UR24 ;  /* 0x00000008121d7290 */ /* 0x000fe2000f95e018 */
[----:B------:R-:W-:Y:S01]  /*1b50*/  IMAD.U32 R8, RZ, RZ, UR4 ;  /* 0x00000004ff087e24 */ /* 0x000fe2000f8e00ff */
[----:B------:R-:W-:Y:S01]  /*1b60*/  UIADD3.X UR7, UR10, UR54, UR59, UP4, UP3 ;  /* 0x000000360a077290 */ /* 0x000fe2000a7e643b */
[----:B------:R-:W-:Y:S01]  /*1b70*/  IMAD.U32 R9, RZ, RZ, UR17 ;  /* 0x00000011ff097e24 */ /* 0x000fe2000f8e00ff */
[----:B------:R-:W-:Y:S01]  /*1b80*/  ULDC.64 UR8, c[0x0][0x1a8] ;  /* 0x00006a0000087ab9 */ /* 0x000fe20000000a00 */
[----:B------:R-:W-:Y:S01]  /*1b90*/  IMAD.MOV.U32 R28, RZ, RZ, c[0x0][0x190] ;  /* 0x00006400ff1c7624 */ /* 0x000fe200078e00ff */
[----:B------:R-:W-:Y:S01]  /*1ba0*/  UIADD3.X UR27, UR11, UR7, UR15, UP2, UP1 ;  /* 0x000000070b1b7290 */ /* 0x000fe200097e240f */
[----:B------:R-:W-:Y:S01]  /*1bb0*/  IMAD.MOV.U32 R14, RZ, RZ, c[0x0][0x370] ;  /* 0x0000dc00ff0e7624 */ /* 0x000fe200078e00ff */
[----:B------:R-:W-:Y:S01]  /*1bc0*/  UIMAD UR7, UR16, UR8, URZ ;  /* 0x00000008100772a4 */ /* 0x000fe2000f8e023f */
[----:B------:R-:W-:Y:S01]  /*1bd0*/  BSSY B1, `(.L_x_681) ;  /* 0x00008eb000017945 */ /* 0x000fe20003800000 */
[----:B------:R-:W-:Y:S01]  /*1be0*/  ULDC.64 UR4, c[0x0][0x200] ;  /* 0x0000800000047ab9 */ /* 0x000fe20000000a00 */
[----:B------:R-:W-:Y:S01]  /*1bf0*/  IMAD.SHL.U32 R22, R28, 0x20, RZ ;  /* 0x000000201c167824 */ /* 0x000fe200078e00ff */
[----:B------:R-:W-:-:S02]  /*1c00*/  UIMAD UR24, UR39, UR9, UR7 ;  /* 0x00000009271872a4 */ /* 0x000fc4000f8e0207 */
[----:B------:R-:W-:Y:S02]  /*1c10*/  ULDC UR18, c[0x0][0x2e8] ;  /* 0x0000ba0000127ab9 */ /* 0x000fe40000000800 */
[----:B------:R-:W-:Y:S02]  /*1c20*/  ULDC.64 UR8, c[0x0][0x378] ;  /* 0x0000de0000087ab9 */ /* 0x000fe40000000a00 */
[----:B------:R-:W-:-:S03]  /*1c30*/  UIMAD UR7, UR16, UR8, URZ ;  /* 0x00000008100772a4 */ /* 0x000fc6000f8e023f */
[----:B------:R-:W-:Y:S01]  /*1c40*/  UMOV UR16, 0x4 ;  /* 0x0000000400107882 */ /* 0x000fe20000000000 */
[----:B---3--:R-:W-:Y:S01]  /*1c50*/  SHF.R.S32.HI R27, RZ, 0x1f, R26 ;  /* 0x0000001fff1b7819 */ /* 0x008fe2000001141a */
[----:B------:R-:W-:-:S03]  /*1c60*/  UIMAD UR11, UR39, UR9, UR7 ;  /* 0x00000009270b72a4 */ /* 0x000fc6000f8e0207 */
[----:B------:R-:W-:Y:S01]  /*1c70*/  LEA.HI R0, R27, R26, RZ, 0x3 ;  /* 0x0000001a1b007211 */ /* 0x000fe200078f18ff */
[----:B------:R-:W-:Y:S02]  /*1c80*/  ULDC.64 UR8, c[0x0][0x370] ;  /* 0x0000dc0000087ab9 */ /* 0x000fe40000000a00 */
[----:B------:R-:W-:Y:S01]  /*1c90*/  UIMAD UR7, UR31, UR8, URZ ;  /* 0x000000081f0772a4 */ /* 0x000fe2000f8e023f */
[----:B------:R-:W-:Y:S01]  /*1ca0*/  SHF.R.S32.HI R0, RZ, 0x3, R0 ;  /* 0x00000003ff007819 */ /* 0x000fe20000011400 */
[----:B------:R-:W-:Y:S02]  /*1cb0*/  UIADD3 UR8, UR17, UR14, URZ ;  /* 0x0000000e11087290 */ /* 0x000fe4000fffe03f */
[----:B------:R-:W-:Y:S01]  /*1cc0*/  UIMAD UR10, UR17, UR9, UR7 ;  /* 0x00000009110a72a4 */ /* 0x000fe2000f8e0207 */
[----:B------:R-:W-:Y:S01]  /*1cd0*/  SHF.R.S32.HI R25, RZ, 0x1f, R0 ;  /* 0x0000001fff197819 */ /* 0x000fe20000011400 */
[----:B------:R-:W-:Y:S01]  /*1ce0*/  UIMAD.WIDE UR8, UR8, UR16, UR4 ;  /* 0x00000010080872a5 */ /* 0x000fe2000f8e0204 */
[----:B------:R-:W-:Y:S01]  /*1cf0*/  IADD3 R2, P1, R0, UR17, RZ ;  /* 0x0000001100027c10 */ /* 0x000fe2000ff3e0ff */
[----:B------:R-:W-:-:S02]  /*1d00*/  UIADD3 UR7, -UR6, UR12, UR21 ;  /* 0x0000000c06077290 */ /* 0x000fc4000fffe115 */
[----:B------:R-:W-:Y:S01]  /*1d10*/  ULDC.64 UR4, c[0x0][0x3c8] ;  /* 0x0000f20000047ab9 */ /* 0x000fe20000000a00 */
[----:B------:R-:W-:Y:S01]  /*1d20*/  IADD3.X R7, R25, UR31, RZ, P1, !PT ;  /* 0x0000001f19077c10 */ /* 0x000fe20008ffe4ff */
[----:B------:R-:W-:Y:S02]  /*1d30*/  UIADD3 UR7, UR7, -UR18, URZ ;  /* 0x8000001207077290 */ /* 0x000fe4000fffe03f */
[----:B------:R-:W-:Y:S02]  /*1d40*/  UMOV UR15, UR8 ;  /* 0x00000008000f7c82 */ /* 0x000fe40008000000 */
[----:B------:R-:W-:Y:S01]  /*1d50*/  IMAD R7, R7, c[0x0][0x190], RZ ;  /* 0x0000640007077a24 */ /* 0x000fe200078e02ff */
[----:B------:R-:W-:Y:S02]  /*1d60*/  UIADD3 UR8, UR17, UR13, URZ ;  /* 0x0000000d11087290 */ /* 0x000fe4000fffe03f */
[----:B------:R-:W-:Y:S02]  /*1d70*/  UMOV UR14, UR9 ;  /* 0x00000009000e7c82 */ /* 0x000fe40008000000 */
[----:B------:R-:W-:Y:S01]  /*1d80*/  UIMAD.WIDE UR8, UR8, UR16, UR4 ;  /* 0x00000010080872a5 */ /* 0x000fe2000f8e0204 */
[----:B------:R3:W4:Y:S01]  /*1d90*/  R2UR UR4, R8 ;  /* 0x00000000080473c2 */ /* 0x00072200000e0000 */
[----:B------:R-:W-:-:S04]  /*1da0*/  USHF.R.S32.HI UR18, URZ, 0x1f, UR7 ;  /* 0x0000001f3f127899 */ /* 0x000fc80008011407 */
[----:B------:R-:W-:Y:S02]  /*1db0*/  ULEA.HI UR18, UR18, UR7, URZ, 0x7 ;  /* 0x0000000712127291 */ /* 0x000fe4000f8f383f */
[----:B------:R-:W-:Y:S01]  /*1dc0*/  UMOV UR17, UR8 ;  /* 0x0000000800117c82 */ /* 0x000fe20008000000 */
[----:B------:R1:W1:Y:S01]  /*1dd0*/  R2UR UR5, R10 ;  /* 0x000000000a0573c2 */ /* 0x00026200000e0000 */
[----:B------:R-:W-:Y:S02]  /*1de0*/  USHF.R.S32.HI UR18, URZ, 0x7, UR18 ;  /* 0x000000073f127899 */ /* 0x000fe40008011412 */
[----:B------:R-:W-:Y:S02]  /*1df0*/  UMOV UR16, UR9 ;  /* 0x0000000900107c82 */ /* 0x000fe40008000000 */
[----:B------:R-:W-:Y:S02]  /*1e00*/  UISETP.LT.AND UP1, UPT, URZ, UR18, UPT ;  /* 0x000000123f00728c */ /* 0x000fe4000bf21270 */
[----:B------:R-:W-:-:S02]  /*1e10*/  UIADD3 UR7, UR32, -0x1, URZ ;  /* 0xffffffff20077890 */ /* 0x000fc4000fffe03f */
[----:B------:R-:W-:-:S04]  /*1e20*/  USEL UR18, URZ, UR18, !UP1 ;  /* 0x000000123f127287 */ /* 0x000fc8000c800000 */
[----:B------:R-:W-:Y:S01]  /*1e30*/  UISETP.GT.AND UP1, UPT, UR32, UR18, UPT ;  /* 0x000000122000728c */ /* 0x000fe2000bf24270 */
[----:B---3--:R-:W-:Y:S01]  /*1e40*/  LEA.HI R8, R27, R26, RZ, 0x5 ;  /* 0x0000001a1b087211 */ /* 0x008fe200078f28ff */
[----:B--2---:R-:W-:-:S05]  /*1e50*/  IMAD.MOV.U32 R30, RZ, RZ, R4 ;  /* 0x000000ffff1e7224 */ /* 0x004fca00078e0004 */
[----:B------:R-:W-:-:S05]  /*1e60*/  SHF.R.S32.HI R31, RZ, 0x1f, R30 ;  /* 0x0000001fff1f7819 */ /* 0x000fca000001141e */
[C---:B------:R-:W-:Y:S01]  /*1e70*/  IMAD.WIDE.U32 R4, R2.reuse, c[0x0][0x190], R30 ;  /* 0x0000640002047a25 */ /* 0x040fe200078e001e */
[----:B------:R2:W-:Y:S03]  /*1e80*/  STL [R1+0x24], R31 ;  /* 0x0000241f01007387 */ /* 0x0005e60000100800 */
[----:B------:R-:W-:Y:S01]  /*1e90*/  IMAD R2, R2, c[0x0][0x194], R7 ;  /* 0x0000650002027a24 */ /* 0x000fe200078e0207 */
[----:B------:R-:W-:-:S04]  /*1ea0*/  IADD3 R6, P1, R4, UR42, RZ ;  /* 0x0000002a04067c10 */ /* 0x000fc8000ff3e0ff */
        /* <DEDUP_REMOVED lines=8> */
[----:B------:R-:W-:Y:S01]  /*1f30*/  IADD3 R8, P1, R2, UR29, RZ ;  /* 0x0000001d02087c10 */ /* 0x000fe2000ff3e0ff */
[----:B------:R-:W-:Y:S01]  /*1f40*/  IMAD.SHL.U32 R9, R14, 0x20, RZ ;  /* 0x000000200e097824 */ /* 0x000fe200078e00ff */
[----:B------:R-:W-:Y:S02]  /*1f50*/  IADD3 R5, R5, UR10, RZ ;  /* 0x0000000a05057c10 */ /* 0x000fe4000fffe0ff */
        /* <DEDUP_REMOVED lines=10> */
[----:B------:R-:W-:-:S04]  /*2000*/  IMAD.WIDE.U32 R4, R0, c[0x0][0x370], R4 ;  /* 0x0000dc0000047a25 */ /* 0x000fc800078e0004 */
[----:B------:R-:W-:Y:S01]  /*2010*/  IMAD R2, R0, c[0x0][0x374], R2 ;  /* 0x0000dd0000027a24 */ /* 0x000fe200078e0202 */
[----:B------:R-:W-:-:S03]  /*2020*/  LEA R243, P2, R4, c[0x0][0x330], 0x1 ;  /* 0x0000cc0004f37a11 */ /* 0x000fc600078408ff */
[----:B------:R-:W-:-:S05]  /*2030*/  IMAD.IADD R2, R5, 0x1, R2 ;  /* 0x0000000105027824 */ /* 0x000fca00078e0202 */
[----:B------:R-:W-:Y:S01]  /*2040*/  LEA.HI.X R241, R4, c[0x0][0x334], R2, 0x1, P2 ;  /* 0x0000cd0004f17a11 */ /* 0x000fe200010f0c02 */
[----:B------:R-:W-:Y:S01]  /*2050*/  IMAD.MOV.U32 R2, RZ, RZ, 0x5 ;  /* 0x00000005ff027424 */ /* 0x000fe200078e00ff */
[----:B------:R-:W-:-:S04]  /*2060*/  LEA R242, P2, R6, c[0x0][0x160], 0x1 ;  /* 0x0000580006f27a11 */ /* 0x000fc800078408ff */
[----:B------:R-:W-:Y:S02]  /*2070*/  LEA.HI.X R240, R6, c[0x0][0x164], R7, 0x1, P2 ;  /* 0x0000590006f07a11 */ /* 0x000fe400010f0c07 */
[-C--:B------:R-:W-:Y:S02]  /*2080*/  SHF.L.U64.HI R7, R28, R2.reuse, c[0x0][0x194] ;  /* 0x000065001c077619 */ /* 0x080fe40000010202 */
[----:B------:R-:W-:Y:S01]  /*2090*/  SHF.L.U64.HI R6, R14, R2, c[0x0][0x374] ;  /* 0x0000dd000e067619 */ /* 0x000fe20000010202 */
[----:B-1--4-:R-:W-:Y:S05]  /*20a0*/  @P1 BRA `(.L_x_686) ;  /* 0x00000b2000001947 */ /* 0x012fea0003800000 */
[----:B--2---:R-:W-:Y:S02]  /*20b0*/  @UP0 UIADD3 UR7, UR20, UR25, URZ ;  /* 0x0000001914070290 */ /* 0x004fe4000fffe03f */
        /* <DEDUP_REMOVED lines=17> */
.L_x_687:
        /* <DEDUP_REMOVED lines=18> */
.L_x_688:
[----:B------:R-:W-:Y:S01]  /*22f0*/  ULDC.64 UR8, c[0x0][0x3a0] ;  /* 0x0000e80000087ab9 */ /* 0x000fe20000000a00 */
[----:B------:R-:W-:Y:S01]  /*2300*/  IMAD.U32 R11, RZ, RZ, UR21 ;  /* 0x00000015ff0b7e24 */ /* 0x000fe2000f8e00ff */
[----:B------:R-:W-:Y:S01]  /*2310*/  UIMAD UR7, UR26, UR8, URZ ;  /* 0x000000081a0772a4 */ /* 0x000fe2000f8e023f */
[----:B------:R-:W-:Y:S01]  /*2320*/  BSSY B0, `(.L_x_689) ;  /* 0x0000019000007945 */ /* 0x000fe20003800000 */
[----:B------:R-:W-:Y:S01]  /*2330*/  UIMAD UR6, UR19, -0x80, UR6 ;  /* 0xffffff80130678a4 */ /* 0x000fe2000f8e0206 */
[----:B------:R-:W-:Y:S01]  /*2340*/  IMAD.WIDE.U32 R4, R11, c[0x0][0x3a0], R30 ;  /* 0x0000e8000b047a25 */ /* 0x000fe200078e001e */
[----:B------:R-:W-:Y:S02]  /*2350*/  UIMAD UR7, UR21, UR9, UR7 ;  /* 0x00000009150772a4 */ /* 0x000fe4000f8e0207 */
[----:B------:R-:W-:-:S02]  /*2360*/  USHF.R.S32.HI UR12, URZ, 0x1f, UR39 ;  /* 0x0000001f3f0c7899 */ /* 0x000fc40008011427 */
[----:B------:R-:W-:Y:S01]  /*2370*/  IADD3 R4, P0, R4, UR14, RZ ;  /* 0x0000000e04047c10 */ /* 0x000fe2000ff1e0ff */
[----:B------:R-:W-:Y:S01]  /*2380*/  ULDC.64 UR8, c[0x0][0x3b8] ;  /* 0x0000ee0000087ab9 */ /* 0x000fe20000000a00 */
[----:B------:R-:W-:Y:S01]  /*2390*/  MOV R2, UR7 ;  /* 0x0000000700027c02 */ /* 0x000fe20008000f00 */
[----:B------:R-:W-:Y:S01]  /*23a0*/  UIMAD UR7, UR12, UR8, URZ ;  /* 0x000000080c0772a4 */ /* 0x000fe2000f8e023f */
[----:B------:R-:W-:Y:S02]  /*23b0*/  ISETP.GE.AND P3, PT, R0, UR6, PT ;  /* 0x0000000600007c0c */ /* 0x000fe4000bf66270 */
        /* <DEDUP_REMOVED lines=15> */
.L_x_690:
[----:B------:R-:W-:Y:S05]  /*24b0*/  BSYNC B0 ;  /* 0x0000000000007941 */ /* 0x000fea0003800000 */
.L_x_689:
        /* <DEDUP_REMOVED lines=15> */
.L_x_692:
[----:B------:R-:W-:Y:S05]  /*25b0*/  BSYNC B0 ;  /* 0x0000000000007941 */ /* 0x000fea0003800000 */
.L_x_691:
        /* <DEDUP_REMOVED lines=15> */
.L_x_694:
[----:B------:R-:W-:Y:S05]  /*26b0*/  BSYNC B0 ;  /* 0x0000000000007941 */ /* 0x000fea0003800000 */
.L_x_693:
[----:B------:R-:W-:Y:S01]  /*26c0*/  IADD3 R2, R0, 0x60, RZ ;  /* 0x0000006000027810 */ /* 0x000fe20007ffe0ff */
[----:B------:R-:W-:Y:S03]  /*26d0*/  BSSY B0, `(.L_x_695) ;  /* 0x000000d000007945 */ /* 0x000fe60003800000 */
[----:B------:R-:W-:-:S13]  /*26e0*/  ISETP.GE.AND P0, PT, R2, UR6, PT ;  /* 0x0000000602007c0c */ /* 0x000fda000bf06270 */
        /* <DEDUP_REMOVED lines=11> */
.L_x_696:
[----:B------:R-:W-:Y:S05]  /*27a0*/  BSYNC B0 ;  /* 0x0000000000007941 */ /* 0x000fea0003800000 */
.L_x_695:
        /* <DEDUP_REMOVED lines=25> */
.L_x_698:
[----:B------:R-:W-:Y:S05]  /*2940*/  BSYNC B0 ;  /* 0x0000000000007941 */ /* 0x000fea0003800000 */
.L_x_697:
        /* <DEDUP_REMOVED lines=13> */
.L_x_700:
[----:B------:R-:W-:Y:S05]  /*2a20*/  BSYNC B0 ;  /* 0x0000000000007941 */ /* 0x000fea0003800000 */
.L_x_699:
        /* <DEDUP_REMOVED lines=13> */
.L_x_702:
[----:B------:R-:W-:Y:S05]  /*2b00*/  BSYNC B0 ;  /* 0x0000000000007941 */ /* 0x000fea0003800000 */
.L_x_701:
        /* <DEDUP_REMOVED lines=12> */
.L_x_686:
[----:B--2---:R-:W2:Y:S01]  /*2bd0*/  LDL R23, [R1+0x10] ;  /* 0x0000100001177983 */ /* 0x004ea20000100800 */
[----:B------:R-:W-:Y:S01]  /*2be0*/  ULDC.64 UR8, c[0x0][0x198] ;  /* 0x0000660000087ab9 */ /* 0x000fe20000000a00 */
[----:B------:R-:W-:Y:S01]  /*2bf0*/  IMAD.U32 R18, RZ, RZ, UR21 ;  /* 0x00000015ff127e24 */ /* 0x000fe2000f8e00ff */
[----:B------:R-:W-:Y:S01]  /*2c00*/  UIMAD UR8, UR26, UR8, URZ ;  /* 0x000000081a0872a4 */ /* 0x000fe2000f8e023f */
[----:B------:R-:W-:Y:S01]  /*2c10*/  PLOP3.LUT P2, PT, PT, PT, UP6, 0x80, 0x0 ;  /* 0x000000000000781c */ /* 0x000fe20003f4f068 */
[----:B------:R-:W-:Y:S01]  /*2c20*/  ULDC.64 UR10, c[0x0][0x1a0] ;  /* 0x00006800000a7ab9 */ /* 0x000fe20000000a00 */
[----:B------:R-:W-:Y:S01]  /*2c30*/  IMAD.WIDE.U32 R4, R18, c[0x0][0x198], R30 ;  /* 0x0000660012047a25 */ /* 0x000fe200078e001e */
[----:B------:R-:W-:Y:S01]  /*2c40*/  UIMAD UR8, UR21, UR9, UR8 ;  /* 0x00000009150872a4 */ /* 0x000fe2000f8e0208 */
[C---:B------:R-:W-:Y:S01]  /*2c50*/  IADD3 R21, R0.reuse, 0x40, RZ ;  /* 0x0000004000157810 */ /* 0x040fe20007ffe0ff */
[----:B------:R-:W-:Y:S01]  /*2c60*/  UIMAD UR9, UR19, -0x80, UR6 ;  /* 0xffffff80130978a4 */ /* 0x000fe2000f8e0206 */
[----:B------:R-:W-:Y:S01]  /*2c70*/  IADD3 R20, R0, 0x60, RZ ;  /* 0x0000006000147810 */ /* 0x000fe20007ffe0ff */
[----:B------:R-:W-:Y:S01]  /*2c80*/  UIMAD UR10, UR26, UR10, URZ ;  /* 0x0000000a1a0a72a4 */ /* 0x000fe2000f8e023f */
[----:B------:R-:W-:Y:S01]  /*2c90*/  IADD3 R12, P0, R4, UR36, RZ ;  /* 0x00000024040c7c10 */ /* 0x000fe2000ff1e0ff */
[----:B------:R-:W-:Y:S01]  /*2ca0*/  IMAD.U32 R2, RZ, RZ, UR8 ;  /* 0x00000008ff027e24 */ /* 0x000fe2000f8e00ff */
[----:B------:R-:W-:Y:S01]  /*2cb0*/  ULEA.HI UR8, UR7, UR7, URZ, 0x1 ;  /* 0x0000000707087291 */ /* 0x000fe2000f8f083f */
[----:B------:R-:W-:Y:S01]  /*2cc0*/  IADD3 R4, R0, 0x20, RZ ;  /* 0x0000002000047810 */ /* 0x000fe20007ffe0ff */
[----:B------:R-:W-:-:S02]  /*2cd0*/  UIMAD UR10, UR21, UR11, UR10 ;  /* 0x0000000b150a72a4 */ /* 0x000fc4000f8e020a */
[----:B------:R-:W-:Y:S01]  /*2ce0*/  ULOP3.LUT UR8, UR8, 0xfffffffe, URZ, 0xc0, !UPT ;  /* 0xfffffffe08087892 */ /* 0x000fe2000f8ec03f */
[----:B------:R-:W-:-:S03]  /*2cf0*/  IADD3.X R13, R5, UR37, R2, P0, !PT ;  /* 0x00000025050d7c10 */ /* 0x000fc600087fe402 */
[----:B------:R-:W-:-:S04]  /*2d00*/  UIADD3 UR8, UR7, -UR8, URZ ;  /* 0x8000000807087290 */ /* 0x000fc8000fffe03f */
[----:B------:R-:W-:Y:S02]  /*2d10*/  UISETP.NE.AND UP0, UPT, UR8, 0x1, UPT ;  /* 0x000000010800788c */ /* 0x000fe4000bf05270 */
[----:B------:R-:W-:-:S06]  /*2d20*/  UIMAD UR8, UR7, -0x80, UR12 ;  /* 0xffffff80070878a4 */ /* 0x000fcc000f8e020c */
[----:B------:R-:W-:Y:S02]  /*2d30*/  ISETP.GE.AND P3, PT, R4, UR8, PT ;  /* 0x0000000804007c0c */ /* 0x000fe4000bf66270 */
[----:B------:R-:W-:Y:S02]  /*2d40*/  ISETP.GE.AND P0, PT, R21, UR8, PT ;  /* 0x0000000815007c0c */ /* 0x000fe4000bf06270 */
[----:B------:R-:W-:-:S09]  /*2d50*/  ISETP.GE.AND P6, PT, R20, UR8, PT ;  /* 0x0000000814007c0c */ /* 0x000fd2000bfc6270 */
[CC--:B------:R-:W-:Y:S02]  /*2d60*/  @!P3 LEA R10, P1, R9.reuse, R243.reuse, 0x1 ;  /* 0x000000f3090ab211 */ /* 0x0c0fe400078208ff */
[----:B------:R-:W-:Y:S01]  /*2d70*/  @!P0 IMAD.MOV.U32 R2, RZ, RZ, c[0x0][0x374] ;  /* 0x0000dd00ff028624 */ /* 0x000fe200078e00ff */
[----:B------:R-:W-:Y:S01]  /*2d80*/  @!P0 LEA R8, P4, R14, R243, 0x7 ;  /* 0x000000f30e088211 */ /* 0x000fe200078838ff */
[----:B------:R-:W-:Y:S01]  /*2d90*/  @!P6 IMAD.MOV.U32 R5, RZ, RZ, R241 ;  /* 0x000000ffff05e224 */ /* 0x000fe200078e00f1 */
[-C--:B------:R-:W-:Y:S01]  /*2da0*/  @!P3 LEA.HI.X R11, R9, R241.reuse, R6, 0x1, P1 ;  /* 0x000000f1090bb211 */ /* 0x080fe200008f0c06 */
[----:B------:R-:W-:Y:S01]  /*2db0*/  @P2 BAR.SYNC.DEFER_BLOCKING 0x0 ;  /* 0x0000000000002b1d */ /* 0x000fe20000010000 */
[----:B------:R-:W-:Y:S02]  /*2dc0*/  ISETP.GE.AND P1, PT, R0, UR8, PT ;  /* 0x0000000800007c0c */ /* 0x000fe4000bf26270 */
[----:B------:R-:W-:Y:S02]  /*2dd0*/  @!P0 LEA.HI.X R9, R14, R241, R2, 0x7, P4 ;  /* 0x000000f10e098211 */ /* 0x000fe400020f3c02 */
[----:B------:R-:W-:Y:S01]  /*2de0*/  ISETP.GE.AND P4, PT, R4, UR9, PT ;  /* 0x0000000904007c0c */ /* 0x000fe2000bf86270 */
[----:B------:R-:W-:Y:S01]  /*2df0*/  @!P6 IMAD.MOV.U32 R4, RZ, RZ, R243 ;  /* 0x000000ffff04e224 */ /* 0x000fe200078e00f3 */
[----:B------:R-:W-:-:S02]  /*2e00*/  @!P6 MOV R16, c[0x0][0x374] ;  /* 0x0000dd000010ea02 */ /* 0x000fc40000000f00 */
[----:B------:R-:W-:Y:S01]  /*2e10*/  @!P3 LEA R6, P2, R22, R242, 0x1 ;  /* 0x000000f21606b211 */ /* 0x000fe200078408ff */
[----:B------:R-:W-:-:S03]  /*2e20*/  @!P6 IMAD.WIDE.U32 R4, R14, 0xc0, R4 ;  /* 0x000000c00e04e825 */ /* 0x000fc600078e0004 */
[----:B------:R-:W-:Y:S01]  /*2e30*/  @!P3 LEA.HI.X R7, R22, R240, R7, 0x1, P2 ;  /* 0x000000f01607b211 */ /* 0x000fe200010f0c07 */
[----:B------:R-:W-:Y:S01]  /*2e40*/  @!P1 IMAD.MOV.U32 R14, RZ, RZ, R243 ;  /* 0x000000ffff0e9224 */ /* 0x000fe200078e00f3 */
[----:B------:R-:W-:Y:S01]  /*2e50*/  PLOP3.LUT P2, PT, PT, PT, UP0, 0x80, 0x0 ;  /* 0x000000000000781c */ /* 0x000fe20003f4f008 */
[----:B------:R-:W-:Y:S02]  /*2e60*/  @!P1 IMAD.MOV.U32 R15, RZ, RZ, R241 ;  /* 0x000000ffff0f9224 */ /* 0x000fe400078e00f1 */
[----:B------:R-:W-:-:S05]  /*2e70*/  @!P6 IMAD R16, R16, 0xc0, RZ ;  /* 0x000000c01010e824 */ /* 0x000fca00078e02ff */
[----:B------:R-:W-:Y:S01]  /*2e80*/  @!P6 IADD3 R5, R5, R16, RZ ;  /* 0x000000100505e210 */ /* 0x000fe20007ffe0ff */
[C---:B--2---:R-:W-:Y:S01]  /*2e90*/  IMAD.SHL.U32 R24, R23.reuse, 0x2, RZ ;  /* 0x0000000217187824 */ /* 0x044fe200078e00ff */
[----:B------:R-:W-:-:S04]  /*2ea0*/  IADD3 R2, R23, 0x2000, RZ ;  /* 0x0000200017027810 */ /* 0x000fc80007ffe0ff */
[----:B------:R-:W-:Y:S01]  /*2eb0*/  @P1 STS.128 [R24+0x8000], RZ ;  /* 0x008000ff18001388 */ /* 0x000fe20000000c00 */
[----:B------:R-:W-:-:S03]  /*2ec0*/  SEL R2, R2, R23, !P2 ;  /* 0x0000001702027207 */ /* 0x000fc60005000000 */
[----:B------:R-:W-:Y:S01]  /*2ed0*/  @!PT LDS RZ, [RZ] ;  /* 0x00000000fffff984 */ /* 0x000fe20000000800 */
[----:B------:R-:W-:Y:S01]  /*2ee0*/  @!PT LDS RZ, [RZ] ;  /* 0x00000000fffff984 */ /* 0x000fe20000000800 */
[----:B------:R-:W-:Y:S01]  /*2ef0*/  @!PT LDS RZ, [RZ] ;  /* 0x00000000fffff984 */ /* 0x000fe20000000800 */
[----:B------:R1:W-:Y:S02]  /*2f00*/  @!P1 LDGSTS.E.BYPASS.LTC128B.128 [R24+0x8000], [R14.64] ;  /* 0x080000000e189fae */ /* 0x0003e4000b901d56 */
[----:B------:R-:W-:Y:S02]  /*2f10*/  IMAD.SHL.U32 R182, R2, 0x2, RZ ;  /* 0x0000000202b67824 */ /* 0x000fe400078e00ff */
[----:B------:R-:W-:Y:S01]  /*2f20*/  @P3 STS.128 [R24+0x9000], RZ ;  /* 0x009000ff18003388 */ /* 0x000fe20000000c00 */
[----:B------:R-:W-:-:S03]  /*2f30*/  @!P0 IMAD.MOV.U32 R2, RZ, RZ, c[0x0][0x194] ;  /* 0x00006500ff028624 */ /* 0x000fc600078e00ff */
        /* <DEDUP_REMOVED lines=14> */
[----:B------:R-:W-:Y:S04]  /*3020*/  @P1 STS [R182], RZ ;  /* 0x000000ffb6001388 */ /* 0x000fe80000000800 */
[----:B------:R-:W-:Y:S04]  /*3030*/  @P1 STS [R182+0x4], RZ ;  /* 0x000004ffb6001388 */ /* 0x000fe80000000800 */
[----:B------:R-:W-:Y:S04]  /*3040*/  @P1 STS [R182+0x8], RZ ;  /* 0x000008ffb6001388 */ /* 0x000fe80000000800 */
[----:B------:R-:W-:Y:S01]  /*3050*/  @P1 STS [R182+0xc], RZ ;  /* 0x00000cffb6001388 */ /* 0x000fe20000000800 */
[----:B----4-:R-:W-:-:S02]  /*3060*/  @!P1 IMAD.MOV.U32 R4, RZ, RZ, R242 ;  /* 0x000000ffff049224 */ /* 0x010fc400078e00f2 */
[----:B------:R-:W-:-:S05]  /*3070*/  @!P1 IMAD.MOV.U32 R5, RZ, RZ, R240 ;  /* 0x000000ffff059224 */ /* 0x000fca00078e00f0 */
[----:B------:R-:W-:Y:S01]  /*3080*/  @!PT LDS RZ, [RZ] ;  /* 0x00000000fffff984 */ /* 0x000fe20000000800 */
[----:B------:R-:W-:Y:S01]  /*3090*/  @!PT LDS RZ, [RZ] ;  /* 0x00000000fffff984 */ /* 0x000fe20000000800 */
[----:B------:R-:W-:Y:S01]  /*30a0*/  @!PT LDS RZ, [RZ] ;  /* 0x00000000fffff984 */ /* 0x000fe20000000800 */
[----:B------:R4:W-:Y:S01]  /*30b0*/  @!P1 LDGSTS.E.BYPASS.LTC128B.128 [R182], [R4.64] ;  /* 0x0000000004b69fae */ /* 0x0009e2000b901d56 */
[----:B--2---:R-:W-:-:S03]  /*30c0*/  @!P0 LEA R10, P1, R28, R242, 0x7 ;  /* 0x000000f21c0a8211 */ /* 0x004fc600078238ff */
[----:B------:R-:W-:Y:S01]  /*30d0*/  @P3 STS [R182+0x1000], RZ ;  /* 0x001000ffb6003388 */ /* 0x000fe20000000800 */
[----:B------:R-:W-:Y:S01]  /*30e0*/  @!P0 LEA.HI.X R11, R28, R240, R2, 0x7, P1 ;  /* 0x000000f01c0b8211 */ /* 0x000fe200008f3c02 */
[----:B------:R-:W-:Y:S01]  /*30f0*/  IMAD R2, R19, c[0x0][0x1b0], RZ ;  /* 0x00006c0013027a24 */ /* 0x000fe200078e02ff */
[----:B------:R-:W-:Y:S01]  /*3100*/  ISETP.GE.AND P1, PT, R20, UR9, PT ;  /* 0x0000000914007c0c */ /* 0x000fe2000bf26270 */
[----:B------:R-:W-:Y:S02]  /*3110*/  @P3 STS [R182+0x1004], RZ ;  /* 0x001004ffb6003388 */ /* 0x000fe40000000800 */
[----:B---3--:R-:W-:Y:S02]  /*3120*/  IMAD R8, R17, c[0x0][0x1b4], R2 ;  /* 0x00006d0011087a24 */ /* 0x008fe400078e0202 */
[----:B------:R-:W-:Y:S04]  /*3130*/  @P3 STS [R182+0x1008], RZ ;  /* 0x001008ffb6003388 */ /* 0x000fe80000000800 */
[----:B------:R-:W-:Y:S04]  /*3140*/  @P3 STS [R182+0x100c], RZ ;  /* 0x00100cffb6003388 */ /* 0x000fe80000000800 */
[----:B------:R-:W-:Y:S01]  /*3150*/  @!PT LDS RZ, [RZ] ;  /* 0x00000000fffff984 */ /* 0x000fe20000000800 */
[----:B------:R-:W-:Y:S01]  /*3160*/  @!PT LDS RZ, [RZ] ;  /* 0x00000000fffff984 */ /* 0x000fe20000000800 */
[----:B------:R-:W-:Y:S01]  /*3170*/  @!PT LDS RZ, [RZ] ;  /* 0x00000000fffff984 */ /* 0x000fe20000000800 */
[----:B------:R2:W-:Y:S01]  /*3180*/  @!P3 LDGSTS.E.BYPASS.LTC128B.128 [R182+0x1000], [R6.64] ;  /* 0x0100000006b6bfae */ /* 0x0005e2000b901d56 */
[----:B------:R-:W-:-:S03]  /*3190*/  ISETP.GE.AND P3, PT, R21, UR9, PT ;  /* 0x0000000915007c0c */ /* 0x000fc6000bf66270 */
[----:B------:R-:W-:Y:S01]  /*31a0*/  @P0 STS [R182+0x2000], RZ ;  /* 0x002000ffb6000388 */ /* 0x000fe20000000800 */
[----:B----4-:R-:W-:-:S03]  /*31b0*/  IMAD.WIDE.U32 R4, R17, c[0x0][0x1b0], R12 ;  /* 0x00006c0011047a25 */ /* 0x010fc600078e000c */
[----:B------:R-:W-:Y:S01]  /*31c0*/  @P0 STS [R182+0x2004], RZ ;  /* 0x002004ffb6000388 */ /* 0x000fe20000000800 */
[----:B------:R-:W-:-:S03]  /*31d0*/  IMAD.IADD R5, R5, 0x1, R8 ;  /* 0x0000000105057824 */ /* 0x000fc600078e0208 */
[----:B------:R-:W-:Y:S04]  /*31e0*/  @P0 STS [R182+0x2008], RZ ;  /* 0x002008ffb6000388 */ /* 0x000fe80000000800 */
[----:B------:R-:W-:Y:S04]  /*31f0*/  @P0 STS [R182+0x200c], RZ ;  /* 0x00200cffb6000388 */ /* 0x000fe80000000800 */
[----:B------:R-:W-:Y:S01]  /*3200*/  @!PT LDS RZ, [RZ] ;  /* 0x00000000fffff984 */ /* 0x000fe20000000800 */
[----:B------:R-:W-:Y:S01]  /*3210*/  @!PT LDS RZ, [RZ] ;  /* 0x00000000fffff984 */ /* 0x000fe20000000800 */
[----:B------:R-:W-:Y:S01]  /*3220*/  @!PT LDS RZ, [RZ] ;  /* 0x00000000fffff984 */ /* 0x000fe20000000800 */
[----:B------:R3:W-:Y:S01]  /*3230*/  @!P0 LDGSTS.E.BYPASS.LTC128B.128 [R182+0x2000], [R10.64] ;  /* 0x020000000ab68fae */ /* 0x0007e2000b901d56 */
[----:B--2---:R-:W-:-:S04]  /*3240*/  @!P4 IADD3 R6, P5, R0, 0x20, RZ ;  /* 0x000000200006c810 */ /* 0x004fc80007fbe0ff */
[----:B------:R-:W-:Y:S02]  /*3250*/  @!P4 IADD3.X R7, RZ, R25, RZ, P5, !PT ;  /* 0x00000019ff07c210 */ /* 0x000fe40002ffe4ff */
[----:B------:R-:W-:-:S03]  /*3260*/  ISETP.GE.AND P5, PT, R0, UR9, PT ;  /* 0x0000000900007c0c */ /* 0x000fc6000bfa6270 */
[----:B------:R-:W-:-:S04]  /*3270*/  @!P4 IMAD R2, R7, c[0x0][0x198], RZ ;  /* 0x000066000702ca24 */ /* 0x000fc800078e02ff */
[C---:B------:R-:W-:Y:S02]  /*3280*/  @!P4 IMAD R12, R6.reuse, c[0x0][0x19c], R2 ;  /* 0x00006700060cca24 */ /* 0x040fe400078e0202 */
[----:B------:R-:W-:-:S04]  /*3290*/  @!P4 IMAD.WIDE.U32 R6, R6, c[0x0][0x198], R4 ;  /* 0x000066000606ca25 */ /* 0x000fc800078e0004 */
[----:B------:R-:W-:Y:S02]  /*32a0*/  @!P5 IMAD R8, R25, c[0x0][0x198], RZ ;  /* 0x000066001908da24 */ /* 0x000fe400078e02ff */
[----:B------:R-:W-:Y:S02]  /*32b0*/  @!P5 IMAD.MOV.U32 R9, RZ, RZ, R5 ;  /* 0x000000ffff09d224 */ /* 0x000fe400078e0005 */
[----:B------:R-:W-:Y:S02]  /*32c0*/  @!P5 IMAD R2, R0, c[0x0][0x19c], R8 ;  /* 0x000067000002da24 */ /* 0x000fe400078e0208 */
[----:B------:R-:W-:-:S04]  /*32d0*/  @!P5 IMAD.MOV.U32 R8, RZ, RZ, R4 ;  /* 0x000000ffff08d224 */ /* 0x000fc800078e0004 */
[----:B------:R-:W-:-:S05]  /*32e0*/  @!P5 IMAD.WIDE.U32 R8, R0, c[0x0][0x198], R8 ;  /* 0x000066000008da25 */ /* 0x000fca00078e0008 */
[----:B------:R-:W-:Y:S02]  /*32f0*/  @!P5 IADD3 R2, R9, R2, RZ ;  /* 0x000000020902d210 */ /* 0x000fe40007ffe0ff */
[----:B------:R-:W-:-:S04]  /*3300*/  @!P5 LEA R22, P0, R8, c[0x0][0x168], 0x1 ;  /* 0x00005a000816da11 */ /* 0x000fc800078008ff */
[----:B------:R-:W-:Y:S01]  /*3310*/  @!P5 LEA.HI.X R23, R8, c[0x0][0x16c], R2, 0x1, P0 ;  /* 0x00005b000817da11 */ /* 0x000fe200000f0c02 */
[----:B------:R-:W-:Y:S01]  /*3320*/  @!P4 IMAD.IADD R2, R7, 0x1, R12 ;  /* 0x000000010702c824 */ /* 0x000fe200078e020c */
[----:B------:R-:W-:-:S04]  /*3330*/  @!P4 LEA R20, P0, R6, c[0x0][0x168], 0x1 ;  /* 0x00005a000614ca11 */ /* 0x000fc800078008ff */
[----:B------:R-:W-:Y:S01]  /*3340*/  @!P4 LEA.HI.X R21, R6, c[0x0][0x16c], R2, 0x1, P0 ;  /* 0x00005b000615ca11 */ /* 0x000fe200000f0c02 */
[----:B------:R-:W-:Y:S01]  /*3350*/  IMAD.WIDE.U32 R6, R18, c[0x0][0x1a0], R30 ;  /* 0x0000680012067a25 */ /* 0x000fe200078e001e */
[C---:B------:R-:W-:Y:S01]  /*3360*/  @!P3 IADD3 R2, P0, R0.reuse, 0x40, RZ ;  /* 0x000000400002b810 */ /* 0x040fe20007f1e0ff */
[----:B------:R-:W2:Y:S01]  /*3370*/  LDL R30, [R1] ;  /* 0x00000000011e7983 */ /* 0x000ea20000100800 */
[----:B------:R-:W-:Y:S01]  /*3380*/  MOV R236, 0x7f800000 ;  /* 0x7f80000000ec7802 */ /* 0x000fe20000000f00 */
[----:B------:R-:W-:Y:S02]  /*3390*/  IMAD R13, R19, c[0x0][0x1b8], RZ ;  /* 0x00006e00130d7a24 */ /* 0x000fe400078e02ff */
[----:B------:R-:W-:Y:S01]  /*33a0*/  @!P3 IMAD.X R8, RZ, RZ, R25, P0 ;  /* 0x000000ffff08b224 */ /* 0x000fe200000e0619 */
[----:B------:R-:W-:Y:S01]  /*33b0*/  @!P1 IADD3 R12, P0, R0, 0x60, RZ ;  /* 0x00000060000c9810 */ /* 0x000fe20007f1e0ff */
[----:B------:R-:W-:Y:S01]  /*33c0*/  IMAD R13, R17, c[0x0][0x1bc], R13 ;  /* 0x00006f00110d7a24 */ /* 0x000fe200078e020d */
[----:B------:R-:W-:Y:S01]  /*33d0*/  @P6 STS [R182+0x3000], RZ ;  /* 0x003000ffb6006388 */ /* 0x000fe20000000800 */
[----:B------:R-:W-:-:S02]  /*33e0*/  @!P3 IMAD R8, R8, c[0x0][0x198], RZ ;  /* 0x000066000808ba24 */ /* 0x000fc400078e02ff */
[----:B------:R-:W-:Y:S01]  /*33f0*/  @!P1 IMAD.X R9, RZ, RZ, R25, P0 ;  /* 0x000000ffff099224 */ /* 0x000fe200000e0619 */
[----:B---3--:R-:W-:Y:S01]  /*3400*/  IADD3 R10, P0, R6, UR33, RZ ;  /* 0x00000021060a7c10 */ /* 0x008fe2000ff1e0ff */
[----:B-1----:R-:W-:Y:S01]  /*3410*/  @!P3 IMAD R15, R2, c[0x0][0x19c], R8 ;  /* 0x00006700020fba24 */ /* 0x002fe200078e0208 */
[----:B------:R-:W-:Y:S01]  /*3420*/  MOV R6, UR10 ;  /* 0x0000000a00067c02 */ /* 0x000fe20008000f00 */
[----:B------:R-:W-:Y:S01]  /*3430*/  @!P1 IMAD R14, R9, c[0x0][0x198], RZ ;  /* 0x00006600090e9a24 */ /* 0x000fe200078e02ff */
[----:B------:R-:W-:Y:S01]  /*3440*/  @P6 STS [R182+0x3004], RZ ;  /* 0x003004ffb6006388 */ /* 0x000fe20000000800 */
[----:B------:R-:W-:Y:S01]  /*3450*/  @!P3 IMAD.MOV.U32 R8, RZ, RZ, R4 ;  /* 0x000000ffff08b224 */ /* 0x000fe200078e0004 */
[----:B------:R-:W-:Y:S01]  /*3460*/  IADD3.X R11, R7, UR34, R6, P0, !PT ;  /* 0x00000022070b7c10 */ /* 0x000fe200087fe406 */
[----:B------:R-:W-:Y:S01]  /*3470*/  @!P3 IMAD.MOV.U32 R9, RZ, RZ, R5 ;  /* 0x000000ffff09b224 */ /* 0x000fe200078e0005 */
[----:B------:R-:W-:Y:S01]  /*3480*/  @P6 STS [R182+0x3008], RZ ;  /* 0x003008ffb6006388 */ /* 0x000fe20000000800 */
[----:B------:R-:W-:-:S02]  /*3490*/  @!P1 IMAD R14, R12, c[0x0][0x19c], R14 ;  /* 0x000067000c0e9a24 */ /* 0x000fc400078e020e */
[----:B------:R-:W-:Y:S01]  /*34a0*/  @!P3 IMAD.WIDE.U32 R8, R2, c[0x0][0x198], R8 ;  /* 0x000066000208ba25 */ /* 0x000fe200078e0008 */
[----:B------:R-:W-:Y:S03]  /*34b0*/  @P6 STS [R182+0x300c], RZ ;  /* 0x00300cffb6006388 */ /* 0x000fe60000000800 */
[----:B------:R-:W-:Y:S01]  /*34c0*/  @!P3 IMAD.IADD R2, R9, 0x1, R15 ;  /* 0x000000010902b824 */ /* 0x000fe200078e020f */
[----:B------:R-:W-:Y:S01]  /*34d0*/  @!P3 LEA R18, P0, R8, c[0x0][0x168], 0x1 ;  /* 0x00005a000812ba11 */ /* 0x000fe200078008ff */
[----:B------:R-:W-:-:S03]  /*34e0*/  @!P1 IMAD.WIDE.U32 R6, R12, c[0x0][0x198], R4 ;  /* 0x000066000c069a25 */ /* 0x000fc600078e0004 */
[----:B------:R-:W-:Y:S01]  /*34f0*/  @!P3 LEA.HI.X R19, R8, c[0x0][0x16c], R2, 0x1, P0 ;  /* 0x00005b000813ba11 */ /* 0x000fe200000f0c02 */
[----:B------:R-:W-:Y:S01]  /*3500*/  IMAD.WIDE.U32 R4, R17, c[0x0][0x1b8], R10 ;  /* 0x00006e0011047a25 */ /* 0x000fe200078e000a */
[----:B------:R-:W-:Y:S02]  /*3510*/  @!P1 IADD3 R2, R7, R14, RZ ;  /* 0x0000000e07029210 */ /* 0x000fe40007ffe0ff */
[C---:B------:R-:W-:Y:S01]  /*3520*/  @!P1 LEA R16, P0, R6.reuse, c[0x0][0x168], 0x1 ;  /* 0x00005a0006109a11 */ /* 0x040fe200078008ff */
[----:B------:R-:W-:Y:S02]  /*3530*/  @!P5 IMAD R8, R25, c[0x0][0x1a0], RZ ;  /* 0x000068001908da24 */ /* 0x000fe400078e02ff */
[----:B------:R-:W-:Y:S01]  /*3540*/  IMAD.IADD R5, R5, 0x1, R13 ;  /* 0x0000000105057824 */ /* 0x000fe200078e020d */
[----:B------:R-:W-:Y:S01]  /*3550*/  @!P1 LEA.HI.X R17, R6, c[0x0][0x16c], R2, 0x1, P0 ;  /* 0x00005b0006119a11 */ /* 0x000fe200000f0c02 */
[C---:B------:R-:W-:Y:S01]  /*3560*/  @!P5 IMAD R8, R0.reuse, c[0x0][0x1a4], R8 ;  /* 0x000069000008da24 */ /* 0x040fe200078e0208 */
[C---:B------:R-:W-:Y:S01]  /*3570*/  @!P4 IADD3 R2, P0, R0.reuse, 0x20, RZ ;  /* 0x000000200002c810 */ /* 0x040fe20007f1e0ff */
[----:B------:R-:W-:-:S04]  /*3580*/  @!P5 IMAD.WIDE.U32 R6, R0, c[0x0][0x1a0], R4 ;  /* 0x000068000006da25 */ /* 0x000fc800078e0004 */
[----:B------:R-:W-:Y:S01]  /*3590*/  @!P4 IMAD.X R10, RZ, RZ, R25, P0 ;  /* 0x000000ffff0ac224 */ /* 0x000fe200000e0619 */
[----:B------:R-:W-:Y:S01]  /*35a0*/  @!P5 IADD3 R11, R7, R8, RZ ;  /* 0x00000008070bd210 */ /* 0x000fe20007ffe0ff */
[----:B------:R-:W-:Y:S01]  /*35b0*/  @!P6 IMAD.MOV.U32 R15, RZ, RZ, c[0x0][0x194] ;  /* 0x00006500ff0fe624 */ /* 0x000fe200078e00ff */
[----:B------:R-:W-:Y:S01]  /*35c0*/  @!P5 LEA R12, P0, R6, c[0x0][0x170], 0x1 ;  /* 0x00005c00060cda11 */ /* 0x000fe200078008ff */
[----:B------:R-:W-:Y:S02]  /*35d0*/  @!P4 IMAD R7, R10, c[0x0][0x1a0], RZ ;  /* 0x000068000a07ca24 */ /* 0x000fe400078e02ff */
[----:B------:R-:W-:Y:S01]  /*35e0*/  @!P6 IMAD.MOV.U32 R8, RZ, RZ, R242 ;  /* 0x000000ffff08e224 */ /* 0x000fe200078e00f2 */
[----:B------:R-:W-:Y:S01]  /*35f0*/  @!P5 LEA.HI.X R13, R6, c[0x0][0x174], R11, 0x1, P0 ;  /* 0x00005d00060dda11 */ /* 0x000fe200000f0c0b */
[----:B------:R-:W-:Y:S01]  /*3600*/  @!P4 IMAD R11, R2, c[0x0][0x1a4], R7 ;  /* 0x00006900020bca24 */ /* 0x000fe200078e0207 */
[----:B------:R-:W-:Y:S01]  /*3610*/  @!P4 MOV R7, R5 ;  /* 0x000000050007c202 */ /* 0x000fe20000000f00 */
[----:B------:R-:W-:Y:S01]  /*3620*/  @!P6 IMAD.MOV.U32 R9, RZ, RZ, R240 ;  /* 0x000000ffff09e224 */ /* 0x000fe200078e00f0 */
[----:B------:R-:W-:Y:S01]  /*3630*/  @!P3 IADD3 R14, P0, R0, 0x40, RZ ;  /* 0x00000040000eb810 */ /* 0x000fe20007f1e0ff */
[----:B------:R-:W-:-:S02]  /*3640*/  @!P4 IMAD.MOV.U32 R6, RZ, RZ, R4 ;  /* 0x000000ffff06c224 */ /* 0x000fc400078e0004 */
[----:B------:R-:W-:-:S04]  /*3650*/  @!P6 IMAD.WIDE.U32 R8, R28, 0xc0, R8 ;  /* 0x000000c01c08e825 */ /* 0x000fc800078e0008 */
[----:B------:R-:W-:Y:S02]  /*3660*/  @!P6 IMAD R10, R15, 0xc0, RZ ;  /* 0x000000c00f0ae824 */ /* 0x000fe400078e02ff */
[----:B------:R-:W-:-:S04]  /*3670*/  @!P4 IMAD.WIDE.U32 R6, R2, c[0x0][0x1a0], R6 ;  /* 0x000068000206ca25 */ /* 0x000fc800078e0006 */
[----:B------:R-:W-:Y:S02]  /*3680*/  @!P3 IMAD.X R2, RZ, RZ, R25, P0 ;  /* 0x000000ffff02b224 */ /* 0x000fe400000e0619 */
[----:B------:R-:W-:Y:S01]  /*3690*/  @!P6 IMAD.IADD R9, R9, 0x1, R10 ;  /* 0x000000010909e824 */ /* 0x000fe200078e020a */
[----:B------:R-:W-:Y:S01]  /*36a0*/  @!P4 LEA R10, P0, R6, c[0x0][0x170], 0x1 ;  /* 0x00005c00060aca11 */ /* 0x000fe200078008ff */
[----:B------:R-:W-:Y:S02]  /*36b0*/  @!P4 IMAD.IADD R7, R7, 0x1, R11 ;  /* 0x000000010707c824 */ /* 0x000fe400078e020b */
[----:B------:R-:W-:Y:S01]  /*36c0*/  @!P3 IMAD R2, R2, c[0x0][0x1a0], RZ ;  /* 0x000068000202ba24 */ /* 0x000fe200078e02ff */
[----:B------:R-:W-:Y:S01]  /*36d0*/  @!PT LDS RZ, [RZ] ;  /* 0x00000000fffff984 */ /* 0x000fe20000000800 */
[----:B------:R-:W-:Y:S01]  /*36e0*/  @!PT LDS RZ, [RZ] ;  /* 0x00000000fffff984 */ /* 0x000fe20000000800 */
[----:B------:R-:W-:Y:S01]  /*36f0*/  @!PT LDS RZ, [RZ] ;  /* 0x00000000fffff984 */ /* 0x000fe20000000800 */
[----:B------:R1:W-:Y:S01]  /*3700*/  @!P6 LDGSTS.E.BYPASS.LTC128B.128 [R182+0x3000], [R8.64] ;  /* 0x0300000008b6efae */ /* 0x0003e2000b901d56 */
[----:B------:R-:W-:Y:S01]  /*3710*/  IMAD.MOV.U32 R238, RZ, RZ, 0x7f800000 ;  /* 0x7f800000ffee7424 */ /* 0x000fe200078e00ff */
[----:B------:R-:W-:Y:S01]  /*3720*/  @!P4 LEA.HI.X R11, R6, c[0x0][0x174], R7, 0x1, P0 ;  /* 0x00005d00060bca11 */ /* 0x000fe200000f0c07 */
[----:B------:R-:W-:Y:S01]  /*3730*/  @!P3 IMAD.MOV.U32 R7, RZ, RZ, R5 ;  /* 0x000000ffff07b224 */ /* 0x000fe200078e0005 */
[----:B------:R-:W-:Y:S01]  /*3740*/  @!P3 MOV R6, R4 ;  /* 0x000000040006b202 */ /* 0x000fe20000000f00 */
[----:B------:R-:W-:Y:S01]  /*3750*/  @!P3 IMAD R15, R14, c[0x0][0x1a4], R2 ;  /* 0x000069000e0fba24 */ /* 0x000fe200078e0202 */
[----:B------:R-:W-:Y:S01]  /*3760*/  @!P1 IADD3 R0, P0, R0, 0x60, RZ ;  /* 0x0000006000009810 */ /* 0x000fe20007f1e0ff */
[----:B------:R-:W-:Y:S01]  /*3770*/  @P5 STS.128 [R24+0xc000], RZ ;  /* 0x00c000ff18005388 */ /* 0x000fe20000000c00 */
[----:B------:R-:W-:-:S02]  /*3780*/  IMAD.MOV.U32 R239, RZ, RZ, 0x7f800000 ;  /* 0x7f800000ffef7424 */ /* 0x000fc400078e00ff */
[----:B------:R-:W-:Y:S01]  /*3790*/  @!P3 IMAD.WIDE.U32 R6, R14, c[0x0][0x1a0], R6 ;  /* 0x000068000e06ba25 */ /* 0x000fe200078e0006 */
[----:B------:R-:W-:Y:S01]  /*37a0*/  @!PT LDS RZ, [RZ] ;  /* 0x00000000fffff984 */ /* 0x000fe20000000800 */
[----:B------:R-:W-:Y:S01]  /*37b0*/  @!PT LDS RZ, [RZ] ;  /* 0x00000000fffff984 */ /* 0x000fe20000000800 */
[----:B------:R-:W-:Y:S01]  /*37c0*/  @!PT LDS RZ, [RZ] ;  /* 0x00000000fffff984 */ /* 0x000fe20000000800 */
[----:B------:R3:W-:Y:S03]  /*37d0*/  @!P5 LDGSTS.E.BYPASS.LTC128B.128 [R24+0xc000], [R22.64] ;  /* 0x0c0000001618dfae */ /* 0x0007e6000b901d56 */
[----:B------:R-:W-:Y:S01]  /*37e0*/  @!P1 IMAD.X R14, RZ, RZ, R25, P0 ;  /* 0x000000ffff0e9224 */ /* 0x000fe200000e0619 */
[----:B------:R-:W-:Y:S01]  /*37f0*/  @P4 STS.128 [R24+0xd000], RZ ;  /* 0x00d000ff18004388 */ /* 0x000fe20000000c00 */
[----:B------:R-:W-:Y:S02]  /*3800*/  @!P3 IMAD.IADD R15, R7, 0x1, R15 ;  /* 0x00000001070fb824 */ /* 0x000fe400078e020f */
[----:B------:R-:W-:Y:S01]  /*3810*/  @!P1 IMAD R14, R14, c[0x0][0x1a0], RZ ;  /* 0x000068000e0e9a24 */ /* 0x000fe200078e02ff */
[----:B------:R-:W-:Y:S01]  /*3820*/  @!PT LDS RZ, [RZ] ;  /* 0x00000000fffff984 */ /* 0x000fe20000000800 */
[----:B------:R-:W-:Y:S01]  /*3830*/  @!PT LDS RZ, [RZ] ;  /* 0x00000000fffff984 */ /* 0x000fe20000000800 */
[----:B------:R-:W-:Y:S01]  /*3840*/  @!PT LDS RZ, [RZ] ;  /* 0x00000000fffff984 */ /* 0x000fe20000000800 */
[----:B------:R3:W-:Y:S01]  /*3850*/  @!P4 LDGSTS.E.BYPASS.LTC128B.128 [R24+0xd000], [R20.64] ;  /* 0x0d0000001418cfae */ /* 0x0007e2000b901d56 */
[----:B------:R-:W-:-:S03]  /*3860*/  @!P1 IMAD.WIDE.U32 R4, R0, c[0x0][0x1a0], R4 ;  /* 0x0000680000049a25 */ /* 0x000fc600078e0004 */
[----:B------:R-:W-:Y:S01]  /*3870*/  @P3 STS.128 [R24+0xe000], RZ ;  /* 0x00e000ff18003388 */ /* 0x000fe20000000c00 */
[----:B------:R-:W-:Y:S02]  /*3880*/  @!P1 IMAD R7, R0, c[0x0][0x1a4], R14 ;  /* 0x0000690000079a24 */ /* 0x000fe400078e020e */
[----:B------:R-:W-:Y:S01]  /*3890*/  IMAD.MOV.U32 R237, RZ, RZ, 0x7f800000 ;  /* 0x7f800000ffed7424 */ /* 0x000fe200078e00ff */
[----:B------:R-:W-:Y:S01]  /*38a0*/  @!PT LDS RZ, [RZ] ;  /* 0x00000000fffff984 */ /* 0x000fe20000000800 */
[----:B------:R-:W-:Y:S01]  /*38b0*/  @!PT LDS RZ, [RZ] ;  /* 0x00000000fffff984 */ /* 0x000fe20000000800 */
[----:B------:R-:W-:Y:S01]  /*38c0*/  @!PT LDS RZ, [RZ] ;  /* 0x00000000fffff984 */ /* 0x000fe20000000800 */
[----:B------:R3:W-:Y:S01]  /*38d0*/  @!P3 LDGSTS.E.BYPASS.LTC128B.128 [R24+0xe000], [R18.64] ;  /* 0x0e0000001218bfae */ /* 0x0007e2000b901d56 */
[C---:B-1----:R-:W-:Y:S02]  /*38e0*/  @!P3 LEA R8, P0, R6.reuse, c[0x0][0x170], 0x1 ;  /* 0x00005c000608ba11 */ /* 0x042fe400078008ff */
[----:B------:R-:W-:Y:S01]  /*38f0*/  @!P1 IADD3 R5, R5, R7, RZ ;  /* 0x0000000705059210 */ /* 0x000fe20007ffe0ff */
[----:B------:R-:W-:Y:S01]  /*3900*/  @P1 STS.128 [R24+0xf000], RZ ;  /* 0x00f000ff18001388 */ /* 0x000fe20000000c00 */
[----:B------:R-:W-:Y:S02]  /*3910*/  @!P3 LEA.HI.X R9, R6, c[0x0][0x174], R15, 0x1, P0 ;  /* 0x00005d000609ba11 */ /* 0x000fe400000f0c0f */
[C---:B------:R-:W-:Y:S01]  /*3920*/  @!P1 LEA R6, P0, R4.reuse, c[0x0][0x170], 0x1 ;  /* 0x00005c0004069a11 */ /* 0x040fe200078008ff */
[----:B------:R-:W-:Y:S01]  /*3930*/  @!PT LDS RZ, [RZ] ;  /* 0x00000000fffff984 */ /* 0x000fe20000000800 */
[----:B------:R-:W-:Y:S01]  /*3940*/  @!PT LDS RZ, [RZ] ;  /* 0x00000000fffff984 */ /* 0x000fe20000000800 */
[----:B------:R-:W-:Y:S01]  /*3950*/  @!PT LDS RZ, [RZ] ;  /* 0x00000000fffff984 */ /* 0x000fe20000000800 */
[----:B------:R3:W-:Y:S03]  /*3960*/  @!P1 LDGSTS.E.BYPASS.LTC128B.128 [R24+0xf000], [R16.64] ;  /* 0x0f00000010189fae */ /* 0x0007e6000b901d56 */
[----:B------:R-:W-:Y:S01]  /*3970*/  @!P1 LEA.HI.X R7, R4, c[0x0][0x174], R5, 0x1, P0 ;  /* 0x00005d0004079a11 */ /* 0x000fe200000f0c05 */
        /* <DEDUP_REMOVED lines=20> */
[----:B------:R-:W0:Y:S01]  /*3ac0*/  LDGDEPBAR ;  /* 0x00000000000079af */ /* 0x000e220000000000 */
[C---:B--2---:R-:W-:Y:S01]  /*3ad0*/  IADD3 R0, R30.reuse, 0x48, RZ ;  /* 0x000000481e007810 */ /* 0x044fe20007ffe0ff */
[C---:B------:R-:W-:Y:S01]  /*3ae0*/  IMAD.SHL.U32 R4, R30.reuse, 0x4, RZ ;  /* 0x000000041e047824 */ /* 0x040fe200078e00ff */
[----:B------:R-:W-:-:S02]  /*3af0*/  IADD3 R2, R30, 0x8, RZ ;  /* 0x000000081e027810 */ /* 0x000fc40007ffe0ff */
[----:B------:R-:W-:Y:S02]  /*3b00*/  ISETP.GE.AND P4, PT, R0, UR8, PT ;  /* 0x0000000800007c0c */ /* 0x000fe4000bf86270 */
[----:B------:R-:W-:Y:S02]  /*3b10*/  ISETP.GE.AND P6, PT, R2, UR8, PT ;  /* 0x0000000802007c0c */ /* 0x000fe4000bfc6270 */
[----:B------:R-:W-:Y:S02]  /*3b20*/  IADD3 R2, R30, 0x40, RZ ;  /* 0x000000401e027810 */ /* 0x000fe40007ffe0ff */
[----:B-1----:R-:W-:Y:S02]  /*3b30*/  SHF.R.S32.HI R8, RZ, 0x1f, R30 ;  /* 0x0000001fff087819 */ /* 0x002fe4000001141e */
[----:B------:R-:W-:Y:S02]  /*3b40*/  ISETP.GE.AND P5, PT, R2, UR8, PT ;  /* 0x0000000802007c0c */ /* 0x000fe4000bfa6270 */
[----:B------:R-:W-:-:S02]  /*3b50*/  ISETP.GE.AND P3, PT, R30, UR8, PT ;  /* 0x000000081e007c0c */ /* 0x000fc4000bf66270 */
[----:B------:R-:W-:Y:S02]  /*3b60*/  IADD3 R4, P1, R4, UR15, RZ ;  /* 0x0000000f04047c10 */ /* 0x000fe4000ff3e0ff */
[----:B------:R-:W-:Y:S02]  /*3b70*/  SHF.R.S32.HI R2, RZ, 0x1f, R0 ;  /* 0x0000001fff027819 */ /* 0x000fe40000011400 */
[----:B----4-:R-:W-:Y:S02]  /*3b80*/  @!P4 LEA R6, P0, R0, UR15, 0x2 ;  /* 0x0000000f0006cc11 */ /* 0x010fe4000f8010ff */
[----:B------:R-:W-:Y:S02]  /*3b90*/  SHF.L.U64.HI R5, R30, 0x2, R8 ;  /* 0x000000021e057819 */ /* 0x000fe40000010208 */
[----:B------:R-:W-:Y:S02]  /*3ba0*/  @!P4 LEA.HI.X R7, R0, UR14, R2, 0x2, P0 ;  /* 0x0000000e0007cc11 */ /* 0x000fe400080f1402 */
[----:B------:R-:W-:-:S03]  /*3bb0*/  IADD3.X R5, R5, UR14, RZ, P1, !PT ;  /* 0x0000000e05057c10 */ /* 0x000fc60008ffe4ff */
[----:B------:R3:W5:Y:S04]  /*3bc0*/  @!P4 LDG.E R237, [R6.64] ;  /* 0x0000001606edc981 */ /* 0x000768000c1e1900 */
[----:B------:R3:W5:Y:S04]  /*3bd0*/  @!P3 LDG.E R238, [R4.64] ;  /* 0x0000001604eeb981 */ /* 0x000768000c1e1900 */
[----:B------:R3:W5:Y:S04]  /*3be0*/  @!P6 LDG.E R239, [R4.64+0x20] ;  /* 0x0000201604efe981 */ /* 0x000768000c1e1900 */
[----:B------:R3:W5:Y:S01]  /*3bf0*/  @!P5 LDG.E R236, [R4.64+0x100] ;  /* 0x0001001604ecd981 */ /* 0x000762000c1e1900 */
[----:B------:R-:W-:-:S04]  /*3c00*/  LEA.HI R0, R27, R26, RZ, 0x4 ;  /* 0x0000001a1b007211 */ /* 0x000fc800078f20ff */
[----:B------:R-:W-:-:S05]  /*3c10*/  LOP3.LUT R0, R0, 0xfffffff0, RZ, 0xc0, !PT ;  /* 0xfffffff000007812 */ /* 0x000fca00078ec0ff */
[----:B------:R-:W-:-:S05]  /*3c20*/  IMAD.IADD R0, R26, 0x1, -R0 ;  /* 0x000000011a007824 */ /* 0x000fca00078e0a00 */
[----:B------:R-:W-:-:S04]  /*3c30*/  SHF.R.S32.HI R2, RZ, 0x1f, R0 ;  /* 0x0000001fff027819 */ /* 0x000fc80000011400 */
[----:B------:R-:W-:-:S04]  /*3c40*/  LEA.HI R2, R2, R0, RZ, 0x3 ;  /* 0x0000000002027211 */ /* 0x000fc800078f18ff */
[----:B------:R-:W-:-:S05]  /*3c50*/  LOP3.LUT R2, R2, 0xfffffff8, RZ, 0xc0, !PT ;  /* 0xfffffff802027812 */ /* 0x000fca00078ec0ff */
[----:B------:R-:W-:Y:S01]  /*3c60*/  IMAD.IADD R0, R0, 0x1, -R2 ;  /* 0x0000000100007824 */ /* 0x000fe200078e0a02 */
[----:B------:R-:W-:-:S04]  /*3c70*/  IADD3 R2, R173, 0x2000, RZ ;  /* 0x00002000ad027810 */ /* 0x000fc80007ffe0ff */
[----:B------:R-:W-:-:S05]  /*3c80*/  SEL R2, R2, R173, !P2 ;  /* 0x000000ad02027207 */ /* 0x000fca0005000000 */
[----:B------:R-:W-:Y:S01]  /*3c90*/  IMAD.SHL.U32 R170, R2, 0x2, RZ ;  /* 0x0000000202aa7824 */ /* 0x000fe200078e00ff */
[----:B------:R-:W-:Y:S02]  /*3ca0*/  MOV R2, c[0x0][0x22c] ;  /* 0x00008b0000027a02 */ /* 0x000fe40000000f00 */
[C---:B------:R-:W-:Y:S02]  /*3cb0*/  LOP3.LUT P0, RZ, R0.reuse, 0x2, RZ, 0xc0, !PT ;  /* 0x0000000200ff7812 */ /* 0x040fe4000780c0ff */
[----:B------:R-:W-:Y:S01]  /*3cc0*/  LOP3.LUT P1, RZ, R0, 0x4, RZ, 0xc0, !PT ;  /* 0x0000000400ff7812 */ /* 0x000fe2000782c0ff */
[----:B------:R-:W-:Y:S01]  /*3cd0*/  IMAD R2, R2, c[0x0][0x1c0], RZ ;  /* 0x0000700002027a24 */ /* 0x000fe200078e02ff */
[----:B------:R-:W-:-:S03]  /*3ce0*/  IADD3 R0, R174, 0x2000, RZ ;  /* 0x00002000ae007810 */ /* 0x000fc60007ffe0ff */
[----:B------:R-:W-:Y:S01]  /*3cf0*/  IMAD.SHL.U32 R31, R2, 0x10, RZ ;  /* 0x00000010021f7824 */ /* 0x000fe200078e00ff */
[----:B------:R-:W-:Y:S01]  /*3d00*/  SEL R0, R0, R174, !P2 ;  /* 0x000000ae00007207 */ /* 0x000fe20005000000 */
[----:B------:R-:W-:-:S04]  /*3d10*/  IMAD.SHL.U32 R29, R2, 0x8, RZ ;  /* 0x00000008021d7824 */ /* 0x000fc800078e00ff */
[----:B------:R-:W-:Y:S01]  /*3d20*/  IMAD.SHL.U32 R164, R0, 0x2, RZ ;  /* 0x0000000200a47824 */ /* 0x000fe200078e00ff */
[----:B------:R-:W-:-:S05]  /*3d30*/  IADD3 R0, R31, 0x20, RZ ;  /* 0x000000201f007810 */ /* 0x000fca0007ffe0ff */
[----:B------:R-:W-:-:S05]  /*3d40*/  IMAD.IADD R0, R29, 0x1, R0 ;  /* 0x000000011d007824 */ /* 0x000fca00078e0200 */
[----:B------:R-:W-:-:S05]  /*3d50*/  IADD3 R0, R29, R0, RZ ;  /* 0x000000001d007210 */ /* 0x000fca0007ffe0ff */
[----:B------:R-:W-:-:S04]  /*3d60*/  IMAD.IADD R0, R29, 0x1, R0 ;  /* 0x000000011d007824 */ /* 0x000fc800078e0200 */
[----:B------:R-:W-:-:S04]  /*3d70*/  IMAD.IADD R252, R29, 0x1, R0 ;  /* 0x000000011dfc7824 */ /* 0x000fc800078e0200 */
[----:B------:R-:W-:-:S05]  /*3d80*/  IMAD.IADD R251, R29, 0x1, R252 ;  /* 0x000000011dfb7824 */ /* 0x000fca00078e02fc */
[----:B------:R-:W-:-:S05]  /*3d90*/  IADD3 R250, R29, R251, RZ ;  /* 0x000000fb1dfa7210 */ /* 0x000fca0007ffe0ff */
[----:B------:R-:W-:-:S05]  /*3da0*/  IMAD.IADD R249, R29, 0x1, R250 ;  /* 0x000000011df97824 */ /* 0x000fca00078e02fa */
[----:B------:R-:W-:-:S05]  /*3db0*/  IADD3 R248, R29, R249, RZ ;  /* 0x000000f91df87210 */ /* 0x000fca0007ffe0ff */
[----:B------:R-:W-:Y:S01]  /*3dc0*/  IMAD.IADD R247, R29, 0x1, R248 ;  /* 0x000000011df77824 */ /* 0x000fe200078e02f8 */
[----:B------:R-:W-:-:S03]  /*3dd0*/  SHF.L.U64.HI R2, R30, 0x2, R8 ;  /* 0x000000021e027819 */ /* 0x000fc60000010208 */
[C---:B------:R-:W-:Y:S01]  /*3de0*/  IMAD.IADD R246, R29.reuse, 0x1, R247 ;  /* 0x000000011df67824 */ /* 0x040fe200078e02f7 */
[----:B------:R-:W-:Y:S01]  /*3df0*/  IADD3 R0, R30, -0x80, RZ ;  /* 0xffffff801e007810 */ /* 0x000fe20007ffe0ff */
[----:B------:R1:W-:Y:S03]  /*3e00*/  STL [R1+0xc], R2 ;  /* 0x00000c0201007387 */ /* 0x0003e60000100800 */
[C---:B------:R-:W-:Y:S01]  /*3e10*/  IADD3 R245, R29.reuse, R246, RZ ;  /* 0x000000f61df57210 */ /* 0x040fe20007ffe0ff */
[----:B------:R-:W-:Y:S01]  /*3e20*/  IMAD.SHL.U32 R0, R0, 0x4, RZ ;  /* 0x0000000400007824 */ /* 0x000fe200078e00ff */
[----:B------:R-:W-:Y:S01]  /*3e30*/  MOV R172, 0x20 ;  /* 0x0000002000ac7802 */ /* 0x000fe20000000f00 */
[----:B------:R-:W-:Y:S02]  /*3e40*/  IMAD.MOV.U32 R165, RZ, RZ, 0x40 ;  /* 0x00000040ffa57424 */ /* 0x000fe400078e00ff */
[----:B------:R-:W-:Y:S01]  /*3e50*/  IMAD.IADD R244, R29, 0x1, R245 ;  /* 0x000000011df47824 */ /* 0x000fe200078e02f5 */
        /* <DEDUP_REMOVED lines=10> */
[----:B-1----:R-:W-:Y:S01]  /*3f00*/  IMAD.SHL.U32 R2, R30, 0x4, RZ ;  /* 0x000000041e027824 */ /* 0x002fe200078e00ff */
        /* <DEDUP_REMOVED lines=25> */
[----:B------:R-:W-:Y:S01]  /*40a0*/  IMAD.SHL.U32 R171, R173, 0x2, RZ ;  /* 0x00000002adab7824 */ /* 0x000fe200078e00ff */
[----:B------:R-:W-:Y:S01]  /*40b0*/  SEL R165, R165, 0xffffffc0, !P1 ;  /* 0xffffffc0a5a57807 */ /* 0x000fe20004800000 */
[----:B------:R-:W-:Y:S01]  /*40c0*/  ULDC UR13, c[0x0][0x2e4] ;  /* 0x0000b900000d7ab9 */ /* 0x000fe20000000800 */
[----:B-1-3--:R-:W-:-:S02]  /*40d0*/  IMAD.IADD R0, R29, 0x1, R244 ;  /* 0x000000011d007824 */ /* 0x00afc400078e02f4 */
.L_x_708:
[----:B------:R-:W2:Y:S01]  /*40e0*/  LDL R2, [R1+0x8] ;  /* 0x0000080001027983 */ /* 0x000ea20000100800 */
[----:B------:R-:W-:Y:S01]  /*40f0*/  USHF.L.U32 UR11, UR19, 0x7, URZ ;  /* 0x00000007130b7899 */ /* 0x000fe2000800063f */
[----:B------:R-:W-:Y:S02]  /*4100*/  IMAD.MOV.U32 R181, RZ, RZ, R179 ;  /* 0x000000ffffb57224 */ /* 0x000fe400078e00b3 */
[----:B------:R-:W3:Y:S01]  /*4110*/  LDL R0, [R1+0xc] ;  /* 0x00000c0001007983 */ /* 0x000ee20000100800 */
[----:B------:R-:W-:Y:S03]  /*4120*/  UIADD3 UR9, UR11, UR12, URZ ;  /* 0x0000000c0b097290 */ /* 0x000fe6000fffe03f */
[----:B------:R-:W0:Y:S01]  /*4130*/  LDGDEPBAR ;  /* 0x00000000000079af */ /* 0x000e220000000000 */
[----:B------:R-:W-:Y:S04]  /*4140*/  UIADD3 UR8, -UR6, 0x80, UR9 ;  /* 0x0000008006087890 */ /* 0x000fe8000fffe109 */
[----:B------:R-:W-:Y:S02]  /*4150*/  UIADD3 UR10, UR8, -UR46, URZ ;  /* 0x8000002e080a7290 */ /* 0x000fe4000fffe03f */
[----:B------:R-:W-:Y:S04]  /*4160*/  USHF.L.U32 UR8, UR7, 0x7, URZ ;  /* 0x0000000707087899 */ /* 0x000fe8000800063f */
[----:B------:R-:W-:Y:S03]  /*4170*/  UISETP.GE.AND UP0, UPT, UR8, UR10, UPT ;  /* 0x0000000a0800728c */ /* 0x000fe6000bf06270 */
[----:B------:R-:W-:Y:S01]  /*4180*/  ULDC UR10, c[0x0][0x2e4] ;  /* 0x0000b900000a7ab9 */ /* 0x000fe20000000800 */
[----:B------:R-:W-:Y:S04]  /*4190*/  DEPBAR.LE SB0, 0x0 ;  /* 0x000080000000791a */ /* 0x000fe80000000000 */
[----:B------:R-:W-:Y:S08]  /*41a0*/  BAR.SYNC.DEFER_BLOCKING 0x0 ;  /* 0x0000000000007b1d */ /* 0x000ff00000010000 */
[----:B------:R-:W-:Y:S08]  /*41b0*/  LDSM.16.M88.4 R64, [R170] ;  /* 0x00000000aa40783b */ /* 0x000ff00000000200 */
[----:B------:R-:W1:Y:S08]  /*41c0*/  LDSM.16.M88.4 R16, [R166+0xc000] ;  /* 0x00c00000a610783b */ /* 0x000e700000000200 */
[----:B------:R-:W4:Y:S08]  /*41d0*/  LDSM.16.M88.4 R60, [R170+0x2000] ;  /* 0x00200000aa3c783b */ /* 0x000f300000000200 */
[----:B------:R-:W2:Y:S08]  /*41e0*/  LDSM.16.M88.4 R32, [R166+0xc800] ;  /* 0x00c80000a620783b */ /* 0x000eb00000000200 */
[----:B------:R-:W2:Y:S08]  /*41f0*/  LDSM.16.M88.4 R48, [R166+0xd000] ;  /* 0x00d00000a630783b */ /* 0x000eb00000000200 */
[----:B------:R-:W2:Y:S01]  /*4200*/  LDSM.16.M88.4 R132, [R166+0xd800] ;  /* 0x00d80000a684783b */ /* 0x000ea20000000200 */
[-C--:B-1----:R-:W-:Y:S07]  /*4210*/  HMMA.16816.F32 R4, R64, R16.reuse, RZ ;  /* 0x000000104004723c */ /* 0x082fee00000018ff */
[----:B------:R-:W-:Y:S01]  /*4220*/  LDSM.16.M88.4 R140, [R169+0xc000] ;  /* 0x00c00000a98c783b */ /* 0x000fe20000000200 */
[C---:B----4-:R-:W-:Y:S07]  /*4230*/  HMMA.16816.F32 R8, R60.reuse, R16, RZ ;  /* 0x000000103c08723c */ /* 0x050fee00000018ff */
[----:B------:R-:W-:Y:S01]  /*4240*/  LDSM.16.M88.4 R148, [R169+0xc800] ;  /* 0x00c80000a994783b */ /* 0x000fe20000000200 */
[-C--:B------:R-:W-:Y:S07]  /*4250*/  HMMA.16816.F32 R12, R60, R18.reuse, RZ ;  /* 0x000000123c0c723c */ /* 0x080fee00000018ff */
[----:B------:R-:W-:Y:S01]  /*4260*/  LDSM.16.M88.4 R152, [R169+0xd000] ;  /* 0x00d00000a998783b */ /* 0x000fe20000000200 */
[C---:B------:R-:W-:Y:S07]  /*4270*/  HMMA.16816.F32 R16, R64.reuse, R18, RZ ;  /* 0x000000124010723c */ /* 0x040fee00000018ff */
[----:B------:R-:W-:Y:S08]  /*4280*/  LDSM.16.M88.4 R156, [R169+0xd800] ;  /* 0x00d80000a99c783b */ /* 0x000ff00000000200 */
[----:B------:R-:W-:Y:S01]  /*4290*/  LDSM.16.M88.4 R160, [R167+0xd000] ;  /* 0x00d00000a7a0783b */ /* 0x000fe20000000200 */
[----:B--2---:R-:W-:Y:S04]  /*42a0*/  IADD3 R20, P0, R2, UR17, RZ ;  /* 0x0000001102147c10 */ /* 0x004fe8000ff1e0ff */
[----:B---3--:R-:W-:Y:S01]  /*42b0*/  IADD3.X R21, R0, UR16, RZ, P0, !PT ;  /* 0x0000001000157c10 */ /* 0x008fe200087fe4ff */
[C---:B------:R-:W-:Y:S01]  /*42c0*/  IMAD.IADD R0, R170.reuse, 0x1, R172 ;  /* 0x00000001aa007824 */ /* 0x040fe200078e02ac */
[----:B------:R-:W-:Y:S03]  /*42d0*/  PLOP3.LUT P0, PT, PT, PT, UP0, 0x80, 0x0 ;  /* 0x000000000000781c */ /* 0x000fe60003f0f008 */
[----:B-----5:R1:W5:Y:S04]  /*42e0*/  LDG.E R177, [R20.64] ;  /* 0x0000001614b17981 */ /* 0x020368000c1e1900 */
[----:B------:R1:W5:Y:S04]  /*42f0*/  LDG.E R178, [R20.64+0x20] ;  /* 0x0000201614b27981 */ /* 0x000368000c1e1900 */
[----:B------:R1:W5:Y:S04]  /*4300*/  LDG.E R176, [R20.64+0x100] ;  /* 0x0001001614b07981 */ /* 0x000368000c1e1900 */
[----:B------:R1:W5:Y:S04]  /*4310*/  LDG.E R175, [R20.64+0x120] ;  /* 0x0001201614af7981 */ /* 0x000368000c1e1900 */
[----:B------:R-:W2:Y:S08]  /*4320*/  LDSM.16.M88.4 R136, [R0] ;  /* 0x000000000088783b */ /* 0x000eb00000000200 */
[----:B------:R-:W3:Y:S01]  /*4330*/  LDSM.16.M88.4 R144, [R0+0x2000] ;  /* 0x002000000090783b */ /* 0x000ee20000000200 */
[-C--:B-1----:R-:W-:Y:S08]  /*4340*/  HMMA.16816.F32 R20, R64, R32.reuse, RZ ;  /* 0x000000204014723c */ /* 0x082ff000000018ff */
        /* <DEDUP_REMOVED lines=10> */
[----:B------:R-:W-:Y:S08]  /*43f0*/  HMMA.16816.F32 R64, R64, R134, RZ ;  /* 0x000000864040723c */ /* 0x000ff000000018ff */
[-C--:B--2---:R-:W-:Y:S08]  /*4400*/  HMMA.16816.F32 R4, R136, R140.reuse, R4 ;  /* 0x0000008c8804723c */ /* 0x084ff00000001804 */
[C---:B---3--:R-:W-:Y:S08]  /*4410*/  HMMA.16816.F32 R8, R144.reuse, R140, R8 ;  /* 0x0000008c9008723c */ /* 0x048ff00000001808 */
[-C--:B------:R-:W-:Y:S08]  /*4420*/  HMMA.16816.F32 R12, R144, R142.reuse, R12 ;  /* 0x0000008e900c723c */ /* 0x080ff0000000180c */
[C---:B------:R-:W-:Y:S01]  /*4430*/  HMMA.16816.F32 R16, R136.reuse, R142, R16 ;  /* 0x0000008e8810723c */ /* 0x040fe20000001810 */
[----:B------:R-:W-:Y:S07]  /*4440*/  LDSM.16.M88.4 R140, [R167+0xc000] ;  /* 0x00c00000a78c783b */ /* 0x000fee0000000200 */
[-C--:B------:R-:W-:Y:S08]  /*4450*/  HMMA.16816.F32 R20, R136, R148.reuse, R20 ;  /* 0x000000948814723c */ /* 0x080ff00000001814 */
[C---:B------:R-:W-:Y:S07]  /*4460*/  HMMA.16816.F32 R24, R144.reuse, R148, R24 ;  /* 0x000000949018723c */ /* 0x040fee0000001818 */
[----:B------:R-:W-:Y:S01]  /*4470*/  IMAD.IADD R148, R170, 0x1, R165 ;  /* 0x00000001aa947824 */ /* 0x000fe200078e02a5 */
[-C--:B------:R-:W-:Y:S04]  /*4480*/  HMMA.16816.F32 R28, R144, R150.reuse, R28 ;  /* 0x00000096901c723c */ /* 0x080fe8000000181c */
[----:B------:R-:W1:Y:S04]  /*4490*/  LDSM.16.M88.4 R132, [R148] ;  /* 0x000000009484783b */ /* 0x000e680000000200 */
[C---:B------:R-:W-:Y:S04]  /*44a0*/  HMMA.16816.F32 R32, R136.reuse, R150, R32 ;  /* 0x000000968820723c */ /* 0x040fe80000001820 */
[----:B------:R-:W2:Y:S04]  /*44b0*/  LDSM.16.M88.4 R148, [R148+0x2000] ;  /* 0x002000009494783b */ /* 0x000ea80000000200 */
        /* <DEDUP_REMOVED lines=8> */
[----:B------:R-:W4:Y:S07]  /*4540*/  LDSM.16.M88.4 R144, [R167+0xd800] ;  /* 0x00d80000a790783b */ /* 0x000f2e0000000200 */
[----:B------:R-:W-:Y:S01]  /*4550*/  HMMA.16816.F32 R64, R136, R158, R64 ;  /* 0x0000009e8840723c */ /* 0x000fe20000001840 */
[----:B------:R-:W-:Y:S07]  /*4560*/  LDSM.16.M88.4 R156, [R168+0xc800] ;  /* 0x00c80000a89c783b */ /* 0x000fee0000000200 */
[-C--:B-1----:R-:W-:Y:S08]  /*4570*/  HMMA.16816.F32 R4, R132, R140.reuse, R4 ;  /* 0x0000008c8404723c */ /* 0x082ff00000001804 */
[C---:B--2---:R-:W-:Y:S08]  /*4580*/  HMMA.16816.F32 R8, R148.reuse, R140, R8 ;  /* 0x0000008c9408723c */ /* 0x044ff00000001808 */
[-C--:B------:R-:W-:Y:S08]  /*4590*/  HMMA.16816.F32 R12, R148, R142.reuse, R12 ;  /* 0x0000008e940c723c */ /* 0x080ff0000000180c */
[C---:B------:R-:W-:Y:S01]  /*45a0*/  HMMA.16816.F32 R16, R132.reuse, R142, R16 ;  /* 0x0000008e8410723c */ /* 0x040fe20000001810 */
[----:B------:R-:W-:Y:S07]  /*45b0*/  LDSM.16.M88.4 R140, [R168+0xc000] ;  /* 0x00c00000a88c783b */ /* 0x000fee0000000200 */
[-C--:B---3--:R-:W-:Y:S08]  /*45c0*/  HMMA.16816.F32 R20, R132, R152.reuse, R20 ;  /* 0x000000988414723c */ /* 0x088ff00000001814 */
[C---:B------:R-:W-:Y:S07]  /*45d0*/  HMMA.16816.F32 R24, R148.reuse, R152, R24 ;  /* 0x000000989418723c */ /* 0x040fee0000001818 */
[----:B------:R-:W-:Y:S01]  /*45e0*/  IADD3 R152, R0, R165, RZ ;  /* 0x000000a500987210 */ /* 0x000fe20007ffe0ff */
        /* <DEDUP_REMOVED lines=9> */
[-C--:B----4-:R-:W-:Y:S08]  /*4680*/  HMMA.16816.F32 R52, R132, R144.reuse, R52 ;  /* 0x000000908434723c */ /* 0x090ff00000001834 */
[C---:B------:R-:W-:Y:S08]  /*4690*/  HMMA.16816.F32 R56, R148.reuse, R144, R56 ;  /* 0x000000909438723c */ /* 0x040ff00000001838 */
[-C--:B------:R-:W-:Y:S01]  /*46a0*/  HMMA.16816.F32 R60, R148, R146.reuse, R60 ;  /* 0x00000092943c723c */ /* 0x080fe2000000183c */
[----:B------:R-:W4:Y:S07]  /*46b0*/  LDSM.16.M88.4 R148, [R168+0xd800] ;  /* 0x00d80000a894783b */ /* 0x000f2e0000000200 */
[----:B------:R-:W-:Y:S08]  /*46c0*/  HMMA.16816.F32 R64, R132, R146, R64 ;  /* 0x000000928440723c */ /* 0x000ff00000001840 */
[-C--:B-1----:R-:W-:Y:S08]  /*46d0*/  HMMA.16816.F32 R4, R136, R140.reuse, R4 ;  /* 0x0000008c8804723c */ /* 0x082ff00000001804 */
[C---:B--2---:R-:W-:Y:S08]  /*46e0*/  HMMA.16816.F32 R8, R152.reuse, R140, R8 ;  /* 0x0000008c9808723c */ /* 0x044ff00000001808 */
[-C--:B------:R-:W-:Y:S08]  /*46f0*/  HMMA.16816.F32 R12, R152, R142.reuse, R12 ;  /* 0x0000008e980c723c */ /* 0x080ff0000000180c */
[C---:B------:R-:W-:Y:S08]  /*4700*/  HMMA.16816.F32 R16, R136.reuse, R142, R16 ;  /* 0x0000008e8810723c */ /* 0x040ff00000001810 */
[-C--:B------:R-:W-:Y:S08]  /*4710*/  HMMA.16816.F32 R20, R136, R156.reuse, R20 ;  /* 0x0000009c8814723c */ /* 0x080ff00000001814 */
[C---:B------:R-:W-:Y:S08]  /*4720*/  HMMA.16816.F32 R24, R152.reuse, R156, R24 ;  /* 0x0000009c9818723c */ /* 0x040ff00000001818 */
[-C--:B------:R-:W-:Y:S08]  /*4730*/  HMMA.16816.F32 R28, R152, R158.reuse, R28 ;  /* 0x0000009e981c723c */ /* 0x080ff0000000181c */
[C---:B------:R-:W-:Y:S08]  /*4740*/  HMMA.16816.F32 R32, R136.reuse, R158, R32 ;  /* 0x0000009e8820723c */ /* 0x040ff00000001820 */
        /* <DEDUP_REMOVED lines=19> */
.L_x_704:
[----:B------:R-:W2:Y:S01]  /*4880*/  LDL R0, [R1] ;  /* 0x0000000001007983 */ /* 0x000ea20000100800 */
[----:B------:R-:W-:Y:S02]  /*4890*/  UIADD3 UR9, -UR10, UR6, -UR12 ;  /* 0x000000060a097290 */ /* 0x000fe4000fffe90c */
[----:B------:R-:W-:Y:S01]  /*48a0*/  UIADD3 UR11, UR6, 0x1, -UR12 ;  /* 0x00000001060b7890 */ /* 0x000fe2000fffe80c */
[----:B------:R-:W3:Y:S01]  /*48b0*/  LDL R2, [R1+0x18] ;  /* 0x0000180001027983 */ /* 0x000ee20000100800 */
[----:B------:R-:W-:Y:S01]  /*48c0*/  UMOV UR13, UR10 ;  /* 0x0000000a000d7c82 */ /* 0x000fe20008000000 */
[----:B--2---:R-:W-:Y:S01]  /*48d0*/  IADD3 R133, R0, UR8, RZ ;  /* 0x0000000800857c10 */ /* 0x004fe2000fffe0ff */
[----:B------:R-:W-:Y:S01]  /*48e0*/  IMAD.U32 R0, RZ, RZ, UR19 ;  /* 0x00000013ff007e24 */ /* 0x000fe2000f8e00ff */
[----:B------:R-:W-:Y:S02]  /*48f0*/  UIADD3 UR8, UR11, UR45, URZ ;  /* 0x0000002d0b087290 */ /* 0x000fe4000fffe03f */
[C---:B------:R-:W-:Y:S01]  /*4900*/  IADD3 R132, R133.reuse, UR9, RZ ;  /* 0x0000000985847c10 */ /* 0x040fe2000fffe0ff */
[----:B---3--:R-:W-:Y:S01]  /*4910*/  IMAD R0, R0, 0x80, R2 ;  /* 0x0000008000007824 */ /* 0x008fe200078e0202 */
[C---:B------:R-:W-:Y:S02]  /*4920*/  IADD3 R149, R133.reuse, 0x8, RZ ;  /* 0x0000000885957810 */ /* 0x040fe40007ffe0ff */
[----:B------:R-:W-:Y:S02]  /*4930*/  IMNMX R132, RZ, R132, !PT ;  /* 0x00000084ff847217 */ /* 0x000fe40007800200 */
[----:B------:R-:W-:Y:S02]  /*4940*/  IADD3 R2, R133, UR8, RZ ;  /* 0x0000000885027c10 */ /* 0x000fe4000fffe0ff */
[C---:B------:R-:W-:Y:S02]  /*4950*/  IADD3 R148, R0.reuse, 0x1, RZ ;  /* 0x0000000100947810 */ /* 0x040fe40007ffe0ff */
[C---:B------:R-:W-:Y:S02]  /*4960*/  IADD3 R147, R0.reuse, 0x8, RZ ;  /* 0x0000000800937810 */ /* 0x040fe40007ffe0ff */
[----:B------:R-:W-:Y:S02]  /*4970*/  IADD3 R146, R0, 0x9, RZ ;  /* 0x0000000900927810 */ /* 0x000fe40007ffe0ff */
[----:B------:R-:W-:Y:S02]  /*4980*/  IMNMX R2, R2, UR6, PT ;  /* 0x0000000602027c17 */ /* 0x000fe4000b800200 */
[-C--:B------:R-:W-:Y:S02]  /*4990*/  ISETP.GE.AND P4, PT, R0, R132.reuse, PT ;  /* 0x000000840000720c */ /* 0x080fe40003f86270 */
[-C--:B------:R-:W-:Y:S02]  /*49a0*/  ISETP.GE.AND P3, PT, R148, R132.reuse, PT ;  /* 0x000000849400720c */ /* 0x080fe40003f66270 */
[CC--:B------:R-:W-:Y:S02]  /*49b0*/  ISETP.GE.AND P2, PT, R147.reuse, R132.reuse, PT ;  /* 0x000000849300720c */ /* 0x0c0fe40003f46270 */
[----:B------:R-:W-:Y:S02]  /*49c0*/  ISETP.GE.AND P0, PT, R146, R132, PT ;  /* 0x000000849200720c */ /* 0x000fe40003f06270 */
[C---:B------:R-:W-:Y:S02]  /*49d0*/  IADD3 R145, R0.reuse, 0x10, RZ ;  /* 0x0000001000917810 */ /* 0x040fe40007ffe0ff */
[C---:B------:R-:W-:Y:S02]  /*49e0*/  IADD3 R144, R0.reuse, 0x11, RZ ;  /* 0x0000001100907810 */ /* 0x040fe40007ffe0ff */
[C---:B------:R-:W-:Y:S02]  /*49f0*/  IADD3 R143, R0.reuse, 0x18, RZ ;  /* 0x00000018008f7810 */ /* 0x040fe40007ffe0ff */
[C---:B------:R-:W-:Y:S02]  /*4a00*/  IADD3 R142, R0.reuse, 0x19, RZ ;  /* 0x00000019008e7810 */ /* 0x040fe40007ffe0ff */
[C---:B------:R-:W-:Y:S02]  /*4a10*/  IADD3 R141, R0.reuse, 0x20, RZ ;  /* 0x00000020008d7810 */ /* 0x040fe40007ffe0ff */
[C---:B------:R-:W-:Y:S02]  /*4a20*/  IADD3 R140, R0.reuse, 0x21, RZ ;  /* 0x00000021008c7810 */ /* 0x040fe40007ffe0ff */
[-C--:B------:R-:W-:Y:S02]  /*4a30*/  ISETP.GE.OR P4, PT, R0, R2.reuse, !P4 ;  /* 0x000000020000720c */ /* 0x080fe40006786670 */
[-C--:B------:R-:W-:Y:S02]  /*4a40*/  ISETP.GE.OR P3, PT, R148, R2.reuse, !P3 ;  /* 0x000000029400720c */ /* 0x080fe40005f66670 */
[-C--:B------:R-:W-:Y:S02]  /*4a50*/  ISETP.GE.OR P2, PT, R147, R2.reuse, !P2 ;  /* 0x000000029300720c */ /* 0x080fe40005746670 */
[----:B------:R-:W-:Y:S02]  /*4a60*/  ISETP.GE.OR P0, PT, R146, R2, !P0 ;  /* 0x000000029200720c */ /* 0x000fe40004706670 */
[-C--:B------:R-:W-:Y:S02]  /*4a70*/  ISETP.GE.AND P6, PT, R145, R132.reuse, PT ;  /* 0x000000849100720c */ /* 0x080fe40003fc6270 */
        /* <DEDUP_REMOVED lines=9> */
[C---:B------:R-:W-:Y:S02]  /*4b10*/  IADD3 R139, R0.reuse, 0x28, RZ ;  /* 0x00000028008b7810 */ /* 0x040fe40007ffe0ff */
[C---:B------:R-:W-:Y:S02]  /*4b20*/  IADD3 R138, R0.reuse, 0x29, RZ ;  /* 0x00000029008a7810 */ /* 0x040fe40007ffe0ff */
[C---:B------:R-:W-:Y:S02]  /*4b30*/  IADD3 R137, R0.reuse, 0x30, RZ ;  /* 0x0000003000897810 */ /* 0x040fe40007ffe0ff */
[C---:B------:R-:W-:Y:S02]  /*4b40*/  IADD3 R136, R0.reuse, 0x31, RZ ;  /* 0x0000003100887810 */ /* 0x040fe40007ffe0ff */
[C---:B------:R-:W-:Y:S02]  /*4b50*/  IADD3 R135, R0.reuse, 0x38, RZ ;  /* 0x0000003800877810 */ /* 0x040fe40007ffe0ff */
[----:B------:R-:W-:Y:S02]  /*4b60*/  IADD3 R134, R0, 0x39, RZ ;  /* 0x0000003900867810 */ /* 0x000fe40007ffe0ff */
        /* <DEDUP_REMOVED lines=18> */
[C---:B------:R-:W-:Y:S02]  /*4c90*/  IADD3 R132, R149.reuse, UR9, RZ ;  /* 0x0000000995847c10 */ /* 0x040fe4000fffe0ff */
[----:B------:R-:W-:Y:S02]  /*4ca0*/  IADD3 R150, R149, UR8, RZ ;  /* 0x0000000895967c10 */ /* 0x000fe4000fffe0ff */
[-C--:B------:R-:W-:Y:S02]  /*4cb0*/  ISETP.GE.OR P6, PT, R139, R2.reuse, !P6 ;  /* 0x000000028b00720c */ /* 0x080fe400077c6670 */
[-C--:B------:R-:W-:Y:S02]  /*4cc0*/  ISETP.GE.OR P5, PT, R138, R2.reuse, !P5 ;  /* 0x000000028a00720c */ /* 0x080fe40006fa6670 */
[-C--:B------:R-:W-:Y:S02]  /*4cd0*/  ISETP.GE.OR P4, PT, R137, R2.reuse, !P4 ;  /* 0x000000028900720c */ /* 0x080fe40006786670 */
[----:B------:R-:W-:Y:S02]  /*4ce0*/  ISETP.GE.OR P3, PT, R136, R2, !P3 ;  /* 0x000000028800720c */ /* 0x000fe40005f66670 */
[----:B------:R-:W-:Y:S02]  /*4cf0*/  IMNMX R132, RZ, R132, !PT ;  /* 0x00000084ff847217 */ /* 0x000fe40007800200 */
[-C--:B------:R-:W-:Y:S02]  /*4d00*/  ISETP.GE.OR P2, PT, R135, R2.reuse, !P2 ;  /* 0x000000028700720c */ /* 0x080fe40005746670 */
[----:B------:R-:W-:Y:S02]  /*4d10*/  ISETP.GE.OR P0, PT, R134, R2, !P0 ;  /* 0x000000028600720c */ /* 0x000fe40004706670 */
        /* <DEDUP_REMOVED lines=45> */
[C---:B------:R-:W-:Y:S02]  /*4ff0*/  IADD3 R133, R149.reuse, UR9, RZ ;  /* 0x0000000995857c10 */ /* 0x040fe4000fffe0ff */
[----:B------:R-:W-:Y:S02]  /*5000*/  IADD3 R150, R149, UR8, RZ ;  /* 0x0000000895967c10 */ /* 0x000fe4000fffe0ff */
[-C--:B------:R-:W-:Y:S02]  /*5010*/  ISETP.GE.OR P2, PT, R139, R2.reuse, !P2 ;  /* 0x000000028b00720c */ /* 0x080fe40005746670 */
[-C--:B------:R-:W-:Y:S02]  /*5020*/  ISETP.GE.OR P0, PT, R138, R2.reuse, !P0 ;  /* 0x000000028a00720c */ /* 0x080fe40004706670 */
[-C--:B------:R-:W-:Y:S02]  /*5030*/  ISETP.GE.OR P6, PT, R137, R2.reuse, !P6 ;  /* 0x000000028900720c */ /* 0x080fe400077c6670 */
[-C--:B------:R-:W-:Y:S02]  /*5040*/  ISETP.GE.OR P5, PT, R136, R2.reuse, !P5 ;  /* 0x000000028800720c */ /* 0x080fe40006fa6670 */
[-C--:B------:R-:W-:Y:S02]  /*5050*/  ISETP.GE.OR P4, PT, R135, R2.reuse, !P4 ;  /* 0x000000028700720c */ /* 0x080fe40006786670 */
[----:B------:R-:W-:Y:S02]  /*5060*/  ISETP.GE.OR P3, PT, R134, R2, !P3 ;  /* 0x000000028600720c */ /* 0x000fe40005f66670 */
        /* <DEDUP_REMOVED lines=18> */
[-C--:B------:R-:W-:Y:S02]  /*5190*/  ISETP.GE.OR P6, PT, R147, R133.reuse, !P6 ;  /* 0x000000859300720c */ /* 0x080fe400077c6670 */
        /* <DEDUP_REMOVED lines=25> */
[----:B------:R-:W-:Y:S02]  /*5330*/  ISETP.GE.AND P5, PT, R134, R2, PT ;  /* 0x000000028600720c */ /* 0x000fe40003fa6270 */
[----:B------:R-:W-:Y:S02]  /*5340*/  IADD3 R2, R132, UR8, RZ ;  /* 0x0000000884027c10 */ /* 0x000fe4000fffe0ff */
[----:B------:R-:W-:Y:S02]  /*5350*/  ISETP.GE.OR P4, PT, R139, R133, !P4 ;  /* 0x000000858b00720c */ /* 0x000fe40006786670 */
[----:B------:R-:W-:Y:S02]  /*5360*/  IMNMX R132, RZ, R149, !PT ;  /* 0x00000095ff847217 */ /* 0x000fe40007800200 */
[-C--:B------:R-:W-:Y:S02]  /*5370*/  ISETP.GE.OR P3, PT, R138, R133.reuse, !P3 ;  /* 0x000000858a00720c */ /* 0x080fe40005f66670 */
[-C--:B------:R-:W-:Y:S02]  /*5380*/  ISETP.GE.OR P2, PT, R137, R133.reuse, !P2 ;  /* 0x000000858900720c */ /* 0x080fe40005746670 */
[-C--:B------:R-:W-:Y:S02]  /*5390*/  ISETP.GE.OR P0, PT, R136, R133.reuse, !P0 ;  /* 0x000000858800720c */ /* 0x080fe40004706670 */
        /* <DEDUP_REMOVED lines=57> */
.L_x_705:
[C---:B------:R-:W-:Y:S01]  /*5730*/  FMUL.FTZ R132, R238.reuse, 1.4426950216293334961 ;  /* 0x3fb8aa3bee847820 */ /* 0x040fe20000410000 */
[----:B------:R-:W-:Y:S01]  /*5740*/  FSETP.NEU.FTZ.AND P0, PT, R238, -INF , PT ;  /* 0xff800000ee00780b */ /* 0x000fe20003f1d000 */
[----:B------:R-:W-:Y:S01]  /*5750*/  FMUL.FTZ R2, R236, 1.4426950216293334961 ;  /* 0x3fb8aa3bec027820 */ /* 0x000fe20000410000 */
[----:B------:R-:W-:Y:S01]  /*5760*/  UISETP.GT.AND UP3, UPT, UR7, UR18, UPT ;  /* 0x000000120700728c */ /* 0x000fe2000bf64270 */
[----:B------:R-:W-:Y:S01]  /*5770*/  FMUL.FTZ R0, R237, 1.4426950216293334961 ;  /* 0x3fb8aa3bed007820 */ /* 0x000fe20000410000 */
[----:B------:R-:W-:Y:S02]  /*5780*/  FSEL R132, R132, RZ, P0 ;  /* 0x000000ff84847208 */ /* 0x000fe40000000000 */
[----:B------:R-:W-:Y:S03]  /*5790*/  FSETP.NEU.FTZ.AND P0, PT, R239, -INF , PT ;  /* 0xff800000ef00780b */ /* 0x000fe60003f1d000 */
        /* <DEDUP_REMOVED lines=31> */
[--C-:B------:R-:W-:Y:S01]  /*5990*/  FFMA.FTZ R34, R34, c[0x0][0x23c], -R4.reuse ;  /* 0x00008f0022227a23 */ /* 0x100fe20000010804 */
[----:B------:R-:W-:Y:S01]  /*59a0*/  PLOP3.LUT P0, PT, PT, PT, UP3, 0x80, 0x0 ;  /* 0x000000000000781c */ /* 0x000fe20003f0f038 */
        /* <DEDUP_REMOVED lines=167> */
[CC--:B------:R-:W-:Y:S03]  /*6420*/  IADD3 R146, R172.reuse, R0.reuse, RZ ;  /* 0x00000000ac927210 */ /* 0x0c0fe60007ffe0ff */
[----:B------:R-:W-:Y:S01]  /*6430*/  LDSM.16.M88.4 R64, [R0+0x8000] ;  /* 0x008000000040783b */ /* 0x000fe20000000200 */
[----:B------:R-:W-:Y:S07]  /*6440*/  IADD3 R145, R165, R0, RZ ;  /* 0x00000000a5917210 */ /* 0x000fee0007ffe0ff */
[----:B------:R-:W1:Y:S08]  /*6450*/  LDSM.16.M88.4 R16, [R166+0x10000] ;  /* 0x01000000a610783b */ /* 0x000e700000000200 */
[----:B------:R-:W2:Y:S08]  /*6460*/  LDSM.16.M88.4 R60, [R0+0xa000] ;  /* 0x00a00000003c783b */ /* 0x000eb00000000200 */
[----:B------:R-:W3:Y:S08]  /*6470*/  LDSM.16.M88.4 R32, [R166+0x10800] ;  /* 0x01080000a620783b */ /* 0x000ef00000000200 */
[----:B------:R-:W4:Y:S08]  /*6480*/  LDSM.16.M88.4 R48, [R166+0x11000] ;  /* 0x01100000a630783b */ /* 0x000f300000000200 */
[----:B------:R-:W3:Y:S01]  /*6490*/  LDSM.16.M88.4 R132, [R166+0x11800] ;  /* 0x01180000a684783b */ /* 0x000ee20000000200 */
[-C--:B-1----:R-:W-:Y:S07]  /*64a0*/  HMMA.16816.F32 R4, R64, R16.reuse, RZ ;  /* 0x000000104004723c */ /* 0x082fee00000018ff */
[----:B------:R-:W-:Y:S01]  /*64b0*/  LDSM.16.M88.4 R136, [R146+0x8000] ;  /* 0x008000009288783b */ /* 0x000fe20000000200 */
[C---:B--2---:R-:W-:Y:S07]  /*64c0*/  HMMA.16816.F32 R8, R60.reuse, R16, RZ ;  /* 0x000000103c08723c */ /* 0x044fee00000018ff */
[----:B------:R-:W-:Y:S01]  /*64d0*/  LDSM.16.M88.4 R140, [R146+0xa000] ;  /* 0x00a00000928c783b */ /* 0x000fe20000000200 */
[-C--:B------:R-:W-:Y:S08]  /*64e0*/  HMMA.16816.F32 R12, R60, R18.reuse, RZ ;  /* 0x000000123c0c723c */ /* 0x080ff000000018ff */
        /* <DEDUP_REMOVED lines=237> */
.L_x_706:
        /* <DEDUP_REMOVED lines=192> */
.L_x_707:
[----:B------:R-:W-:Y:S01]  /*7fc0*/  LDSM.16.M88.4 R32, [R171+0x14000] ;  /* 0x01400000ab20783b */ /* 0x000fe20000000200 */
[----:B------:R-:W-:Y:S01]  /*7fd0*/  IMAD.IADD R144, R165, 0x1, R146 ;  /* 0x00000001a5907824 */ /* 0x000fe200078e0292 */
[----:B------:R-:W-:Y:S01]  /*7fe0*/  ULOP3.LUT UR8, UR7, 0x1, URZ, 0xc0, !UPT ;  /* 0x0000000107087892 */ /* 0x000fe2000f8ec03f */
[----:B------:R-:W-:Y:S01]  /*7ff0*/  IMAD.MOV.U32 R152, RZ, RZ, c[0x0][0x22c] ;  /* 0x00008b00ff987624 */ /* 0x000fe200078e00ff */
[----:B------:R-:W-:Y:S01]  /*8000*/  UISETP.GT.AND UP2, UPT, UR7, UR18, UPT ;  /* 0x000000120700728c */ /* 0x000fe2000bf44270 */
        /* <DEDUP_REMOVED lines=9> */
[----:B------:R-:W-:Y:S02]  /*80a0*/  IMAD.SHL.U32 R151, R151, 0x20, RZ ;  /* 0x0000002097977824 */ /* 0x000fe400078e00ff */
[----:B------:R-:W-:Y:S02]  /*80b0*/  IMAD.MOV.U32 R148, RZ, RZ, c[0x0][0x22c] ;  /* 0x00008b00ff947624 */ /* 0x000fe400078e00ff */
[----:B------:R-:W4:Y:S02]  /*80c0*/  LDL R150, [R1+0x4] ;  /* 0x0000040001967983 */ /* 0x000f240000100800 */
[----:B------:R-:W-:Y:S03]  /*80d0*/  IMAD R148, R148, c[0x0][0x1c0], RZ ;  /* 0x0000700094947a24 */ /* 0x000fe600078e02ff */
[----:B------:R-:W-:Y:S01]  /*80e0*/  LDSM.16.M88.4 R40, [R146+0x14000] ;  /* 0x014000009228783b */ /* 0x000fe20000000200 */
[----:B------:R-:W-:Y:S04]  /*80f0*/  IMAD.U32 R148, R148, -0x80, RZ ;  /* 0xffffff8094947824 */ /* 0x000fe800078e00ff */
[----:B------:R-:W4:Y:S01]  /*8100*/  LDL R149, [R1+0x14] ;  /* 0x0000140001957983 */ /* 0x000f220000100800 */
[C---:B------:R-:W-:Y:S04]  /*8110*/  LEA R180, P2, R148.reuse, R180, 0x2 ;  /* 0x000000b494b47211 */ /* 0x040fe800078410ff */
[----:B------:R-:W1:Y:S01]  /*8120*/  LDSM.16.MT88.4 R44, [R0+0xc800] ;  /* 0x00c80000002c783b */ /* 0x000e620000004200 */
[----:B------:R-:W-:Y:S01]  /*8130*/  LEA.HI.X.SX32 R179, R148, R181, 0x2, P2 ;  /* 0x000000b594b37211 */ /* 0x000fe200010f16ff */
[----:B------:R-:W-:Y:S03]  /*8140*/  IMAD.MOV.U32 R148, RZ, RZ, c[0x0][0x22c] ;  /* 0x00008b00ff947624 */ /* 0x000fe600078e00ff */
[----:B------:R-:W1:Y:S01]  /*8150*/  LDSM.16.M88.4 R48, [R146+0x16000] ;  /* 0x016000009230783b */ /* 0x000e620000000200 */
[----:B------:R-:W-:Y:S01]  /*8160*/  IMAD R148, R148, c[0x0][0x1c0], RZ ;  /* 0x0000700094947a24 */ /* 0x000fe200078e02ff */
[-C--:B-12---:R-:W-:Y:S03]  /*8170*/  HMMA.16816.F32 R4, R32, R16.reuse, RZ ;  /* 0x000000102004723c */ /* 0x086fe600000018ff */
[----:B------:R-:W1:Y:S01]  /*8180*/  LDSM.16.MT88.4 R52, [R2+0xc800] ;  /* 0x00c800000234783b */ /* 0x000e620000004200 */
[----:B------:R-:W-:Y:S04]  /*8190*/  IMAD.SHL.U32 R148, R148, 0x8, RZ ;  /* 0x0000000894947824 */ /* 0x000fe800078e00ff */
        /* <DEDUP_REMOVED lines=99> */
[----:B------:R-:W-:Y:S01]  /*87d0*/  IMAD.MOV.U32 R149, RZ, RZ, c[0x0][0x22c] ;  /* 0x00008b00ff957624 */ /* 0x000fe200078e00ff */
[----:B------:R1:W5:Y:S02]  /*87e0*/  @P0 LDG.E R238, [R38.64] ;  /* 0x0000000426ee0981 */ /* 0x000364000c1e1900 */
[CC--:B------:R-:W-:Y:S01]  /*87f0*/  LEA R44, P2, R148.reuse, R36.reuse, 0x2 ;  /* 0x00000024942c7211 */ /* 0x0c0fe200078410ff */
[----:B------:R-:W-:Y:S02]  /*8800*/  IMAD.MOV.U32 R37, RZ, RZ, R179 ;  /* 0x000000ffff257224 */ /* 0x000fe400078e00b3 */
[----:B------:R1:W5:Y:S01]  /*8810*/  @P0 LDG.E R239, [R38.64+0x20] ;  /* 0x0000200426ef0981 */ /* 0x000362000c1e1900 */
[-C--:B------:R-:W-:Y:S04]  /*8820*/  HMMA.16816.F32 R12, R56, R54.reuse, R12 ;  /* 0x00000036380c723c */ /* 0x080fe8000000180c */
[----:B------:R1:W5:Y:S01]  /*8830*/  @P0 LDG.E R236, [R38.64+0x100] ;  /* 0x0001000426ec0981 */ /* 0x000362000c1e1900 */
[-C--:B------:R-:W-:Y:S01]  /*8840*/  LEA.HI.X.SX32 R45, R148, R37.reuse, 0x2, P2 ;  /* 0x00000025942d7211 */ /* 0x080fe200010f16ff */
[----:B------:R-:W-:Y:S02]  /*8850*/  IMAD R150, R150, c[0x0][0x1c0], RZ ;  /* 0x0000700096967a24 */ /* 0x000fe400078e02ff */
[C---:B------:R-:W-:Y:S01]  /*8860*/  HMMA.16816.F32 R16, R40.reuse, R54, R16 ;  /* 0x000000362810723c */ /* 0x040fe20000001810 */
[----:B------:R1:W5:Y:S03]  /*8870*/  @P0 LDG.E R237, [R38.64+0x120] ;  /* 0x0001200426ed0981 */ /* 0x000366000c1e1900 */
[----:B------:R-:W-:Y:S02]  /*8880*/  IMAD.SHL.U32 R150, R150, 0x10, RZ ;  /* 0x0000001096967824 */ /* 0x000fe400078e00ff */
[----:B------:R2:W-:Y:S01]  /*8890*/  RED.E.ADD.F32.FTZ.RN.STRONG.GPU [R36.64], R4 ;  /* 0x000000042400798e */ /* 0x0005e2000c10e784 */
[----:B------:R-:W-:Y:S01]  /*88a0*/  IMAD R149, R149, c[0x0][0x1c0], RZ ;  /* 0x0000700095957a24 */ /* 0x000fe200078e02ff */
[-C--:B------:R-:W-:Y:S03]  /*88b0*/  HMMA.16816.F32 R20, R40, R60.reuse, R20 ;  /* 0x0000003c2814723c */ /* 0x080fe60000001814 */
[----:B------:R3:W-:Y:S01]  /*88c0*/  RED.E.ADD.F32.FTZ.RN.STRONG.GPU [R44.64], R5 ;  /* 0x000000052c00798e */ /* 0x0007e2000c10e784 */
[CC--:B------:R-:W-:Y:S01]  /*88d0*/  LEA R46, P0, R150.reuse, R36.reuse, 0x2 ;  /* 0x00000024962e7211 */ /* 0x0c0fe200078010ff */
[----:B------:R-:W-:Y:S01]  /*88e0*/  IMAD R149, R149, 0x28, RZ ;  /* 0x0000002895957824 */ /* 0x000fe200078e02ff */
[C---:B------:R-:W-:Y:S02]  /*88f0*/  IADD3 R53, R150.reuse, 0x20, RZ ;  /* 0x0000002096357810 */ /* 0x040fe40007ffe0ff */
[C---:B------:R-:W-:Y:S04]  /*8900*/  HMMA.16816.F32 R24, R56.reuse, R60, R24 ;  /* 0x0000003c3818723c */ /* 0x040fe80000001818 */
[CC--:B------:R-:W-:Y:S02]  /*8910*/  LEA.HI.X.SX32 R47, R150.reuse, R37.reuse, 0x2, P0 ;  /* 0x00000025962f7211 */ /* 0x0c0fe400000f16ff */
[----:B------:R-:W-:Y:S02]  /*8920*/  IADD3 R52, R150, 0x20, RZ ;  /* 0x0000002096347810 */ /* 0x000fe40007ffe0ff */
[-C--:B------:R-:W-:Y:S01]  /*8930*/  HMMA.16816.F32 R28, R56, R62.reuse, R28 ;  /* 0x0000003e381c723c */ /* 0x080fe2000000181c */
[----:B------:R4:W-:Y:S07]  /*8940*/  RED.E.ADD.F32.FTZ.RN.STRONG.GPU [R46.64], R6 ;  /* 0x000000062e00798e */ /* 0x0009ee000c10e784 */
[----:B------:R-:W-:Y:S04]  /*8950*/  HMMA.16816.F32 R32, R40, R62, R32 ;  /* 0x0000003e2820723c */ /* 0x000fe80000001820 */
[CC--:B--2---:R-:W-:Y:S03]  /*8960*/  LEA R4, P0, R151.reuse, R36.reuse, 0x2 ;  /* 0x0000002497047211 */ /* 0x0c4fe600078010ff */
[CC--:B------:R-:W-:Y:S02]  /*8970*/  LEA R40, P2, R152.reuse, R36.reuse, 0x2 ;  /* 0x0000002498287211 */ /* 0x0c0fe400078410ff */
[-C--:B---3--:R-:W-:Y:S03]  /*8980*/  LEA.HI.X.SX32 R5, R151, R37.reuse, 0x2, P0 ;  /* 0x0000002597057211 */ /* 0x088fe600000f16ff */
[-C--:B------:R-:W-:Y:S02]  /*8990*/  LEA.HI.X.SX32 R41, R152, R37.reuse, 0x2, P2 ;  /* 0x0000002598297211 */ /* 0x080fe400010f16ff */
[CC--:B-1----:R-:W-:Y:S03]  /*89a0*/  LEA R38, P2, R149.reuse, R36.reuse, 0x2 ;  /* 0x0000002495267211 */ /* 0x0c2fe600078410ff */
[----:B------:R1:W-:Y:S01]  /*89b0*/  RED.E.ADD.F32.FTZ.RN.STRONG.GPU [R40.64], R7 ;  /* 0x000000072800798e */ /* 0x0003e2000c10e784 */
[-C--:B------:R-:W-:Y:S01]  /*89c0*/  LEA.HI.X.SX32 R39, R149, R37.reuse, 0x2, P2 ;  /* 0x0000002595277211 */ /* 0x080fe200010f16ff */
[----:B------:R-:W-:Y:S01]  /*89d0*/  IMAD.MOV.U32 R149, RZ, RZ, c[0x0][0x22c] ;  /* 0x00008b00ff957624 */ /* 0x000fe200078e00ff */
[CC--:B----4-:R-:W-:Y:S02]  /*89e0*/  LEA R6, P0, R0.reuse, R36.reuse, 0x2 ;  /* 0x0000002400067211 */ /* 0x0d0fe400078010ff */
[----:B------:R2:W-:Y:S01]  /*89f0*/  RED.E.ADD.F32.FTZ.RN.STRONG.GPU [R4.64], R8 ;  /* 0x000000080400798e */ /* 0x0005e2000c10e784 */
[----:B------:R-:W-:Y:S04]  /*8a00*/  IMAD R149, R149, c[0x0][0x1c0], RZ ;  /* 0x0000700095957a24 */ /* 0x000fe800078e02ff */
[----:B------:R3:W-:Y:S01]  /*8a10*/  RED.E.ADD.F32.FTZ.RN.STRONG.GPU [R38.64], R9 ;  /* 0x000000092600798e */ /* 0x0007e2000c10e784 */
[----:B------:R-:W-:Y:S04]  /*8a20*/  IMAD.SHL.U32 R149, R149, 0x8, RZ ;  /* 0x0000000895957824 */ /* 0x000fe800078e00ff */
[----:B------:R-:W-:Y:S01]  /*8a30*/  IMAD.IADD R52, R149, 0x1, R52 ;  /* 0x0000000195347824 */ /* 0x000fe200078e0234 */
[-C--:B-1----:R-:W-:Y:S01]  /*8a40*/  LEA.HI.X.SX32 R7, R0, R37.reuse, 0x2, P0 ;  /* 0x0000002500077211 */ /* 0x082fe200000f16ff */
[----:B------:R-:W-:Y:S01]  /*8a50*/  IMAD.MOV.U32 R0, RZ, RZ, c[0x0][0x22c] ;  /* 0x00008b00ff007624 */ /* 0x000fe200078e00ff */
[-C--:B------:R-:W-:Y:S03]  /*8a60*/  LEA R40, P4, R252, R36.reuse, 0x2 ;  /* 0x00000024fc287211 */ /* 0x080fe600078810ff */
[----:B------:R1:W-:Y:S01]  /*8a70*/  RED.E.ADD.F32.FTZ.RN.STRONG.GPU [R6.64], R10 ;  /* 0x0000000a0600798e */ /* 0x0003e2000c10e784 */
[-C--:B--2---:R-:W-:Y:S01]  /*8a80*/  LEA R4, P2, R2, R36.reuse, 0x2 ;  /* 0x0000002402047211 */ /* 0x084fe200078410ff */
[----:B------:R-:W-:Y:S01]  /*8a90*/  IMAD R0, R0, c[0x0][0x1c0], RZ ;  /* 0x0000700000007a24 */ /* 0x000fe200078e02ff */
[-C--:B------:R-:W-:Y:S02]  /*8aa0*/  LEA.HI.X.SX32 R41, R252, R37.reuse, 0x2, P4 ;  /* 0x00000025fc297211 */ /* 0x080fe400020f16ff */
[-C--:B------:R-:W-:Y:S01]  /*8ab0*/  LEA.HI.X.SX32 R5, R2, R37.reuse, 0x2, P2 ;  /* 0x0000002502057211 */ /* 0x080fe200010f16ff */
[----:B------:R-:W-:Y:S02]  /*8ac0*/  IMAD.SHL.U32 R0, R0, 0x40, RZ ;  /* 0x0000004000007824 */ /* 0x000fe400078e00ff */
[----:B------:R-:W-:Y:S02]  /*8ad0*/  IMAD.MOV.U32 R2, RZ, RZ, c[0x0][0x22c] ;  /* 0x00008b00ff027624 */ /* 0x000fe400078e00ff */
[----:B------:R2:W-:Y:S01]  /*8ae0*/  RED.E.ADD.F32.FTZ.RN.STRONG.GPU [R4.64], R11 ;  /* 0x0000000b0400798e */ /* 0x0005e2000c10e784 */
[-C--:B------:R-:W-:Y:S01]  /*8af0*/  LEA R8, P0, R0, R36.reuse, 0x2 ;  /* 0x0000002400087211 */ /* 0x080fe200078010ff */
[----:B------:R-:W-:Y:S03]  /*8b00*/  IMAD R2, R2, c[0x0][0x1c0], RZ ;  /* 0x0000700002027a24 */ /* 0x000fe600078e02ff */
[-C--:B---3--:R-:W-:Y:S01]  /*8b10*/  LEA.HI.X.SX32 R9, R0, R37.reuse, 0x2, P0 ;  /* 0x0000002500097211 */ /* 0x088fe200000f16ff */
[----:B------:R-:W-:Y:S02]  /*8b20*/  IMAD R2, R2, 0x50, RZ ;  /* 0x0000005002027824 */ /* 0x000fe400078e02ff */
[----:B------:R-:W-:Y:S02]  /*8b30*/  IMAD.MOV.U32 R0, RZ, RZ, c[0x0][0x22c] ;  /* 0x00008b00ff007624 */ /* 0x000fe400078e00ff */
[----:B------:R3:W-:Y:S02]  /*8b40*/  RED.E.ADD.F32.FTZ.RN.STRONG.GPU [R8.64], R16 ;  /* 0x000000100800798e */ /* 0x0007e4000c10e784 */
[----:B------:R-:W-:Y:S04]  /*8b50*/  IMAD R0, R0, c[0x0][0x1c0], RZ ;  /* 0x0000700000007a24 */ /* 0x000fe800078e02ff */
[----:B------:R-:W-:Y:S01]  /*8b60*/  IMAD R0, R0, 0x58, RZ ;  /* 0x0000005800007824 */ /* 0x000fe200078e02ff */
[CC--:B-1----:R-:W-:Y:S04]  /*8b70*/  LEA R6, P2, R48.reuse, R36.reuse, 0x2 ;  /* 0x0000002430067211 */ /* 0x0c2fe800078410ff */
[-C--:B------:R-:W-:Y:S01]  /*8b80*/  LEA.HI.X.SX32 R7, R48, R37.reuse, 0x2, P2 ;  /* 0x0000002530077211 */ /* 0x080fe200010f16ff */
[----:B------:R-:W-:Y:S04]  /*8b90*/  IMAD.MOV.U32 R48, RZ, RZ, c[0x0][0x22c] ;  /* 0x00008b00ff307624 */ /* 0x000fe800078e00ff */
[----:B------:R1:W-:Y:S01]  /*8ba0*/  RED.E.ADD.F32.FTZ.RN.STRONG.GPU [R6.64], R17 ;  /* 0x000000110600798e */ /* 0x0003e2000c10e784 */
[-C--:B--2---:R-:W-:Y:S01]  /*8bb0*/  LEA R4, P0, R2, R36.reuse, 0x2 ;  /* 0x0000002402047211 */ /* 0x084fe200078010ff */
[----:B------:R-:W-:Y:S03]  /*8bc0*/  IMAD R48, R48, c[0x0][0x1c0], RZ ;  /* 0x0000700030307a24 */ /* 0x000fe600078e02ff */
[-C--:B------:R-:W-:Y:S01]  /*8bd0*/  LEA.HI.X.SX32 R5, R2, R37.reuse, 0x2, P0 ;  /* 0x0000002502057211 */ /* 0x080fe200000f16ff */
[----:B------:R-:W-:Y:S01]  /*8be0*/  IMAD.MOV.U32 R2, RZ, RZ, c[0x0][0x22c] ;  /* 0x00008b00ff027624 */ /* 0x000fe200078e00ff */
[CC--:B------:R-:W-:Y:S01]  /*8bf0*/  LEA R10, P0, R49.reuse, R36.reuse, 0x2 ;  /* 0x00000024310a7211 */ /* 0x0c0fe200078010ff */
[----:B------:R-:W-:Y:S02]  /*8c00*/  IMAD R48, R48, 0x68, RZ ;  /* 0x0000006830307824 */ /* 0x000fe400078e02ff */
[----:B------:R2:W-:Y:S01]  /*8c10*/  RED.E.ADD.F32.FTZ.RN.STRONG.GPU [R4.64], R18 ;  /* 0x000000120400798e */ /* 0x0005e2000c10e784 */
[-C--:B---3--:R-:W-:Y:S01]  /*8c20*/  LEA R16, P2, R0, R36.reuse, 0x2 ;  /* 0x0000002400107211 */ /* 0x088fe200078410ff */
[----:B------:R-:W-:Y:S01]  /*8c30*/  IMAD R2, R2, c[0x0][0x1c0], RZ ;  /* 0x0000700002027a24 */ /* 0x000fe200078e02ff */
[-C--:B------:R-:W-:Y:S02]  /*8c40*/  LEA.HI.X.SX32 R11, R49, R37.reuse, 0x2, P0 ;  /* 0x00000025310b7211 */ /* 0x080fe400000f16ff */
[-C--:B------:R-:W-:Y:S01]  /*8c50*/  LEA R8, P3, R48, R36.reuse, 0x2 ;  /* 0x0000002430087211 */ /* 0x080fe200078610ff */
[----:B------:R-:W-:Y:S03]  /*8c60*/  IMAD R2, R2, 0x70, RZ ;  /* 0x0000007002027824 */ /* 0x000fe600078e02ff */
[-C--:B------:R-:W-:Y:S02]  /*8c70*/  LEA.HI.X.SX32 R9, R48, R37.reuse, 0x2, P3 ;  /* 0x0000002530097211 */ /* 0x080fe400018f16ff */
[CC--:B------:R-:W-:Y:S04]  /*8c80*/  LEA R38, P3, R251.reuse, R36.reuse, 0x2 ;  /* 0x00000024fb267211 */ /* 0x0c0fe800078610ff */
[-C--:B------:R-:W-:Y:S02]  /*8c90*/  LEA.HI.X.SX32 R39, R251, R37.reuse, 0x2, P3 ;  /* 0x00000025fb277211 */ /* 0x080fe400018f16ff */
[-C--:B-1----:R-:W-:Y:S01]  /*8ca0*/  LEA.HI.X.SX32 R17, R0, R37.reuse, 0x2, P2 ;  /* 0x0000002500117211 */ /* 0x082fe200010f16ff */
[----:B------:R-:W-:Y:S01]  /*8cb0*/  IMAD.MOV.U32 R0, RZ, RZ, c[0x0][0x22c] ;  /* 0x00008b00ff007624 */ /* 0x000fe200078e00ff */
[-C--:B------:R-:W-:Y:S03]  /*8cc0*/  LEA R6, P2, R2, R36.reuse, 0x2 ;  /* 0x0000002402067211 */ /* 0x080fe600078410ff */
[----:B------:R1:W-:Y:S01]  /*8cd0*/  RED.E.ADD.F32.FTZ.RN.STRONG.GPU [R16.64], R19 ;  /* 0x000000131000798e */ /* 0x0003e2000c10e784 */
[----:B------:R-:W-:Y:S01]  /*8ce0*/  IMAD R0, R0, c[0x0][0x1c0], RZ ;  /* 0x0000700000007a24 */ /* 0x000fe200078e02ff */
[-C--:B------:R-:W-:Y:S02]  /*8cf0*/  LEA.HI.X.SX32 R7, R2, R37.reuse, 0x2, P2 ;  /* 0x0000002502077211 */ /* 0x080fe400010f16ff */
[----:B------:R-:W-:Y:S01]  /*8d00*/  IADD3 R2, R150, 0x20, RZ ;  /* 0x0000002096027810 */ /* 0x000fe20007ffe0ff */
[----:B------:R-:W-:Y:S01]  /*8d10*/  RED.E.ADD.F32.FTZ.RN.STRONG.GPU [R10.64], R12 ;  /* 0x0000000c0a00798e */ /* 0x000fe2000c10e784 */
[----:B------:R-:W-:Y:S01]  /*8d20*/  IMAD R0, R0, 0x78, RZ ;  /* 0x0000007800007824 */ /* 0x000fe200078e02ff */
[-C--:B------:R-:W-:Y:S02]  /*8d30*/  LEA R50, P2, R53, R36.reuse, 0x2 ;  /* 0x0000002435327211 */ /* 0x080fe400078410ff */
[----:B------:R-:W-:Y:S01]  /*8d40*/  IMAD.IADD R2, R149, 0x1, R2 ;  /* 0x0000000195027824 */ /* 0x000fe200078e0202 */
[----:B------:R-:W-:Y:S01]  /*8d50*/  RED.E.ADD.F32.FTZ.RN.STRONG.GPU [R8.64], R13 ;  /* 0x0000000d0800798e */ /* 0x000fe2000c10e784 */
[CC--:B--2---:R-:W-:Y:S02]  /*8d60*/  LEA R4, P0, R0.reuse, R36.reuse, 0x2 ;  /* 0x0000002400047211 */ /* 0x0c4fe400078010ff */
[-C--:B------:R-:W-:Y:S01]  /*8d70*/  LEA.HI.X.SX32 R51, R53, R37.reuse, 0x2, P2 ;  /* 0x0000002535337211 */ /* 0x080fe200010f16ff */
[C---:B------:R-:W-:Y:S01]  /*8d80*/  IMAD.IADD R2, R149.reuse, 0x1, R2 ;  /* 0x0000000195027824 */ /* 0x040fe200078e0202 */
[----:B------:R2:W-:Y:S01]  /*8d90*/  RED.E.ADD.F32.FTZ.RN.STRONG.GPU [R6.64], R14 ;  /* 0x0000000e0600798e */ /* 0x0005e2000c10e784 */
[-C--:B------:R-:W-:Y:S02]  /*8da0*/  LEA.HI.X.SX32 R5, R0, R37.reuse, 0x2, P0 ;  /* 0x0000002500057211 */ /* 0x080fe400000f16ff */
[----:B------:R-:W-:Y:S02]  /*8db0*/  IADD3 R0, R150, 0x20, RZ ;  /* 0x0000002096007810 */ /* 0x000fe40007ffe0ff */
[-C--:B------:R-:W-:Y:S01]  /*8dc0*/  LEA R48, P0, R52, R36.reuse, 0x2 ;  /* 0x0000002434307211 */ /* 0x080fe200078010ff */
[----:B------:R3:W-:Y:S01]  /*8dd0*/  RED.E.ADD.F32.FTZ.RN.STRONG.GPU [R4.64], R15 ;  /* 0x0000000f0400798e */ /* 0x0007e2000c10e784 */
[-C--:B------:R-:W-:Y:S01]  /*8de0*/  LEA R46, P6, R2, R36.reuse, 0x2 ;  /* 0x00000024022e7211 */ /* 0x080fe200078c10ff */
[C---:B------:R-:W-:Y:S01]  /*8df0*/  IMAD.IADD R0, R149.reuse, 0x1, R0 ;  /* 0x0000000195007824 */ /* 0x040fe200078e0200 */
[-C--:B------:R-:W-:Y:S02]  /*8e00*/  LEA.HI.X.SX32 R49, R52, R37.reuse, 0x2, P0 ;  /* 0x0000002534317211 */ /* 0x080fe400000f16ff */
[----:B------:R-:W-:Y:S01]  /*8e10*/  RED.E.ADD.F32.FTZ.RN.STRONG.GPU [R36.64+0x80], R20 ;  /* 0x000080142400798e */ /* 0x000fe2000c10e784 */
[C---:B------:R-:W-:Y:S01]  /*8e20*/  IMAD.IADD R0, R149.reuse, 0x1, R0 ;  /* 0x0000000195007824 */ /* 0x040fe200078e0200 */
[-C--:B------:R-:W-:Y:S02]  /*8e30*/  LEA.HI.X.SX32 R47, R2, R37.reuse, 0x2, P6 ;  /* 0x00000025022f7211 */ /* 0x080fe400030f16ff */
[CC--:B------:R-:W-:Y:S01]  /*8e40*/  LEA R18, P2, R250.reuse, R36.reuse, 0x2 ;  /* 0x00000024fa127211 */ /* 0x0c0fe200078410ff */
[----:B------:R-:W-:Y:S01]  /*8e50*/  RED.E.ADD.F32.FTZ.RN.STRONG.GPU [R44.64+0x80], R21 ;  /* 0x000080152c00798e */ /* 0x000fe2000c10e784 */
[----:B------:R-:W-:Y:S01]  /*8e60*/  IMAD.IADD R0, R149, 0x1, R0 ;  /* 0x0000000195007824 */ /* 0x000fe200078e0200 */
[CC--:B-1----:R-:W-:Y:S02]  /*8e70*/  LEA R16, P0, R249.reuse, R36.reuse, 0x2 ;  /* 0x00000024f9107211 */ /* 0x0c2fe400078010ff */
[-C--:B------:R-:W-:Y:S01]  /*8e80*/  LEA.HI.X.SX32 R19, R250, R37.reuse, 0x2, P2 ;  /* 0x00000025fa137211 */ /* 0x080fe200010f16ff */
[----:B------:R-:W-:Y:S01]  /*8e90*/  RED.E.ADD.F32.FTZ.RN.STRONG.GPU [R50.64], R22 ;  /* 0x000000163200798e */ /* 0x000fe2000c10e784 */
[CC--:B------:R-:W-:Y:S02]  /*8ea0*/  LEA R42, P5, R0.reuse, R36.reuse, 0x2 ;  /* 0x00000024002a7211 */ /* 0x0c0fe400078a10ff */
[-C--:B------:R-:W-:Y:S02]  /*8eb0*/  LEA.HI.X.SX32 R17, R249, R37.reuse, 0x2, P0 ;  /* 0x00000025f9117211 */ /* 0x080fe400000f16ff */
[----:B------:R-:W-:Y:S01]  /*8ec0*/  RED.E.ADD.F32.FTZ.RN.STRONG.GPU [R48.64], R23 ;  /* 0x000000173000798e */ /* 0x000fe2000c10e784 */
[-C--:B------:R-:W-:Y:S01]  /*8ed0*/  LEA.HI.X.SX32 R43, R0, R37.reuse, 0x2, P5 ;  /* 0x00000025002b7211 */ /* 0x080fe200028f16ff */
[----:B------:R-:W-:Y:S01]  /*8ee0*/  IMAD.IADD R0, R148, 0x1, R244 ;  /* 0x0000000194007824 */ /* 0x000fe200078e02f4 */
[CC--:B--2---:R-:W-:Y:S02]  /*8ef0*/  LEA R14, P6, R248.reuse, R36.reuse, 0x2 ;  /* 0x00000024f80e7211 */ /* 0x0c4fe400078c10ff */
[----:B------:R-:W-:Y:S01]  /*8f00*/  RED.E.ADD.F32.FTZ.RN.STRONG.GPU [R46.64], R24 ;  /* 0x000000182e00798e */ /* 0x000fe2000c10e784 */
[CC--:B------:R-:W-:Y:S02]  /*8f10*/  LEA R12, P5, R247.reuse, R36.reuse, 0x2 ;  /* 0x00000024f70c7211 */ /* 0x0c0fe400078a10ff */
[-C--:B---3--:R-:W-:Y:S02]  /*8f20*/  LEA.HI.X.SX32 R15, R248, R37.reuse, 0x2, P6 ;  /* 0x00000025f80f7211 */ /* 0x088fe400030f16ff */
[----:B------:R-:W-:Y:S01]  /*8f30*/  RED.E.ADD.F32.FTZ.RN.STRONG.GPU [R42.64], R25 ;  /* 0x000000192a00798e */ /* 0x000fe2000c10e784 */
[-C--:B------:R-:W-:Y:S02]  /*8f40*/  LEA.HI.X.SX32 R13, R247, R37.reuse, 0x2, P5 ;  /* 0x00000025f70d7211 */ /* 0x080fe400028f16ff */
[CC--:B------:R-:W-:Y:S02]  /*8f50*/  LEA R10, P4, R246.reuse, R36.reuse, 0x2 ;  /* 0x00000024f60a7211 */ /* 0x0c0fe400078810ff */
[----:B------:R-:W-:Y:S01]  /*8f60*/  RED.E.ADD.F32.FTZ.RN.STRONG.GPU [R40.64], R26 ;  /* 0x0000001a2800798e */ /* 0x000fe2000c10e784 */
[CC--:B------:R-:W-:Y:S02]  /*8f70*/  LEA R8, P3, R245.reuse, R36.reuse, 0x2 ;  /* 0x00000024f5087211 */ /* 0x0c0fe400078610ff */
[-C--:B------:R-:W-:Y:S02]  /*8f80*/  LEA.HI.X.SX32 R11, R246, R37.reuse, 0x2, P4 ;  /* 0x00000025f60b7211 */ /* 0x080fe400020f16ff */
[----:B------:R-:W-:Y:S01]  /*8f90*/  RED.E.ADD.F32.FTZ.RN.STRONG.GPU [R38.64], R27 ;  /* 0x0000001b2600798e */ /* 0x000fe2000c10e784 */
[-C--:B------:R-:W-:Y:S02]  /*8fa0*/  LEA.HI.X.SX32 R9, R245, R37.reuse, 0x2, P3 ;  /* 0x00000025f5097211 */ /* 0x080fe400018f16ff */
[-C--:B------:R-:W-:Y:S02]  /*8fb0*/  LEA R6, P2, R244, R36.reuse, 0x2 ;  /* 0x00000024f4067211 */ /* 0x080fe400078410ff */
[----:B------:R-:W-:Y:S01]  /*8fc0*/  RED.E.ADD.F32.FTZ.RN.STRONG.GPU [R18.64], R32 ;  /* 0x000000201200798e */ /* 0x000fe2000c10e784 */
[----:B------:R-:W-:Y:S02]  /*8fd0*/  LEA R4, P0, R0, R36, 0x2 ;  /* 0x0000002400047211 */ /* 0x000fe400078010ff */
[-C--:B------:R-:W-:Y:S02]  /*8fe0*/  LEA.HI.X.SX32 R7, R244, R37.reuse, 0x2, P2 ;  /* 0x00000025f4077211 */ /* 0x080fe400010f16ff */
[----:B------:R-:W-:Y:S01]  /*8ff0*/  RED.E.ADD.F32.FTZ.RN.STRONG.GPU [R16.64], R33 ;  /* 0x000000211000798e */ /* 0x000fe2000c10e784 */
[----:B------:R-:W-:Y:S01]  /*9000*/  LEA.HI.X.SX32 R5, R0, R37, 0x2, P0 ;  /* 0x0000002500057211 */ /* 0x000fe200000f16ff */
[----:B------:R-:W-:Y:S01]  /*9010*/  IMAD.MOV.U32 R0, RZ, RZ, 0x40 ;  /* 0x00000040ff007424 */ /* 0x000fe200078e00ff */
[----:B------:R-:W-:Y:S01]  /*9020*/  PLOP3.LUT P2, PT, PT, PT, UP0, 0x80, 0x0 ;  /* 0x000000000000781c */ /* 0x000fe20003f4f008 */
[----:B------:R-:W-:Y:S01]  /*9030*/  @UP3 UIADD3 UR17, UP0, UR17, -0x200, URZ ;  /* 0xfffffe0011113890 */ /* 0x000fe2000ff1e03f */
[----:B------:R-:W-:Y:S01]  /*9040*/  RED.E.ADD.F32.FTZ.RN.STRONG.GPU [R14.64], R34 ;  /* 0x000000220e00798e */ /* 0x000fe2000c10e784 */
[----:B------:R-:W-:Y:S02]  /*9050*/  PLOP3.LUT P0, PT, PT, PT, UP2, 0x80, 0x0 ;  /* 0x000000000000781c */ /* 0x000fe40003f0f028 */
        /* <DEDUP_REMOVED lines=12> */
[----:B------:R-:W-:Y:S05]  /*9120*/  LDSM.16.MT88.4 R20, [R3+0x14800] ;  /* 0x014800000314783b */ /* 0x000fea0000004200 */
[----:B------:R-:W4:Y:S05]  /*9130*/  LDSM.16.MT88.4 R24, [R164+0x800] ;  /* 0x00080000a418783b */ /* 0x000f2a0000004200 */
[----:B------:R-:W3:Y:S05]  /*9140*/  LDSM.16.MT88.4 R32, [R3+0x18800] ;  /* 0x018800000320783b */ /* 0x000eea0000004200 */
[----:B------:R-:W3:Y:S05]  /*9150*/  LDSM.16.MT88.4 R28, [R0+0x800] ;  /* 0x00080000001c783b */ /* 0x000eea0000004200 */
[----:B------:R-:W-:Y:S01]  /*9160*/  LDSM.16.MT88.4 R36, [R3+0x19000] ;  /* 0x019000000324783b */ /* 0x000fe20000004200 */
[-C--:B-1----:R-:W-:Y:S04]  /*9170*/  HMMA.16816.F32 R100, R4, R8.reuse, R100 ;  /* 0x000000080464723c */ /* 0x082fe80000001864 */
[----:B------:R-:W-:Y:S04]  /*9180*/  LDSM.16.MT88.4 R40, [R0+0x1000] ;  /* 0x001000000028783b */ /* 0x000fe80000004200 */
        /* <DEDUP_REMOVED lines=220> */
.L_x_709:
        /* <DEDUP_REMOVED lines=19> */
.L_x_710:
[----:B-1----:R-:W2:Y:S01]  /*a080*/  LDL.64 R4, [R1+0x20] ;  /* 0x0000200001047983 */ /* 0x002ea20000100a00 */
[----:B------:R-:W-:Y:S01]  /*a090*/  USHF.L.U32 UR7, UR19, 0x7, URZ ;  /* 0x0000000713077899 */ /* 0x000fe2000800063f */
[----:B------:R-:W-:Y:S01]  /*a0a0*/  BSSY B0, `(.L_x_711) ;  /* 0x000002d000007945 */ /* 0x000fe20003800000 */
[----:B------:R-:W-:Y:S01]  /*a0b0*/  ULDC.64 UR8, c[0x0][0x3a0] ;  /* 0x0000e80000087ab9 */ /* 0x000fe20000000a00 */
[----:B------:R-:W-:Y:S01]  /*a0c0*/  BAR.SYNC.DEFER_BLOCKING 0x0 ;  /* 0x0000000000007b1d */ /* 0x000fe20000010000 */
[----:B------:R-:W-:Y:S02]  /*a0d0*/  USHF.R.S32.HI UR10, URZ, 0x1f, UR7 ;  /* 0x0000001f3f0a7899 */ /* 0x000fe40008011407 */
[----:B------:R-:W-:Y:S01]  /*a0e0*/  IMAD.U32 R13, RZ, RZ, UR7 ;  /* 0x00000007ff0d7e24 */ /* 0x000fe2000f8e00ff */
[----:B------:R-:W-:-:S02]  /*a0f0*/  UIMAD UR6, UR19, -0x80, UR6 ;  /* 0xffffff80130678a4 */ /* 0x000fc4000f8e0206 */
[----:B------:R-:W1:Y:S01]  /*a100*/  S2R R8, SR_TID.X ;  /* 0x0000000000087919 */ /* 0x000e620000002100 */
[----:B------:R-:W-:Y:S02]  /*a110*/  UIMAD UR8, UR10, UR8, URZ ;  /* 0x000000080a0872a4 */ /* 0x000fe4000f8e023f */
[----:B------:R-:W-:Y:S02]  /*a120*/  USHF.R.S32.HI UR13, URZ, 0x1f, UR39 ;  /* 0x0000001f3f0d7899 */ /* 0x000fe40008011427 */
[----:B------:R-:W-:-:S06]  /*a130*/  UIMAD UR8, UR7, UR9, UR8 ;  /* 0x00000009070872a4 */ /* 0x000fcc000f8e0208 */
[----:B------:R-:W-:Y:S01]  /*a140*/  IMAD.U32 R2, RZ, RZ, UR8 ;  /* 0x00000008ff027e24 */ /* 0x000fe2000f8e00ff */
[----:B------:R-:W-:Y:S02]  /*a150*/  ULDC.64 UR8, c[0x0][0x3b8] ;  /* 0x0000ee0000087ab9 */ /* 0x000fe40000000a00 */
[----:B------:R-:W-:Y:S01]  /*a160*/  UIMAD UR8, UR13, UR8, URZ ;  /* 0x000000080d0872a4 */ /* 0x000fe2000f8e023f */
[----:B------:R3:W4:Y:S03]  /*a170*/  LDS.128 R20, [R147+0xd000] ;  /* 0x00d0000093147984 */ /* 0x0007260000000c00 */
[----:B------:R-:W-:Y:S01]  /*a180*/  UIMAD UR8, UR39, UR9, UR8 ;  /* 0x00000009270872a4 */ /* 0x000fe2000f8e0208 */
[----:B------:R3:W2:Y:S01]  /*a190*/  LDS.128 R24, [R147+0xe000] ;  /* 0x00e0000093187984 */ /* 0x0006a20000000c00 */
[----:B-1----:R-:W-:-:S03]  /*a1a0*/  SHF.R.S32.HI R0, RZ, 0x1f, R8 ;  /* 0x0000001fff007819 */ /* 0x002fc60000011408 */
[----:B------:R3:W1:Y:S01]  /*a1b0*/  LDS.128 R28, [R147+0xf000] ;  /* 0x00f00000931c7984 */ /* 0x0006620000000c00 */
[----:B------:R-:W-:-:S03]  /*a1c0*/  LEA.HI R0, R0, R8, RZ, 0x3 ;  /* 0x0000000800007211 */ /* 0x000fc600078f18ff */
[----:B------:R3:W1:Y:S01]  /*a1d0*/  LDS.128 R32, [R147+0x10000] ;  /* 0x0100000093207984 */ /* 0x0006620000000c00 */
[----:B------:R-:W-:-:S03]  /*a1e0*/  SHF.R.S32.HI R0, RZ, 0x3, R0 ;  /* 0x00000003ff007819 */ /* 0x000fc60000011400 */
[----:B------:R3:W1:Y:S01]  /*a1f0*/  LDS.128 R36, [R147+0x11000] ;  /* 0x0110000093247984 */ /* 0x0006620000000c00 */
[----:B------:R-:W-:-:S03]  /*a200*/  ISETP.GE.AND P4, PT, R0, UR6, PT ;  /* 0x0000000600007c0c */ /* 0x000fc6000bf86270 */
[----:B------:R3:W1:Y:S01]  /*a210*/  LDS.128 R40, [R147+0x12000] ;  /* 0x0120000093287984 */ /* 0x0006620000000c00 */
[----:B------:R-:W-:-:S03]  /*a220*/  SHF.R.S32.HI R14, RZ, 0x1f, R0 ;  /* 0x0000001fff0e7819 */ /* 0x000fc60000011400 */
[----:B------:R3:W1:Y:S01]  /*a230*/  LDS.128 R44, [R147+0x13000] ;  /* 0x01300000932c7984 */ /* 0x0006620000000c00 */
[--C-:B--2---:R-:W-:Y:S01]  /*a240*/  SHF.R.S32.HI R7, RZ, 0x1f, R4.reuse ;  /* 0x0000001fff077819 */ /* 0x104fe20000011404 */
[----:B------:R-:W-:-:S04]  /*a250*/  IMAD.MOV.U32 R6, RZ, RZ, R4 ;  /* 0x000000ffff067224 */ /* 0x000fc800078e0004 */
[----:B------:R-:W-:-:S05]  /*a260*/  IMAD.WIDE.U32 R4, R13, c[0x0][0x3a0], R6 ;  /* 0x0000e8000d047a25 */ /* 0x000fca00078e0006 */
[----:B------:R-:W-:-:S04]  /*a270*/  IADD3 R4, P0, R4, UR14, RZ ;  /* 0x0000000e04047c10 */ /* 0x000fc8000ff1e0ff */
[----:B------:R-:W-:Y:S01]  /*a280*/  IADD3.X R5, R5, UR15, R2, P0, !PT ;  /* 0x0000000f05057c10 */ /* 0x000fe200087fe402 */
[----:B------:R-:W-:-:S04]  /*a290*/  IMAD.U32 R2, RZ, RZ, UR39 ;  /* 0x00000027ff027e24 */ /* 0x000fc8000f8e00ff */
[----:B------:R-:W-:-:S05]  /*a2a0*/  IMAD.WIDE.U32 R4, R2, c[0x0][0x3b8], R4 ;  /* 0x0000ee0002047a25 */ /* 0x000fca00078e0004 */
[----:B------:R-:W-:Y:S01]  /*a2b0*/  IADD3 R12, R5, UR8, RZ ;  /* 0x00000008050c7c10 */ /* 0x000fe2000fffe0ff */
[----:B------:R-:W-:Y:S05]  /*a2c0*/  @P4 BRA `(.L_x_712) ;  /* 0x000000a000004947 */ /* 0x000fea0003800000 */
[----:B-1-34-:R-:W1:Y:S01]  /*a2d0*/  LDS.128 R16, [R147+0xc000] ;  /* 0x00c0000093107984 */ /* 0x01ae620000000c00 */
        /* <DEDUP_REMOVED lines=9> */
.L_x_712:
[----:B-1-34-:R-:W-:Y:S05]  /*a370*/  BSYNC B0 ;  /* 0x0000000000007941 */ /* 0x01afea0003800000 */
.L_x_711:
        /* <DEDUP_REMOVED lines=15> */
.L_x_714:
[----:B------:R-:W-:Y:S05]  /*a470*/  BSYNC B0 ;  /* 0x0000000000007941 */ /* 0x000fea0003800000 */
.L_x_713:
        /* <DEDUP_REMOVED lines=15> */
.L_x_716:
[----:B------:R-:W-:Y:S05]  /*a570*/  BSYNC B0 ;  /* 0x0000000000007941 */ /* 0x000fea0003800000 */
.L_x_715:
        /* <DEDUP_REMOVED lines=13> */
[----:B------:R1:W-:Y:S02]  /*a650*/  STG.E.128 [R4.64], R28 ;  /* 0x0000001c04007986 */ /* 0x0003e4000c101d04 */
.L_x_718:
[----:B------:R-:W-:Y:S05]  /*a660*/  BSYNC B0 ;  /* 0x0000000000007941 */ /* 0x000fea0003800000 */
.L_x_717:
        /* <DEDUP_REMOVED lines=25> */
.L_x_720:
[----:B------:R-:W-:Y:S05]  /*a800*/  BSYNC B0 ;  /* 0x0000000000007941 */ /* 0x000fea0003800000 */
.L_x_719:
        /* <DEDUP_REMOVED lines=13> */
.L_x_722:
[----:B------:R-:W-:Y:S05]  /*a8e0*/  BSYNC B0 ;  /* 0x0000000000007941 */ /* 0x000fea0003800000 */
.L_x_721:
        /* <DEDUP_REMOVED lines=13> */
.L_x_724:
[----:B------:R-:W-:Y:S05]  /*a9c0*/  BSYNC B0 ;  /* 0x0000000000007941 */ /* 0x000fea0003800000 */
.L_x_723:
        /* <DEDUP_REMOVED lines=11> */
.L_x_703:
[----:B------:R-:W-:Y:S05]  /*aa80*/  BSYNC B1 ;  /* 0x0000000000017941 */ /* 0x000fea0003800000 */
.L_x_681:
        /* <DEDUP_REMOVED lines=11> */
.L_x_725:
[----:B------:R-:W-:Y:S05]  /*ab40*/  EXIT ;  /* 0x000000000000794d */ /* 0x000fea0003800000 */
.L_x_727:
        /* <DEDUP_REMOVED lines=11> */
.L_x_2463:


//--------------------- .text._ZN5flash44flash_bwd_dq_dk_dv_loop_seqk_parallel_kernelI23Flash_bwd_kernel_traitsILi64ELi128ELi128ELi8ELi4ELi4ELi4ELb0ELb0EN7cutlass6half_tE19Flash_kernel_traitsILi64ELi128ELi128ELi8ES3_EELb0ELb0ELb1ELb1ELb0ELb0ELb0EEEvNS_16Flash_bwd_paramsE --------------------------
	.section	.text._ZN5flash44flash_bwd_dq_dk_dv_loop_seqk_parallel_kernelI23Flash_bwd_kernel_traitsILi64ELi128ELi128ELi8ELi4ELi4ELi4ELb0ELb0EN7cutlass6half_tE19Flash_kernel_traitsILi64ELi128ELi128ELi8ES3_EELb0ELb0ELb1ELb1ELb0ELb0ELb0EEEvNS_16Flash_bwd_paramsE,"ax",@progbits
	.sectioninfo	@"SHI_REGISTERS=255"
	.align	128
        .global         _ZN5flash44flash_bwd_dq_dk_dv_loop_seqk_parallel_kernelI23Flash_bwd_kernel_traitsILi64ELi128ELi128ELi8ELi4ELi4ELi4ELb0ELb0EN7cutlass6half_tE19Flash_kernel_traitsILi64ELi128ELi128ELi8ES3_EELb0ELb0ELb1ELb1ELb0ELb0ELb0EEEvNS_16Flash_bwd_paramsE
        .type           _ZN5flash44flash_bwd_dq_dk_dv_loop_seqk_parallel_kernelI23Flash_bwd_kernel_traitsILi64ELi128ELi128ELi8ELi4ELi4ELi4ELb0ELb0EN7cutlass6half_tE19Flash_kernel_traitsILi64ELi128ELi128ELi8ES3_EELb0ELb0ELb1ELb1ELb0ELb0ELb0EEEvNS_16Flash_bwd_paramsE,@function
        .size           _ZN5flash44flash_bwd_dq_dk_dv_loop_seqk_parallel_kernelI23Flash_bwd_kernel_traitsILi64ELi128ELi128ELi8ELi4ELi4ELi4ELb0ELb0EN7cutlass6half_tE19Flash_kernel_traitsILi64ELi128ELi128ELi8ES3_EELb0ELb0ELb1ELb1ELb0ELb0ELb0EEEvNS_16Flash_bwd_paramsE,(.L_x_2464 - _ZN5flash44flash_bwd_dq_dk_dv_loop_seqk_parallel_kernelI23Flash_bwd_kernel_traitsILi64ELi128ELi128ELi8ELi4ELi4ELi4ELb0ELb0EN7cutlass6half_tE19Flash_kernel_traitsILi64ELi128ELi128ELi8ES3_EELb0ELb0ELb1ELb1ELb0ELb0ELb0EEEvNS_16Flash_bwd_paramsE)
        .other          _ZN5flash44flash_bwd_dq_dk_dv_loop_seqk_parallel_kernelI23Flash_bwd_kernel_traitsILi64ELi128ELi128ELi8ELi4ELi4ELi4ELb0ELb0EN7cutlass6half_tE19Flash_kernel_traitsILi64ELi128ELi128ELi8ES3_EELb0ELb0ELb1ELb1ELb0ELb0ELb0EEEvNS_16Flash_bwd_paramsE,@"STO_CUDA_ENTRY STV_DEFAULT"
_ZN5flash44flash_bwd_dq_dk_dv_loop_seqk_parallel_kernelI23Flash_bwd_kernel_traitsILi64ELi128ELi128ELi8ELi4ELi4ELi4ELb0ELb0EN7cutlass6half_tE19Flash_kernel_traitsILi64ELi128ELi128ELi8ES3_EELb0ELb0ELb1ELb1ELb0ELb0ELb0EEEvNS_16Flash_bwd_paramsE:
.text._ZN5flash44flash_bwd_dq_dk_dv_loop_seqk_parallel_kernelI23Flash_bwd_kernel_traitsILi64ELi128ELi128ELi8ELi4ELi4ELi4ELb0ELb0EN7cutlass6half_tE19Flash_kernel_traitsILi64ELi128ELi128ELi8ES3_EELb0ELb0ELb1ELb1ELb0ELb0ELb0EEEvNS_16Flash_bwd_paramsE:
        /* <DEDUP_REMOVED lines=23> */
[----:B------:R-:W-:Y:S02]  /*0170*/  ULDC UR13, c[0x0][0x194] ;  /* 0x00006500000d7ab9 */ /* 0x000fe40000000800 */
[----:B------:R-:W-:Y:S02]  /*0180*/  UIMAD UR7, UR13, 0xc0, URZ ;  /* 0x000000c00d0778a4 */ /* 0x000fe4000f8e023f */
[----:B------:R-:W-:Y:S02]  /*0190*/  ULDC.U8 UR8, c[0x0][0x328] ;  /* 0x0000ca0000087ab9 */ /* 0x000fe40000000000 */
[----:B------:R-:W-:Y:S01]  /*01a0*/  UISETP.NE.AND UP5, UPT, UR8, URZ, UPT ;  /* 0x0000003f0800728c */ /* 0x000fe2000bfa5270 */
[----:B-1----:R-:W-:Y:S01]  /*01b0*/  SHF.R.S32.HI R10, RZ, 0x1f, R12 ;  /* 0x0000001fff0a7819 */ /* 0x002fe2000001140c */
[----:B--2---:R-:W-:-:S02]  /*01c0*/  ULOP3.LUT UR5, UR40, UR4, URZ, 0x3c, !UPT ;  /* 0x0000000428057292 */ /* 0x004fc4000f8e3c3f */
[----:B------:R-:W-:Y:S01]  /*01d0*/  USHF.R.S32.HI UR4, URZ, 0x1f, UR40 ;  /* 0x0000001f3f047899 */ /* 0x000fe20008011428 */
[CC--:B------:R-:W-:Y:S01]  /*01e0*/  LEA.HI R9, R10.reuse, R12.reuse, RZ, 0x4 ;  /* 0x0000000c0a097211 */ /* 0x0c0fe200078f20ff */
[----:B------:R-:W-:Y:S01]  /*01f0*/  ULDC UR15, c[0x0][0x224] ;  /* 0x00008900000f7ab9 */ /* 0x000fe20000000800 */
[----:B------:R-:W-:Y:S01]  /*0200*/  LEA.HI R4, R10, R12, RZ, 0x5 ;  /* 0x0000000c0a047211 */ /* 0x000fe200078f28ff */
[----:B------:R-:W-:Y:S01]  /*0210*/  ULDC UR52, c[0x0][0x22c] ;  /* 0x00008b0000347ab9 */ /* 0x000fe20000000800 */
[----:B------:R-:W-:Y:S01]  /*0220*/  SHF.R.S32.HI R2, RZ, 0x4, R9 ;  /* 0x00000004ff027819 */ /* 0x000fe20000011409 */
[----:B------:R-:W-:Y:S01]  /*0230*/  ULDC UR42, c[0x0][0x1c0] ;  /* 0x00007000002a7ab9 */ /* 0x000fe20000000800 */
[--C-:B------:R-:W-:Y:S01]  /*0240*/  SHF.R.S32.HI R6, RZ, 0x5, R4.reuse ;  /* 0x00000005ff067819 */ /* 0x100fe20000011404 */
[----:B------:R-:W-:Y:S01]  /*0250*/  ULDC UR11, c[0x0][0x1c0] ;  /* 0x00007000000b7ab9 */ /* 0x000fe20000000800 */
[----:B------:R-:W-:Y:S01]  /*0260*/  LEA.HI R0, R9, R2, RZ, 0x1 ;  /* 0x0000000209007211 */ /* 0x000fe200078f08ff */
[----:B------:R-:W-:Y:S01]  /*0270*/  UIMAD.WIDE UR42, UR52, UR42, URZ ;  /* 0x0000002a342a72a5 */ /* 0x000fe2000f8e023f */
[----:B------:R-:W-:Y:S01]  /*0280*/  SHF.R.S32.HI R3, RZ, 0x1f, R4 ;  /* 0x0000001fff037819 */ /* 0x000fe20000011404 */
[----:B------:R-:W-:Y:S01]  /*0290*/  UIMAD UR53, UR40, UR52, URZ ;  /* 0x00000034283572a4 */ /* 0x000fe2000f8e023f */
[----:B------:R-:W-:Y:S01]  /*02a0*/  LOP3.LUT R0, R0, 0xfffffffe, RZ, 0xc0, !PT ;  /* 0xfffffffe00007812 */ /* 0x000fe200078ec0ff */
[----:B------:R-:W-:Y:S01]  /*02b0*/  UIMAD UR52, UR52, UR11, URZ ;  /* 0x0000000b343472a4 */ /* 0x000fe2000f8e023f */
[CC--:B------:R-:W-:Y:S01]  /*02c0*/  LEA.HI R15, R10.reuse, R12.reuse, RZ, 0x2 ;  /* 0x0000000c0a0f7211 */ /* 0x0c0fe200078f10ff */
[----:B------:R-:W-:Y:S01]  /*02d0*/  ULDC UR14, c[0x0][0x1c0] ;  /* 0x00007000000e7ab9 */ /* 0x000fe20000000800 */
[----:B------:R-:W-:Y:S01]  /*02e0*/  LEA.HI R14, R10, R12, RZ, 0x3 ;  /* 0x0000000c0a0e7211 */ /* 0x000fe200078f18ff */
[----:B------:R-:W-:Y:S01]  /*02f0*/  IMAD.IADD R11, R2, 0x1, -R0 ;  /* 0x00000001020b7824 */ /* 0x000fe200078e0a00 */
[----:B------:R-:W-:Y:S01]  /*0300*/  LEA.HI R0, R3, R6, RZ, 0x2 ;  /* 0x0000000603007211 */ /* 0x000fe200078f10ff */
[----:B------:R-:W-:Y:S01]  /*0310*/  ULDC UR10, c[0x0][0x1c0] ;  /* 0x00007000000a7ab9 */ /* 0x000fe20000000800 */
[--C-:B------:R-:W-:Y:S01]  /*0320*/  SHF.R.S32.HI R5, RZ, 0x2, R15.reuse ;  /* 0x00000002ff057819 */ /* 0x100fe2000001140f */
[----:B---3--:R-:W-:Y:S01]  /*0330*/  UIMAD.WIDE.U32 UR50, UR38, UR15, URZ ;  /* 0x0000000f263272a5 */ /* 0x008fe2000f8e003f */
[----:B------:R-:W-:Y:S01]  /*0340*/  SHF.R.S32.HI R3, RZ, 0x1f, R15 ;  /* 0x0000001fff037819 */ /* 0x000fe2000001140f */
[----:B------:R-:W-:Y:S01]  /*0350*/  USHF.L.U32 UR47, UR52, 0x7, URZ ;  /* 0x00000007342f7899 */ /* 0x000fe2000800063f */
[----:B------:R-:W-:Y:S01]  /*0360*/  LOP3.LUT R2, R0, 0xfffffffc, RZ, 0xc0, !PT ;  /* 0xfffffffc00027812 */ /* 0x000fe200078ec0ff */
[----:B------:R-:W-:Y:S01]  /*0370*/  ULDC UR55, c[0x0][0x214] ;  /* 0x0000850000377ab9 */ /* 0x000fe20000000800 */
[----:B------:R-:W-:Y:S01]  /*0380*/  LEA.HI R0, R3, R5, RZ, 0x3 ;  /* 0x0000000503007211 */ /* 0x000fe200078f18ff */
[----:B------:R-:W-:Y:S01]  /*0390*/  ULDC.U8 UR9, c[0x0][0x3d0] ;  /* 0x0000f40000097ab9 */ /* 0x000fe20000000000 */
[----:B------:R-:W-:Y:S01]  /*03a0*/  SHF.R.S32.HI R3, RZ, 0x3, R14 ;  /* 0x00000003ff037819 */ /* 0x000fe2000001140e */
[----:B------:R-:W-:Y:S01]  /*03b0*/  IMAD.IADD R8, R6, 0x1, -R2 ;  /* 0x0000000106087824 */ /* 0x000fe200078e0a02 */
[----:B------:R-:W-:Y:S01]  /*03c0*/  LOP3.LUT R0, R0, 0xfffffff8, RZ, 0xc0, !PT ;  /* 0xfffffff800007812 */ /* 0x000fe200078ec0ff */
[----:B------:R-:W-:Y:S01]  /*03d0*/  ULDC UR56, c[0x0][0x224] ;  /* 0x0000890000387ab9 */ /* 0x000fe20000000800 */
[----:B------:R-:W-:Y:S01]  /*03e0*/  LOP3.LUT R2, R4, 0xffffffe0, RZ, 0xc0, !PT ;  /* 0xffffffe004027812 */ /* 0x000fe200078ec0ff */
[----:B------:R-:W-:Y:S01]  /*03f0*/  @UP5 UIMAD UR60, UR38, UR55, URZ ;  /* 0x00000037263c52a4 */ /* 0x000fe2000f8e023f */
[----:B------:R-:W-:Y:S01]  /*0400*/  LOP3.LUT R4, R14, 0xfffffff8, RZ, 0xc0, !PT ;  /* 0xfffffff80e047812 */ /* 0x000fe200078ec0ff */
[----:B------:R-:W-:Y:S01]  /*0410*/  IMAD.IADD R7, R5, 0x1, -R0 ;  /* 0x0000000105077824 */ /* 0x000fe200078e0a00 */
[----:B------:R-:W-:Y:S01]  /*0420*/  ULDC UR46, c[0x0][0x2e8] ;  /* 0x0000ba00002e7ab9 */ /* 0x000fe20000000800 */
[----:B------:R-:W-:Y:S01]  /*0430*/  IMAD.IADD R0, R12, 0x1, -R2 ;  /* 0x000000010c007824 */ /* 0x000fe200078e0a02 */
[----:B------:R-:W-:-:S02]  /*0440*/  ULDC UR45, c[0x0][0x2e8] ;  /* 0x0000ba00002d7ab9 */ /* 0x000fc40000000800 */
[----:B------:R-:W-:Y:S02]  /*0450*/  UISETP.NE.AND UP6, UPT, UR9, URZ, UPT ;  /* 0x0000003f0900728c */ /* 0x000fe4000bfc5270 */
[----:B------:R-:W-:Y:S01]  /*0460*/  SHF.R.S32.HI R2, RZ, 0x1f, R0 ;  /* 0x0000001fff027819 */ /* 0x000fe20000011400 */
[----:B------:R-:W-:Y:S02]  /*0470*/  UIMAD.WIDE.U32 UR48, UR42, UR50, URZ ;  /* 0x000000322a3072a5 */ /* 0x000fe4000f8e003f */
[----:B------:R-:W-:Y:S01]  /*0480*/  UIMAD UR57, UR43, UR50, URZ ;  /* 0x000000322b3972a4 */ /* 0x000fe2000f8e023f */
[----:B------:R-:W-:Y:S01]  /*0490*/  LEA.HI R247, R2, R0, RZ, 0x2 ;  /* 0x0000000002f77211 */ /* 0x000fe200078f10ff */
[----:B------:R-:W-:Y:S01]  /*04a0*/  IMAD.SHL.U32 R2, R3, 0x40, RZ ;  /* 0x0000004003027824 */ /* 0x000fe200078e00ff */
[----:B------:R-:W-:Y:S01]  /*04b0*/  LOP3.LUT R3, R9, 0xfffffff0, RZ, 0xc0, !PT ;  /* 0xfffffff009037812 */ /* 0x000fe200078ec0ff */
[----:B------:R-:W-:Y:S01]  /*04c0*/  IMAD.IADD R0, R12, 0x1, -R4 ;  /* 0x000000010c007824 */ /* 0x000fe200078e0a04 */
[----:B------:R-:W-:-:S02]  /*04d0*/  USHF.R.S32.HI UR59, URZ, 0x1f, UR53 ;  /* 0x0000001f3f3b7899 */ /* 0x000fc40008011435 */
[----:B------:R-:W-:Y:S01]  /*04e0*/  LOP3.LUT R2, R2, 0x1c0, RZ, 0xc0, !PT ;  /* 0x000001c002027812 */ /* 0x000fe200078ec0ff */
[C---:B------:R-:W-:Y:S01]  /*04f0*/  IMAD.SHL.U32 R210, R0.reuse, 0x8, RZ ;  /* 0x0000000800d27824 */ /* 0x040fe200078e00ff */
[----:B------:R-:W-:Y:S01]  /*0500*/  LOP3.LUT P4, RZ, R0, 0x2, RZ, 0xc0, !PT ;  /* 0x0000000200ff7812 */ /* 0x000fe2000788c0ff */
[----:B------:R-:W-:Y:S01]  /*0510*/  USHF.R.S32.HI UR54, URZ, 0x1f, UR47 ;  /* 0x0000001f3f367899 */ /* 0x000fe2000801142f */
[----:B------:R-:W-:Y:S02]  /*0520*/  SHF.R.U32.HI R5, RZ, 0x3, R2 ;  /* 0x00000003ff057819 */ /* 0x000fe40000011602 */
[----:B------:R-:W-:Y:S01]  /*0530*/  LOP3.LUT R4, R2, 0x38, R210, 0xf8, !PT ;  /* 0x0000003802047812 */ /* 0x000fe200078ef8d2 */
[----:B------:R-:W-:Y:S01]  /*0540*/  IMAD.IADD R2, R12, 0x1, -R3 ;  /* 0x000000010c027824 */ /* 0x000fe200078e0a03 */
[C---:B------:R-:W-:Y:S01]  /*0550*/  LOP3.LUT P3, RZ, R0.reuse, 0x4, RZ, 0xc0, !PT ;  /* 0x0000000400ff7812 */ /* 0x040fe2000786c0ff */
[----:B------:R-:W-:Y:S01]  /*0560*/  IMAD.SHL.U32 R0, R0, 0x40, RZ ;  /* 0x0000004000007824 */ /* 0x000fe200078e00ff */
[----:B------:R-:W-:-:S02]  /*0570*/  LOP3.LUT R4, R4, R5, RZ, 0x3c, !PT ;  /* 0x0000000504047212 */ /* 0x000fc400078e3cff */
[----:B------:R-:W-:Y:S02]  /*0580*/  SHF.R.S32.HI R3, RZ, 0x1f, R2 ;  /* 0x0000001fff037819 */ /* 0x000fe40000011402 */
[----:B------:R-:W-:Y:S02]  /*0590*/  LEA.HI R5, R10, R12, RZ, 0x6 ;  /* 0x0000000c0a057211 */ /* 0x000fe400078f30ff */
[----:B------:R-:W-:Y:S02]  /*05a0*/  LEA.HI R9, R3, R2, RZ, 0x3 ;  /* 0x0000000203097211 */ /* 0x000fe400078f18ff */
[----:B------:R-:W-:Y:S01]  /*05b0*/  LOP3.LUT R0, R0, 0x1c0, RZ, 0xc0, !PT ;  /* 0x000001c000007812 */ /* 0x000fe200078ec0ff */
[----:B------:R-:W-:Y:S01]  /*05c0*/  IMAD.SHL.U32 R5, R5, 0x8, RZ ;  /* 0x0000000805057824 */ /* 0x000fe200078e00ff */
[----:B------:R-:W-:Y:S02]  /*05d0*/  LOP3.LUT R3, R9, 0xfffffff8, RZ, 0xc0, !PT ;  /* 0xfffffff809037812 */ /* 0x000fe400078ec0ff */
[----:B------:R-:W-:-:S02]  /*05e0*/  LOP3.LUT R158, R0, 0x8, R14, 0xf8, !PT ;  /* 0x00000008009e7812 */ /* 0x000fc400078ef80e */
[----:B------:R-:W-:Y:S01]  /*05f0*/  SEL R160, R205, 0xffffffe0, !P4 ;  /* 0xffffffe0cda07807 */ /* 0x000fe20006000000 */
[----:B------:R-:W-:Y:S01]  /*0600*/  IMAD.IADD R13, R2, 0x1, -R3 ;  /* 0x00000001020d7824 */ /* 0x000fe200078e0a03 */
[----:B------:R-:W-:Y:S01]  /*0610*/  LOP3.LUT R2, R4, 0xfffffe00, R5, 0xf8, !PT ;  /* 0xfffffe0004027812 */ /* 0x000fe200078ef805 */
[----:B------:R-:W-:Y:S01]  /*0620*/  IMAD.U32 R3, RZ, RZ, UR5 ;  /* 0x00000005ff037e24 */ /* 0x000fe2000f8e00ff */
[----:B------:R-:W-:Y:S01]  /*0630*/  SHF.R.U32.HI R5, RZ, 0x3, R0 ;  /* 0x00000003ff057819 */ /* 0x000fe20000011600 */
[----:B------:R-:W-:Y:S01]  /*0640*/  IMAD.SHL.U32 R4, R11, 0x200, RZ ;  /* 0x000002000b047824 */ /* 0x000fe200078e00ff */
[----:B------:R-:W-:Y:S01]  /*0650*/  USHF.R.S32.HI UR5, URZ, 0x1f, UR15 ;  /* 0x0000001f3f057899 */ /* 0x000fe2000801140f */
[----:B------:R1:W-:Y:S01]  /*0660*/  STL [R1], R2 ;  /* 0x0000000201007387 */ /* 0x0003e20000100800 */
[----:B------:R-:W-:Y:S02]  /*0670*/  LOP3.LUT R158, R158, R5, RZ, 0x3c, !PT ;  /* 0x000000059e9e7212 */ /* 0x000fe400078e3cff */
[----:B------:R-:W-:Y:S01]  /*0680*/  UIMAD UR58, UR5, UR38, URZ ;  /* 0x00000026053a72a4 */ /* 0x000fe2000f8e023f */
[----:B------:R2:W-:Y:S01]  /*0690*/  STL [R1+0x44], R3 ;  /* 0x0000440301007387 */ /* 0x0005e20000100800 */
[----:B------:R-:W-:-:S04]  /*06a0*/  @!UP5 UIMAD UR5, UR38, UR14, UR40 ;  /* 0x0000000e2605d2a4 */ /* 0x000fc8000f8e0228 */
[----:B------:R-:W-:Y:S01]  /*06b0*/  @!UP5 UIMAD UR55, UR5, UR55, URZ ;  /* 0x000000370537d2a4 */ /* 0x000fe2000f8e023f */
[C---:B-1----:R-:W-:Y:S01]  /*06c0*/  LOP3.LUT R2, R7.reuse, 0x1, RZ, 0xc0, !PT ;  /* 0x0000000107027812 */ /* 0x042fe200078ec0ff */
[----:B--2---:R-:W-:Y:S01]  /*06d0*/  IMAD.U32 R3, RZ, RZ, UR4 ;  /* 0x00000004ff037e24 */ /* 0x004fe2000f8e00ff */
[----:B------:R-:W-:Y:S01]  /*06e0*/  LEA.HI R3, R10, R12, RZ, 0x7 ;  /* 0x0000000c0a037211 */ /* 0x000fe200078f38ff */
[----:B------:R-:W-:Y:S01]  /*06f0*/  USHF.L.U32 UR4, UR38, 0x7, URZ ;  /* 0x0000000726047899 */ /* 0x000fe2000800063f */
[----:B------:R-:W-:Y:S01]  /*0700*/  ISETP.NE.U32.AND P0, PT, R2, 0x1, PT ;  /* 0x000000010200780c */ /* 0x000fe20003f05070 */
[----:B------:R-:W-:Y:S01]  /*0710*/  IMAD.SHL.U32 R10, R12, 0x2, RZ ;  /* 0x000000020c0a7824 */ /* 0x000fe200078e00ff */
[----:B------:R-:W-:Y:S01]  /*0720*/  SHF.R.S32.HI R2, RZ, 0x7, R3 ;  /* 0x00000007ff027819 */ /* 0x000fe20000011403 */
[----:B------:R-:W-:Y:S01]  /*0730*/  IMAD.SHL.U32 R3, R8, 0x10, RZ ;  /* 0x0000001008037824 */ /* 0x000fe200078e00ff */
[----:B------:R-:W-:Y:S02]  /*0740*/  R2P PR, R7, 0x6 ;  /* 0x0000000607007804 */ /* 0x000fe40000000000 */
[----:B------:R-:W-:-:S02]  /*0750*/  LOP3.LUT R10, R10, 0x6, RZ, 0xc0, !PT ;  /* 0x000000060a0a7812 */ /* 0x000fc400078ec0ff */
[----:B------:R-:W-:Y:S01]  /*0760*/  LOP3.LUT R6, R0, 0x30, R3, 0xf8, !PT ;  /* 0x0000003000067812 */ /* 0x000fe200078ef803 */
[----:B------:R-:W-:Y:S01]  /*0770*/  IMAD R0, R2, 0x1000, R4 ;  /* 0x0000100002007824 */ /* 0x000fe200078e0204 */
[----:B------:R-:W-:Y:S02]  /*0780*/  LEA.HI.SX32 R247, R247, R3, 0x1e ;  /* 0x00000003f7f77211 */ /* 0x000fe400078ff2ff */
[----:B------:R-:W-:Y:S01]  /*0790*/  LOP3.LUT R3, R6, 0x8, R14, 0xf8, !PT ;  /* 0x0000000806037812 */ /* 0x000fe200078ef80e */
[----:B------:R-:W-:Y:S01]  /*07a0*/  IMAD.IADD R158, R0, 0x1, R158 ;  /* 0x00000001009e7824 */ /* 0x000fe200078e029e */
[----:B------:R-:W-:Y:S01]  /*07b0*/  LOP3.LUT R0, R15, 0x7ffffffc, RZ, 0xc0, !PT ;  /* 0x7ffffffc0f007812 */ /* 0x000fe200078ec0ff */
[----:B------:R-:W-:Y:S01]  /*07c0*/  IMAD.U32 R6, RZ, RZ, UR4 ;  /* 0x00000004ff067e24 */ /* 0x000fe2000f8e00ff */
[----:B------:R-:W-:Y:S01]  /*07d0*/  LOP3.LUT R5, R4, R3, R5, 0xf6, !PT ;  /* 0x0000000304057212 */ /* 0x000fe200078ef605 */
[----:B------:R-:W-:Y:S01]  /*07e0*/  IMAD.SHL.U32 R3, R2, 0x8, RZ ;  /* 0x0000000802037824 */ /* 0x000fe200078e00ff */
[----:B------:R-:W-:Y:S01]  /*07f0*/  SEL R205, R205, 0xffffffe0, !P1 ;  /* 0xffffffe0cdcd7807 */ /* 0x000fe20004800000 */
[----:B------:R-:W-:Y:S01]  /*0800*/  IMAD.IADD R6, R12, 0x1, -R0 ;  /* 0x000000010c067824 */ /* 0x000fe200078e0a00 */
[----:B------:R-:W-:Y:S01]  /*0810*/  SEL R203, R203, 0x10, !P0 ;  /* 0x00000010cbcb7807 */ /* 0x000fe20004000000 */
[----:B------:R-:W-:Y:S01]  /*0820*/  IMAD.SHL.U32 R0, R7, 0x40, RZ ;  /* 0x0000004007007824 */ /* 0x000fe200078e00ff */
[----:B------:R-:W-:Y:S01]  /*0830*/  LOP3.LUT R3, R3, 0x8, RZ, 0xc0, !PT ;  /* 0x0000000803037812 */ /* 0x000fe200078ec0ff */
[----:B------:R-:W-:Y:S01]  /*0840*/  IMAD.SHL.U32 R6, R6, 0x2, RZ ;  /* 0x0000000206067824 */ /* 0x000fe200078e00ff */
[----:B------:R-:W-:Y:S01]  /*0850*/  UIMAD UR4, UR38, UR10, UR40 ;  /* 0x0000000a260472a4 */ /* 0x000fe2000f8e0228 */
[----:B------:R-:W-:Y:S01]  /*0860*/  IMAD.SHL.U32 R7, R11, 0x10, RZ ;  /* 0x000000100b077824 */ /* 0x000fe200078e00ff */
[----:B------:R-:W-:Y:S01]  /*0870*/  LOP3.LUT R0, R0, 0x1c0, RZ, 0xc0, !PT ;  /* 0x000001c000007812 */ /* 0x000fe200078ec0ff */
[C---:B------:R-:W-:Y:S01]  /*0880*/  IMAD R12, R2.reuse, 0x40, R10 ;  /* 0x00000040020c7824 */ /* 0x040fe200078e020a */
[----:B------:R-:W-:Y:S01]  /*0890*/  UIMAD UR56, UR4, UR56, URZ ;  /* 0x00000038043872a4 */ /* 0x000fe2000f8e023f */
        /* <DEDUP_REMOVED lines=26> */
[----:B------:R1:W-:Y:S01]  /*0a40*/  STL [R1+0x3c], R3 ;  /* 0x00003c0301007387 */ /* 0x0003e20000100800 */
[----:B------:R-:W-:Y:S01]  /*0a50*/  ULDC.64 UR6, c[0x0][0x118] ;  /* 0x0000460000067ab9 */ /* 0x000fe20000000a00 */
        /* <DEDUP_REMOVED lines=55> */
.L_x_806:
        /* <DEDUP_REMOVED lines=54> */
.L_x_728:
        /* <DEDUP_REMOVED lines=23> */
[----:B------:R-:W-:Y:S02]  /*12a0*/  ULDC.64 UR14, c[0x0][0x190] ;  /* 0x00006400000e7ab9 */ /* 0x000fe40000000a00 */
[----:B------:R-:W-:Y:S02]  /*12b0*/  UIMAD.WIDE.U32 UR12, UR38, UR8, URZ ;  /* 0x00000008260c72a5 */ /* 0x000fe4000f8e003f */
[----:B------:R-:W-:Y:S02]  /*12c0*/  UIMAD UR4, UR38, UR9, UR4 ;  /* 0x00000009260472a4 */ /* 0x000fe4000f8e0204 */
[----:B------:R-:W-:-:S02]  /*12d0*/  UISETP.NE.AND UP3, UPT, UR16, -0x1, UPT ;  /* 0xffffffff1000788c */ /* 0x000fc4000bf65270 */
[----:B------:R-:W-:Y:S02]  /*12e0*/  UIMAD.WIDE.U32 UR8, UR16, UR14, URZ ;  /* 0x0000000e100872a5 */ /* 0x000fe4000f8e003f */
[----:B------:R-:W-:Y:S02]  /*12f0*/  UIADD3 UR39, UR13, UR4, URZ ;  /* 0x000000040d277290 */ /* 0x000fe4000fffe03f */
[----:B------:R-:W-:Y:S02]  /*1300*/  USEL UR41, UR12, UR8, !UP3 ;  /* 0x000000080c297287 */ /* 0x000fe4000d800000 */
[----:B------:R-:W-:Y:S02]  /*1310*/  UIADD3 UR8, UR10, 0x80, UR20 ;  /* 0x000000800a087890 */ /* 0x000fe4000fffe014 */
[----:B------:R-:W-:Y:S02]  /*1320*/  ULDC UR11, c[0x0][0x2e4] ;  /* 0x0000b900000b7ab9 */ /* 0x000fe40000000800 */
        /* <DEDUP_REMOVED lines=35> */
.L_x_730:
        /* <DEDUP_REMOVED lines=18> */
.L_x_731:
[----:B------:R-:W2:Y:S01]  /*1680*/  LDL R0, [R1+0x44] ;  /* 0x0000440001007983 */ /* 0x000ea20000100800 */
        /* <DEDUP_REMOVED lines=18> */
[----:B------:R-:W3:Y:S01]  /*17b0*/  S2UR UR11, SR_CTAID.X ;  /* 0x00000000000b79c3 */ /* 0x000ee20000002500 */
        /* <DEDUP_REMOVED lines=10> */
[----:B------:R-:W-:-:S04]  /*1860*/  USHF.L.U64.HI UR4, UR38, 0x7, UR44 ;  /* 0x0000000726047899 */ /* 0x000fc8000801022c */
[----:B------:R-:W-:Y:S02]  /*1870*/  USEL UR4, UR4, URZ, UP1 ;  /* 0x0000003f04047287 */ /* 0x000fe40008800000 */
[----:B---3--:R-:W-:Y:S01]  /*1880*/  UIMAD.WIDE.U32 UR8, UR11, UR12, URZ ;  /* 0x0000000c0b0872a5 */ /* 0x008fe2000f8e003f */
[----:B-1----:R-:W-:-:S03]  /*1890*/  IMAD.MOV.U32 R4, RZ, RZ, RZ ;  /* 0x000000ffff047224 */ /* 0x002fc600078e00ff */
[----:B------:R-:W-:Y:S02]  /*18a0*/  UIMAD UR12, UR11, UR13, UR9 ;  /* 0x0000000d0b0c72a4 */ /* 0x000fe4000f8e0209 */
[----:B------:R-:W-:Y:S02]  /*18b0*/  USHF.L.U32 UR11, UR38, 0x7, URZ ;  /* 0x00000007260b7899 */ /* 0x000fe4000800063f */
[----:B------:R-:W-:Y:S02]  /*18c0*/  USEL UR18, UR8, URZ, UP6 ;  /* 0x0000003f08127287 */ /* 0x000fe4000b000000 */
[----:B------:R-:W-:Y:S02]  /*18d0*/  USEL UR8, UR11, URZ, UP1 ;  /* 0x0000003f0b087287 */ /* 0x000fe40008800000 */
[----:B------:R-:W-:Y:S02]  /*18e0*/  USEL UR12, UR12, URZ, UP6 ;  /* 0x0000003f0c0c7287 */ /* 0x000fe4000b000000 */
[----:B------:R-:W-:-:S04]  /*18f0*/  UIADD3 UR8, UP1, UR17, UR8, URZ ;  /* 0x0000000811087290 */ /* 0x000fc8000ff3e03f */
        /* <DEDUP_REMOVED lines=33> */
.L_x_732:
[----:B------:R-:W-:Y:S02]  /*1b10*/  UMOV UR13, UR56 ;  /* 0x00000038000d7c82 */ /* 0x000fe40008000000 */
.L_x_733:
        /* <DEDUP_REMOVED lines=13> */
[----:B------:R-:W-:Y:S02]  /*1bf0*/  UMOV UR18, 0x4 ;  /* 0x0000000400127882 */ /* 0x000fe40000000000 */
[----:B------:R-:W-:Y:S02]  /*1c00*/  UIMAD UR24, UR40, UR9, UR4 ;  /* 0x00000009281872a4 */ /* 0x000fe4000f8e0204 */
[----:B------:R-:W-:Y:S02]  /*1c10*/  ULDC.64 UR6, c[0x0][0x200] ;  /* 0x0000800000067ab9 */ /* 0x000fe40000000a00 */
[----:B------:R-:W-:Y:S02]  /*1c20*/  ULDC.64 UR8, c[0x0][0x378] ;  /* 0x0000de0000087ab9 */ /* 0x000fe40000000a00 */
[----:B------:R-:W-:Y:S01]  /*1c30*/  UIMAD UR4, UR16, UR8, URZ ;  /* 0x00000008100472a4 */ /* 0x000fe2000f8e023f */
[----:B-1----:R-:W-:Y:S01]  /*1c40*/  SHF.R.S32.HI R20, RZ, 0x1f, R19 ;  /* 0x0000001fff147819 */ /* 0x002fe20000011413 */
[----:B------:R-:W-:-:S02]  /*1c50*/  ULDC UR19, c[0x0][0x2e8] ;  /* 0x0000ba0000137ab9 */ /* 0x000fc40000000800 */
[----:B------:R-:W-:Y:S01]  /*1c60*/  UIMAD UR12, UR40, UR9, UR4 ;  /* 0x00000009280c72a4 */ /* 0x000fe2000f8e0204 */
[----:B------:R-:W-:Y:S02]  /*1c70*/  LEA.HI R0, R20, R19, RZ, 0x3 ;  /* 0x0000001314007211 */ /* 0x000fe400078f18ff */
        /* <DEDUP_REMOVED lines=11> */
[----:B------:R-:W-:Y:S01]  /*1d30*/  IMAD.WIDE.U32 R4, R2, c[0x0][0x190], R210 ;  /* 0x0000640002047a25 */ /* 0x000fe200078e00d2 */
[----:B------:R-:W-:Y:S02]  /*1d40*/  UMOV UR16, UR8 ;  /* 0x0000000800107c82 */ /* 0x000fe40008000000 */
[----:B------:R-:W-:Y:S01]  /*1d50*/  UIADD3 UR8, UR17, UR13, URZ ;  /* 0x0000000d11087290 */ /* 0x000fe2000fffe03f */
[----:B------:R-:W-:Y:S01]  /*1d60*/  IMAD R7, R7, c[0x0][0x190], RZ ;  /* 0x0000640007077a24 */ /* 0x000fe200078e02ff */
[----:B------:R-:W-:Y:S01]  /*1d70*/  UMOV UR15, UR9 ;  /* 0x00000009000f7c82 */ /* 0x000fe20008000000 */
[----:B------:R-:W-:Y:S01]  /*1d80*/  IADD3 R6, P0, R4, UR41, RZ ;  /* 0x0000002904067c10 */ /* 0x000fe2000ff1e0ff */
[----:B------:R-:W-:Y:S01]  /*1d90*/  UIMAD.WIDE UR8, UR8, UR18, UR6 ;  /* 0x00000012080872a5 */ /* 0x000fe2000f8e0206 */
[----:B------:R-:W-:Y:S01]  /*1da0*/  IMAD R2, R2, c[0x0][0x194], R7 ;  /* 0x0000650002027a24 */ /* 0x000fe200078e0207 */
[----:B------:R1:W2:Y:S01]  /*1db0*/  R2UR UR6, R8 ;  /* 0x00000000080673c2 */ /* 0x0002a200000e0000 */
[----:B------:R-:W-:-:S03]  /*1dc0*/  UIADD3 UR4, UR4, -UR19, URZ ;  /* 0x8000001304047290 */ /* 0x000fc6000fffe03f */
[----:B------:R-:W-:Y:S01]  /*1dd0*/  IADD3.X R7, R5, UR39, R2, P0, !PT ;  /* 0x0000002705077c10 */ /* 0x000fe200087fe402 */
        /* <DEDUP_REMOVED lines=56> */
.L_x_735:
        /* <DEDUP_REMOVED lines=18> */
.L_x_736:
        /* <DEDUP_REMOVED lines=29> */
.L_x_738:
[----:B------:R-:W-:Y:S05]  /*2450*/  BSYNC B0 ;  /* 0x0000000000007941 */ /* 0x000fea0003800000 */
.L_x_737:
        /* <DEDUP_REMOVED lines=15> */
.L_x_740:
[----:B------:R-:W-:Y:S05]  /*2550*/  BSYNC B0 ;  /* 0x0000000000007941 */ /* 0x000fea0003800000 */
.L_x_739:
        /* <DEDUP_REMOVED lines=15> */
.L_x_742:
[----:B------:R-:W-:Y:S05]  /*2650*/  BSYNC B0 ;  /* 0x0000000000007941 */ /* 0x000fea0003800000 */
.L_x_741:
        /* <DEDUP_REMOVED lines=14> */
.L_x_744:
[----:B------:R-:W-:Y:S05]  /*2740*/  BSYNC B0 ;  /* 0x0000000000007941 */ /* 0x000fea0003800000 */
.L_x_743:
        /* <DEDUP_REMOVED lines=25> */
.L_x_746:
[----:B------:R-:W-:Y:S05]  /*28e0*/  BSYNC B0 ;  /* 0x0000000000007941 */ /* 0x000fea0003800000 */
.L_x_745:
        /* <DEDUP_REMOVED lines=13> */
.L_x_748:
[----:B------:R-:W-:Y:S05]  /*29c0*/  BSYNC B0 ;  /* 0x0000000000007941 */ /* 0x000fea0003800000 */
.L_x_747:
        /* <DEDUP_REMOVED lines=13> */
.L_x_750:
[----:B------:R-:W-:Y:S05]  /*2aa0*/  BSYNC B0 ;  /* 0x0000000000007941 */ /* 0x000fea0003800000 */
.L_x_749:
        /* <DEDUP_REMOVED lines=12> */
.L_x_734:
        /* <DEDUP_REMOVED lines=22> */
.L_x_753:
[----:B------:R-:W-:Y:S05]  /*2cd0*/  BSYNC B0 ;  /* 0x0000000000007941 */ /* 0x000fea0003800000 */
.L_x_752:
        /* <DEDUP_REMOVED lines=16> */
.L_x_755:
[----:B------:R-:W-:Y:S05]  /*2de0*/  BSYNC B0 ;  /* 0x0000000000007941 */ /* 0x000fea0003800000 */
.L_x_754:
        /* <DEDUP_REMOVED lines=16> */
.L_x_757:
[----:B------:R-:W-:Y:S05]  /*2ef0*/  BSYNC B0 ;  /* 0x0000000000007941 */ /* 0x000fea0003800000 */
.L_x_756:
        /* <DEDUP_REMOVED lines=19> */
.L_x_759:
[----:B------:R-:W-:Y:S05]  /*3030*/  BSYNC B0 ;  /* 0x0000000000007941 */ /* 0x000fea0003800000 */
.L_x_758:
        /* <DEDUP_REMOVED lines=22> */
.L_x_761:
[----:B------:R-:W-:Y:S05]  /*31a0*/  BSYNC B0 ;  /* 0x0000000000007941 */ /* 0x000fea0003800000 */
.L_x_760:
        /* <DEDUP_REMOVED lines=20> */
.L_x_763:
[----:B------:R-:W-:Y:S05]  /*32f0*/  BSYNC B0 ;  /* 0x0000000000007941 */ /* 0x000fea0003800000 */
.L_x_762:
        /* <DEDUP_REMOVED lines=20> */
.L_x_765:
[----:B------:R-:W-:Y:S05]  /*3440*/  BSYNC B0 ;  /* 0x0000000000007941 */ /* 0x000fea0003800000 */
.L_x_764:
        /* <DEDUP_REMOVED lines=23> */
.L_x_767:
[----:B------:R-:W-:Y:S05]  /*35c0*/  BSYNC B0 ;  /* 0x0000000000007941 */ /* 0x000fea0003800000 */
.L_x_766:
        /* <DEDUP_REMOVED lines=55> */
.L_x_769:
[----:B-1----:R-:W-:Y:S05]  /*3940*/  BSYNC B0 ;  /* 0x0000000000007941 */ /* 0x002fea0003800000 */
.L_x_768:
        /* <DEDUP_REMOVED lines=21> */
.L_x_771:
[----:B------:R-:W-:Y:S05]  /*3aa0*/  BSYNC B0 ;  /* 0x0000000000007941 */ /* 0x000fea0003800000 */
.L_x_770:
        /* <DEDUP_REMOVED lines=21> */
.L_x_773:
[----:B------:R-:W-:Y:S05]  /*3c00*/  BSYNC B0 ;  /* 0x0000000000007941 */ /* 0x000fea0003800000 */
.L_x_772:
        /* <DEDUP_REMOVED lines=21> */
.L_x_775:
[----:B------:R-:W-:Y:S05]  /*3d60*/  BSYNC B0 ;  /* 0x0000000000007941 */ /* 0x000fea0003800000 */
.L_x_774:
        /* <DEDUP_REMOVED lines=29> */
.L_x_777:
[----:B------:R-:W-:Y:S05]  /*3f40*/  BSYNC B0 ;  /* 0x0000000000007941 */ /* 0x000fea0003800000 */
.L_x_776:
        /* <DEDUP_REMOVED lines=20> */
.L_x_779:
[----:B------:R-:W-:Y:S05]  /*4090*/  BSYNC B0 ;  /* 0x0000000000007941 */ /* 0x000fea0003800000 */
.L_x_778:
        /* <DEDUP_REMOVED lines=20> */
.L_x_781:
[----:B------:R-:W-:Y:S05]  /*41e0*/  BSYNC B0 ;  /* 0x0000000000007941 */ /* 0x000fea0003800000 */
.L_x_780:
        /* <DEDUP_REMOVED lines=19> */
.L_x_783:
[----:B------:R-:W-:Y:S05]  /*4320*/  BSYNC B0 ;  /* 0x0000000000007941 */ /* 0x000fea0003800000 */
.L_x_782:
[----:B------:R-:W-:Y:S02]  /*4330*/  ULDC.64 UR20, c[0x0][0x318] ;  /* 0x0000c60000147ab9 */ /* 0x000fe40000000a00 */
[----:B------:R-:W-:Y:S02]  /*4340*/  USHF.R.S32.HI UR9, URZ, 0x1f, UR40 ;  /* 0x0000001f3f097899 */ /* 0x000fe40008011428 */
[----:B------:R-:W-:Y:S01]  /*4350*/  ULDC.64 UR24, c[0x0][0x320] ;  /* 0x0000c80000187ab9 */ /* 0x000fe20000000a00 */
[----:B------:R-:W-:Y:S01]  /*4360*/  LEA.HI R0, R20, R19, RZ, 0x4 ;  /* 0x0000001314007211 */ /* 0x000fe200078f20ff */
[----:B------:R-:W-:Y:S01]  /*4370*/  UISETP.NE.U32.AND UP1, UPT, URZ, UR20, UPT ;  /* 0x000000143f00728c */ /* 0x000fe2000bf25070 */
[----:B------:R-:W0:Y:S03]  /*4380*/  LDGDEPBAR ;  /* 0x00000000000079af */ /* 0x000e260000000000 */
        /* <DEDUP_REMOVED lines=10> */
[----:B--2---:R-:W-:-:S05]  /*4430*/  IMAD.U32 R4, RZ, RZ, UR20 ;  /* 0x00000014ff047e24 */ /* 0x004fca000f8e00ff */
[----:B------:R-:W-:-:S05]  /*4440*/  IMAD.U32 R5, RZ, RZ, UR21 ;  /* 0x00000015ff057e24 */ /* 0x000fca000f8e00ff */
[----:B---3--:R2:W3:Y:S01]  /*4450*/  @P2 LDG.E R4, [R4.64] ;  /* 0x0000001a04042981 */ /* 0x0084e2000c1e1900 */
[----:B------:R-:W-:Y:S01]  /*4460*/  LOP3.LUT R0, R0, 0xfffffff0, RZ, 0xc0, !PT ;  /* 0xfffffff000007812 */ /* 0x000fe200078ec0ff */
[----:B------:R-:W-:Y:S01]  /*4470*/  IMAD.MOV.U32 R164, RZ, RZ, 0x20 ;  /* 0x00000020ffa47424 */ /* 0x000fe200078e00ff */
[----:B------:R-:W-:Y:S01]  /*4480*/  CS2R R126, SRZ ;  /* 0x00000000007e7805 */ /* 0x000fe2000001ff00 */
[----:B------:R-:W-:Y:S01]  /*4490*/  IMAD.MOV.U32 R157, RZ, RZ, 0x40 ;  /* 0x00000040ff9d7424 */ /* 0x000fe200078e00ff */
[----:B------:R-:W-:Y:S01]  /*44a0*/  CS2R R124, SRZ ;  /* 0x00000000007c7805 */ /* 0x000fe2000001ff00 */
[----:B------:R-:W-:Y:S01]  /*44b0*/  IMAD.IADD R0, R19, 0x1, -R0 ;  /* 0x0000000113007824 */ /* 0x000fe200078e0a00 */
[----:B------:R-:W-:Y:S01]  /*44c0*/  CS2R R130, SRZ ;  /* 0x0000000000827805 */ /* 0x000fe2000001ff00 */
[----:B------:R-:W-:Y:S01]  /*44d0*/  IMAD.MOV.U32 R252, RZ, RZ, 0x40 ;  /* 0x00000040fffc7424 */ /* 0x000fe200078e00ff */
[----:B------:R-:W-:Y:S01]  /*44e0*/  CS2R R128, SRZ ;  /* 0x0000000000807805 */ /* 0x000fe2000001ff00 */
[----:B------:R-:W-:Y:S01]  /*44f0*/  IMAD.MOV.U32 R200, RZ, RZ, R199 ;  /* 0x000000ffffc87224 */ /* 0x000fe200078e00c7 */
[----:B-1--4-:R-:W-:Y:S01]  /*4500*/  SHF.R.S32.HI R2, RZ, 0x1f, R0 ;  /* 0x0000001fff027819 */ /* 0x012fe20000011400 */
        /* <DEDUP_REMOVED lines=13> */
[----:B--2---:R-:W3:Y:S01]  /*45e0*/  @P2 MUFU.RCP R5, c[0x0][0x238] ;  /* 0x00008e0000052b08 */ /* 0x004ee20000001000 */
        /* <DEDUP_REMOVED lines=9> */
[----:B------:R-:W-:Y:S01]  /*4680*/  CS2R R90, SRZ ;  /* 0x00000000005a7805 */ /* 0x000fe2000001ff00 */
[----:B------:R-:W-:Y:S01]  /*4690*/  CS2R R88, SRZ ;  /* 0x0000000000587805 */ /* 0x000fe2000001ff00 */
[----:B------:R-:W-:Y:S01]  /*46a0*/  SEL R0, R0, R166, !P1 ;  /* 0x000000a600007207 */ /* 0x000fe20004800000 */
[----:B------:R-:W-:Y:S01]  /*46b0*/  CS2R R86, SRZ ;  /* 0x0000000000567805 */ /* 0x000fe2000001ff00 */
[----:B------:R-:W-:Y:S01]  /*46c0*/  CS2R R84, SRZ ;  /* 0x0000000000547805 */ /* 0x000fe2000001ff00 */
[----:B------:R-:W-:Y:S01]  /*46d0*/  CS2R R78, SRZ ;  /* 0x00000000004e7805 */ /* 0x000fe2000001ff00 */
[----:B------:R-:W-:Y:S01]  /*46e0*/  CS2R R76, SRZ ;  /* 0x00000000004c7805 */ /* 0x000fe2000001ff00 */
[----:B------:R-:W-:Y:S01]  /*46f0*/  IMAD.SHL.U32 R156, R0, 0x2, RZ ;  /* 0x00000002009c7824 */ /* 0x000fe200078e00ff */
[C---:B------:R-:W-:Y:S01]  /*4700*/  IADD3 R0, R247.reuse, -0x80, RZ ;  /* 0xffffff80f7007810 */ /* 0x040fe20007ffe0ff */
        /* <DEDUP_REMOVED lines=9> */
[----:B------:R-:W-:Y:S01]  /*47a0*/  IMAD.SHL.U32 R163, R165, 0x2, RZ ;  /* 0x00000002a5a37824 */ /* 0x000fe200078e00ff */
[----:B------:R-:W-:Y:S01]  /*47b0*/  SEL R252, R252, 0xffffffc0, !P3 ;  /* 0xffffffc0fcfc7807 */ /* 0x000fe20005800000 */
[----:B------:R-:W-:Y:S01]  /*47c0*/  IMAD.SHL.U32 R249, R0, 0x4, RZ ;  /* 0x0000000400f97824 */ /* 0x000fe200078e00ff */
[----:B------:R-:W-:Y:S01]  /*47d0*/  SHF.L.U64.HI R251, R247, 0x2, R15 ;  /* 0x00000002f7fb7819 */ /* 0x000fe2000001020f */
[----:B------:R-:W-:-:S02]  /*47e0*/  UMOV UR4, URZ ;  /* 0x0000003f00047c82 */ /* 0x000fc40008000000 */
[----:B------:R-:W-:Y:S01]  /*47f0*/  ULDC UR14, c[0x0][0x2e4] ;  /* 0x0000b900000e7ab9 */ /* 0x000fe20000000800 */
[----:B---3--:R-:W-:-:S04]  /*4800*/  @P2 FMUL.FTZ R2, R4, R5 ;  /* 0x0000000504022220 */ /* 0x008fc80000410000 */
[----:B------:R1:W2:Y:S02]  /*4810*/  @P2 R2UR UR9, R2 ;  /* 0x00000000020923c2 */ /* 0x0002a400000e0000 */
[----:B-1----:R-:W-:Y:S01]  /*4820*/  IADD3 R2, R165, 0x2000, RZ ;  /* 0x00002000a5027810 */ /* 0x002fe20007ffe0ff */
[----:B--2---:R-:W-:-:S03]  /*4830*/  @UP1 UMOV UR4, UR9 ;  /* 0x0000000900041c82 */ /* 0x004fc60008000000 */
[----:B------:R-:W-:-:S05]  /*4840*/  SEL R2, R2, R165, !P1 ;  /* 0x000000a502027207 */ /* 0x000fca0004800000 */
[----:B------:R-:W-:-:S03]  /*4850*/  IMAD.SHL.U32 R162, R2, 0x2, RZ ;  /* 0x0000000202a27824 */ /* 0x000fc600078e00ff */
.L_x_788:
[----:B------:R-:W2:Y:S01]  /*4860*/  LDL R2, [R1+0x4] ;  /* 0x0000040001027983 */ /* 0x000ea20000100800 */
[----:B------:R-:W-:Y:S01]  /*4870*/  IMAD.IADD R0, R162, 0x1, R164 ;  /* 0x00000001a2007824 */ /* 0x000fe200078e02a4 */
[----:B------:R-:W-:Y:S01]  /*4880*/  USHF.L.U32 UR13, UR22, 0x7, URZ ;  /* 0x00000007160d7899 */ /* 0x000fe2000800063f */
[----:B------:R-:W-:Y:S01]  /*4890*/  IMAD.U32 R167, RZ, RZ, UR22 ;  /* 0x00000016ffa77e24 */ /* 0x000fe2000f8e00ff */
[----:B------:R-:W0:Y:S02]  /*48a0*/  LDGDEPBAR ;  /* 0x00000000000079af */ /* 0x000e240000000000 */
[----:B------:R-:W-:Y:S04]  /*48b0*/  UIADD3 UR12, UR13, UR10, URZ ;  /* 0x0000000a0d0c7290 */ /* 0x000fe8000fffe03f */
[----:B------:R-:W-:Y:S04]  /*48c0*/  UIADD3 UR9, -UR5, 0x80, UR12 ;  /* 0x0000008005097890 */ /* 0x000fe8000fffe10c */
[----:B------:R-:W-:Y:S02]  /*48d0*/  UIADD3 UR11, UR9, -UR46, URZ ;  /* 0x8000002e090b7290 */ /* 0x000fe4000fffe03f */
[----:B------:R-:W-:Y:S04]  /*48e0*/  USHF.L.U32 UR9, UR8, 0x7, URZ ;  /* 0x0000000708097899 */ /* 0x000fe8000800063f */
[----:B------:R-:W-:Y:S03]  /*48f0*/  UISETP.GE.AND UP0, UPT, UR9, UR11, UPT ;  /* 0x0000000b0900728c */ /* 0x000fe6000bf06270 */
[----:B------:R-:W-:Y:S01]  /*4900*/  ULDC UR11, c[0x0][0x2e4] ;  /* 0x0000b900000b7ab9 */ /* 0x000fe20000000800 */
[----:B--2---:R-:W-:Y:S01]  /*4910*/  IMAD R167, R167, 0x80, R2 ;  /* 0x00000080a7a77824 */ /* 0x004fe200078e0202 */
[----:B------:R-:W-:Y:S04]  /*4920*/  DEPBAR.LE SB0, 0x0 ;  /* 0x000080000000791a */ /* 0x000fe80000000000 */
[----:B------:R-:W-:Y:S01]  /*4930*/  BAR.SYNC.DEFER_BLOCKING 0x0 ;  /* 0x0000000000007b1d */ /* 0x000fe20000010000 */
[----:B------:R-:W-:Y:S04]  /*4940*/  IADD3 R2, R247, -UR10, -R167 ;  /* 0x8000000af7027c10 */ /* 0x000fe8000fffe8a7 */
[----:B------:R-:W-:Y:S04]  /*4950*/  IADD3 R2, R2, UR5, RZ ;  /* 0x0000000502027c10 */ /* 0x000fe8000fffe0ff */
[----:B------:R-:W-:Y:S04]  /*4960*/  IADD3 R2, R2, UR9, RZ ;  /* 0x0000000902027c10 */ /* 0x000fe8000fffe0ff */
[----:B------:R-:W-:Y:S02]  /*4970*/  IADD3 R170, R2, -0x1, RZ ;  /* 0xffffffff02aa7810 */ /* 0x000fe40007ffe0ff */
[----:B------:R-:W-:Y:S02]  /*4980*/  IABS R171, R2 ;  /* 0x0000000200ab7213 */ /* 0x000fe40000000000 */
[----:B------:R-:W-:Y:S03]  /*4990*/  ISETP.GE.AND P1, PT, R170, RZ, PT ;  /* 0x000000ffaa00720c */ /* 0x000fe60003f26270 */
[----:B------:R-:W-:Y:S01]  /*49a0*/  IMAD.MOV.U32 R172, RZ, RZ, R171 ;  /* 0x000000ffffac7224 */ /* 0x000fe200078e00ab */
[C---:B------:R-:W-:Y:S01]  /*49b0*/  IADD3 R171, R2.reuse, 0x8, RZ ;  /* 0x0000000802ab7810 */ /* 0x040fe20007ffe0ff */
[----:B------:R-:W-:Y:S02]  /*49c0*/  LDSM.16.M88.4 R64, [R162] ;  /* 0x00000000a240783b */ /* 0x000fe40000000200 */
[----:B------:R1:W-:Y:S01]  /*49d0*/  I2F R194, R172 ;  /* 0x000000ac00c27306 */ /* 0x0003e20000201400 */
[----:B------:R-:W-:Y:S05]  /*49e0*/  ISETP.GE.AND P0, PT, R171, RZ, PT ;  /* 0x000000ffab00720c */ /* 0x000fea0003f06270 */
[C---:B------:R-:W-:Y:S01]  /*49f0*/  @!P1 IADD3 R170, -R2.reuse, 0x1, RZ ;  /* 0x0000000102aa9810 */ /* 0x040fe20007ffe1ff */
[----:B------:R-:W2:Y:S03]  /*4a00*/  LDSM.16.M88.4 R16, [R158+0xc000] ;  /* 0x00c000009e10783b */ /* 0x000ea60000000200 */
[----:B------:R3:W4:Y:S04]  /*4a10*/  I2F R193, R170 ;  /* 0x000000aa00c17306 */ /* 0x0007280000201400 */
[C---:B------:R-:W-:Y:S01]  /*4a20*/  @!P0 IADD3 R171, -R2.reuse, -0x8, RZ ;  /* 0xfffffff802ab8810 */ /* 0x040fe20007ffe1ff */
[----:B------:R-:W4:Y:S05]  /*4a30*/  LDSM.16.M88.4 R60, [R162+0x2000] ;  /* 0x00200000a23c783b */ /* 0x000f2a0000000200 */
[----:B------:R2:W2:Y:S03]  /*4a40*/  I2F R196, R171 ;  /* 0x000000ab00c47306 */ /* 0x0004a60000201400 */
[----:B------:R-:W4:Y:S01]  /*4a50*/  LDSM.16.M88.4 R32, [R158+0xc800] ;  /* 0x00c800009e20783b */ /* 0x000f220000000200 */
[----:B-1----:R-:W-:Y:S04]  /*4a60*/  IADD3 R172, R2, 0x7, RZ ;  /* 0x0000000702ac7810 */ /* 0x002fe80007ffe0ff */
[----:B------:R-:W-:Y:S03]  /*4a70*/  ISETP.GE.AND P2, PT, R172, RZ, PT ;  /* 0x000000ffac00720c */ /* 0x000fe60003f46270 */
[----:B------:R-:W1:Y:S01]  /*4a80*/  LDSM.16.M88.4 R48, [R158+0xd000] ;  /* 0x00d000009e30783b */ /* 0x000e620000000200 */
[C---:B---3--:R-:W-:Y:S07]  /*4a90*/  IADD3 R170, R2.reuse, 0x2f, RZ ;  /* 0x0000002f02aa7810 */ /* 0x048fee0007ffe0ff */
[----:B------:R-:W3:Y:S02]  /*4aa0*/  LDSM.16.M88.4 R132, [R158+0xd800] ;  /* 0x00d800009e84783b */ /* 0x000ee40000000200 */
[C---:B------:R-:W-:Y:S02]  /*4ab0*/  @!P2 IADD3 R172, -R2.reuse, -0x7, RZ ;  /* 0xfffffff902aca810 */ /* 0x040fe40007ffe1ff */
[----:B--2---:R-:W-:Y:S02]  /*4ac0*/  IADD3 R171, R2, 0x27, RZ ;  /* 0x0000002702ab7810 */ /* 0x004fe40007ffe0ff */
[----:B------:R2:W1:Y:S01]  /*4ad0*/  I2F R195, R172 ;  /* 0x000000ac00c37306 */ /* 0x0004620000201400 */
[-C--:B------:R-:W-:Y:S01]  /*4ae0*/  HMMA.16816.F32 R4, R64, R16.reuse, RZ ;  /* 0x000000104004723c */ /* 0x080fe200000018ff */
[----:B------:R-:W-:Y:S07]  /*4af0*/  LDSM.16.M88.4 R136, [R0] ;  /* 0x000000000088783b */ /* 0x000fee0000000200 */
[C---:B----4-:R-:W-:Y:S01]  /*4b00*/  HMMA.16816.F32 R8, R60.reuse, R16, RZ ;  /* 0x000000103c08723c */ /* 0x050fe200000018ff */
[----:B------:R-:W4:Y:S07]  /*4b10*/  LDSM.16.M88.4 R140, [R161+0xc000] ;  /* 0x00c00000a18c783b */ /* 0x000f2e0000000200 */
[-C--:B------:R-:W-:Y:S01]  /*4b20*/  HMMA.16816.F32 R12, R60, R18.reuse, RZ ;  /* 0x000000123c0c723c */ /* 0x080fe200000018ff */
[----:B------:R-:W1:Y:S07]  /*4b30*/  LDSM.16.M88.4 R144, [R0+0x2000] ;  /* 0x002000000090783b */ /* 0x000e6e0000000200 */
[C---:B------:R-:W-:Y:S01]  /*4b40*/  HMMA.16816.F32 R16, R64.reuse, R18, RZ ;  /* 0x000000124010723c */ /* 0x040fe200000018ff */
[----:B------:R-:W2:Y:S07]  /*4b50*/  LDSM.16.M88.4 R148, [R161+0xc800] ;  /* 0x00c80000a194783b */ /* 0x000eae0000000200 */
[-C--:B------:R-:W-:Y:S01]  /*4b60*/  HMMA.16816.F32 R20, R64, R32.reuse, RZ ;  /* 0x000000204014723c */ /* 0x080fe200000018ff */
[----:B------:R-:W2:Y:S07]  /*4b70*/  LDSM.16.M88.4 R152, [R161+0xd000] ;  /* 0x00d00000a198783b */ /* 0x000eae0000000200 */
[C---:B------:R-:W-:Y:S08]  /*4b80*/  HMMA.16816.F32 R24, R60.reuse, R32, RZ ;  /* 0x000000203c18723c */ /* 0x040ff000000018ff */
[-C--:B------:R-:W-:Y:S08]  /*4b90*/  HMMA.16816.F32 R28, R60, R34.reuse, RZ ;  /* 0x000000223c1c723c */ /* 0x080ff000000018ff */
[C---:B------:R-:W-:Y:S08]  /*4ba0*/  HMMA.16816.F32 R32, R64.reuse, R34, RZ ;  /* 0x000000224020723c */ /* 0x040ff000000018ff */
[-C--:B-1----:R-:W-:Y:S08]  /*4bb0*/  HMMA.16816.F32 R36, R64, R48.reuse, RZ ;  /* 0x000000304024723c */ /* 0x082ff000000018ff */
[C---:B------:R-:W-:Y:S08]  /*4bc0*/  HMMA.16816.F32 R40, R60.reuse, R48, RZ ;  /* 0x000000303c28723c */ /* 0x040ff000000018ff */
[-C--:B------:R-:W-:Y:S08]  /*4bd0*/  HMMA.16816.F32 R44, R60, R50.reuse, RZ ;  /* 0x000000323c2c723c */ /* 0x080ff000000018ff */
[C---:B------:R-:W-:Y:S08]  /*4be0*/  HMMA.16816.F32 R48, R64.reuse, R50, RZ ;  /* 0x000000324030723c */ /* 0x040ff000000018ff */
[-C--:B---3--:R-:W-:Y:S08]  /*4bf0*/  HMMA.16816.F32 R52, R64, R132.reuse, RZ ;  /* 0x000000844034723c */ /* 0x088ff000000018ff */
[C---:B------:R-:W-:Y:S08]  /*4c00*/  HMMA.16816.F32 R56, R60.reuse, R132, RZ ;  /* 0x000000843c38723c */ /* 0x040ff000000018ff */
[-C--:B------:R-:W-:Y:S08]  /*4c10*/  HMMA.16816.F32 R60, R60, R134.reuse, RZ ;  /* 0x000000863c3c723c */ /* 0x080ff000000018ff */
[----:B------:R-:W-:Y:S01]  /*4c20*/  HMMA.16816.F32 R64, R64, R134, RZ ;  /* 0x000000864040723c */ /* 0x000fe200000018ff */
[----:B------:R-:W1:Y:S07]  /*4c30*/  LDSM.16.M88.4 R132, [R161+0xd800] ;  /* 0x00d80000a184783b */ /* 0x000e6e0000000200 */
[-C--:B----4-:R-:W-:Y:S08]  /*4c40*/  HMMA.16816.F32 R4, R136, R140.reuse, R4 ;  /* 0x0000008c8804723c */ /* 0x090ff00000001804 */
[C---:B------:R-:W-:Y:S08]  /*4c50*/  HMMA.16816.F32 R8, R144.reuse, R140, R8 ;  /* 0x0000008c9008723c */ /* 0x040ff00000001808 */
[-C--:B------:R-:W-:Y:S08]  /*4c60*/  HMMA.16816.F32 R12, R144, R142.reuse, R12 ;  /* 0x0000008e900c723c */ /* 0x080ff0000000180c */
[C---:B------:R-:W-:Y:S08]  /*4c70*/  HMMA.16816.F32 R16, R136.reuse, R142, R16 ;  /* 0x0000008e8810723c */ /* 0x040ff00000001810 */
[-C--:B--2---:R-:W-:Y:S08]  /*4c80*/  HMMA.16816.F32 R20, R136, R148.reuse, R20 ;  /* 0x000000948814723c */ /* 0x084ff00000001814 */
[C---:B------:R-:W-:Y:S08]  /*4c90*/  HMMA.16816.F32 R24, R144.reuse, R148, R24 ;  /* 0x000000949018723c */ /* 0x040ff00000001818 */
[-C--:B------:R-:W-:Y:S08]  /*4ca0*/  HMMA.16816.F32 R28, R144, R150.reuse, R28 ;  /* 0x00000096901c723c */ /* 0x080ff0000000181c */
[C---:B------:R-:W-:Y:S01]  /*4cb0*/  HMMA.16816.F32 R32, R136.reuse, R150, R32 ;  /* 0x000000968820723c */ /* 0x040fe20000001820 */
[----:B------:R-:W-:Y:S07]  /*4cc0*/  LDSM.16.M88.4 R148, [R159+0xc000] ;  /* 0x00c000009f94783b */ /* 0x000fee0000000200 */
[-C--:B------:R-:W-:Y:S08]  /*4cd0*/  HMMA.16816.F32 R36, R136, R152.reuse, R36 ;  /* 0x000000988824723c */ /* 0x080ff00000001824 */
[C---:B------:R-:W-:Y:S07]  /*4ce0*/  HMMA.16816.F32 R40, R144.reuse, R152, R40 ;  /* 0x000000989028723c */ /* 0x040fee0000001828 */
[--C-:B------:R-:W-:Y:S01]  /*4cf0*/  IMAD.IADD R152, R162, 0x1, R157.reuse ;  /* 0x00000001a2987824 */ /* 0x100fe200078e029d */
[-C--:B------:R-:W-:Y:S04]  /*4d00*/  HMMA.16816.F32 R44, R144, R154.reuse, R44 ;  /* 0x0000009a902c723c */ /* 0x080fe8000000182c */
[----:B------:R-:W2:Y:S04]  /*4d10*/  LDSM.16.M88.4 R140, [R152] ;  /* 0x00000000988c783b */ /* 0x000ea80000000200 */
[C---:B------:R-:W-:Y:S04]  /*4d20*/  HMMA.16816.F32 R48, R136.reuse, R154, R48 ;  /* 0x0000009a8830723c */ /* 0x040fe80000001830 */
[----:B------:R-:W3:Y:S04]  /*4d30*/  LDSM.16.M88.4 R152, [R152+0x2000] ;  /* 0x002000009898783b */ /* 0x000ee80000000200 */
[-C--:B-1----:R-:W-:Y:S08]  /*4d40*/  HMMA.16816.F32 R52, R136, R132.reuse, R52 ;  /* 0x000000848834723c */ /* 0x082ff00000001834 */
[C---:B------:R-:W-:Y:S08]  /*4d50*/  HMMA.16816.F32 R56, R144.reuse, R132, R56 ;  /* 0x000000849038723c */ /* 0x040ff00000001838 */
[-C--:B------:R-:W-:Y:S07]  /*4d60*/  HMMA.16816.F32 R60, R144, R134.reuse, R60 ;  /* 0x00000086903c723c */ /* 0x080fee000000183c */
[C---:B------:R-:W-:Y:S01]  /*4d70*/  IADD3 R146, R2.reuse, 0x40, RZ ;  /* 0x0000004002927810 */ /* 0x040fe20007ffe0ff */
[----:B------:R-:W-:Y:S01]  /*4d80*/  HMMA.16816.F32 R64, R136, R134, R64 ;  /* 0x000000868840723c */ /* 0x000fe20000001840 */
[----:B------:R-:W1:Y:S03]  /*4d90*/  LDSM.16.M88.4 R132, [R159+0xc800] ;  /* 0x00c800009f84783b */ /* 0x000e660000000200 */
[C---:B------:R-:W-:Y:S02]  /*4da0*/  IADD3 R147, R2.reuse, 0x37, RZ ;  /* 0x0000003702937810 */ /* 0x040fe40007ffe0ff */
[C---:B------:R-:W-:Y:S02]  /*4db0*/  IADD3 R144, R2.reuse, 0x38, RZ ;  /* 0x0000003802907810 */ /* 0x040fe40007ffe0ff */
[----:B------:R-:W-:Y:S01]  /*4dc0*/  IADD3 R138, R2, 0x47, RZ ;  /* 0x00000047028a7810 */ /* 0x000fe20007ffe0ff */
[-C--:B--2---:R-:W-:Y:S05]  /*4dd0*/  HMMA.16816.F32 R4, R140, R148.reuse, R4 ;  /* 0x000000948c04723c */ /* 0x084fea0000001804 */
[----:B------:R-:W-:Y:S02]  /*4de0*/  ISETP.GE.AND P0, PT, R138, RZ, PT ;  /* 0x000000ff8a00720c */ /* 0x000fe40003f06270 */
[----:B------:R-:W-:Y:S01]  /*4df0*/  IADD3 R136, P1, R250, UR18, RZ ;  /* 0x00000012fa887c10 */ /* 0x000fe2000ff3e0ff */
[C---:B---3--:R-:W-:Y:S04]  /*4e00*/  HMMA.16816.F32 R8, R152.reuse, R148, R8 ;  /* 0x000000949808723c */ /* 0x048fe80000001808 */
[----:B------:R-:W-:Y:S02]  /*4e10*/  IADD3 R139, R2, 0x48, RZ ;  /* 0x00000048028b7810 */ /* 0x000fe40007ffe0ff */
[----:B------:R-:W-:Y:S01]  /*4e20*/  IADD3.X R137, R251, UR17, RZ, P1, !PT ;  /* 0x00000011fb897c10 */ /* 0x000fe20008ffe4ff */
[----:B------:R-:W-:Y:S01]  /*4e30*/  IMAD.IADD R148, R0, 0x1, R157 ;  /* 0x0000000100947824 */ /* 0x000fe200078e029d */
[----:B------:R-:W-:Y:S01]  /*4e40*/  ISETP.GE.AND P1, PT, R139, RZ, PT ;  /* 0x000000ff8b00720c */ /* 0x000fe20003f26270 */
[-C--:B------:R-:W-:Y:S02]  /*4e50*/  HMMA.16816.F32 R12, R152, R150.reuse, R12 ;  /* 0x00000096980c723c */ /* 0x080fe4000000180c */
[----:B-----5:R2:W5:Y:S01]  /*4e60*/  LDG.E R174, [R136.64] ;  /* 0x0000001a88ae7981 */ /* 0x020562000c1e1900 */
[----:B------:R-:W-:Y:S02]  /*4e70*/  @!P0 IADD3 R138, -R2, -0x47, RZ ;  /* 0xffffffb9028a8810 */ /* 0x000fe40007ffe1ff */
[----:B------:R-:W-:Y:S01]  /*4e80*/  ISETP.GE.AND P0, PT, R146, RZ, PT ;  /* 0x000000ff9200720c */ /* 0x000fe20003f06270 */
[----:B------:R2:W5:Y:S01]  /*4e90*/  LDG.E R175, [R136.64+0x20] ;  /* 0x0000201a88af7981 */ /* 0x000562000c1e1900 */
[----:B------:R-:W3:Y:S01]  /*4ea0*/  I2F R198, R138 ;  /* 0x0000008a00c67306 */ /* 0x000ee20000201400 */
[C---:B------:R-:W-:Y:S01]  /*4eb0*/  IADD3 R145, R2.reuse, 0x3f, RZ ;  /* 0x0000003f02917810 */ /* 0x040fe20007ffe0ff */
[C---:B------:R-:W-:Y:S01]  /*4ec0*/  HMMA.16816.F32 R16, R140.reuse, R150, R16 ;  /* 0x000000968c10723c */ /* 0x040fe20000001810 */
[----:B------:R2:W5:Y:S03]  /*4ed0*/  LDG.E R173, [R136.64+0x100] ;  /* 0x0001001a88ad7981 */ /* 0x000566000c1e1900 */
[C---:B------:R-:W-:Y:S01]  /*4ee0*/  @!P1 IADD3 R139, -R2.reuse, -0x48, RZ ;  /* 0xffffffb8028b9810 */ /* 0x040fe20007ffe1ff */
[----:B------:R2:W5:Y:S01]  /*4ef0*/  LDG.E R172, [R136.64+0x120] ;  /* 0x0001201a88ac7981 */ /* 0x000562000c1e1900 */
[C---:B------:R-:W-:Y:S02]  /*4f00*/  IADD3 R149, R2.reuse, 0x30, RZ ;  /* 0x0000003002957810 */ /* 0x040fe40007ffe0ff */
[----:B------:R2:W4:Y:S01]  /*4f10*/  I2F R197, R139 ;  /* 0x0000008b00c57306 */ /* 0x0005220000201400 */
[----:B------:R-:W-:Y:S01]  /*4f20*/  @!P0 IADD3 R146, -R2, -0x40, RZ ;  /* 0xffffffc002928810 */ /* 0x000fe20007ffe1ff */
[-C--:B-1----:R-:W-:Y:S03]  /*4f30*/  HMMA.16816.F32 R20, R140, R132.reuse, R20 ;  /* 0x000000848c14723c */ /* 0x082fe60000001814 */
[----:B------:R-:W-:Y:S02]  /*4f40*/  ISETP.GE.AND P0, PT, R147, RZ, PT ;  /* 0x000000ff9300720c */ /* 0x000fe40003f06270 */
[----:B------:R-:W-:Y:S02]  /*4f50*/  ISETP.GE.AND P1, PT, R144, RZ, PT ;  /* 0x000000ff9000720c */ /* 0x000fe40003f26270 */
[----:B------:R-:W-:Y:S01]  /*4f60*/  ISETP.GE.AND P2, PT, R145, RZ, PT ;  /* 0x000000ff9100720c */ /* 0x000fe20003f46270 */
[----:B------:R1:W1:Y:S01]  /*4f70*/  I2F R190, R146 ;  /* 0x0000009200be7306 */ /* 0x0002620000201400 */
[C---:B------:R-:W-:Y:S04]  /*4f80*/  HMMA.16816.F32 R24, R152.reuse, R132, R24 ;  /* 0x000000849818723c */ /* 0x040fe80000001818 */
[C---:B------:R-:W-:Y:S03]  /*4f90*/  IADD3 R0, R2.reuse, 0x28, RZ ;  /* 0x0000002802007810 */ /* 0x040fe60007ffe0ff */
[C---:B------:R-:W-:Y:S01]  /*4fa0*/  @!P0 IADD3 R147, -R2.reuse, -0x37, RZ ;  /* 0xffffffc902938810 */ /* 0x040fe20007ffe1ff */
[-C--:B------:R-:W-:Y:S03]  /*4fb0*/  HMMA.16816.F32 R28, R152, R134.reuse, R28 ;  /* 0x00000086981c723c */ /* 0x080fe6000000181c */
[----:B------:R-:W-:Y:S01]  /*4fc0*/  I2F R191, R147 ;  /* 0x0000009300bf7306 */ /* 0x000fe20000201400 */
[C---:B------:R-:W-:Y:S01]  /*4fd0*/  @!P1 IADD3 R144, -R2.reuse, -0x38, RZ ;  /* 0xffffffc802909810 */ /* 0x040fe20007ffe1ff */
[----:B--2---:R-:W2:Y:S01]  /*4fe0*/  LDSM.16.M88.4 R136, [R159+0xd000] ;  /* 0x00d000009f88783b */ /* 0x004ea20000000200 */
[C---:B------:R-:W-:Y:S02]  /*4ff0*/  @!P2 IADD3 R145, -R2.reuse, -0x3f, RZ ;  /* 0xffffffc10291a810 */ /* 0x040fe40007ffe1ff */
[C---:B------:R-:W-:Y:S05]  /*5000*/  HMMA.16816.F32 R32, R140.reuse, R134, R32 ;  /* 0x000000868c20723c */ /* 0x040fea0000001820 */
[----:B------:R3:W-:Y:S01]  /*5010*/  I2F R192, R144 ;  /* 0x0000009000c07306 */ /* 0x0007e20000201400 */
[----:B------:R-:W4:Y:S01]  /*5020*/  LDSM.16.M88.4 R132, [R159+0xd800] ;  /* 0x00d800009f84783b */ /* 0x000f220000000200 */
[----:B-1----:R-:W-:Y:S04]  /*5030*/  IADD3 R146, R2, -0x8, RZ ;  /* 0xfffffff802927810 */ /* 0x002fe80007ffe0ff */
[----:B------:R-:W-:Y:S04]  /*5040*/  ISETP.GE.AND P2, PT, R146, RZ, PT ;  /* 0x000000ff9200720c */ /* 0x000fe80003f46270 */
[----:B------:R1:W1:Y:S09]  /*5050*/  I2F R188, R145 ;  /* 0x0000009100bc7306 */ /* 0x0002720000201400 */
[C---:B------:R-:W-:Y:S04]  /*5060*/  @!P2 IADD3 R146, -R2.reuse, 0x8, RZ ;  /* 0x000000080292a810 */ /* 0x040fe80007ffe1ff */
[----:B------:R4:W4:Y:S01]  /*5070*/  I2F R187, R146 ;  /* 0x0000009200bb7306 */ /* 0x0009220000201400 */
[----:B---3--:R-:W-:Y:S04]  /*5080*/  IADD3 R144, R2, -0x10, RZ ;  /* 0xfffffff002907810 */ /* 0x008fe80007ffe0ff */
[----:B------:R-:W-:Y:S01]  /*5090*/  ISETP.GE.AND P0, PT, R144, RZ, PT ;  /* 0x000000ff9000720c */ /* 0x000fe20003f06270 */
[-C--:B--2---:R-:W-:Y:S03]  /*50a0*/  HMMA.16816.F32 R36, R140, R136.reuse, R36 ;  /* 0x000000888c24723c */ /* 0x084fe60000001824 */
[C---:B-1----:R-:W-:Y:S04]  /*50b0*/  IADD3 R145, R2.reuse, -0x9, RZ ;  /* 0xfffffff702917810 */ /* 0x042fe80007ffe0ff */
[----:B------:R-:W-:Y:S01]  /*50c0*/  ISETP.GE.AND P1, PT, R145, RZ, PT ;  /* 0x000000ff9100720c */ /* 0x000fe20003f26270 */
[C---:B------:R-:W-:Y:S04]  /*50d0*/  HMMA.16816.F32 R40, R152.reuse, R136, R40 ;  /* 0x000000889828723c */ /* 0x040fe80000001828 */
[C---:B------:R-:W-:Y:S02]  /*50e0*/  @!P0 IADD3 R144, -R2.reuse, 0x10, RZ ;  /* 0x0000001002908810 */ /* 0x040fe40007ffe1ff */
[----:B------:R-:W-:Y:S02]  /*50f0*/  ISETP.GE.AND P0, PT, R149, RZ, PT ;  /* 0x000000ff9500720c */ /* 0x000fe40003f06270 */
[----:B------:R-:W-:Y:S01]  /*5100*/  I2F R189, R144 ;  /* 0x0000009000bd7306 */ /* 0x000fe20000201400 */
[C---:B----4-:R-:W-:Y:S01]  /*5110*/  IADD3 R146, R2.reuse, -0x11, RZ ;  /* 0xffffffef02927810 */ /* 0x050fe20007ffe0ff */
[-C--:B------:R-:W-:Y:S03]  /*5120*/  HMMA.16816.F32 R44, R152, R138.reuse, R44 ;  /* 0x0000008a982c723c */ /* 0x080fe6000000182c */
[----:B------:R-:W-:Y:S02]  /*5130*/  @!P1 IADD3 R145, -R2, 0x9, RZ ;  /* 0x0000000902919810 */ /* 0x000fe40007ffe1ff */
[----:B------:R-:W-:Y:S03]  /*5140*/  ISETP.GE.AND P1, PT, R146, RZ, PT ;  /* 0x000000ff9200720c */ /* 0x000fe60003f26270 */
[----:B------:R-:W1:Y:S01]  /*5150*/  I2F R185, R145 ;  /* 0x0000009100b97306 */ /* 0x000e620000201400 */
[----:B------:R-:W-:Y:S01]  /*5160*/  @!P0 IADD3 R149, -R2, -0x30, RZ ;  /* 0xffffffd002958810 */ /* 0x000fe20007ffe1ff */
[C---:B------:R-:W-:Y:S01]  /*5170*/  HMMA.16816.F32 R48, R140.reuse, R138, R48 ;  /* 0x0000008a8c30723c */ /* 0x040fe20000001830 */
[----:B------:R-:W-:Y:S03]  /*5180*/  LDSM.16.M88.4 R136, [R148] ;  /* 0x000000009488783b */ /* 0x000fe60000000200 */
[----:B------:R-:W-:Y:S04]  /*5190*/  ISETP.GE.AND P0, PT, R0, RZ, PT ;  /* 0x000000ff0000720c */ /* 0x000fe80003f06270 */
[----:B------:R2:W-:Y:S01]  /*51a0*/  I2F R183, R149 ;  /* 0x0000009500b77306 */ /* 0x0005e20000201400 */
[----:B------:R-:W-:Y:S01]  /*51b0*/  @!P1 IADD3 R146, -R2, 0x11, RZ ;  /* 0x0000001102929810 */ /* 0x000fe20007ffe1ff */
[-C--:B------:R-:W-:Y:S03]  /*51c0*/  HMMA.16816.F32 R52, R140, R132.reuse, R52 ;  /* 0x000000848c34723c */ /* 0x080fe60000001834 */
[----:B------:R-:W-:Y:S04]  /*51d0*/  ISETP.GE.AND P1, PT, R170, RZ, PT ;  /* 0x000000ffaa00720c */ /* 0x000fe80003f26270 */
[C---:B------:R-:W-:Y:S01]  /*51e0*/  @!P0 IADD3 R0, -R2.reuse, -0x28, RZ ;  /* 0xffffffd802008810 */ /* 0x040fe20007ffe1ff */
[----:B------:R3:W4:Y:S01]  /*51f0*/  I2F R186, R146 ;  /* 0x0000009200ba7306 */ /* 0x0007220000201400 */
[C---:B------:R-:W-:Y:S07]  /*5200*/  HMMA.16816.F32 R56, R152.reuse, R132, R56 ;  /* 0x000000849838723c */ /* 0x040fee0000001838 */
[C---:B------:R-:W-:Y:S01]  /*5210*/  @!P1 IADD3 R170, -R2.reuse, -0x2f, RZ ;  /* 0xffffffd102aa9810 */ /* 0x040fe20007ffe1ff */
[-C--:B------:R-:W-:Y:S01]  /*5220*/  HMMA.16816.F32 R60, R152, R134.reuse, R60 ;  /* 0x00000086983c723c */ /* 0x080fe2000000183c */
[----:B------:R1:W-:Y:S02]  /*5230*/  I2F R184, R0 ;  /* 0x0000000000b87306 */ /* 0x0003e40000201400 */
[----:B------:R-:W-:Y:S01]  /*5240*/  ISETP.GE.AND P1, PT, R171, RZ, PT ;  /* 0x000000ffab00720c */ /* 0x000fe20003f26270 */
[----:B--2---:R-:W-:Y:S03]  /*5250*/  LDSM.16.M88.4 R148, [R148+0x2000] ;  /* 0x002000009494783b */ /* 0x004fe60000000200 */
[----:B------:R-:W-:Y:S01]  /*5260*/  IADD3 R152, R2, -0x18, RZ ;  /* 0xffffffe802987810 */ /* 0x000fe20007ffe0ff */
[----:B------:R-:W-:Y:S03]  /*5270*/  HMMA.16816.F32 R64, R140, R134, R64 ;  /* 0x000000868c40723c */ /* 0x000fe60000001840 */
[----:B------:R-:W2:Y:S01]  /*5280*/  I2F R182, R170 ;  /* 0x000000aa00b67306 */ /* 0x000ea20000201400 */
[----:B------:R-:W-:Y:S01]  /*5290*/  ISETP.GE.AND P0, PT, R152, RZ, PT ;  /* 0x000000ff9800720c */ /* 0x000fe20003f06270 */
[----:B------:R-:W-:Y:S01]  /*52a0*/  LDSM.16.M88.4 R132, [R160+0xc800] ;  /* 0x00c80000a084783b */ /* 0x000fe20000000200 */
[C---:B------:R-:W-:Y:S02]  /*52b0*/  IADD3 R153, R2.reuse, -0x38, RZ ;  /* 0xffffffc802997810 */ /* 0x040fe40007ffe0ff */
[C---:B------:R-:W-:Y:S02]  /*52c0*/  @!P1 IADD3 R171, -R2.reuse, -0x27, RZ ;  /* 0xffffffd902ab9810 */ /* 0x040fe40007ffe1ff */
[----:B------:R-:W-:Y:S02]  /*52d0*/  ISETP.GE.AND P3, PT, R153, RZ, PT ;  /* 0x000000ff9900720c */ /* 0x000fe40003f66270 */
[C---:B------:R-:W-:Y:S01]  /*52e0*/  IADD3 R141, R2.reuse, -0x20, RZ ;  /* 0xffffffe0028d7810 */ /* 0x040fe20007ffe0ff */
[----:B------:R-:W2:Y:S01]  /*52f0*/  I2F R181, R171 ;  /* 0x000000ab00b57306 */ /* 0x000ea20000201400 */
[----:B---3--:R-:W3:Y:S01]  /*5300*/  LDSM.16.M88.4 R144, [R160+0xc000] ;  /* 0x00c00000a090783b */ /* 0x008ee20000000200 */
[C---:B------:R-:W-:Y:S02]  /*5310*/  IADD3 R140, R2.reuse, -0x21, RZ ;  /* 0xffffffdf028c7810 */ /* 0x040fe40007ffe0ff */
[C---:B-1----:R-:W-:Y:S02]  /*5320*/  IADD3 R0, R2.reuse, -0x19, RZ ;  /* 0xffffffe702007810 */ /* 0x042fe40007ffe0ff */
[----:B------:R-:W-:Y:S02]  /*5330*/  @!P0 IADD3 R152, -R2, 0x18, RZ ;  /* 0x0000001802988810 */ /* 0x000fe40007ffe1ff */
[----:B------:R-:W-:Y:S02]  /*5340*/  ISETP.GE.AND P1, PT, R0, RZ, PT ;  /* 0x000000ff0000720c */ /* 0x000fe40003f26270 */
[----:B------:R1:W1:Y:S01]  /*5350*/  I2F R179, R152 ;  /* 0x0000009800b37306 */ /* 0x0002620000201400 */
[----:B------:R-:W-:Y:S02]  /*5360*/  ISETP.GE.AND P0, PT, R141, RZ, PT ;  /* 0x000000ff8d00720c */ /* 0x000fe40003f06270 */
[C---:B------:R-:W-:Y:S02]  /*5370*/  IADD3 R154, R2.reuse, -0x39, RZ ;  /* 0xffffffc7029a7810 */ /* 0x040fe40007ffe0ff */
[----:B------:R-:W-:Y:S02]  /*5380*/  @!P3 IADD3 R153, -R2, 0x38, RZ ;  /* 0x000000380299b810 */ /* 0x000fe40007ffe1ff */
[----:B------:R-:W-:Y:S04]  /*5390*/  ISETP.GE.AND P2, PT, R154, RZ, PT ;  /* 0x000000ff9a00720c */ /* 0x000fe80003f46270 */
[----:B------:R-:W-:Y:S01]  /*53a0*/  I2F R153, R153 ;  /* 0x0000009900997306 */ /* 0x000fe20000201400 */
[----:B------:R-:W-:Y:S02]  /*53b0*/  @!P1 IADD3 R0, -R2, 0x19, RZ ;  /* 0x0000001902009810 */ /* 0x000fe40007ffe1ff */
[----:B------:R-:W-:Y:S02]  /*53c0*/  ISETP.GE.AND P1, PT, R140, RZ, PT ;  /* 0x000000ff8c00720c */ /* 0x000fe40003f26270 */
[C---:B------:R-:W-:Y:S04]  /*53d0*/  @!P0 IADD3 R141, -R2.reuse, 0x20, RZ ;  /* 0x00000020028d8810 */ /* 0x040fe80007ffe1ff */
[C---:B------:R-:W-:Y:S01]  /*53e0*/  @!P2 IADD3 R154, -R2.reuse, 0x39, RZ ;  /* 0x00000039029aa810 */ /* 0x040fe20007ffe1ff */
[----:B------:R-:W-:Y:S01]  /*53f0*/  I2F R180, R141 ;  /* 0x0000008d00b47306 */ /* 0x000fe20000201400 */
[C---:B-1----:R-:W-:Y:S05]  /*5400*/  IADD3 R152, R2.reuse, 0xf, RZ ;  /* 0x0000000f02987810 */ /* 0x042fea0007ffe0ff */
[C---:B------:R-:W-:Y:S04]  /*5410*/  @!P1 IADD3 R140, -R2.reuse, 0x21, RZ ;  /* 0x00000021028c9810 */ /* 0x040fe80007ffe1ff */
[----:B------:R1:W-:Y:S01]  /*5420*/  I2F R178, R140 ;  /* 0x0000008c00b27306 */ /* 0x0003e20000201400 */
[-C--:B---3--:R-:W-:Y:S08]  /*5430*/  HMMA.16816.F32 R4, R136, R144.reuse, R4 ;  /* 0x000000908804723c */ /* 0x088ff00000001804 */
[C---:B------:R-:W-:Y:S01]  /*5440*/  HMMA.16816.F32 R8, R148.reuse, R144, R8 ;  /* 0x000000909408723c */ /* 0x040fe20000001808 */
[----:B------:R3:W2:Y:S06]  /*5450*/  I2F R177, R0 ;  /* 0x0000000000b17306 */ /* 0x0006ac0000201400 */
[----:B------:R-:W-:Y:S01]  /*5460*/  IADD3 R144, R2, 0x1f, RZ ;  /* 0x0000001f02907810 */ /* 0x000fe20007ffe0ff */
[-C--:B------:R-:W-:Y:S03]  /*5470*/  HMMA.16816.F32 R12, R148, R146.reuse, R12 ;  /* 0x00000092940c723c */ /* 0x080fe6000000180c */
[----:B------:R-:W-:Y:S01]  /*5480*/  ISETP.GE.AND P1, PT, R144, RZ, PT ;  /* 0x000000ff9000720c */ /* 0x000fe20003f26270 */
[----:B------:R-:W-:Y:S01]  /*5490*/  I2F R154, R154 ;  /* 0x0000009a009a7306 */ /* 0x000fe20000201400 */
[----:B------:R-:W-:Y:S01]  /*54a0*/  IADD3 R145, R2, 0x18, RZ ;  /* 0x0000001802917810 */ /* 0x000fe20007ffe0ff */
[----:B-1----:R-:W1:Y:S02]  /*54b0*/  LDSM.16.M88.4 R140, [R160+0xd000] ;  /* 0x00d00000a08c783b */ /* 0x002e640000000200 */
[----:B------:R-:W-:Y:S01]  /*54c0*/  FFMA.FTZ R5, R193, -UR4, R5 ;  /* 0x80000004c1057c23 */ /* 0x000fe20008010005 */
[C---:B------:R-:W-:Y:S04]  /*54d0*/  HMMA.16816.F32 R16, R136.reuse, R146, R16 ;  /* 0x000000928810723c */ /* 0x040fe80000001810 */
[----:B------:R-:W-:Y:S02]  /*54e0*/  FFMA.FTZ R6, R196, -UR4, R6 ;  /* 0x80000004c4067c23 */ /* 0x000fe40008010006 */
[----:B------:R-:W-:Y:S01]  /*54f0*/  FFMA.FTZ R7, R195, -UR4, R7 ;  /* 0x80000004c3077c23 */ /* 0x000fe20008010007 */
[----:B------:R-:W-:Y:S01]  /*5500*/  IADD3 R146, R2, 0x17, RZ ;  /* 0x0000001702927810 */ /* 0x000fe20007ffe0ff */
[----:B------:R-:W-:Y:S01]  /*5510*/  FFMA.FTZ R4, R194, -UR4, R4 ;  /* 0x80000004c2047c23 */ /* 0x000fe20008010004 */
[-C--:B------:R-:W-:Y:S03]  /*5520*/  HMMA.16816.F32 R20, R136, R132.reuse, R20 ;  /* 0x000000848814723c */ /* 0x080fe60000001814 */
[----:B------:R-:W-:Y:S01]  /*5530*/  FFMA.FTZ R11, R198, -UR4, R11 ;  /* 0x80000004c60b7c23 */ /* 0x000fe2000801000b */
[C---:B---3--:R-:W-:Y:S01]  /*5540*/  IADD3 R0, R2.reuse, 0x20, RZ ;  /* 0x0000002002007810 */ /* 0x048fe20007ffe0ff */
[----:B------:R-:W-:Y:S01]  /*5550*/  FFMA.FTZ R10, R197, -UR4, R10 ;  /* 0x80000004c50a7c23 */ /* 0x000fe2000801000a */
[----:B------:R-:W-:Y:S01]  /*5560*/  @!P1 IADD3 R144, -R2, -0x1f, RZ ;  /* 0xffffffe102909810 */ /* 0x000fe20007ffe1ff */
[----:B------:R-:W-:Y:S01]  /*5570*/  FFMA.FTZ R8, R190, -UR4, R8 ;  /* 0x80000004be087c23 */ /* 0x000fe20008010008 */
[C---:B------:R-:W-:Y:S02]  /*5580*/  HMMA.16816.F32 R24, R148.reuse, R132, R24 ;  /* 0x000000849418723c */ /* 0x040fe40000001818 */
[----:B------:R3:W-:Y:S02]  /*5590*/  I2F R170, R144 ;  /* 0x0000009000aa7306 */ /* 0x0007e40000201400 */
[----:B------:R-:W-:Y:S01]  /*55a0*/  FFMA.FTZ R9, R188, -UR4, R9 ;  /* 0x80000004bc097c23 */ /* 0x000fe20008010009 */
[----:B------:R-:W-:Y:S01]  /*55b0*/  ISETP.GE.AND P0, PT, R0, RZ, PT ;  /* 0x000000ff0000720c */ /* 0x000fe20003f06270 */
[----:B------:R-:W-:Y:S01]  /*55c0*/  FFMA.FTZ R14, R190, -UR4, R14 ;  /* 0x80000004be0e7c23 */ /* 0x000fe2000801000e */
[----:B------:R-:W-:Y:S01]  /*55d0*/  ISETP.GE.AND P1, PT, R146, RZ, PT ;  /* 0x000000ff9200720c */ /* 0x000fe20003f26270 */
[----:B------:R-:W-:Y:S01]  /*55e0*/  FFMA.FTZ R15, R188, -UR4, R15 ;  /* 0x80000004bc0f7c23 */ /* 0x000fe2000801000f */
[-C--:B------:R-:W-:Y:S03]  /*55f0*/  HMMA.16816.F32 R28, R148, R134.reuse, R28 ;  /* 0x00000086941c723c */ /* 0x080fe6000000181c */
[----:B------:R-:W-:Y:S01]  /*5600*/  FFMA.FTZ R12, R192, -UR4, R12 ;  /* 0x80000004c00c7c23 */ /* 0x000fe2000801000c */
[----:B------:R-:W-:Y:S01]  /*5610*/  IADD3 R147, R2, 0x10, RZ ;  /* 0x0000001002937810 */ /* 0x000fe20007ffe0ff */
[----:B------:R-:W-:Y:S02]  /*5620*/  FFMA.FTZ R13, R191, -UR4, R13 ;  /* 0x80000004bf0d7c23 */ /* 0x000fe4000801000d */
[----:B------:R-:W-:Y:S01]  /*5630*/  FFMA.FTZ R19, R193, -UR4, R19 ;  /* 0x80000004c1137c23 */ /* 0x000fe20008010013 */
[C---:B------:R-:W-:Y:S01]  /*5640*/  HMMA.16816.F32 R32, R136.reuse, R134, R32 ;  /* 0x000000868820723c */ /* 0x040fe20000001820 */
[----:B------:R-:W2:Y:S03]  /*5650*/  LDSM.16.M88.4 R132, [R160+0xd800] ;  /* 0x00d80000a084783b */ /* 0x000ea60000000200 */
[----:B------:R-:W-:Y:S01]  /*5660*/  FFMA.FTZ R18, R194, -UR4, R18 ;  /* 0x80000004c2127c23 */ /* 0x000fe20008010012 */
[C---:B------:R-:W-:Y:S01]  /*5670*/  @!P0 IADD3 R0, -R2.reuse, -0x20, RZ ;  /* 0xffffffe002008810 */ /* 0x040fe20007ffe1ff */
[----:B------:R-:W-:Y:S01]  /*5680*/  FFMA.FTZ R16, R187, -UR4, R16 ;  /* 0x80000004bb107c23 */ /* 0x000fe20008010010 */
[----:B------:R-:W-:Y:S01]  /*5690*/  ISETP.GE.AND P0, PT, R145, RZ, PT ;  /* 0x000000ff9100720c */ /* 0x000fe20003f06270 */
[----:B------:R-:W-:Y:S01]  /*56a0*/  FFMA.FTZ R17, R185, -UR4, R17 ;  /* 0x80000004b9117c23 */ /* 0x000fe20008010011 */
[-C--:B-1----:R-:W-:Y:S01]  /*56b0*/  HMMA.16816.F32 R36, R136, R140.reuse, R36 ;  /* 0x0000008c8824723c */ /* 0x082fe20000001824 */
[----:B------:R1:W1:Y:S02]  /*56c0*/  I2F R171, R0 ;  /* 0x0000000000ab7306 */ /* 0x0002640000201400 */
[----:B------:R-:W-:Y:S01]  /*56d0*/  FFMA.FTZ R22, R187, -UR4, R22 ;  /* 0x80000004bb167c23 */ /* 0x000fe20008010016 */
[C---:B------:R-:W-:Y:S01]  /*56e0*/  @!P1 IADD3 R146, -R2.reuse, -0x17, RZ ;  /* 0xffffffe902929810 */ /* 0x040fe20007ffe1ff */
[----:B------:R-:W-:Y:S01]  /*56f0*/  FFMA.FTZ R23, R185, -UR4, R23 ;  /* 0x80000004b9177c23 */ /* 0x000fe20008010017 */
[----:B---3--:R-:W-:Y:S01]  /*5700*/  IADD3 R144, R2, -0x28, RZ ;  /* 0xffffffd802907810 */ /* 0x008fe20007ffe0ff */
[----:B------:R-:W-:Y:S01]  /*5710*/  FFMA.FTZ R20, R189, -UR4, R20 ;  /* 0x80000004bd147c23 */ /* 0x000fe20008010014 */
[C---:B------:R-:W-:Y:S03]  /*5720*/  HMMA.16816.F32 R40, R148.reuse, R140, R40 ;  /* 0x0000008c9428723c */ /* 0x040fe60000001828 */
[----:B------:R3:W-:Y:S01]  /*5730*/  I2F R155, R146 ;  /* 0x00000092009b7306 */ /* 0x0007e20000201400 */
[----:B----4-:R-:W-:Y:S01]  /*5740*/  FFMA.FTZ R21, R186, -UR4, R21 ;  /* 0x80000004ba157c23 */ /* 0x010fe20008010015 */
[----:B------:R-:W-:Y:S01]  /*5750*/  @!P0 IADD3 R145, -R2, -0x18, RZ ;  /* 0xffffffe802918810 */ /* 0x000fe20007ffe1ff */
[----:B------:R-:W-:Y:S01]  /*5760*/  FFMA.FTZ R26, R192, -UR4, R26 ;  /* 0x80000004c01a7c23 */ /* 0x000fe2000801001a */
[----:B------:R-:W-:Y:S01]  /*5770*/  ISETP.GE.AND P0, PT, R144, RZ, PT ;  /* 0x000000ff9000720c */ /* 0x000fe20003f06270 */
[----:B------:R-:W-:Y:S01]  /*5780*/  FFMA.FTZ R27, R191, -UR4, R27 ;  /* 0x80000004bf1b7c23 */ /* 0x000fe2000801001b */
[-C--:B------:R-:W-:Y:S03]  /*5790*/  HMMA.16816.F32 R44, R148, R142.reuse, R44 ;  /* 0x0000008e942c723c */ /* 0x080fe6000000182c */
[----:B------:R-:W-:Y:S01]  /*57a0*/  FFMA.FTZ R24, R183, -UR4, R24 ;  /* 0x80000004b7187c23 */ /* 0x000fe20008010018 */
[----:B------:R4:W4:Y:S01]  /*57b0*/  I2F R176, R145 ;  /* 0x0000009100b07306 */ /* 0x0009220000201400 */
[C---:B--2---:R-:W-:Y:S01]  /*57c0*/  FFMA.FTZ R25, R182.reuse, -UR4, R25 ;  /* 0x80000004b6197c23 */ /* 0x044fe20008010019 */
[----:B------:R-:W-:Y:S01]  /*57d0*/  ISETP.GE.AND P1, PT, R147, RZ, PT ;  /* 0x000000ff9300720c */ /* 0x000fe20003f26270 */
[----:B------:R-:W-:Y:S01]  /*57e0*/  FFMA.FTZ R30, R183, -UR4, R30 ;  /* 0x80000004b71e7c23 */ /* 0x000fe2000801001e */
[C---:B------:R-:W-:Y:S04]  /*57f0*/  HMMA.16816.F32 R48, R136.reuse, R142, R48 ;  /* 0x0000008e8830723c */ /* 0x040fe80000001830 */
[----:B------:R-:W-:Y:S01]  /*5800*/  FFMA.FTZ R31, R182, -UR4, R31 ;  /* 0x80000004b61f7c23 */ /* 0x000fe2000801001f */
[----:B-1----:R-:W-:Y:S01]  /*5810*/  IADD3 R0, R2, -0x29, RZ ;  /* 0xffffffd702007810 */ /* 0x002fe20007ffe0ff */
[----:B------:R-:W-:Y:S01]  /*5820*/  FFMA.FTZ R28, R184, -UR4, R28 ;  /* 0x80000004b81c7c23 */ /* 0x000fe2000801001c */
[C---:B------:R-:W-:Y:S01]  /*5830*/  @!P0 IADD3 R144, -R2.reuse, 0x28, RZ ;  /* 0x0000002802908810 */ /* 0x040fe20007ffe1ff */
[----:B------:R-:W-:Y:S01]  /*5840*/  FFMA.FTZ R29, R181, -UR4, R29 ;  /* 0x80000004b51d7c23 */ /* 0x000fe2000801001d */
[-C--:B------:R-:W-:Y:S03]  /*5850*/  HMMA.16816.F32 R52, R136, R132.reuse, R52 ;  /* 0x000000848834723c */ /* 0x080fe60000001834 */
[----:B------:R-:W-:Y:S01]  /*5860*/  FFMA.FTZ R34, R189, -UR4, R34 ;  /* 0x80000004bd227c23 */ /* 0x000fe20008010022 */
[----:B---3--:R-:W-:Y:S01]  /*5870*/  IADD3 R146, R2, -0x31, RZ ;  /* 0xffffffcf02927810 */ /* 0x008fe20007ffe0ff */
[----:B------:R-:W-:Y:S01]  /*5880*/  FFMA.FTZ R35, R186, -UR4, R35 ;  /* 0x80000004ba237c23 */ /* 0x000fe20008010023 */
[----:B------:R-:W-:Y:S01]  /*5890*/  ISETP.GE.AND P6, PT, R0, RZ, PT ;  /* 0x000000ff0000720c */ /* 0x000fe20003fc6270 */
[----:B------:R-:W-:Y:S01]  /*58a0*/  FFMA.FTZ R32, R179, -UR4, R32 ;  /* 0x80000004b3207c23 */ /* 0x000fe20008010020 */
[----:B------:R-:W-:Y:S01]  /*58b0*/  ISETP.GE.AND P4, PT, R146, RZ, PT ;  /* 0x000000ff9200720c */ /* 0x000fe20003f86270 */
[----:B------:R-:W-:Y:S01]  /*58c0*/  FFMA.FTZ R33, R177, -UR4, R33 ;  /* 0x80000004b1217c23 */ /* 0x000fe20008010021 */
[----:B------:R-:W-:Y:S01]  /*58d0*/  ISETP.GE.AND P0, PT, R152, RZ, PT ;  /* 0x000000ff9800720c */ /* 0x000fe20003f06270 */
[C---:B------:R-:W-:Y:S01]  /*58e0*/  HMMA.16816.F32 R56, R148.reuse, R132, R56 ;  /* 0x000000849438723c */ /* 0x040fe20000001838 */
[----:B------:R-:W1:Y:S03]  /*58f0*/  I2F R144, R144 ;  /* 0x0000009000907306 */ /* 0x000e660000201400 */
[----:B------:R-:W-:Y:S01]  /*5900*/  FFMA.FTZ R38, R179, -UR4, R38 ;  /* 0x80000004b3267c23 */ /* 0x000fe20008010026 */
[C---:B----4-:R-:W-:Y:S01]  /*5910*/  IADD3 R145, R2.reuse, -0x30, RZ ;  /* 0xffffffd002917810 */ /* 0x050fe20007ffe0ff */
[----:B------:R-:W-:Y:S01]  /*5920*/  FFMA.FTZ R39, R177, -UR4, R39 ;  /* 0x80000004b1277c23 */ /* 0x000fe20008010027 */
[----:B------:R-:W-:Y:S01]  /*5930*/  @!P1 IADD3 R147, -R2, -0x10, RZ ;  /* 0xfffffff002939810 */ /* 0x000fe20007ffe1ff */
[----:B------:R-:W-:Y:S01]  /*5940*/  FFMA.FTZ R36, R180, -UR4, R36 ;  /* 0x80000004b4247c23 */ /* 0x000fe20008010024 */
[----:B------:R-:W-:Y:S01]  /*5950*/  ISETP.GE.AND P5, PT, R145, RZ, PT ;  /* 0x000000ff9100720c */ /* 0x000fe20003fa6270 */
[-C--:B------:R-:W-:Y:S03]  /*5960*/  HMMA.16816.F32 R60, R148, R134.reuse, R60 ;  /* 0x00000086943c723c */ /* 0x080fe6000000183c */
[----:B------:R-:W-:Y:S01]  /*5970*/  FFMA.FTZ R37, R178, -UR4, R37 ;  /* 0x80000004b2257c23 */ /* 0x000fe20008010025 */
[----:B------:R-:W-:Y:S01]  /*5980*/  @!P6 IADD3 R0, -R2, 0x29, RZ ;  /* 0x000000290200e810 */ /* 0x000fe20007ffe1ff */
[----:B------:R-:W-:Y:S01]  /*5990*/  FFMA.FTZ R42, R184, -UR4, R42 ;  /* 0x80000004b82a7c23 */ /* 0x000fe2000801002a */
[C---:B------:R-:W-:Y:S01]  /*59a0*/  @!P4 IADD3 R146, -R2.reuse, 0x31, RZ ;  /* 0x000000310292c810 */ /* 0x040fe20007ffe1ff */
[----:B------:R-:W-:Y:S01]  /*59b0*/  FFMA.FTZ R43, R181, -UR4, R43 ;  /* 0x80000004b52b7c23 */ /* 0x000fe2000801002b */
[----:B------:R-:W-:Y:S01]  /*59c0*/  @!P0 IADD3 R152, -R2, -0xf, RZ ;  /* 0xfffffff102988810 */ /* 0x000fe20007ffe1ff */
[C---:B------:R-:W-:Y:S01]  /*59d0*/  FFMA.FTZ R40, R171.reuse, -UR4, R40 ;  /* 0x80000004ab287c23 */ /* 0x040fe20008010028 */
[----:B------:R-:W2:Y:S01]  /*59e0*/  I2F R0, R0 ;  /* 0x0000000000007306 */ /* 0x000ea20000201400 */
[----:B------:R-:W-:Y:S01]  /*59f0*/  HMMA.16816.F32 R64, R136, R134, R64 ;  /* 0x000000868840723c */ /* 0x000fe20000001840 */
[----:B------:R-:W-:Y:S03]  /*5a00*/  PLOP3.LUT P0, PT, PT, PT, UP0, 0x80, 0x0 ;  /* 0x000000000000781c */ /* 0x000fe60003f0f008 */
[----:B------:R-:W-:Y:S01]  /*5a10*/  FFMA.FTZ R41, R170, -UR4, R41 ;  /* 0x80000004aa297c23 */ /* 0x000fe20008010029 */
[----:B------:R-:W-:Y:S01]  /*5a20*/  @!P5 IADD3 R145, -R2, 0x30, RZ ;  /* 0x000000300291d810 */ /* 0x000fe20007ffe1ff */
[----:B------:R-:W-:Y:S02]  /*5a30*/  FFMA.FTZ R46, R171, -UR4, R46 ;  /* 0x80000004ab2e7c23 */ /* 0x000fe4000801002e */
[----:B------:R-:W-:Y:S01]  /*5a40*/  FFMA.FTZ R47, R170, -UR4, R47 ;  /* 0x80000004aa2f7c23 */ /* 0x000fe2000801002f */
[----:B------:R-:W3:Y:S03]  /*5a50*/  I2F R146, R146 ;  /* 0x0000009200927306 */ /* 0x000ee60000201400 */
[----:B------:R-:W-:Y:S02]  /*5a60*/  FFMA.FTZ R44, R176, -UR4, R44 ;  /* 0x80000004b02c7c23 */ /* 0x000fe4000801002c */
[C---:B------:R-:W-:Y:S02]  /*5a70*/  FFMA.FTZ R45, R155.reuse, -UR4, R45 ;  /* 0x800000049b2d7c23 */ /* 0x040fe4000801002d */
[----:B------:R-:W-:Y:S02]  /*5a80*/  FFMA.FTZ R50, R180, -UR4, R50 ;  /* 0x80000004b4327c23 */ /* 0x000fe40008010032 */
[----:B------:R-:W-:Y:S01]  /*5a90*/  FFMA.FTZ R51, R178, -UR4, R51 ;  /* 0x80000004b2337c23 */ /* 0x000fe20008010033 */
[----:B------:R-:W4:Y:S01]  /*5aa0*/  I2F R145, R145 ;  /* 0x0000009100917306 */ /* 0x000f220000201400 */
[C---:B-1----:R-:W-:Y:S02]  /*5ab0*/  FFMA.FTZ R48, R144.reuse, -UR4, R48 ;  /* 0x8000000490307c23 */ /* 0x042fe40008010030 */
[----:B------:R-:W-:Y:S02]  /*5ac0*/  FFMA.FTZ R54, R144, -UR4, R54 ;  /* 0x8000000490367c23 */ /* 0x000fe40008010036 */
[C---:B--2---:R-:W-:Y:S02]  /*5ad0*/  FFMA.FTZ R49, R0.reuse, -UR4, R49 ;  /* 0x8000000400317c23 */ /* 0x044fe40008010031 */
[----:B------:R-:W-:Y:S02]  /*5ae0*/  FFMA.FTZ R55, R0, -UR4, R55 ;  /* 0x8000000400377c23 */ /* 0x000fe40008010037 */
[----:B------:R-:W-:Y:S01]  /*5af0*/  FFMA.FTZ R58, R176, -UR4, R58 ;  /* 0x80000004b03a7c23 */ /* 0x000fe2000801003a */
[----:B------:R-:W1:Y:S01]  /*5b00*/  I2F R147, R147 ;  /* 0x0000009300937306 */ /* 0x000e620000201400 */
[----:B------:R-:W-:Y:S02]  /*5b10*/  FFMA.FTZ R59, R155, -UR4, R59 ;  /* 0x800000049b3b7c23 */ /* 0x000fe4000801003b */
[----:B------:R-:W-:Y:S02]  /*5b20*/  FFMA.FTZ R60, R196, -UR4, R60 ;  /* 0x80000004c43c7c23 */ /* 0x000fe4000801003c */
[C---:B---3--:R-:W-:Y:S02]  /*5b30*/  FFMA.FTZ R53, R146.reuse, -UR4, R53 ;  /* 0x8000000492357c23 */ /* 0x048fe40008010035 */
[----:B------:R-:W-:Y:S02]  /*5b40*/  FFMA.FTZ R61, R195, -UR4, R61 ;  /* 0x80000004c33d7c23 */ /* 0x000fe4000801003d */
[----:B------:R-:W-:Y:S01]  /*5b50*/  FFMA.FTZ R67, R146, -UR4, R67 ;  /* 0x8000000492437c23 */ /* 0x000fe20008010043 */
[----:B------:R-:W2:Y:S01]  /*5b60*/  I2F R152, R152 ;  /* 0x0000009800987306 */ /* 0x000ea20000201400 */
[----:B------:R-:W-:Y:S02]  /*5b70*/  FFMA.FTZ R64, R153, -UR4, R64 ;  /* 0x8000000499407c23 */ /* 0x000fe40008010040 */
[----:B------:R-:W-:Y:S02]  /*5b80*/  FFMA.FTZ R65, R154, -UR4, R65 ;  /* 0x800000049a417c23 */ /* 0x000fe40008010041 */
[C---:B----4-:R-:W-:Y:S02]  /*5b90*/  FFMA.FTZ R52, R145.reuse, -UR4, R52 ;  /* 0x8000000491347c23 */ /* 0x050fe40008010034 */
[----:B------:R-:W-:Y:S02]  /*5ba0*/  FFMA.FTZ R66, R145, -UR4, R66 ;  /* 0x8000000491427c23 */ /* 0x000fe40008010042 */
[C---:B-1----:R-:W-:Y:S02]  /*5bb0*/  FFMA.FTZ R56, R147.reuse, -UR4, R56 ;  /* 0x8000000493387c23 */ /* 0x042fe40008010038 */
[----:B------:R-:W-:Y:S02]  /*5bc0*/  FFMA.FTZ R62, R147, -UR4, R62 ;  /* 0x80000004933e7c23 */ /* 0x000fe4000801003e */
[C---:B--2---:R-:W-:Y:S02]  /*5bd0*/  FFMA.FTZ R57, R152.reuse, -UR4, R57 ;  /* 0x8000000498397c23 */ /* 0x044fe40008010039 */
[----:B------:R-:W-:Y:S01]  /*5be0*/  FFMA.FTZ R63, R152, -UR4, R63 ;  /* 0x80000004983f7c23 */ /* 0x000fe2000801003f */
[----:B------:R-:W-:-:S05]  /*5bf0*/  @!P0 BRA `(.L_x_784) ;  /* 0x000000a000008947 */ /* 0x000fca0003800000 */
        /* <DEDUP_REMOVED lines=10> */
.L_x_784:
[----:B------:R-:W-:Y:S01]  /*5ca0*/  IADD3 R0, R247, UR9, RZ ;  /* 0x00000009f7007c10 */ /* 0x000fe2000fffe0ff */
[----:B------:R-:W-:Y:S01]  /*5cb0*/  UIADD3 UR9, -UR11, UR5, -UR10 ;  /* 0x000000050b097290 */ /* 0x000fe2000fffe90a */
[----:B------:R-:W-:Y:S01]  /*5cc0*/  IADD3 R149, R167, 0x1, RZ ;  /* 0x00000001a7957810 */ /* 0x000fe20007ffe0ff */
[----:B------:R-:W-:Y:S01]  /*5cd0*/  UMOV UR14, UR11 ;  /* 0x0000000b000e7c82 */ /* 0x000fe20008000000 */
[C---:B------:R-:W-:Y:S02]  /*5ce0*/  IADD3 R2, R0.reuse, 0x8, RZ ;  /* 0x0000000800027810 */ /* 0x040fe40007ffe0ff */
[C---:B------:R-:W-:Y:S02]  /*5cf0*/  IADD3 R134, R0.reuse, 0x40, RZ ;  /* 0x0000004000867810 */ /* 0x040fe40007ffe0ff */
[C---:B------:R-:W-:Y:S02]  /*5d00*/  IADD3 R133, R0.reuse, 0x48, RZ ;  /* 0x0000004800857810 */ /* 0x040fe40007ffe0ff */
[----:B------:R-:W-:Y:S02]  /*5d10*/  IADD3 R132, R0, UR9, RZ ;  /* 0x0000000900847c10 */ /* 0x000fe4000fffe0ff */
[----:B------:R-:W-:Y:S02]  /*5d20*/  IADD3 R151, R2, UR9, RZ ;  /* 0x0000000902977c10 */ /* 0x000fe4000fffe0ff */
[----:B------:R-:W-:Y:S02]  /*5d30*/  IADD3 R152, R134, UR9, RZ ;  /* 0x0000000986987c10 */ /* 0x000fe4000fffe0ff */
[----:B------:R-:W-:Y:S01]  /*5d40*/  IADD3 R153, R133, UR9, RZ ;  /* 0x0000000985997c10 */ /* 0x000fe2000fffe0ff */
[----:B------:R-:W-:Y:S01]  /*5d50*/  UIADD3 UR9, UR5, 0x1, -UR10 ;  /* 0x0000000105097890 */ /* 0x000fe2000fffe80a */
[C---:B------:R-:W-:Y:S02]  /*5d60*/  IADD3 R148, R167.reuse, 0x8, RZ ;  /* 0x00000008a7947810 */ /* 0x040fe40007ffe0ff */
[C---:B------:R-:W-:Y:S01]  /*5d70*/  IADD3 R147, R167.reuse, 0x9, RZ ;  /* 0x00000009a7937810 */ /* 0x040fe20007ffe0ff */
[----:B------:R-:W-:Y:S01]  /*5d80*/  UIADD3 UR9, UR9, UR45, URZ ;  /* 0x0000002d09097290 */ /* 0x000fe2000fffe03f */
[C---:B------:R-:W-:Y:S02]  /*5d90*/  IADD3 R146, R167.reuse, 0x10, RZ ;  /* 0x00000010a7927810 */ /* 0x040fe40007ffe0ff */
[C---:B------:R-:W-:Y:S02]  /*5da0*/  IADD3 R145, R167.reuse, 0x11, RZ ;  /* 0x00000011a7917810 */ /* 0x040fe40007ffe0ff */
[C---:B------:R-:W-:Y:S02]  /*5db0*/  IADD3 R144, R167.reuse, 0x18, RZ ;  /* 0x00000018a7907810 */ /* 0x040fe40007ffe0ff */
[----:B------:R-:W-:Y:S02]  /*5dc0*/  IADD3 R150, R0, UR9, RZ ;  /* 0x0000000900967c10 */ /* 0x000fe4000fffe0ff */
[----:B------:R-:W-:Y:S02]  /*5dd0*/  IMNMX R0, RZ, R132, !PT ;  /* 0x00000084ff007217 */ /* 0x000fe40007800200 */
[----:B------:R-:W-:Y:S02]  /*5de0*/  IMNMX R132, R150, UR5, PT ;  /* 0x0000000596847c17 */ /* 0x000fe4000b800200 */
[-C--:B------:R-:W-:Y:S02]  /*5df0*/  ISETP.GE.AND P0, PT, R167, R0.reuse, PT ;  /* 0x00000000a700720c */ /* 0x080fe40003f06270 */
[-C--:B------:R-:W-:Y:S02]  /*5e00*/  ISETP.GE.AND P6, PT, R149, R0.reuse, PT ;  /* 0x000000009500720c */ /* 0x080fe40003fc6270 */
[C---:B------:R-:W-:Y:S02]  /*5e10*/  IADD3 R143, R167.reuse, 0x19, RZ ;  /* 0x00000019a78f7810 */ /* 0x040fe40007ffe0ff */
[----:B------:R-:W-:Y:S02]  /*5e20*/  IADD3 R142, R167, 0x20, RZ ;  /* 0x00000020a78e7810 */ /* 0x000fe40007ffe0ff */
[-C--:B------:R-:W-:Y:S02]  /*5e30*/  ISETP.GE.AND P5, PT, R148, R0.reuse, PT ;  /* 0x000000009400720c */ /* 0x080fe40003fa6270 */
[----:B------:R-:W-:Y:S02]  /*5e40*/  ISETP.GE.AND P4, PT, R147, R0, PT ;  /* 0x000000009300720c */ /* 0x000fe40003f86270 */
[-C--:B------:R-:W-:Y:S02]  /*5e50*/  ISETP.GE.OR P0, PT, R167, R132.reuse, !P0 ;  /* 0x00000084a700720c */ /* 0x080fe40004706670 */
[----:B------:R-:W-:Y:S02]  /*5e60*/  ISETP.GE.OR P6, PT, R149, R132, !P6 ;  /* 0x000000849500720c */ /* 0x000fe400077c6670 */
[C---:B------:R-:W-:Y:S02]  /*5e70*/  IADD3 R141, R167.reuse, 0x21, RZ ;  /* 0x00000021a78d7810 */ /* 0x040fe40007ffe0ff */
[----:B------:R-:W-:Y:S02]  /*5e80*/  IADD3 R140, R167, 0x28, RZ ;  /* 0x00000028a78c7810 */ /* 0x000fe40007ffe0ff */
[-C--:B------:R-:W-:Y:S02]  /*5e90*/  ISETP.GE.AND P3, PT, R146, R0.reuse, PT ;  /* 0x000000009200720c */ /* 0x080fe40003f66270 */
[-C--:B------:R-:W-:Y:S02]  /*5ea0*/  ISETP.GE.AND P2, PT, R145, R0.reuse, PT ;  /* 0x000000009100720c */ /* 0x080fe40003f46270 */
[-C--:B------:R-:W-:Y:S02]  /*5eb0*/  ISETP.GE.AND P1, PT, R144, R0.reuse, PT ;  /* 0x000000009000720c */ /* 0x080fe40003f26270 */
[----:B------:R-:W-:Y:S02]  /*5ec0*/  FSEL R4, R4, -INF , !P0 ;  /* 0xff80000004047808 */ /* 0x000fe40004000000 */
[----:B------:R-:W-:Y:S02]  /*5ed0*/  ISETP.GE.AND P0, PT, R143, R0, PT ;  /* 0x000000008f00720c */ /* 0x000fe40003f06270 */
[----:B------:R-:W-:Y:S02]  /*5ee0*/  ISETP.GE.OR P5, PT, R148, R132, !P5 ;  /* 0x000000849400720c */ /* 0x000fe40006fa6670 */
[----:B------:R-:W-:Y:S02]  /*5ef0*/  FSEL R5, R5, -INF , !P6 ;  /* 0xff80000005057808 */ /* 0x000fe40007000000 */
[----:B------:R-:W-:Y:S02]  /*5f00*/  ISETP.GE.AND P6, PT, R142, R0, PT ;  /* 0x000000008e00720c */ /* 0x000fe40003fc6270 */
[----:B------:R-:W-:Y:S02]  /*5f10*/  ISETP.GE.OR P4, PT, R147, R132, !P4 ;  /* 0x000000849300720c */ /* 0x000fe40006786670 */
[C---:B------:R-:W-:Y:S02]  /*5f20*/  IADD3 R139, R167.reuse, 0x29, RZ ;  /* 0x00000029a78b7810 */ /* 0x040fe40007ffe0ff */
[C---:B------:R-:W-:Y:S02]  /*5f30*/  IADD3 R138, R167.reuse, 0x30, RZ ;  /* 0x00000030a78a7810 */ /* 0x040fe40007ffe0ff */
[C---:B------:R-:W-:Y:S02]  /*5f40*/  IADD3 R137, R167.reuse, 0x31, RZ ;  /* 0x00000031a7897810 */ /* 0x040fe40007ffe0ff */
[C---:B------:R-:W-:Y:S02]  /*5f50*/  IADD3 R136, R167.reuse, 0x38, RZ ;  /* 0x00000038a7887810 */ /* 0x040fe40007ffe0ff */
[----:B------:R-:W-:Y:S02]  /*5f60*/  IADD3 R135, R167, 0x39, RZ ;  /* 0x00000039a7877810 */ /* 0x000fe40007ffe0ff */
[----:B------:R-:W-:Y:S02]  /*5f70*/  FSEL R16, R16, -INF , !P5 ;  /* 0xff80000010107808 */ /* 0x000fe40006800000 */
[----:B------:R-:W-:Y:S02]  /*5f80*/  ISETP.GE.AND P5, PT, R141, R0, PT ;  /* 0x000000008d00720c */ /* 0x000fe40003fa6270 */
[----:B------:R-:W-:Y:S02]  /*5f90*/  ISETP.GE.OR P3, PT, R146, R132, !P3 ;  /* 0x000000849200720c */ /* 0x000fe40005f66670 */
        /* <DEDUP_REMOVED lines=19> */
[----:B------:R-:W-:Y:S02]  /*60d0*/  ISETP.GE.OR P4, PT, R140, R132, !P4 ;  /* 0x000000848c00720c */ /* 0x000fe40006786670 */
        /* <DEDUP_REMOVED lines=48> */
[-C--:B------:R-:W-:Y:S02]  /*63e0*/  ISETP.GE.OR P3, PT, R141, R0.reuse, !P3 ;  /* 0x000000008d00720c */ /* 0x080fe40005f66670 */
        /* <DEDUP_REMOVED lines=114> */
.L_x_785:
        /* <DEDUP_REMOVED lines=535> */
.L_x_786:
        /* <DEDUP_REMOVED lines=212> */
.L_x_787:
        /* <DEDUP_REMOVED lines=121> */
[----:B------:R-:W-:Y:S01]  /*a150*/  IMAD.SHL.U32 R41, R248, 0x20, RZ ;  /* 0x00000020f8297824 */ /* 0x000fe200078e00ff */
        /* <DEDUP_REMOVED lines=14> */
[-C--:B--2---:R-:W-:Y:S03]  /*a240*/  LEA R38, P1, R2, R168.reuse, 0x2 ;  /* 0x000000a802267211 */ /* 0x084fe600078210ff */
[----:B------:R1:W-:Y:S01]  /*a250*/  RED.E.ADD.F32.FTZ.RN.STRONG.GPU [R4.64], R9 ;  /* 0x000000090400798e */ /* 0x0003e2000c10e786 */
[----:B------:R-:W-:Y:S01]  /*a260*/  IMAD R7, R248, 0x38, RZ ;  /* 0x00000038f8077824 */ /* 0x000fe200078e02ff */
[-C--:B------:R-:W-:Y:S01]  /*a270*/  LEA.HI.X.SX32 R39, R2, R169.reuse, 0x2, P1 ;  /* 0x000000a902277211 */ /* 0x080fe200008f16ff */
[C---:B---3--:R-:W-:Y:S03]  /*a280*/  IMAD.SHL.U32 R40, R248.reuse, 0x40, RZ ;  /* 0x00000040f8287824 */ /* 0x048fe600078e00ff */
[CC--:B------:R-:W-:Y:S01]  /*a290*/  LEA R6, P0, R7.reuse, R168.reuse, 0x2 ;  /* 0x000000a807067211 */ /* 0x0c0fe200078010ff */
[----:B------:R-:W-:Y:S01]  /*a2a0*/  IMAD R2, R248, 0x48, RZ ;  /* 0x00000048f8027824 */ /* 0x000fe200078e02ff */
[----:B------:R2:W-:Y:S02]  /*a2b0*/  RED.E.ADD.F32.FTZ.RN.STRONG.GPU [R38.64], R10 ;  /* 0x0000000a2600798e */ /* 0x0005e4000c10e786 */
[-C--:B------:R-:W-:Y:S02]  /*a2c0*/  LEA.HI.X.SX32 R7, R7, R169.reuse, 0x2, P0 ;  /* 0x000000a907077211 */ /* 0x080fe400000f16ff */
[-C--:B------:R-:W-:Y:S03]  /*a2d0*/  LEA R8, P0, R2, R168.reuse, 0x2 ;  /* 0x000000a802087211 */ /* 0x080fe600078010ff */
[----:B------:R3:W-:Y:S01]  /*a2e0*/  RED.E.ADD.F32.FTZ.RN.STRONG.GPU [R6.64], R11 ;  /* 0x0000000b0600798e */ /* 0x0007e2000c10e786 */
[-C--:B-1----:R-:W-:Y:S02]  /*a2f0*/  LEA R4, P1, R40, R168.reuse, 0x2 ;  /* 0x000000a828047211 */ /* 0x082fe400078210ff */
[-C--:B------:R-:W-:Y:S01]  /*a300*/  LEA.HI.X.SX32 R9, R2, R169.reuse, 0x2, P0 ;  /* 0x000000a902097211 */ /* 0x080fe200000f16ff */
[----:B------:R-:W-:Y:S01]  /*a310*/  IMAD R2, R248, 0x60, RZ ;  /* 0x00000060f8027824 */ /* 0x000fe200078e02ff */
[-C--:B------:R-:W-:Y:S01]  /*a320*/  LEA.HI.X.SX32 R5, R40, R169.reuse, 0x2, P1 ;  /* 0x000000a928057211 */ /* 0x080fe200008f16ff */
[C---:B--2---:R-:W-:Y:S04]  /*a330*/  IMAD R38, R248.reuse, 0x50, RZ ;  /* 0x00000050f8267824 */ /* 0x044fe800078e02ff */
[----:B------:R1:W-:Y:S01]  /*a340*/  RED.E.ADD.F32.FTZ.RN.STRONG.GPU [R4.64], R16 ;  /* 0x000000100400798e */ /* 0x0003e2000c10e786 */
[----:B------:R-:W-:Y:S04]  /*a350*/  IMAD R10, R248, 0x58, RZ ;  /* 0x00000058f80a7824 */ /* 0x000fe800078e02ff */
[----:B------:R2:W-:Y:S01]  /*a360*/  RED.E.ADD.F32.FTZ.RN.STRONG.GPU [R8.64], R17 ;  /* 0x000000110800798e */ /* 0x0005e2000c10e786 */
[-C--:B---3--:R-:W-:Y:S01]  /*a370*/  LEA R6, P1, R38, R168.reuse, 0x2 ;  /* 0x000000a826067211 */ /* 0x088fe200078210ff */
[----:B------:R-:W-:Y:S03]  /*a380*/  IMAD R11, R248, 0x68, RZ ;  /* 0x00000068f80b7824 */ /* 0x000fe600078e02ff */
[-C--:B------:R-:W-:Y:S05]  /*a390*/  LEA.HI.X.SX32 R7, R38, R169.reuse, 0x2, P1 ;  /* 0x000000a926077211 */ /* 0x080fea00008f16ff */
[----:B------:R3:W-:Y:S01]  /*a3a0*/  RED.E.ADD.F32.FTZ.RN.STRONG.GPU [R6.64], R18 ;  /* 0x000000120600798e */ /* 0x0007e2000c10e786 */
[CC--:B-1----:R-:W-:Y:S04]  /*a3b0*/  LEA R4, P0, R10.reuse, R168.reuse, 0x2 ;  /* 0x000000a80a047211 */ /* 0x0c2fe800078010ff */
[-C--:B------:R-:W-:Y:S01]  /*a3c0*/  LEA.HI.X.SX32 R5, R10, R169.reuse, 0x2, P0 ;  /* 0x000000a90a057211 */ /* 0x080fe200000f16ff */
[----:B------:R-:W-:Y:S01]  /*a3d0*/  IMAD R10, R248, 0x70, RZ ;  /* 0x00000070f80a7824 */ /* 0x000fe200078e02ff */
        /* <DEDUP_REMOVED lines=307> */
.L_x_789:
        /* <DEDUP_REMOVED lines=19> */
.L_x_790:
        /* <DEDUP_REMOVED lines=47> */
.L_x_792:
[----:B------:R-:W-:Y:S05]  /*bb30*/  BSYNC B0 ;  /* 0x0000000000007941 */ /* 0x000fea0003800000 */
.L_x_791:
        /* <DEDUP_REMOVED lines=15> */
.L_x_794:
[----:B------:R-:W-:Y:S05]  /*bc30*/  BSYNC B0 ;  /* 0x0000000000007941 */ /* 0x000fea0003800000 */
.L_x_793:
        /* <DEDUP_REMOVED lines=15> */
.L_x_796:
[----:B------:R-:W-:Y:S05]  /*bd30*/  BSYNC B0 ;  /* 0x0000000000007941 */ /* 0x000fea0003800000 */
.L_x_795:
        /* <DEDUP_REMOVED lines=14> */
.L_x_798:
[----:B------:R-:W-:Y:S05]  /*be20*/  BSYNC B0 ;  /* 0x0000000000007941 */ /* 0x000fea0003800000 */
.L_x_797:
        /* <DEDUP_REMOVED lines=25> */
.L_x_800:
[----:B------:R-:W-:Y:S05]  /*bfc0*/  BSYNC B0 ;  /* 0x0000000000007941 */ /* 0x000fea0003800000 */
.L_x_799:
        /* <DEDUP_REMOVED lines=13> */
.L_x_802:
[----:B------:R-:W-:Y:S05]  /*c0a0*/  BSYNC B0 ;  /* 0x0000000000007941 */ /* 0x000fea0003800000 */
.L_x_801:
        /* <DEDUP_REMOVED lines=13> */
.L_x_804:
[----:B------:R-:W-:Y:S05]  /*c180*/  BSYNC B0 ;  /* 0x0000000000007941 */ /* 0x000fea0003800000 */
.L_x_803:
        /* <DEDUP_REMOVED lines=11> */
.L_x_751:
[----:B------:R-:W-:Y:S05]  /*c240*/  BSYNC B1 ;  /* 0x0000000000017941 */ /* 0x000fea0003800000 */
.L_x_729:
        /* <DEDUP_REMOVED lines=11> */
.L_x_805:
[----:B------:R-:W-:Y:S05]  /*c300*/  EXIT ;  /* 0x000000000000794d */ /* 0x000fea0003800000 */
.L_x_807:
        /* <DEDUP_REMOVED lines=15> */
.L_x_2464:


//--------------------- .text._ZN5flash27flash_bwd_convert_dq_kernelI23Flash_bwd_kernel_traitsILi64ELi64ELi128ELi8ELi2ELi4ELi4ELb1ELb0EN7cutlass6half_tE19Flash_kernel_traitsILi64ELi64ELi128ELi8ES3_EEEEvNS_16Flash_bwd_paramsEi --------------------------
	.section	.text._ZN5flash27flash_bwd_convert_dq_kernelI23Flash_bwd_kernel_traitsILi64ELi64ELi128ELi8ELi2ELi4ELi4ELb1ELb0EN7cutlass6half_tE19Flash_kernel_traitsILi64ELi64ELi128ELi8ES3_EEEEvNS_16Flash_bwd_paramsEi,"ax",@progbits
	.sectioninfo	@"SHI_REGISTERS=42"
	.align	128
        .global         _ZN5flash27flash_bwd_convert_dq_kernelI23Flash_bwd_kernel_traitsILi64ELi64ELi128ELi8ELi2ELi4ELi4ELb1ELb0EN7cutlass6half_tE19Flash_kernel_traitsILi64ELi64ELi128ELi8ES3_EEEEvNS_16Flash_bwd_paramsEi
        .type           _ZN5flash27flash_bwd_convert_dq_kernelI23Flash_bwd_kernel_traitsILi64ELi64ELi128ELi8ELi2ELi4ELi4ELb1ELb0EN7cutlass6half_tE19Flash_kernel_traitsILi64ELi64ELi128ELi8ES3_EEEEvNS_16Flash_bwd_paramsEi,@function
        .size           _ZN5flash27flash_bwd_convert_dq_kernelI23Flash_bwd_kernel_traitsILi64ELi64ELi128ELi8ELi2ELi4ELi4ELb1ELb0EN7cutlass6half_tE19Flash_kernel_traitsILi64ELi64ELi128ELi8ES3_EEEEvNS_16Flash_bwd_paramsEi,(.L_x_2465 - _ZN5flash27flash_bwd_convert_dq_kernelI23Flash_bwd_kernel_traitsILi64ELi64ELi128ELi8ELi2ELi4ELi4ELb1ELb0EN7cutlass6half_tE19Flash_kernel_traitsILi64ELi64ELi128ELi8ES3_EEEEvNS_16Flash_bwd_paramsEi)
        .other          _ZN5flash27flash_bwd_convert_dq_kernelI23Flash_bwd_kernel_traitsILi64ELi64ELi128ELi8ELi2ELi4ELi4ELb1ELb0EN7cutlass6half_tE19Flash_kernel_traitsILi64ELi64ELi128ELi8ES3_EEEEvNS_16Flash_bwd_paramsEi,@"STO_CUDA_ENTRY STV_DEFAULT"
_ZN5flash27flash_bwd_convert_dq_kernelI23Flash_bwd_kernel_traitsILi64ELi64ELi128ELi8ELi2ELi4ELi4ELb1ELb0EN7cutlass6half_tE19Flash_kernel_traitsILi64ELi64ELi128ELi8ES3_EEEEvNS_16Flash_bwd_paramsEi:
.text._ZN5flash27flash_bwd_convert_dq_kernelI23Flash_bwd_kernel_traitsILi64ELi64ELi128ELi8ELi2ELi4ELi4ELb1ELb0EN7cutlass6half_tE19Flash_kernel_traitsILi64ELi64ELi128ELi8ES3_EEEEvNS_16Flash_bwd_paramsEi:
[----:B------:R-:W-:Y:S02]  /*0000*/  MOV R1, c[0x0][0x28] ;  /* 0x00000a0000017a02 */ /* 0x000fe40000000f00 */
[----:B------:R-:W0:Y:S01]  /*0010*/  S2UR UR18, SR_CTAID.Y ;  /* 0x00000000001279c3 */ /* 0x000e220000002600 */
[----:B------:R-:W-:Y:S02]  /*0020*/  ULDC.64 UR4, c[0x0][0x240] ;  /* 0x0000900000047ab9 */ /* 0x000fe40000000a00 */
[----:B------:R-:W-:Y:S02]  /*0030*/  UISETP.NE.U32.AND UP0, UPT, URZ, UR4, UPT ;  /* 0x000000043f00728c */ /* 0x000fe4000bf05070 */
[----:B------:R-:W-:Y:S02]  /*0040*/  UMOV UR6, 0x4 ;  /* 0x0000000400067882 */ /* 0x000fe40000000000 */
[----:B------:R-:W-:Y:S02]  /*0050*/  UISETP.NE.AND.EX UP0, UPT, URZ, UR5, UPT, UP0 ;  /* 0x000000053f00728c */ /* 0x000fe4000bf05300 */
[----:B------:R-:W-:Y:S02]  /*0060*/  ULDC.64 UR24, c[0x0][0x118] ;  /* 0x0000460000187ab9 */ /* 0x000fe40000000a00 */
[----:B------:R-:W-:-:S02]  /*0070*/  ULDC.64 UR4, c[0x0][0x240] ;  /* 0x0000900000047ab9 */ /* 0x000fc40000000a00 */
[----:B------:R-:W-:Y:S01]  /*0080*/  PLOP3.LUT P0, PT, PT, PT, UP0, 0x80, 0x0 ;  /* 0x000000000000781c */ /* 0x000fe20003f0f008 */
[----:B0-----:R-:W-:-:S06]  /*0090*/  UIMAD.WIDE UR4, UR18, UR6, UR4 ;  /* 0x00000006120472a5 */ /* 0x001fcc000f8e0204 */
[----:B------:R-:W-:Y:S01]  /*00a0*/  IMAD.U32 R2, RZ, RZ, UR4 ;  /* 0x00000004ff027e24 */ /* 0x000fe2000f8e00ff */
[----:B------:R-:W-:-:S05]  /*00b0*/  MOV R3, UR5 ;  /* 0x0000000500037c02 */ /* 0x000fca0008000f00 */
[----:B------:R-:W2:Y:S04]  /*00c0*/  @P0 LDG.E R4, [R2.64] ;  /* 0x0000001802040981 */ /* 0x000ea8000c1e1900 */
[----:B------:R-:W3:Y:S01]  /*00d0*/  @P0 LDG.E R0, [R2.64+0x4] ;  /* 0x0000041802000981 */ /* 0x000ee2000c1e1900 */
[----:B------:R-:W-:Y:S01]  /*00e0*/  UMOV UR19, 0xffffffff ;  /* 0xffffffff00137882 */ /* 0x000fe20000000000 */
[----:B------:R-:W0:Y:S02]  /*00f0*/  S2UR UR5, SR_CTAID.X ;  /* 0x00000000000579c3 */ /* 0x000e240000002500 */
[----:B0-----:R-:W-:-:S06]  /*0100*/  USHF.L.U32 UR7, UR5, 0x6, URZ ;  /* 0x0000000605077899 */ /* 0x001fcc000800063f */
[----:B--2---:R-:W0:Y:S08]  /*0110*/  @P0 R2UR UR19, R4 ;  /* 0x00000000041303c2 */ /* 0x004e3000000e0000 */
[----:B---3--:R-:W0:Y:S02]  /*0120*/  @P0 R2UR UR6, R0 ;  /* 0x00000000000603c2 */ /* 0x008e2400000e0000 */
[----:B0-----:R-:W-:-:S07]  /*0130*/  @UP0 UIADD3 UR6, UR6, -UR19, URZ ;  /* 0x8000001306060290 */ /* 0x001fce000fffe03f */
[----:B------:R-:W-:Y:S02]  /*0140*/  @!UP0 ULDC UR6, c[0x0][0x214] ;  /* 0x0000850000068ab9 */ /* 0x000fe40000000800 */
[----:B------:R-:W-:-:S06]  /*0150*/  UISETP.GT.AND UP1, UPT, UR6, UR7, UPT ;  /* 0x000000070600728c */ /* 0x000fcc000bf24270 */
[----:B------:R-:W-:-:S13]  /*0160*/  PLOP3.LUT P0, PT, PT, PT, UP1, 0x80, 0x0 ;  /* 0x000000000000781c */ /* 0x000fda0003f0f018 */
[----:B------:R-:W-:Y:S05]  /*0170*/  @!P0 EXIT ;  /* 0x000000000000894d */ /* 0x000fea0003800000 */
[----:B------:R-:W0:Y:S01]  /*0180*/  S2R R9, SR_TID.X ;  /* 0x0000000000097919 */ /* 0x000e220000002100 */
[----:B------:R-:W-:Y:S01]  /*0190*/  UISETP.NE.AND UP1, UPT, UR19, -0x1, UPT ;  /* 0xffffffff1300788c */ /* 0x000fe2000bf25270 */
[----:B------:R-:W1:Y:S01]  /*01a0*/  S2UR UR8, SR_CTAID.Z ;  /* 0x00000000000879c3 */ /* 0x000e620000002700 */
[----:B------:R-:W-:Y:S01]  /*01b0*/  ULDC UR20, c[0x0][0x224] ;  /* 0x0000890000147ab9 */ /* 0x000fe20000000800 */
[----:B------:R-:W-:Y:S01]  /*01c0*/  HFMA2.MMA R23, -RZ, RZ, 0, 0 ;  /* 0x00000000ff177435 */ /* 0x000fe200000001ff */
[----:B------:R-:W-:Y:S01]  /*01d0*/  UIMAD.WIDE UR20, UR18, UR20, URZ ;  /* 0x00000014121472a5 */ /* 0x000fe2000f8e023f */
[----:B------:R-:W-:Y:S01]  /*01e0*/  IMAD.MOV.U32 R26, RZ, RZ, RZ ;  /* 0x000000ffff1a7224 */ /* 0x000fe200078e00ff */
[----:B------:R-:W-:Y:S01]  /*01f0*/  ULDC.64 UR12, c[0x0][0x398] ;  /* 0x0000e600000c7ab9 */ /* 0x000fe20000000a00 */
[----:B------:R-:W-:Y:S01]  /*0200*/  CS2R R30, SRZ ;  /* 0x00000000001e7805 */ /* 0x000fe2000001ff00 */
[----:B------:R-:W-:Y:S01]  /*0210*/  ULDC UR29, c[0x0][0x1c0] ;  /* 0x00007000001d7ab9 */ /* 0x000fe20000000800 */
[----:B------:R-:W-:Y:S01]  /*0220*/  CS2R R24, SRZ ;  /* 0x0000000000187805 */ /* 0x000fe2000001ff00 */
[----:B------:R-:W-:Y:S01]  /*0230*/  UIMAD.WIDE UR16, UR18, 0x80, URZ ;  /* 0x00000080121078a5 */ /* 0x000fe2000f8e023f */
[----:B------:R-:W-:Y:S01]  /*0240*/  IMAD.MOV.U32 R28, RZ, RZ, RZ ;  /* 0x000000ffff1c7224 */ /* 0x000fe200078e00ff */
[----:B------:R-:W-:Y:S01]  /*0250*/  @UP1 UIMAD.WIDE.U32 UR10, UR19, UR12, URZ ;  /* 0x0000000c130a12a5 */ /* 0x000fe2000f8e003f */
[----:B------:R-:W-:Y:S01]  /*0260*/  CS2R R14, SRZ ;  /* 0x00000000000e7805 */ /* 0x000fe2000001ff00 */
[----:B------:R-:W-:Y:S01]  /*0270*/  ULDC UR32, c[0x0][0x22c] ;  /* 0x00008b0000207ab9 */ /* 0x000fe20000000800 */
[----:B------:R-:W-:Y:S01]  /*0280*/  CS2R R12, SRZ ;  /* 0x00000000000c7805 */ /* 0x000fe2000001ff00 */
[----:B------:R-:W-:Y:S01]  /*0290*/  USHF.R.S32.HI UR12, URZ, 0x1f, UR29 ;  /* 0x0000001f3f0c7899 */ /* 0x000fe2000801141d */
[----:B------:R-:W-:Y:S01]  /*02a0*/  IMAD.MOV.U32 R16, RZ, RZ, RZ ;  /* 0x000000ffff107224 */ /* 0x000fe200078e00ff */
[----:B------:R-:W-:-:S02]  /*02b0*/  UIMAD UR21, UR21, UR29, URZ ;  /* 0x0000001d151572a4 */ /* 0x000fc4000f8e023f */
[----:B------:R-:W-:Y:S02]  /*02c0*/  UIMAD.WIDE UR14, UR29, UR32, URZ ;  /* 0x000000201d0e72a5 */ /* 0x000fe4000f8e023f */
[----:B------:R-:W-:Y:S01]  /*02d0*/  USEL UR23, UR16, URZ, UP0 ;  /* 0x0000003f10177287 */ /* 0x000fe20008000000 */
[----:B0-----:R-:W-:Y:S01]  /*02e0*/  SHF.R.S32.HI R0, RZ, 0x1f, R9 ;  /* 0x0000001fff007819 */ /* 0x001fe20000011409 */
[----:B------:R-:W-:Y:S02]  /*02f0*/  USEL UR27, UR17, URZ, UP0 ;  /* 0x0000003f111b7287 */ /* 0x000fe40008000000 */
[----:B------:R-:W-:Y:S01]  /*0300*/  @UP1 UMOV UR28, UR19 ;  /* 0x00000013001c1c82 */ /* 0x000fe20008000000 */
[CC--:B------:R-:W-:Y:S01]  /*0310*/  LEA.HI R2, R0.reuse, R9.reuse, RZ, 0x2 ;  /* 0x0000000900027211 */ /* 0x0c0fe200078f10ff */
[----:B------:R-:W-:Y:S01]  /*0320*/  UIMAD UR26, UR32, UR29, URZ ;  /* 0x0000001d201a72a4 */ /* 0x000fe2000f8e023f */
[CC--:B------:R-:W-:Y:S01]  /*0330*/  LEA.HI R4, R0.reuse, R9.reuse, RZ, 0x5 ;  /* 0x0000000900047211 */ /* 0x0c0fe200078f28ff */
[----:B------:R-:W-:Y:S01]  /*0340*/  UIMAD.WIDE.U32 UR16, UR20, UR29, URZ ;  /* 0x0000001d141072a5 */ /* 0x000fe2000f8e003f */
[CC--:B------:R-:W-:Y:S01]  /*0350*/  LEA.HI R8, R0.reuse, R9.reuse, RZ, 0x3 ;  /* 0x0000000900087211 */ /* 0x0c0fe200078f18ff */
[----:B------:R-:W-:Y:S01]  /*0360*/  @!UP1 UMOV UR28, 0xffffffff ;  /* 0xffffffff001c9882 */ /* 0x000fe20000000000 */
[CC--:B------:R-:W-:Y:S01]  /*0370*/  LEA.HI R5, R0.reuse, R9.reuse, RZ, 0x7 ;  /* 0x0000000900057211 */ /* 0x0c0fe200078f38ff */
[----:B------:R-:W-:Y:S01]  /*0380*/  UIMAD UR29, UR20, UR12, UR21 ;  /* 0x0000000c141d72a4 */ /* 0x000fe2000f8e0215 */
[----:B------:R-:W-:Y:S01]  /*0390*/  LEA.HI R10, R0, R9, RZ, 0x6 ;  /* 0x00000009000a7211 */ /* 0x000fe200078f30ff */
[----:B------:R-:W-:Y:S01]  /*03a0*/  UIMAD.WIDE.U32 UR30, UR14, UR28, URZ ;  /* 0x0000001c0e1e72a5 */ /* 0x000fe2000f8e003f */
[--C-:B------:R-:W-:Y:S01]  /*03b0*/  SHF.R.S32.HI R3, RZ, 0x2, R2.reuse ;  /* 0x00000002ff037819 */ /* 0x100fe20000011402 */
[----:B------:R-:W-:Y:S01]  /*03c0*/  UIMAD UR28, UR15, UR28, URZ ;  /* 0x0000001c0f1c72a4 */ /* 0x000fe2000f8e023f */
[----:B------:R-:W-:Y:S01]  /*03d0*/  LOP3.LUT R0, R2, 0x7ffffffc, RZ, 0xc0, !PT ;  /* 0x7ffffffc02007812 */ /* 0x000fe200078ec0ff */
[----:B------:R-:W-:Y:S01]  /*03e0*/  UIADD3 UR17, UR17, UR29, URZ ;  /* 0x0000001d11117290 */ /* 0x000fe2000fffe03f */
[----:B------:R-:W-:Y:S01]  /*03f0*/  SHF.R.S32.HI R2, RZ, 0x1f, R2 ;  /* 0x0000001fff027819 */ /* 0x000fe20000011402 */
[----:B------:R-:W-:Y:S01]  /*0400*/  UMOV UR4, URZ ;  /* 0x0000003f00047c82 */ /* 0x000fe20008000000 */
[----:B------:R-:W-:Y:S01]  /*0410*/  LOP3.LUT R6, R8, 0x1ffffff8, RZ, 0xc0, !PT ;  /* 0x1ffffff808067812 */ /* 0x000fe200078ec0ff */
[C---:B------:R-:W-:Y:S01]  /*0420*/  IMAD.IADD R0, R9.reuse, 0x1, -R0 ;  /* 0x0000000109007824 */ /* 0x040fe200078e0a00 */
[----:B------:R-:W-:Y:S01]  /*0430*/  LOP3.LUT R7, R4, 0xffffffe0, RZ, 0xc0, !PT ;  /* 0xffffffe004077812 */ /* 0x000fe200078ec0ff */
[----:B------:R-:W-:Y:S01]  /*0440*/  UIMAD UR28, UR14, UR4, UR28 ;  /* 0x000000040e1c72a4 */ /* 0x000fe2000f8e021c */
[----:B------:R-:W-:Y:S01]  /*0450*/  LEA.HI R2, R2, R3, RZ, 0x3 ;  /* 0x0000000302027211 */ /* 0x000fe200078f18ff */
[----:B------:R-:W-:Y:S01]  /*0460*/  USHF.R.S32.HI UR22, URZ, 0x1f, UR32 ;  /* 0x0000001f3f167899 */ /* 0x000fe20008011420 */
[----:B------:R-:W-:Y:S01]  /*0470*/  IADD3 R18, -R6, R9, RZ ;  /* 0x0000000906127210 */ /* 0x000fe20007ffe1ff */
[----:B------:R-:W-:Y:S01]  /*0480*/  IMAD.IADD R9, R9, 0x1, -R7 ;  /* 0x0000000109097824 */ /* 0x000fe200078e0a07 */
[--C-:B------:R-:W-:Y:S01]  /*0490*/  SHF.R.S32.HI R6, RZ, 0x5, R4.reuse ;  /* 0x00000005ff067819 */ /* 0x100fe20000011404 */
[----:B------:R-:W-:Y:S01]  /*04a0*/  UIMAD UR4, UR17, UR32, URZ ;  /* 0x00000020110472a4 */ /* 0x000fe2000f8e023f */
[----:B------:R-:W-:Y:S01]  /*04b0*/  SHF.R.S32.HI R7, RZ, 0x1f, R4 ;  /* 0x0000001fff077819 */ /* 0x000fe20000011404 */
[----:B------:R-:W-:Y:S01]  /*04c0*/  UIMAD.WIDE.U32 UR20, UR16, UR32, URZ ;  /* 0x00000020101472a5 */ /* 0x000fe2000f8e003f */
[----:B------:R-:W-:Y:S01]  /*04d0*/  SHF.R.S32.HI R4, RZ, 0x3, R8 ;  /* 0x00000003ff047819 */ /* 0x000fe20000011408 */
[----:B------:R-:W-:Y:S01]  /*04e0*/  USHF.R.S32.HI UR9, URZ, 0x1f, UR7 ;  /* 0x0000001f3f097899 */ /* 0x000fe20008011407 */
[----:B------:R-:W-:Y:S01]  /*04f0*/  LOP3.LUT R2, R2, 0xfffffff8, RZ, 0xc0, !PT ;  /* 0xfffffff802027812 */ /* 0x000fe200078ec0ff */
[----:B------:R-:W-:Y:S01]  /*0500*/  UIADD3 UR23, UP0, UR7, UR23, URZ ;  /* 0x0000001707177290 */ /* 0x000fe2000ff1e03f */
[----:B------:R-:W-:Y:S01]  /*0510*/  IMAD R8, R6, UR26, R9 ;  /* 0x0000001a06087c24 */ /* 0x000fe2000f8e0209 */
[----:B------:R-:W-:Y:S01]  /*0520*/  UIMAD UR4, UR22, UR16, UR4 ;  /* 0x00000010160472a4 */ /* 0x000fe2000f8e0204 */
[----:B------:R-:W-:Y:S01]  /*0530*/  IADD3 R3, R3, -R2, RZ ;  /* 0x8000000203037210 */ /* 0x000fe20007ffe0ff */
[----:B------:R-:W-:Y:S01]  /*0540*/  IMAD.SHL.U32 R2, R4, 0x40, RZ ;  /* 0x0000004004027824 */ /* 0x000fe200078e00ff */
[----:B-1----:R-:W-:Y:S01]  /*0550*/  UIMAD UR33, UR8, UR32, URZ ;  /* 0x00000020082172a4 */ /* 0x002fe2000f8e023f */
[----:B------:R-:W-:Y:S01]  /*0560*/  SHF.L.U32 R18, R18, 0x3, RZ ;  /* 0x0000000312127819 */ /* 0x000fe200000006ff */
[----:B------:R-:W-:Y:S01]  /*0570*/  USEL UR17, UR20, UR30, !UP1 ;  /* 0x0000001e14117287 */ /* 0x000fe2000c800000 */
[----:B------:R-:W-:Y:S01]  /*0580*/  LEA.HI R7, R7, R6, RZ, 0x2 ;  /* 0x0000000607077211 */ /* 0x000fe200078f10ff */
[----:B------:R-:W-:Y:S01]  /*0590*/  UIADD3.X UR12, UR9, UR27, URZ, UP0, !UPT ;  /* 0x0000001b090c7290 */ /* 0x000fe200087fe43f */
[----:B------:R-:W-:Y:S01]  /*05a0*/  LOP3.LUT R9, R2, 0x1c0, RZ, 0xc0, !PT ;  /* 0x000001c002097812 */ /* 0x000fe200078ec0ff */
[----:B------:R-:W-:Y:S01]  /*05b0*/  UIADD3 UR20, UR21, UR4, URZ ;  /* 0x0000000415147290 */ /* 0x000fe2000fffe03f */
[----:B------:R-:W-:Y:S01]  /*05c0*/  LOP3.LUT R7, R7, 0x3ffffc, RZ, 0xc0, !PT ;  /* 0x003ffffc07077812 */ /* 0x000fe200078ec0ff */
[----:B------:R-:W-:Y:S01]  /*05d0*/  UIADD3 UR16, UP0, UR33, UR17, URZ ;  /* 0x0000001121107290 */ /* 0x000fe2000ff1e03f */
[----:B------:R-:W-:Y:S01]  /*05e0*/  LOP3.LUT R2, R9, 0x38, R18, 0xf8, !PT ;  /* 0x0000003809027812 */ /* 0x000fe200078ef812 */
[----:B------:R-:W-:Y:S01]  /*05f0*/  @UP1 UIADD3 UR20, UR31, UR28, URZ ;  /* 0x0000001c1f141290 */ /* 0x000fe2000fffe03f */
[----:B------:R-:W-:Y:S01]  /*0600*/  SHF.R.U32.HI R9, RZ, 0x3, R9 ;  /* 0x00000003ff097819 */ /* 0x000fe20000011609 */
[----:B------:R-:W-:Y:S01]  /*0610*/  UIMAD UR12, UR12, UR14, URZ ;  /* 0x0000000e0c0c72a4 */ /* 0x000fe2000f8e023f */
[----:B------:R-:W-:Y:S01]  /*0620*/  IMAD.IADD R7, R6, 0x1, -R7 ;  /* 0x0000000106077824 */ /* 0x000fe200078e0a07 */
[----:B------:R-:W-:Y:S01]  /*0630*/  ULEA.HI.X.SX32 UR17, UR33, UR20, 0x1, UP0 ;  /* 0x0000001421117291 */ /* 0x000fe200080f0e3f */
[----:B------:R-:W-:Y:S01]  /*0640*/  LOP3.LUT R9, R2, R9, RZ, 0x3c, !PT ;  /* 0x0000000902097212 */ /* 0x000fe200078e3cff */
[----:B------:R-:W-:Y:S01]  /*0650*/  UIMAD UR12, UR15, UR23, UR12 ;  /* 0x000000170f0c72a4 */ /* 0x000fe2000f8e020c */
[----:B------:R-:W-:Y:S01]  /*0660*/  SHF.L.U32 R2, R10, 0x3, RZ ;  /* 0x000000030a027819 */ /* 0x000fe200000006ff */
[----:B------:R-:W-:Y:S01]  /*0670*/  UIMAD.WIDE.U32 UR14, UR14, UR23, UR16 ;  /* 0x000000170e0e72a5 */ /* 0x000fe2000f8e0010 */
[----:B------:R-:W-:Y:S01]  /*0680*/  SHF.R.S32.HI R6, RZ, 0x1f, R8 ;  /* 0x0000001fff067819 */ /* 0x000fe20000011408 */
[----:B------:R-:W-:Y:S01]  /*0690*/  @UP1 UIMAD UR13, UR19, UR13, UR11 ;  /* 0x0000000d130d12a4 */ /* 0x000fe2000f8e020b */
[----:B------:R-:W-:Y:S01]  /*06a0*/  LOP3.LUT R2, R9, 0xfffffe00, R2, 0xf8, !PT ;  /* 0xfffffe0009027812 */ /* 0x000fe200078ef802 */
[----:B------:R-:W-:Y:S01]  /*06b0*/  IMAD.U32 R11, RZ, RZ, UR12 ;  /* 0x0000000cff0b7e24 */ /* 0x000fe2000f8e00ff */
[----:B------:R-:W-:Y:S01]  /*06c0*/  ULDC UR11, c[0x0][0x3e0] ;  /* 0x0000f800000b7ab9 */ /* 0x000fe20000000800 */
[----:B------:R-:W-:Y:S01]  /*06d0*/  IADD3 R9, P0, R8, UR14, RZ ;  /* 0x0000000e08097c10 */ /* 0x000fe2000ff1e0ff */
[----:B------:R-:W-:Y:S01]  /*06e0*/  UISETP.GE.AND UP0, UPT, UR11, 0x1, UPT ;  /* 0x000000010b00788c */ /* 0x000fe2000bf06270 */
[----:B------:R-:W-:Y:S01]  /*06f0*/  LEA R7, R7, R0, 0x9 ;  /* 0x0000000007077211 */ /* 0x000fe200078e48ff */
[----:B------:R-:W-:Y:S01]  /*0700*/  IMAD.SHL.U32 R0, R3, 0x40, RZ ;  /* 0x0000004003007824 */ /* 0x000fe200078e00ff */
[----:B------:R-:W-:Y:S01]  /*0710*/  IADD3.X R6, R6, UR15, R11, P0, !PT ;  /* 0x0000000f06067c10 */ /* 0x000fe200087fe40b */
[----:B------:R-:W-:Y:S01]  /*0720*/  @!UP1 USHF.R.S32.HI UR4, URZ, 0x1f, UR18 ;  /* 0x0000001f3f049899 */ /* 0x000fe20008011412 */
[C---:B------:R-:W-:Y:S01]  /*0730*/  LEA R8, P0, R9.reuse, c[0x0][0x350], 0x2 ;  /* 0x0000d40009087a11 */ /* 0x040fe200078010ff */
[----:B------:R-:W-:Y:S01]  /*0740*/  ULDC.64 UR16, c[0x0][0x380] ;  /* 0x0000e00000107ab9 */ /* 0x000fe20000000a00 */
[----:B------:R-:W-:Y:S01]  /*0750*/  SHF.R.U32.HI R5, RZ, 0x4, R5 ;  /* 0x00000004ff057819 */ /* 0x000fe20000011605 */
[----:B------:R-:W-:Y:S01]  /*0760*/  @!UP1 UIMAD UR4, UR4, UR16, URZ ;  /* 0x00000010040492a4 */ /* 0x000fe2000f8e023f */
[----:B------:R-:W-:Y:S01]  /*0770*/  LEA.HI.X R9, R9, c[0x0][0x354], R6, 0x2, P0 ;  /* 0x0000d50009097a11 */ /* 0x000fe200000f1406 */
[----:B------:R-:W-:Y:S01]  /*0780*/  @!UP1 UIMAD.WIDE.U32 UR14, UR18, UR16, URZ ;  /* 0x00000010120e92a5 */ /* 0x000fe2000f8e003f */
[----:B------:R-:W-:Y:S01]  /*0790*/  PLOP3.LUT P0, PT, PT, PT, UP0, 0x80, 0x0 ;  /* 0x000000000000781c */ /* 0x000fe20003f0f008 */
[----:B------:R-:W-:Y:S01]  /*07a0*/  @!UP1 UIMAD UR18, UR18, UR17, UR4 ;  /* 0x00000011121292a4 */ /* 0x000fe2000f8e0204 */
[----:B------:R-:W-:Y:S01]  /*07b0*/  LOP3.LUT R0, R0, 0x1c0, RZ, 0xc0, !PT ;  /* 0x000001c000007812 */ /* 0x000fe200078ec0ff */
[----:B------:R-:W-:Y:S01]  /*07c0*/  @UP1 UMOV UR27, UR10 ;  /* 0x0000000a001b1c82 */ /* 0x000fe20008000000 */
[----:B------:R-:W-:Y:S01]  /*07d0*/  HFMA2.MMA R6, -RZ, RZ, 0, 0 ;  /* 0x00000000ff067435 */ /* 0x000fe200000001ff */
[----:B------:R-:W-:Y:S01]  /*07e0*/  USHF.R.S32.HI UR4, URZ, 0x1f, UR8 ;  /* 0x0000001f3f047899 */ /* 0x000fe20008011408 */
[----:B------:R-:W-:Y:S01]  /*07f0*/  LOP3.LUT R5, R0, 0x8, R5, 0xf8, !PT ;  /* 0x0000000800057812 */ /* 0x000fe200078ef805 */
[----:B------:R-:W-:Y:S01]  /*0800*/  @!UP1 UIADD3 UR13, UR15, UR18, URZ ;  /* 0x000000120f0d9290 */ /* 0x000fe2000fffe03f */
[----:B------:R-:W-:Y:S01]  /*0810*/  SHF.R.U32.HI R0, RZ, 0x3, R0 ;  /* 0x00000003ff007819 */ /* 0x000fe20000011600 */
[----:B------:R-:W-:Y:S01]  /*0820*/  @!UP1 UMOV UR27, UR14 ;  /* 0x0000000e001b9c82 */ /* 0x000fe20008000000 */
[----:B------:R-:W-:-:S02]  /*0830*/  CS2R R10, SRZ ;  /* 0x00000000000a7805 */ /* 0x000fc4000001ff00 */
[----:B------:R-:W-:Y:S02]  /*0840*/  LOP3.LUT R0, R5, R0, RZ, 0x3c, !PT ;  /* 0x0000000005007212 */ /* 0x000fe400078e3cff */
[----:B------:R-:W-:Y:S02]  /*0850*/  MOV R5, RZ ;  /* 0x000000ff00057202 */ /* 0x000fe40000000f00 */
[----:B------:R-:W-:Y:S02]  /*0860*/  LEA R0, R7, R0, 0x1 ;  /* 0x0000000007007211 */ /* 0x000fe400078e08ff */
[----:B------:R-:W-:Y:S01]  /*0870*/  SHF.R.S32.HI R7, RZ, 0x1f, R4 ;  /* 0x0000001fff077819 */ /* 0x000fe20000011404 */
[----:B------:R-:W-:Y:S05]  /*0880*/  @!P0 BRA `(.L_x_808) ;  /* 0x00000e3000008947 */ /* 0x000fea0003800000 */
[----:B------:R-:W-:Y:S01]  /*0890*/  UISETP.NE.AND UP0, UPT, UR11, 0x1, UPT ;  /* 0x000000010b00788c */ /* 0x000fe2000bf05270 */
[----:B------:R-:W-:Y:S01]  /*08a0*/  IMAD.MOV.U32 R17, RZ, RZ, 0x1 ;  /* 0x00000001ff117424 */ /* 0x000fe200078e00ff */
[----:B------:R-:W-:Y:S01]  /*08b0*/  USHF.L.U32 UR35, UR26, 0x3, URZ ;  /* 0x000000031a237899 */ /* 0x000fe2000800063f */
[----:B------:R-:W-:-:S03]  /*08c0*/  MOV R26, RZ ;  /* 0x000000ff001a7202 */ /* 0x000fc60000000f00 */
[----:B------:R-:W-:Y:S02]  /*08d0*/  PLOP3.LUT P1, PT, PT, PT, UP0, 0x80, 0x0 ;  /* 0x000000000000781c */ /* 0x000fe40003f2f008 */
[----:B------:R-:W-:-:S11]  /*08e0*/  LOP3.LUT P0, RZ, R17, c[0x0][0x3e0], RZ, 0xc0, !PT ;  /* 0x0000f80011ff7a12 */ /* 0x000fd6000780c0ff */
[----:B------:R-:W-:Y:S05]  /*08f0*/  @!P1 BRA `(.L_x_809) ;  /* 0x00000a2000009947 */ /* 0x000fea0003800000 */
[----:B------:R-:W-:Y:S01]  /*0900*/  USHF.L.U32 UR28, UR26, 0x4, URZ ;  /* 0x000000041a1c7899 */ /* 0x000fe2000800063f */
[----:B------:R-:W-:Y:S01]  /*0910*/  HFMA2.MMA R23, -RZ, RZ, 0, 0 ;  /* 0x00000000ff177435 */ /* 0x000fe200000001ff */
[----:B------:R-:W-:Y:S01]  /*0920*/  ULOP3.LUT UR10, UR11, 0x1, URZ, 0xc0, !UPT ;  /* 0x000000010b0a7892 */ /* 0x000fe2000f8ec03f */
[----:B------:R-:W-:Y:S01]  /*0930*/  HFMA2.MMA R6, -RZ, RZ, 0, 0 ;  /* 0x00000000ff067435 */ /* 0x000fe200000001ff */
[----:B------:R-:W-:Y:S01]  /*0940*/  USHF.R.S32.HI UR18, URZ, 0x1f, UR35 ;  /* 0x0000001f3f127899 */ /* 0x000fe20008011423 */
[----:B------:R-:W-:Y:S01]  /*0950*/  IMAD.MOV.U32 R26, RZ, RZ, RZ ;  /* 0x000000ffff1a7224 */ /* 0x000fe200078e00ff */
[----:B------:R-:W-:Y:S01]  /*0960*/  ULDC UR11, c[0x0][0x3e0] ;  /* 0x0000f800000b7ab9 */ /* 0x000fe20000000800 */
[----:B------:R-:W-:Y:S01]  /*0970*/  CS2R R30, SRZ ;  /* 0x00000000001e7805 */ /* 0x000fe2000001ff00 */
[----:B------:R-:W-:Y:S01]  /*0980*/  UIMAD UR29, UR26, 0x18, URZ ;  /* 0x000000181a1d78a4 */ /* 0x000fe2000f8e023f */
[----:B------:R-:W-:Y:S01]  /*0990*/  CS2R R24, SRZ ;  /* 0x0000000000187805 */ /* 0x000fe2000001ff00 */
[----:B------:R-:W-:Y:S01]  /*09a0*/  USHF.L.U32 UR30, UR26, 0x5, URZ ;  /* 0x000000051a1e7899 */ /* 0x000fe2000800063f */
[----:B------:R-:W-:Y:S01]  /*09b0*/  IMAD.MOV.U32 R28, RZ, RZ, RZ ;  /* 0x000000ffff1c7224 */ /* 0x000fe200078e00ff */
[----:B------:R-:W-:Y:S01]  /*09c0*/  UIMAD UR31, UR26, 0x28, URZ ;  /* 0x000000281a1f78a4 */ /* 0x000fe2000f8e023f */
[----:B------:R-:W-:Y:S01]  /*09d0*/  MOV R5, RZ ;  /* 0x000000ff00057202 */ /* 0x000fe20000000f00 */
[----:B------:R-:W-:Y:S01]  /*09e0*/  UIMAD UR32, UR26, 0x30, URZ ;  /* 0x000000301a2078a4 */ /* 0x000fe2000f8e023f */
[----:B------:R-:W-:Y:S01]  /*09f0*/  CS2R R14, SRZ ;  /* 0x00000000000e7805 */ /* 0x000fe2000001ff00 */
[----:B------:R-:W-:Y:S01]  /*0a00*/  UIMAD UR33, UR26, 0x38, URZ ;  /* 0x000000381a2178a4 */ /* 0x000fe2000f8e023f */
[----:B------:R-:W-:Y:S01]  /*0a10*/  CS2R R12, SRZ ;  /* 0x00000000000c7805 */ /* 0x000fe2000001ff00 */
[----:B------:R-:W-:Y:S01]  /*0a20*/  UIADD3 UR34, UR28, 0x20, URZ ;  /* 0x000000201c227890 */ /* 0x000fe2000fffe03f */
[----:B------:R-:W-:Y:S01]  /*0a30*/  CS2R R10, SRZ ;  /* 0x00000000000a7805 */ /* 0x000fe2000001ff00 */
[----:B------:R-:W-:Y:S01]  /*0a40*/  UMOV UR21, 0x1 ;  /* 0x0000000100157882 */ /* 0x000fe20000000000 */
[----:B------:R-:W-:Y:S01]  /*0a50*/  IMAD.MOV.U32 R16, RZ, RZ, RZ ;  /* 0x000000ffff107224 */ /* 0x000fe200078e00ff */
[----:B------:R-:W-:-:S02]  /*0a60*/  ULDC.64 UR22, c[0x0][0x3d8] ;  /* 0x0000f60000167ab9 */ /* 0x000fc40000000a00 */
[----:B------:R-:W-:Y:S02]  /*0a70*/  UIADD3 UR10, -UR10, UR11, URZ ;  /* 0x0000000b0a0a7290 */ /* 0x000fe4000fffe13f */
[----:B------:R-:W-:Y:S02]  /*0a80*/  USHF.R.S32.HI UR11, URZ, 0x1f, UR28 ;  /* 0x0000001f3f0b7899 */ /* 0x000fe4000801141c */
[----:B------:R-:W-:Y:S02]  /*0a90*/  USHF.L.U64.HI UR21, UR22, UR21, UR23 ;  /* 0x0000001516157299 */ /* 0x000fe40008010217 */
[----:B------:R-:W-:Y:S02]  /*0aa0*/  USHF.L.U64.HI UR20, UR35, 0x2, UR18 ;  /* 0x0000000223147899 */ /* 0x000fe40008010212 */
[----:B------:R-:W-:Y:S02]  /*0ab0*/  USHF.R.S32.HI UR12, URZ, 0x1f, UR29 ;  /* 0x0000001f3f0c7899 */ /* 0x000fe4000801141d */
[----:B------:R-:W-:-:S02]  /*0ac0*/  USHF.R.S32.HI UR14, URZ, 0x1f, UR30 ;  /* 0x0000001f3f0e7899 */ /* 0x000fc4000801141e */
[----:B------:R-:W-:Y:S02]  /*0ad0*/  USHF.R.S32.HI UR15, URZ, 0x1f, UR31 ;  /* 0x0000001f3f0f7899 */ /* 0x000fe4000801141f */
[----:B------:R-:W-:Y:S02]  /*0ae0*/  USHF.R.S32.HI UR16, URZ, 0x1f, UR32 ;  /* 0x0000001f3f107899 */ /* 0x000fe40008011420 */
[----:B------:R-:W-:Y:S02]  /*0af0*/  USHF.R.S32.HI UR17, URZ, 0x1f, UR33 ;  /* 0x0000001f3f117899 */ /* 0x000fe40008011421 */
[----:B------:R-:W-:Y:S02]  /*0b00*/  USHF.L.U32 UR23, UR22, 0x1, URZ ;  /* 0x0000000116177899 */ /* 0x000fe4000800063f */
[----:B------:R-:W-:Y:S02]  /*0b10*/  USHF.R.S32.HI UR18, URZ, 0x1f, UR34 ;  /* 0x0000001f3f127899 */ /* 0x000fe40008011422 */
[----:B------:R-:W-:-:S02]  /*0b20*/  USHF.L.U64.HI UR19, UR28, 0x2, UR11 ;  /* 0x000000021c137899 */ /* 0x000fc4000801020b */
[----:B------:R-:W-:Y:S02]  /*0b30*/  USHF.L.U32 UR36, UR35, 0x2, URZ ;  /* 0x0000000223247899 */ /* 0x000fe4000800063f */
[----:B------:R-:W-:Y:S02]  /*0b40*/  USHF.L.U64.HI UR12, UR29, 0x2, UR12 ;  /* 0x000000021d0c7899 */ /* 0x000fe4000801020c */
[----:B------:R-:W-:Y:S02]  /*0b50*/  USHF.L.U64.HI UR14, UR30, 0x2, UR14 ;  /* 0x000000021e0e7899 */ /* 0x000fe4000801020e */
[----:B------:R-:W-:Y:S02]  /*0b60*/  USHF.L.U64.HI UR15, UR31, 0x2, UR15 ;  /* 0x000000021f0f7899 */ /* 0x000fe4000801020f */
[----:B------:R-:W-:Y:S02]  /*0b70*/  USHF.L.U64.HI UR16, UR32, 0x2, UR16 ;  /* 0x0000000220107899 */ /* 0x000fe40008010210 */
[----:B------:R-:W-:-:S02]  /*0b80*/  USHF.L.U64.HI UR17, UR33, 0x2, UR17 ;  /* 0x0000000221117899 */ /* 0x000fc40008010211 */
[----:B------:R-:W-:Y:S02]  /*0b90*/  USHF.L.U64.HI UR11, UR23, 0x2, UR21 ;  /* 0x00000002170b7899 */ /* 0x000fe40008010215 */
[----:B------:R-:W-:Y:S02]  /*0ba0*/  USHF.L.U64.HI UR18, UR34, 0x2, UR18 ;  /* 0x0000000222127899 */ /* 0x000fe40008010212 */
.L_x_810:
[----:B------:R-:W-:Y:S01]  /*0bb0*/  IADD3 R36, P1, R8, UR36, RZ ;  /* 0x0000002408247c10 */ /* 0x000fe2000ff3e0ff */
[----:B------:R-:W-:Y:S01]  /*0bc0*/  IMAD.U32 R33, RZ, RZ, UR26 ;  /* 0x0000001aff217e24 */ /* 0x000fe2000f8e00ff */
[----:B------:R-:W-:Y:S01]  /*0bd0*/  MOV R21, UR26 ;  /* 0x0000001a00157c02 */ /* 0x000fe20008000f00 */
[----:B------:R-:W-:Y:S01]  /*0be0*/  IMAD.U32 R39, RZ, RZ, UR26 ;  /* 0x0000001aff277e24 */ /* 0x000fe2000f8e00ff */
[----:B------:R-:W-:-:S05]  /*0bf0*/  IADD3.X R37, R9, UR20, RZ, P1, !PT ;  /* 0x0000001409257c10 */ /* 0x000fca0008ffe4ff */
[----:B------:R-:W-:-:S05]  /*0c00*/  IMAD.WIDE R32, R33, 0x20, R36 ;  /* 0x0000002021207825 */ /* 0x000fca00078e0224 */
[----:B------:R0:W2:Y:S01]  /*0c10*/  LDG.E R29, [R32.64] ;  /* 0x00000018201d7981 */ /* 0x0000a2000c1e1900 */
[----:B------:R-:W-:-:S05]  /*0c20*/  IMAD.WIDE R20, R21, 0x20, R32 ;  /* 0x0000002015147825 */ /* 0x000fca00078e0220 */
[----:B------:R1:W3:Y:S01]  /*0c30*/  LDG.E R27, [R20.64] ;  /* 0x00000018141b7981 */ /* 0x0002e2000c1e1900 */
[----:B------:R-:W-:-:S05]  /*0c40*/  IMAD.WIDE R38, R39, 0x20, R20 ;  /* 0x0000002027267825 */ /* 0x000fca00078e0214 */
[----:B-1----:R1:W4:Y:S01]  /*0c50*/  LDG.E R20, [R38.64] ;  /* 0x0000001826147981 */ /* 0x002322000c1e1900 */
[----:B------:R-:W-:Y:S01]  /*0c60*/  MOV R17, UR26 ;  /* 0x0000001a00117c02 */ /* 0x000fe20008000f00 */
[----:B------:R-:W-:Y:S02]  /*0c70*/  IMAD.U32 R35, RZ, RZ, UR26 ;  /* 0x0000001aff237e24 */ /* 0x000fe4000f8e00ff */
[----:B------:R5:W4:Y:S02]  /*0c80*/  LDG.E R21, [R36.64+0x80] ;  /* 0x0000801824157981 */ /* 0x000b24000c1e1900 */
[----:B-1----:R-:W-:-:S05]  /*0c90*/  IMAD.WIDE R38, R17, 0x20, R38 ;  /* 0x0000002011267825 */ /* 0x002fca00078e0226 */
[----:B0-----:R0:W4:Y:S02]  /*0ca0*/  LDG.E R33, [R38.64] ;  /* 0x0000001826217981 */ /* 0x001124000c1e1900 */
[----:B0-----:R-:W-:Y:S02]  /*0cb0*/  IMAD.WIDE R38, R17, 0x20, R38 ;  /* 0x0000002011267825 */ /* 0x001fe400078e0226 */
[----:B------:R5:W4:Y:S04]  /*0cc0*/  LDG.E R17, [R36.64] ;  /* 0x0000001824117981 */ /* 0x000b28000c1e1900 */
[----:B------:R-:W-:Y:S01]  /*0cd0*/  IMAD.WIDE R34, R35, 0x20, R38 ;  /* 0x0000002023227825 */ /* 0x000fe200078e0226 */
[----:B------:R0:W4:Y:S04]  /*0ce0*/  LDG.E R32, [R38.64] ;  /* 0x0000001826207981 */ /* 0x000128000c1e1900 */
[----:B------:R1:W4:Y:S01]  /*0cf0*/  LDG.E R22, [R34.64] ;  /* 0x0000001822167981 */ /* 0x000322000c1e1900 */
[----:B-----5:R-:W-:Y:S01]  /*0d00*/  MOV R37, UR35 ;  /* 0x0000002300257c02 */ /* 0x020fe20008000f00 */
[----:B--2---:R-:W-:Y:S01]  /*0d10*/  FADD.FTZ R10, R29, R10 ;  /* 0x0000000a1d0a7221 */ /* 0x004fe20000010000 */
[----:B------:R-:W-:-:S04]  /*0d20*/  MOV R29, UR34 ;  /* 0x00000022001d7c02 */ /* 0x000fc80008000f00 */
[----:B-1----:R-:W-:Y:S01]  /*0d30*/  LEA R34, P1, R29, R8, 0x2 ;  /* 0x000000081d227211 */ /* 0x002fe200078210ff */
[----:B---3--:R-:W-:-:S03]  /*0d40*/  FADD.FTZ R11, R27, R11 ;  /* 0x0000000b1b0b7221 */ /* 0x008fc60000010000 */
[----:B------:R-:W-:Y:S01]  /*0d50*/  IADD3.X R35, R9, UR18, RZ, P1, !PT ;  /* 0x0000001209237c10 */ /* 0x000fe20008ffe4ff */
[----:B------:R-:W-:-:S04]  /*0d60*/  IMAD.U32 R27, RZ, RZ, UR35 ;  /* 0x00000023ff1b7e24 */ /* 0x000fc8000f8e00ff */
[----:B------:R1:W2:Y:S02]  /*0d70*/  LDG.E R29, [R34.64] ;  /* 0x00000018221d7981 */ /* 0x0002a4000c1e1900 */
[----:B-1----:R-:W-:-:S04]  /*0d80*/  IMAD.WIDE R34, R27, 0x4, R34 ;  /* 0x000000041b227825 */ /* 0x002fc800078e0222 */
[----:B----4-:R-:W-:Y:S01]  /*0d90*/  FADD.FTZ R12, R20, R12 ;  /* 0x0000000c140c7221 */ /* 0x010fe20000010000 */
[----:B------:R1:W3:Y:S01]  /*0da0*/  LDG.E R27, [R34.64] ;  /* 0x00000018221b7981 */ /* 0x0002e2000c1e1900 */
[----:B------:R-:W-:-:S05]  /*0db0*/  IMAD.WIDE R36, R37, 0x4, R34 ;  /* 0x0000000425247825 */ /* 0x000fca00078e0222 */
[----:B------:R4:W5:Y:S01]  /*0dc0*/  LDG.E R20, [R36.64] ;  /* 0x0000001824147981 */ /* 0x000962000c1e1900 */
[----:B------:R-:W-:Y:S02]  /*0dd0*/  FADD.FTZ R13, R33, R13 ;  /* 0x0000000d210d7221 */ /* 0x000fe40000010000 */
[----:B------:R-:W-:-:S04]  /*0de0*/  IMAD.U32 R33, RZ, RZ, UR35 ;  /* 0x00000023ff217e24 */ /* 0x000fc8000f8e00ff */
[----:B----4-:R-:W-:-:S05]  /*0df0*/  IMAD.WIDE R36, R33, 0x4, R36 ;  /* 0x0000000421247825 */ /* 0x010fca00078e0224 */
[----:B-1----:R1:W4:Y:S01]  /*0e00*/  LDG.E R34, [R36.64] ;  /* 0x0000001824227981 */ /* 0x002322000c1e1900 */
[----:B0-----:R-:W-:Y:S01]  /*0e10*/  MOV R39, UR35 ;  /* 0x0000002300277c02 */ /* 0x001fe20008000f00 */
[----:B------:R-:W-:Y:S02]  /*0e20*/  FADD.FTZ R28, R21, R28 ;  /* 0x0000001c151c7221 */ /* 0x000fe40000010000 */
[----:B------:R-:W-:Y:S02]  /*0e30*/  IMAD.U32 R21, RZ, RZ, UR22 ;  /* 0x00000016ff157e24 */ /* 0x000fe4000f8e00ff */
[----:B-1----:R-:W-:-:S05]  /*0e40*/  IMAD.WIDE R36, R33, 0x4, R36 ;  /* 0x0000000421247825 */ /* 0x002fca00078e0224 */
[----:B------:R0:W4:Y:S01]  /*0e50*/  LDG.E R33, [R36.64] ;  /* 0x0000001824217981 */ /* 0x000122000c1e1900 */
[----:B------:R-:W-:Y:S01]  /*0e60*/  FADD.FTZ R16, R17, R16 ;  /* 0x0000001011107221 */ /* 0x000fe20000010000 */
[----:B------:R-:W-:Y:S02]  /*0e70*/  MOV R38, c[0x0][0x3dc] ;  /* 0x0000f70000267a02 */ /* 0x000fe40000000f00 */
[----:B------:R-:W4:Y:S01]  /*0e80*/  LDG.E R17, [R8.64] ;  /* 0x0000001808117981 */ /* 0x000f22000c1e1900 */
[----:B------:R-:W-:Y:S02]  /*0e90*/  FADD.FTZ R14, R32, R14 ;  /* 0x0000000e200e7221 */ /* 0x000fe40000010000 */
[----:B0-----:R-:W-:-:S05]  /*0ea0*/  IMAD.WIDE R36, R39, 0x4, R36 ;  /* 0x0000000427247825 */ /* 0x001fca00078e0224 */
[----:B------:R0:W4:Y:S01]  /*0eb0*/  LDG.E R32, [R36.64] ;  /* 0x0000001824207981 */ /* 0x000122000c1e1900 */
[----:B-----5:R-:W-:Y:S01]  /*0ec0*/  FADD.FTZ R25, R20, R25 ;  /* 0x0000001914197221 */ /* 0x020fe20000010000 */
[----:B------:R-:W-:-:S04]  /*0ed0*/  LEA R20, P1, R21, R8, 0x2 ;  /* 0x0000000815147211 */ /* 0x000fc800078210ff */
[----:B------:R-:W-:Y:S02]  /*0ee0*/  LEA.HI.X R21, R21, R9, R38, 0x2, P1 ;  /* 0x0000000915157211 */ /* 0x000fe400008f1426 */
[----:B0-----:R-:W-:-:S04]  /*0ef0*/  IADD3 R36, P1, R20, UR36, RZ ;  /* 0x0000002414247c10 */ /* 0x001fc8000ff3e0ff */
[----:B------:R-:W-:Y:S01]  /*0f00*/  IADD3.X R37, R21, UR20, RZ, P1, !PT ;  /* 0x0000001415257c10 */ /* 0x000fe20008ffe4ff */
[----:B---3--:R-:W-:-:S04]  /*0f10*/  FADD.FTZ R24, R27, R24 ;  /* 0x000000181b187221 */ /* 0x008fc80000010000 */
[----:B------:R0:W3:Y:S01]  /*0f20*/  LDG.E R27, [R36.64] ;  /* 0x00000018241b7981 */ /* 0x0000e2000c1e1900 */
[----:B--2---:R-:W-:Y:S02]  /*0f30*/  FADD.FTZ R23, R29, R23 ;  /* 0x000000171d177221 */ /* 0x004fe40000010000 */
[----:B------:R-:W-:Y:S01]  /*0f40*/  IMAD.U32 R35, RZ, RZ, UR28 ;  /* 0x0000001cff237e24 */ /* 0x000fe2000f8e00ff */
[----:B------:R0:W2:Y:S01]  /*0f50*/  LDG.E R29, [R36.64+0x80] ;  /* 0x00008018241d7981 */ /* 0x0000a2000c1e1900 */
[----:B------:R-:W-:Y:S02]  /*0f60*/  FADD.FTZ R15, R22, R15 ;  /* 0x0000000f160f7221 */ /* 0x000fe40000010000 */
[----:B----4-:R-:W-:Y:S01]  /*0f70*/  FADD.FTZ R31, R34, R31 ;  /* 0x0000001f221f7221 */ /* 0x010fe20000010000 */
[----:B------:R-:W4:Y:S01]  /*0f80*/  LDG.E R22, [R8.64+0x80] ;  /* 0x0000801808167981 */ /* 0x000f22000c1e1900 */
[----:B------:R-:W-:Y:S02]  /*0f90*/  LEA R34, P1, R35, R20, 0x2 ;  /* 0x0000001423227211 */ /* 0x000fe400078210ff */
[----:B------:R-:W-:-:S02]  /*0fa0*/  MOV R39, UR29 ;  /* 0x0000001d00277c02 */ /* 0x000fc40008000f00 */
[----:B------:R-:W-:Y:S02]  /*0fb0*/  IADD3.X R35, R21, UR19, RZ, P1, !PT ;  /* 0x0000001315237c10 */ /* 0x000fe40008ffe4ff */
[----:B0-----:R-:W-:Y:S01]  /*0fc0*/  LEA R36, P1, R39, R20, 0x2 ;  /* 0x0000001427247211 */ /* 0x001fe200078210ff */
[----:B------:R-:W-:Y:S02]  /*0fd0*/  FADD.FTZ R30, R33, R30 ;  /* 0x0000001e211e7221 */ /* 0x000fe40000010000 */
[----:B------:R0:W5:Y:S01]  /*0fe0*/  LDG.E R33, [R34.64] ;  /* 0x0000001822217981 */ /* 0x000162000c1e1900 */
[----:B------:R-:W-:Y:S01]  /*0ff0*/  IADD3.X R37, R21, UR12, RZ, P1, !PT ;  /* 0x0000000c15257c10 */ /* 0x000fe20008ffe4ff */
[----:B------:R-:W-:Y:S02]  /*1000*/  FADD.FTZ R6, R17, R6 ;  /* 0x0000000611067221 */ /* 0x000fe40000010000 */
[----:B------:R-:W-:Y:S02]  /*1010*/  IMAD.U32 R39, RZ, RZ, UR30 ;  /* 0x0000001eff277e24 */ /* 0x000fe4000f8e00ff */
[----:B------:R1:W5:Y:S04]  /*1020*/  LDG.E R17, [R36.64+0x80] ;  /* 0x0000801824117981 */ /* 0x000368000c1e1900 */
[----:B0-----:R0:W5:Y:S01]  /*1030*/  LDG.E R34, [R34.64+0x80] ;  /* 0x0000801822227981 */ /* 0x001162000c1e1900 */
[----:B------:R-:W-:-:S03]  /*1040*/  FADD.FTZ R26, R32, R26 ;  /* 0x0000001a201a7221 */ /* 0x000fc60000010000 */
[----:B------:R1:W5:Y:S02]  /*1050*/  LDG.E R32, [R36.64] ;  /* 0x0000001824207981 */ /* 0x000364000c1e1900 */
[----:B-1----:R-:W-:-:S04]  /*1060*/  LEA R36, P1, R39, R20, 0x2 ;  /* 0x0000001427247211 */ /* 0x002fc800078210ff */
[----:B------:R-:W-:Y:S01]  /*1070*/  IADD3.X R37, R21, UR14, RZ, P1, !PT ;  /* 0x0000000e15257c10 */ /* 0x000fe20008ffe4ff */
[----:B---3--:R-:W-:-:S04]  /*1080*/  FADD.FTZ R16, R16, R27 ;  /* 0x0000001b10107221 */ /* 0x008fc80000010000 */
[----:B------:R1:W3:Y:S01]  /*1090*/  LDG.E R27, [R36.64] ;  /* 0x00000018241b7981 */ /* 0x0002e2000c1e1900 */
[----:B--2---:R-:W-:Y:S01]  /*10a0*/  FADD.FTZ R28, R28, R29 ;  /* 0x0000001d1c1c7221 */ /* 0x004fe20000010000 */
[----:B------:R-:W-:Y:S01]  /*10b0*/  MOV R29, UR31 ;  /* 0x0000001f001d7c02 */ /* 0x000fe20008000f00 */
[----:B----4-:R-:W-:Y:S02]  /*10c0*/  FADD.FTZ R5, R22, R5 ;  /* 0x0000000516057221 */ /* 0x010fe40000010000 */
[----:B------:R1:W2:Y:S01]  /*10d0*/  LDG.E R22, [R36.64+0x80] ;  /* 0x0000801824167981 */ /* 0x0002a2000c1e1900 */
[----:B0-----:R-:W-:Y:S02]  /*10e0*/  MOV R35, UR32 ;  /* 0x0000002000237c02 */ /* 0x001fe40008000f00 */
[----:B-1----:R-:W-:-:S04]  /*10f0*/  LEA R36, P1, R29, R20, 0x2 ;  /* 0x000000141d247211 */ /* 0x002fc800078210ff */
[----:B------:R-:W-:Y:S01]  /*1100*/  IADD3.X R37, R21, UR15, RZ, P1, !PT ;  /* 0x0000000f15257c10 */ /* 0x000fe20008ffe4ff */
[----:B-----5:R-:W-:-:S04]  /*1110*/  FADD.FTZ R10, R10, R33 ;  /* 0x000000210a0a7221 */ /* 0x020fc80000010000 */
[----:B------:R0:W4:Y:S04]  /*1120*/  LDG.E R33, [R36.64] ;  /* 0x0000001824217981 */ /* 0x000128000c1e1900 */
[----:B------:R0:W5:Y:S01]  /*1130*/  LDG.E R29, [R36.64+0x80] ;  /* 0x00008018241d7981 */ /* 0x000162000c1e1900 */
[----:B------:R-:W-:Y:S02]  /*1140*/  FADD.FTZ R24, R24, R17 ;  /* 0x0000001118187221 */ /* 0x000fe40000010000 */
[----:B------:R-:W-:Y:S01]  /*1150*/  IMAD.U32 R17, RZ, RZ, UR33 ;  /* 0x00000021ff117e24 */ /* 0x000fe2000f8e00ff */
[----:B0-----:R-:W-:-:S04]  /*1160*/  LEA R36, P1, R35, R20, 0x2 ;  /* 0x0000001423247211 */ /* 0x001fc800078210ff */
[----:B------:R-:W-:Y:S01]  /*1170*/  IADD3.X R37, R21, UR16, RZ, P1, !PT ;  /* 0x0000001015257c10 */ /* 0x000fe20008ffe4ff */
[----:B------:R-:W-:Y:S02]  /*1180*/  FADD.FTZ R23, R23, R34 ;  /* 0x0000002217177221 */ /* 0x000fe40000010000 */
[----:B------:R-:W-:Y:S02]  /*1190*/  FADD.FTZ R11, R11, R32 ;  /* 0x000000200b0b7221 */ /* 0x000fe40000010000 */
[----:B------:R0:W5:Y:S04]  /*11a0*/  LDG.E R34, [R36.64] ;  /* 0x0000001824227981 */ /* 0x000168000c1e1900 */
[----:B------:R0:W5:Y:S02]  /*11b0*/  LDG.E R32, [R36.64+0x80] ;  /* 0x0000801824207981 */ /* 0x000164000c1e1900 */
[----:B0-----:R-:W-:-:S02]  /*11c0*/  LEA R36, P1, R17, R20, 0x2 ;  /* 0x0000001411247211 */ /* 0x001fc400078210ff */
[----:B------:R0:W5:Y:S02]  /*11d0*/  LDG.E R17, [R20.64] ;  /* 0x0000001814117981 */ /* 0x000164000c1e1900 */
[----:B------:R-:W-:-:S05]  /*11e0*/  IADD3.X R37, R21, UR17, RZ, P1, !PT ;  /* 0x0000001115257c10 */ /* 0x000fca0008ffe4ff */
[----:B------:R-:W5:Y:S04]  /*11f0*/  LDG.E R35, [R36.64] ;  /* 0x0000001824237981 */ /* 0x000f68000c1e1900 */
[----:B0-----:R-:W5:Y:S01]  /*1200*/  LDG.E R20, [R20.64+0x80] ;  /* 0x0000801814147981 */ /* 0x001f62000c1e1900 */
[----:B---3--:R-:W-:-:S03]  /*1210*/  FADD.FTZ R12, R12, R27 ;  /* 0x0000001b0c0c7221 */ /* 0x008fc60000010000 */
[----:B------:R-:W3:Y:S01]  /*1220*/  LDG.E R27, [R36.64+0x80] ;  /* 0x00008018241b7981 */ /* 0x000ee2000c1e1900 */
[----:B------:R-:W-:-:S06]  /*1230*/  UIADD3 UR10, UR10, -0x2, URZ ;  /* 0xfffffffe0a0a7890 */ /* 0x000fcc000fffe03f */
[----:B------:R-:W-:Y:S01]  /*1240*/  ISETP.NE.AND P1, PT, RZ, UR10, PT ;  /* 0x0000000aff007c0c */ /* 0x000fe2000bf25270 */
[----:B--2---:R-:W-:Y:S02]  /*1250*/  FADD.FTZ R25, R25, R22 ;  /* 0x0000001619197221 */ /* 0x004fe40000010000 */
[----:B----4-:R-:W-:Y:S01]  /*1260*/  FADD.FTZ R13, R13, R33 ;  /* 0x000000210d0d7221 */ /* 0x010fe20000010000 */
[----:B------:R-:W-:-:S04]  /*1270*/  MOV R33, UR23 ;  /* 0x0000001700217c02 */ /* 0x000fc80008000f00 */
[----:B------:R-:W-:Y:S01]  /*1280*/  LEA R8, P2, R33, R8, 0x2 ;  /* 0x0000000821087211 */ /* 0x000fe200078410ff */
[----:B-----5:R-:W-:-:S03]  /*1290*/  FADD.FTZ R31, R31, R29 ;  /* 0x0000001d1f1f7221 */ /* 0x020fc60000010000 */
[----:B------:R-:W-:Y:S01]  /*12a0*/  IADD3.X R9, R9, UR11, RZ, P2, !PT ;  /* 0x0000000b09097c10 */ /* 0x000fe200097fe4ff */
[----:B------:R-:W-:Y:S02]  /*12b0*/  FADD.FTZ R14, R14, R34 ;  /* 0x000000220e0e7221 */ /* 0x000fe40000010000 */
[----:B------:R-:W-:Y:S02]  /*12c0*/  FADD.FTZ R30, R30, R32 ;  /* 0x000000201e1e7221 */ /* 0x000fe40000010000 */
[----:B------:R-:W-:Y:S02]  /*12d0*/  FADD.FTZ R6, R6, R17 ;  /* 0x0000001106067221 */ /* 0x000fe40000010000 */
[----:B------:R-:W-:Y:S02]  /*12e0*/  FADD.FTZ R15, R15, R35 ;  /* 0x000000230f0f7221 */ /* 0x000fe40000010000 */
[----:B------:R-:W-:Y:S02]  /*12f0*/  FADD.FTZ R5, R5, R20 ;  /* 0x0000001405057221 */ /* 0x000fe40000010000 */
[----:B---3--:R-:W-:Y:S01]  /*1300*/  FADD.FTZ R26, R26, R27 ;  /* 0x0000001b1a1a7221 */ /* 0x008fe20000010000 */
[----:B------:R-:W-:Y:S05]  /*1310*/  @P1 BRA `(.L_x_810) ;  /* 0xfffff89000001947 */ /* 0x000fea000383ffff */
.L_x_809:
[----:B------:R-:W-:Y:S01]  /*1320*/  MOV R20, R8 ;  /* 0x0000000800147202 */ /* 0x000fe20000000f00 */
[----:B------:R-:W-:Y:S01]  /*1330*/  IMAD.MOV.U32 R21, RZ, RZ, R9 ;  /* 0x000000ffff157224 */ /* 0x000fe200078e0009 */
[----:B------:R-:W-:Y:S05]  /*1340*/  @!P0 BRA `(.L_x_808) ;  /* 0x0000037000008947 */ /* 0x000fea0003800000 */
[----:B------:R-:W-:Y:S02]  /*1350*/  MOV R33, UR35 ;  /* 0x0000002300217c02 */ /* 0x000fe40008000f00 */
[----:B------:R-:W-:-:S03]  /*1360*/  MOV R35, UR26 ;  /* 0x0000001a00237c02 */ /* 0x000fc60008000f00 */
[----:B------:R-:W-:-:S04]  /*1370*/  IMAD.WIDE R32, R33, 0x4, R20 ;  /* 0x0000000421207825 */ /* 0x000fc800078e0214 */
[----:B------:R-:W-:Y:S01]  /*1380*/  IMAD.U32 R9, RZ, RZ, UR26 ;  /* 0x0000001aff097e24 */ /* 0x000fe2000f8e00ff */
[----:B------:R0:W2:Y:S01]  /*1390*/  LDG.E R29, [R32.64] ;  /* 0x00000018201d7981 */ /* 0x0000a2000c1e1900 */
[----:B------:R-:W-:Y:S01]  /*13a0*/  IMAD.WIDE R34, R35, 0x20, R32 ;  /* 0x0000002023227825 */ /* 0x000fe200078e0220 */
[----:B------:R-:W-:Y:S02]  /*13b0*/  MOV R17, UR26 ;  /* 0x0000001a00117c02 */ /* 0x000fe40008000f00 */
[----:B------:R0:W3:Y:S04]  /*13c0*/  LDG.E R36, [R32.64+0x80] ;  /* 0x0000801820247981 */ /* 0x0000e8000c1e1900 */
[----:B------:R1:W4:Y:S02]  /*13d0*/  LDG.E R27, [R34.64] ;  /* 0x00000018221b7981 */ /* 0x000324000c1e1900 */
[----:B-1----:R-:W-:-:S05]  /*13e0*/  IMAD.WIDE R34, R9, 0x20, R34 ;  /* 0x0000002009227825 */ /* 0x002fca00078e0222 */
[----:B------:R1:W5:Y:S02]  /*13f0*/  LDG.E R22, [R34.64] ;  /* 0x0000001822167981 */ /* 0x000364000c1e1900 */
[----:B-1----:R-:W-:-:S05]  /*1400*/  IMAD.WIDE R34, R9, 0x20, R34 ;  /* 0x0000002009227825 */ /* 0x002fca00078e0222 */
[----:B------:R1:W3:Y:S02]  /*1410*/  LDG.E R9, [R34.64] ;  /* 0x0000001822097981 */ /* 0x0002e4000c1e1900 */
[----:B-1----:R-:W-:-:S05]  /*1420*/  IMAD.WIDE R34, R17, 0x20, R34 ;  /* 0x0000002011227825 */ /* 0x002fca00078e0222 */
[----:B------:R1:W3:Y:S01]  /*1430*/  LDG.E R8, [R34.64] ;  /* 0x0000001822087981 */ /* 0x0002e2000c1e1900 */
[----:B0-----:R-:W-:Y:S01]  /*1440*/  MOV R33, UR26 ;  /* 0x0000001a00217c02 */ /* 0x001fe20008000f00 */
[----:B------:R-:W-:Y:S01]  /*1450*/  UIADD3 UR10, UR35, 0x20, UR35 ;  /* 0x00000020230a7890 */ /* 0x000fe2000fffe023 */
[----:B-1----:R-:W-:-:S05]  /*1460*/  IMAD.WIDE R34, R17, 0x20, R34 ;  /* 0x0000002011227825 */ /* 0x002fca00078e0222 */
[----:B------:R-:W-:Y:S01]  /*1470*/  IMAD.U32 R37, RZ, RZ, UR10 ;  /* 0x0000000aff257e24 */ /* 0x000fe2000f8e00ff */
[----:B------:R0:W3:Y:S01]  /*1480*/  LDG.E R17, [R34.64] ;  /* 0x0000001822117981 */ /* 0x0000e2000c1e1900 */
[----:B------:R-:W-:-:S06]  /*1490*/  IMAD.WIDE R32, R33, 0x20, R34 ;  /* 0x0000002021207825 */ /* 0x000fcc00078e0222 */
[----:B------:R1:W3:Y:S04]  /*14a0*/  LDG.E R32, [R32.64] ;  /* 0x0000001820207981 */ /* 0x0002e8000c1e1900 */
[----:B-1----:R1:W3:Y:S01]  /*14b0*/  LDG.E R33, [R20.64+0x80] ;  /* 0x0000801814217981 */ /* 0x0022e2000c1e1900 */
[----:B0-----:R-:W-:Y:S01]  /*14c0*/  MOV R35, UR35 ;  /* 0x0000002300237c02 */ /* 0x001fe20008000f00 */
[----:B--2---:R-:W-:Y:S02]  /*14d0*/  FADD.FTZ R16, R16, R29 ;  /* 0x0000001d10107221 */ /* 0x004fe40000010000 */
[----:B------:R1:W2:Y:S01]  /*14e0*/  LDG.E R29, [R20.64] ;  /* 0x00000018141d7981 */ /* 0x0002a2000c1e1900 */
[----:B----4-:R-:W-:Y:S02]  /*14f0*/  FADD.FTZ R10, R10, R27 ;  /* 0x0000001b0a0a7221 */ /* 0x010fe40000010000 */
[----:B-1----:R-:W-:Y:S01]  /*1500*/  IMAD.WIDE R20, R37, 0x4, R20 ;  /* 0x0000000425147825 */ /* 0x002fe200078e0214 */
[----:B------:R-:W-:-:S04]  /*1510*/  MOV R37, UR35 ;  /* 0x0000002300257c02 */ /* 0x000fc80008000f00 */
[----:B------:R0:W4:Y:S01]  /*1520*/  LDG.E R27, [R20.64] ;  /* 0x00000018141b7981 */ /* 0x000122000c1e1900 */
[----:B-----5:R-:W-:Y:S02]  /*1530*/  FADD.FTZ R11, R11, R22 ;  /* 0x000000160b0b7221 */ /* 0x020fe40000010000 */
[----:B0-----:R-:W-:-:S05]  /*1540*/  IMAD.WIDE R20, R37, 0x4, R20 ;  /* 0x0000000425147825 */ /* 0x001fca00078e0214 */
[----:B------:R0:W5:Y:S01]  /*1550*/  LDG.E R22, [R20.64] ;  /* 0x0000001814167981 */ /* 0x000162000c1e1900 */
[----:B---3--:R-:W-:Y:S02]  /*1560*/  FADD.FTZ R12, R12, R9 ;  /* 0x000000090c0c7221 */ /* 0x008fe40000010000 */
[----:B------:R-:W-:Y:S02]  /*1570*/  IMAD.U32 R9, RZ, RZ, UR35 ;  /* 0x00000023ff097e24 */ /* 0x000fe4000f8e00ff */
[----:B0-----:R-:W-:-:S05]  /*1580*/  IMAD.WIDE R20, R35, 0x4, R20 ;  /* 0x0000000423147825 */ /* 0x001fca00078e0214 */
[----:B------:R0:W3:Y:S01]  /*1590*/  LDG.E R34, [R20.64] ;  /* 0x0000001814227981 */ /* 0x0000e2000c1e1900 */
[----:B------:R-:W-:Y:S02]  /*15a0*/  FADD.FTZ R28, R28, R36 ;  /* 0x000000241c1c7221 */ /* 0x000fe40000010000 */
[----:B0-----:R-:W-:-:S05]  /*15b0*/  IMAD.WIDE R20, R9, 0x4, R20 ;  /* 0x0000000409147825 */ /* 0x001fca00078e0214 */
[----:B------:R0:W3:Y:S01]  /*15c0*/  LDG.E R36, [R20.64] ;  /* 0x0000001814247981 */ /* 0x0000e2000c1e1900 */
[----:B------:R-:W-:Y:S02]  /*15d0*/  FADD.FTZ R13, R13, R8 ;  /* 0x000000080d0d7221 */ /* 0x000fe40000010000 */
[----:B0-----:R-:W-:-:S05]  /*15e0*/  IMAD.WIDE R20, R9, 0x4, R20 ;  /* 0x0000000409147825 */ /* 0x001fca00078e0214 */
[----:B------:R-:W3:Y:S01]  /*15f0*/  LDG.E R35, [R20.64] ;  /* 0x0000001814237981 */ /* 0x000ee2000c1e1900 */
[----:B------:R-:W-:-:S06]  /*1600*/  IMAD.WIDE R8, R9, 0x4, R20 ;  /* 0x0000000409087825 */ /* 0x000fcc00078e0214 */
[----:B------:R-:W3:Y:S01]  /*1610*/  LDG.E R9, [R8.64] ;  /* 0x0000001808097981 */ /* 0x000ee2000c1e1900 */
[----:B------:R-:W-:Y:S02]  /*1620*/  FADD.FTZ R14, R14, R17 ;  /* 0x000000110e0e7221 */ /* 0x000fe40000010000 */
[----:B------:R-:W-:Y:S02]  /*1630*/  FADD.FTZ R15, R15, R32 ;  /* 0x000000200f0f7221 */ /* 0x000fe40000010000 */
[----:B------:R-:W-:Y:S02]  /*1640*/  FADD.FTZ R5, R5, R33 ;  /* 0x0000002105057221 */ /* 0x000fe40000010000 */
[----:B--2---:R-:W-:Y:S02]  /*1650*/  FADD.FTZ R6, R6, R29 ;  /* 0x0000001d06067221 */ /* 0x004fe40000010000 */
[----:B----4-:R-:W-:Y:S02]  /*1660*/  FADD.FTZ R23, R23, R27 ;  /* 0x0000001b17177221 */ /* 0x010fe40000010000 */
[----:B-----5:R-:W-:-:S02]  /*1670*/  FADD.FTZ R24, R24, R22 ;  /* 0x0000001618187221 */ /* 0x020fc40000010000 */
[----:B---3--:R-:W-:Y:S02]  /*1680*/  FADD.FTZ R25, R25, R34 ;  /* 0x0000002219197221 */ /* 0x008fe40000010000 */
[----:B------:R-:W-:Y:S02]  /*1690*/  FADD.FTZ R31, R31, R36 ;  /* 0x000000241f1f7221 */ /* 0x000fe40000010000 */
[----:B------:R-:W-:Y:S02]  /*16a0*/  FADD.FTZ R30, R30, R35 ;  /* 0x000000231e1e7221 */ /* 0x000fe40000010000 */
[----:B------:R-:W-:Y:S02]  /*16b0*/  FADD.FTZ R26, R26, R9 ;  /* 0x000000091a1a7221 */ /* 0x000fe40000010000 */
.L_x_808:
[----:B------:R-:W-:Y:S01]  /*16c0*/  R2P PR, R3, 0x6 ;  /* 0x0000000603007804 */ /* 0x000fe20000000000 */
[----:B------:R-:W-:Y:S01]  /*16d0*/  FMUL.FTZ R5, R5, c[0x0][0x2e0] ;  /* 0x0000b80005057a20 */ /* 0x000fe20000410000 */
[----:B------:R-:W-:Y:S01]  /*16e0*/  MOV R9, 0x20 ;  /* 0x0000002000097802 */ /* 0x000fe20000000f00 */
[----:B------:R-:W-:Y:S01]  /*16f0*/  FMUL.FTZ R28, R28, c[0x0][0x2e0] ;  /* 0x0000b8001c1c7a20 */ /* 0x000fe20000410000 */
[----:B------:R-:W-:Y:S01]  /*1700*/  SHF.L.U32 R0, R0, 0x1, RZ ;  /* 0x0000000100007819 */ /* 0x000fe200000006ff */
[----:B------:R-:W-:Y:S01]  /*1710*/  FMUL.FTZ R3, R6, c[0x0][0x2e0] ;  /* 0x0000b80006037a20 */ /* 0x000fe20000410000 */
[----:B------:R-:W-:Y:S01]  /*1720*/  SEL R9, R9, 0xffffffe0, !P1 ;  /* 0xffffffe009097807 */ /* 0x000fe20004800000 */
[----:B------:R-:W-:Y:S01]  /*1730*/  FMUL.FTZ R16, R16, c[0x0][0x2e0] ;  /* 0x0000b80010107a20 */ /* 0x000fe20000410000 */
[----:B------:R-:W-:Y:S01]  /*1740*/  F2FP.PACK_AB R28, R28, R5 ;  /* 0x000000051c1c723e */ /* 0x000fe200000000ff */
[----:B------:R-:W-:Y:S01]  /*1750*/  FMUL.FTZ R10, R10, c[0x0][0x2e0] ;  /* 0x0000b8000a0a7a20 */ /* 0x000fe20000410000 */
[----:B------:R-:W-:Y:S01]  /*1760*/  IADD3 R20, R0, 0x40, RZ ;  /* 0x0000004000147810 */ /* 0x000fe20007ffe0ff */
[----:B------:R-:W-:Y:S01]  /*1770*/  FMUL.FTZ R11, R11, c[0x0][0x2e0] ;  /* 0x0000b8000b0b7a20 */ /* 0x000fe20000410000 */
[----:B------:R-:W-:Y:S01]  /*1780*/  F2FP.PACK_AB R3, R16, R3 ;  /* 0x000000031003723e */ /* 0x000fe200000000ff */
[----:B------:R-:W-:Y:S01]  /*1790*/  FMUL.FTZ R12, R12, c[0x0][0x2e0] ;  /* 0x0000b8000c0c7a20 */ /* 0x000fe20000410000 */
[----:B------:R-:W-:Y:S01]  /*17a0*/  @P2 IADD3 R20, R0, -0x40, RZ ;  /* 0xffffffc000142810 */ /* 0x000fe20007ffe0ff */
        /* <DEDUP_REMOVED lines=11> */
[----:B------:R-:W-:Y:S01]  /*1860*/  IADD3 R15, R9, R20, RZ ;  /* 0x00000014090f7210 */ /* 0x000fe20007ffe0ff */
[----:B------:R-:W-:Y:S01]  /*1870*/  FMUL.FTZ R6, R31, c[0x0][0x2e0] ;  /* 0x0000b8001f067a20 */ /* 0x000fe20000410000 */
[----:B------:R-:W-:Y:S01]  /*1880*/  F2FP.PACK_AB R23, R24, R23 ;  /* 0x000000171817723e */ /* 0x000fe200000000ff */
[----:B------:R-:W-:Y:S01]  /*1890*/  FMUL.FTZ R30, R30, c[0x0][0x2e0] ;  /* 0x0000b8001e1e7a20 */ /* 0x000fe20000410000 */
[----:B------:R-:W-:Y:S01]  /*18a0*/  SHF.L.U32 R22, R2, 0x1, RZ ;  /* 0x0000000102167819 */ /* 0x000fe200000006ff */
[----:B------:R-:W-:Y:S01]  /*18b0*/  FMUL.FTZ R5, R26, c[0x0][0x2e0] ;  /* 0x0000b8001a057a20 */ /* 0x000fe20000410000 */
[----:B------:R-:W-:Y:S01]  /*18c0*/  F2FP.PACK_AB R6, R6, R25 ;  /* 0x000000190606723e */ /* 0x000fe200000000ff */
[----:B------:R-:W-:Y:S01]  /*18d0*/  IMAD.IADD R13, R0, 0x1, R9 ;  /* 0x00000001000d7824 */ /* 0x000fe200078e0209 */
[----:B------:R-:W-:Y:S01]  /*18e0*/  ULDC.64 UR10, c[0x0][0x398] ;  /* 0x0000e600000a7ab9 */ /* 0x000fe20000000a00 */
[--C-:B------:R-:W-:Y:S01]  /*18f0*/  SHF.R.S32.HI R19, RZ, 0x1f, R18.reuse ;  /* 0x0000001fff137819 */ /* 0x100fe20000011412 */
[----:B------:R-:W-:Y:S01]  /*1900*/  UIMAD UR9, UR9, UR10, URZ ;  /* 0x0000000a090972a4 */ /* 0x000fe2000f8e023f */
[----:B------:R-:W-:Y:S01]  /*1910*/  F2FP.PACK_AB R5, R5, R30 ;  /* 0x0000001e0505723e */ /* 0x000fe200000000ff */
[----:B------:R-:W-:Y:S01]  /*1920*/  STS [R13], R12 ;  /* 0x0000000c0d007388 */ /* 0x000fe20000000800 */
[----:B0-----:R-:W-:Y:S01]  /*1930*/  IMAD.U32 R3, RZ, RZ, UR7 ;  /* 0x00000007ff037e24 */ /* 0x001fe2000f8e00ff */
[----:B------:R-:W-:Y:S01]  /*1940*/  UIMAD UR9, UR7, UR11, UR9 ;  /* 0x0000000b070972a4 */ /* 0x000fe2000f8e0209 */
[----:B------:R-:W-:Y:S01]  /*1950*/  ISETP.GE.AND P0, PT, R18, c[0x0][0x220], PT ;  /* 0x0000880012007a0c */ /* 0x000fe20003f06270 */
[----:B------:R-:W-:Y:S01]  /*1960*/  STS [R13+0x400], R14 ;  /* 0x0004000e0d007388 */ /* 0x000fe20000000800 */
[----:B------:R-:W-:Y:S01]  /*1970*/  IMAD.WIDE.U32 R2, R3, c[0x0][0x398], R18 ;  /* 0x0000e60003027a25 */ /* 0x000fe200078e0012 */
[----:B------:R-:W-:Y:S01]  /*1980*/  UIMAD UR5, UR5, -0x40, UR6 ;  /* 0xffffffc0050578a4 */ /* 0x000fe2000f8e0206 */
[----:B-1----:R-:W-:Y:S01]  /*1990*/  IADD3 R0, R4, 0x20, RZ ;  /* 0x0000002004007810 */ /* 0x002fe20007ffe0ff */
[----:B------:R-:W-:Y:S01]  /*19a0*/  STS [R20], R28 ;  /* 0x0000001c14007388 */ /* 0x000fe20000000800 */
[----:B------:R-:W-:Y:S01]  /*19b0*/  ULDC.64 UR6, c[0x0][0x3b0] ;  /* 0x0000ec0000067ab9 */ /* 0x000fe20000000a00 */
[----:B------:R-:W-:Y:S01]  /*19c0*/  IADD3 R2, P1, R2, UR27, RZ ;  /* 0x0000001b02027c10 */ /* 0x000fe2000ff3e0ff */
[----:B------:R-:W-:Y:S01]  /*19d0*/  UIMAD UR4, UR4, UR6, URZ ;  /* 0x00000006040472a4 */ /* 0x000fe2000f8e023f */
[----:B------:R-:W-:Y:S01]  /*19e0*/  STS [R20+0x400], R23 ;  /* 0x0004001714007388 */ /* 0x000fe20000000800 */
[----:B------:R-:W-:Y:S01]  /*19f0*/  MOV R21, UR8 ;  /* 0x0000000800157c02 */ /* 0x000fe20008000f00 */
[----:B------:R-:W-:Y:S01]  /*1a00*/  BSSY B0, `(.L_x_811) ;  /* 0x0000016000007945 */ /* 0x000fe20003800000 */
[----:B------:R-:W-:Y:S01]  /*1a10*/  UIMAD UR4, UR8, UR7, UR4 ;  /* 0x00000007080472a4 */ /* 0x000fe2000f8e0204 */
[----:B------:R-:W-:Y:S04]  /*1a20*/  STS [R15], R6 ;  /* 0x000000060f007388 */ /* 0x000fe80000000800 */
[----:B------:R0:W-:Y:S04]  /*1a30*/  STS [R15+0x400], R5 ;  /* 0x000400050f007388 */ /* 0x0001e80000000800 */
[----:B------:R-:W-:Y:S01]  /*1a40*/  BAR.SYNC.DEFER_BLOCKING 0x0 ;  /* 0x0000000000007b1d */ /* 0x000fe20000010000 */
[----:B0-----:R-:W-:-:S04]  /*1a50*/  MOV R5, UR9 ;  /* 0x0000000900057c02 */ /* 0x001fc80008000f00 */
[----:B------:R-:W-:Y:S02]  /*1a60*/  IADD3.X R3, R3, UR13, R5, P1, !PT ;  /* 0x0000000d03037c10 */ /* 0x000fe40008ffe405 */
[----:B------:R-:W-:Y:S02]  /*1a70*/  ISETP.GE.OR P1, PT, R0, UR5, P0 ;  /* 0x0000000500007c0c */ /* 0x000fe40008726670 */
[----:B------:R-:W-:Y:S01]  /*1a80*/  ISETP.GE.OR P0, PT, R4, UR5, P0 ;  /* 0x0000000504007c0c */ /* 0x000fe20008706670 */
[----:B------:R-:W-:-:S05]  /*1a90*/  IMAD.WIDE.U32 R20, R21, c[0x0][0x3b0], R2 ;  /* 0x0000ec0015147a25 */ /* 0x000fca00078e0002 */
[----:B------:R-:W-:Y:S01]  /*1aa0*/  IADD3 R17, R21, UR4, RZ ;  /* 0x0000000415117c10 */ /* 0x000fe2000fffe0ff */
[----:B------:R0:W1:Y:S06]  /*1ab0*/  LDS.128 R8, [R22+0x1000] ;  /* 0x0010000016087984 */ /* 0x00006c0000000c00 */
[----:B------:R-:W-:Y:S05]  /*1ac0*/  @P0 BRA `(.L_x_812) ;  /* 0x0000009000000947 */ /* 0x000fea0003800000 */
[----:B------:R-:W2:Y:S01]  /*1ad0*/  LDS.128 R12, [R22] ;  /* 0x00000000160c7984 */ /* 0x000ea20000000c00 */
[----:B------:R-:W-:Y:S02]  /*1ae0*/  IMAD R5, R7, c[0x0][0x398], RZ ;  /* 0x0000e60007057a24 */ /* 0x000fe400078e02ff */
[----:B------:R-:W-:-:S02]  /*1af0*/  IMAD.MOV.U32 R16, RZ, RZ, R20 ;  /* 0x000000ffff107224 */ /* 0x000fc400078e0014 */
[C---:B------:R-:W-:Y:S02]  /*1b00*/  IMAD R5, R4.reuse, c[0x0][0x39c], R5 ;  /* 0x0000e70004057a24 */ /* 0x040fe400078e0205 */
[----:B------:R-:W-:-:S05]  /*1b10*/  IMAD.WIDE.U32 R2, R4, c[0x0][0x398], R16 ;  /* 0x0000e60004027a25 */ /* 0x000fca00078e0010 */
[----:B------:R-:W-:Y:S02]  /*1b20*/  IADD3 R3, R3, R5, RZ ;  /* 0x0000000503037210 */ /* 0x000fe40007ffe0ff */
[----:B------:R-:W-:-:S04]  /*1b30*/  LEA R18, P0, R2, c[0x0][0x338], 0x1 ;  /* 0x0000ce0002127a11 */ /* 0x000fc800078008ff */
[----:B------:R-:W-:-:S05]  /*1b40*/  LEA.HI.X R19, R2, c[0x0][0x33c], R3, 0x1, P0 ;  /* 0x0000cf0002137a11 */ /* 0x000fca00000f0c03 */
[----:B--2---:R2:W-:Y:S04]  /*1b50*/  STG.E.128 [R18.64], R12 ;  /* 0x0000000c12007986 */ /* 0x0045e8000c101d18 */
.L_x_812:
[----:B------:R-:W-:Y:S05]  /*1b60*/  BSYNC B0 ;  /* 0x0000000000007941 */ /* 0x000fea0003800000 */
.L_x_811:
[----:B------:R-:W-:Y:S05]  /*1b70*/  @P1 EXIT ;  /* 0x000000000000194d */ /* 0x000fea0003800000 */
[----:B------:R-:W-:Y:S01]  /*1b80*/  IADD3 R5, P0, R4, 0x20, RZ ;  /* 0x0000002004057810 */ /* 0x000fe20007f1e0ff */
[----:B------:R-:W-:Y:S01]  /*1b90*/  IMAD.MOV.U32 R2, RZ, RZ, R20 ;  /* 0x000000ffff027224 */ /* 0x000fe200078e0014 */
        /* <DEDUP_REMOVED lines=8> */
[----:B-1----:R-:W-:Y:S01]  /*1c20*/  STG.E.128 [R4.64], R8 ;  /* 0x0000000804007986 */ /* 0x002fe2000c101d18 */
[----:B------:R-:W-:Y:S05]  /*1c30*/  EXIT ;  /* 0x000000000000794d */ /* 0x000fea0003800000 */
.L_x_813:
        /* <DEDUP_REMOVED lines=12> */
.L_x_2465:


//--------------------- .text._ZN5flash44flash_bwd_dq_dk_dv_loop_seqk_parallel_kernelI23Flash_bwd_kernel_traitsILi64ELi64ELi128ELi8ELi2ELi4ELi4ELb1ELb0EN7cutlass6half_tE19Flash_kernel_traitsILi64ELi64ELi128ELi8ES3_EELb1ELb0ELb0ELb0ELb0ELb1ELb0EEEvNS_16Flash_bwd_paramsE --------------------------
	.section	.text._ZN5flash44flash_bwd_dq_dk_dv_loop_seqk_parallel_kernelI23Flash_bwd_kernel_traitsILi64ELi64ELi128ELi8ELi2ELi4ELi4ELb1ELb0EN7cutlass6half_tE19Flash_kernel_traitsILi64ELi64ELi128ELi8ES3_EELb1ELb0ELb0ELb0ELb0ELb1ELb0EEEvNS_16Flash_bwd_paramsE,"ax",@progbits
	.sectioninfo	@"SHI_REGISTERS=255"
	.align	128
        .global         _ZN5flash44flash_bwd_dq_dk_dv_loop_seqk_parallel_kernelI23Flash_bwd_kernel_traitsILi64ELi64ELi128ELi8ELi2ELi4ELi4ELb1ELb0EN7cutlass6half_tE19Flash_kernel_traitsILi64ELi64ELi128ELi8ES3_EELb1ELb0ELb0ELb0ELb0ELb1ELb0EEEvNS_16Flash_bwd_paramsE
        .type           _ZN5flash44flash_bwd_dq_dk_dv_loop_seqk_parallel_kernelI23Flash_bwd_kernel_traitsILi64ELi64ELi128ELi8ELi2ELi4ELi4ELb1ELb0EN7cutlass6half_tE19Flash_kernel_traitsILi64ELi64ELi128ELi8ES3_EELb1ELb0ELb0ELb0ELb0ELb1ELb0EEEvNS_16Flash_bwd_paramsE,@function
        .size           _ZN5flash44flash_bwd_dq_dk_dv_loop_seqk_parallel_kernelI23Flash_bwd_kernel_traitsILi64ELi64ELi128ELi8ELi2ELi4ELi4ELb1ELb0EN7cutlass6half_tE19Flash_kernel_traitsILi64ELi64ELi128ELi8ES3_EELb1ELb0ELb0ELb0ELb0ELb1ELb0EEEvNS_16Flash_bwd_paramsE,(.L_x_2466 - _ZN5flash44flash_bwd_dq_dk_dv_loop_seqk_parallel_kernelI23Flash_bwd_kernel_traitsILi64ELi64ELi128ELi8ELi2ELi4ELi4ELb1ELb0EN7cutlass6half_tE19Flash_kernel_traitsILi64ELi64ELi128ELi8ES3_EELb1ELb0ELb0ELb0ELb0ELb1ELb0EEEvNS_16Flash_bwd_paramsE)
        .other          _ZN5flash44flash_bwd_dq_dk_dv_loop_seqk_parallel_kernelI23Flash_bwd_kernel_traitsILi64ELi64ELi128ELi8ELi2ELi4ELi4ELb1ELb0EN7cutlass6half_tE19Flash_kernel_traitsILi64ELi64ELi128ELi8ES3_EELb1ELb0ELb0ELb0ELb0ELb1ELb0EEEvNS_16Flash_bwd_paramsE,@"STO_CUDA_ENTRY STV_DEFAULT"
_ZN5flash44flash_bwd_dq_dk_dv_loop_seqk_parallel_kernelI23Flash_bwd_kernel_traitsILi64ELi64ELi128ELi8ELi2ELi4ELi4ELb1ELb0EN7cutlass6half_tE19Flash_kernel_traitsILi64ELi64ELi128ELi8ES3_EELb1ELb0ELb0ELb0ELb0ELb1ELb0EEEvNS_16Flash_bwd_paramsE:
.text._ZN5flash44flash_bwd_dq_dk_dv_loop_seqk_parallel_kernelI23Flash_bwd_kernel_traitsILi64ELi64ELi128ELi8ELi2ELi4ELi4ELb1ELb0EN7cutlass6half_tE19Flash_kernel_traitsILi64ELi64ELi128ELi8ES3_EELb1ELb0ELb0ELb0ELb0ELb1ELb0EEEvNS_16Flash_bwd_paramsE:
        /* <DEDUP_REMOVED lines=12> */
[----:B------:R-:W2:Y:S01]  /*00c0*/  S2R R189, SR_CTAID.Y ;  /* 0x0000000000bd7919 */ /* 0x000ea20000002600 */
[----:B------:R-:W-:-:S03]  /*00d0*/  ULDC UR4, c[0x0][0x1c0] ;  /* 0x0000700000047ab9 */ /* 0x000fc60000000800 */
[----:B------:R-:W3:Y:S01]  /*00e0*/  S2R R208, SR_CTAID.Z ;  /* 0x0000000000d07919 */ /* 0x000ee20000002700 */
[----:B-1----:R-:W-:-:S04]  /*00f0*/  SHF.R.S32.HI R9, RZ, 0x1f, R16 ;  /* 0x0000001fff097819 */ /* 0x002fc80000011410 */
[CC--:B------:R-:W-:Y:S02]  /*0100*/  LEA.HI R187, R9.reuse, R16.reuse, RZ, 0x5 ;  /* 0x0000001009bb7211 */ /* 0x0c0fe400078f28ff */
[CC--:B------:R-:W-:Y:S02]  /*0110*/  LEA.HI R4, R9.reuse, R16.reuse, RZ, 0x2 ;  /* 0x0000001009047211 */ /* 0x0c0fe400078f10ff */
[CC--:B------:R-:W-:Y:S02]  /*0120*/  LEA.HI R14, R9.reuse, R16.reuse, RZ, 0x3 ;  /* 0x00000010090e7211 */ /* 0x0c0fe400078f18ff */
[----:B------:R-:W-:Y:S02]  /*0130*/  LEA.HI R6, R9, R16, RZ, 0x4 ;  /* 0x0000001009067211 */ /* 0x000fe400078f20ff */
[----:B------:R-:W-:Y:S02]  /*0140*/  LOP3.LUT R3, R187, 0xffffffe0, RZ, 0xc0, !PT ;  /* 0xffffffe0bb037812 */ /* 0x000fe400078ec0ff */
[----:B------:R-:W-:-:S02]  /*0150*/  LOP3.LUT R7, R4, 0x7ffffffc, RZ, 0xc0, !PT ;  /* 0x7ffffffc04077812 */ /* 0x000fc400078ec0ff */
[----:B------:R-:W-:Y:S01]  /*0160*/  LOP3.LUT R177, R14, 0xfffffff8, RZ, 0xc0, !PT ;  /* 0xfffffff80eb17812 */ /* 0x000fe200078ec0ff */
[----:B------:R-:W-:Y:S01]  /*0170*/  IMAD.IADD R3, R16, 0x1, -R3 ;  /* 0x0000000110037824 */ /* 0x000fe200078e0a03 */
[----:B------:R-:W-:Y:S01]  /*0180*/  LOP3.LUT R5, R6, 0xfffffff0, RZ, 0xc0, !PT ;  /* 0xfffffff006057812 */ /* 0x000fe200078ec0ff */
[C---:B------:R-:W-:Y:S01]  /*0190*/  IMAD.IADD R0, R16.reuse, 0x1, -R7 ;  /* 0x0000000110007824 */ /* 0x040fe200078e0a07 */
[CC--:B------:R-:W-:Y:S01]  /*01a0*/  LEA.HI R186, R9.reuse, R16.reuse, RZ, 0x6 ;  /* 0x0000001009ba7211 */ /* 0x0c0fe200078f30ff */
[C---:B------:R-:W-:Y:S01]  /*01b0*/  IMAD.IADD R177, R16.reuse, 0x1, -R177 ;  /* 0x0000000110b17824 */ /* 0x040fe200078e0ab1 */
[----:B------:R-:W-:Y:S01]  /*01c0*/  LEA.HI R9, R9, R16, RZ, 0x7 ;  /* 0x0000001009097211 */ /* 0x000fe200078f38ff */
[----:B------:R-:W-:Y:S01]  /*01d0*/  IMAD.IADD R16, R16, 0x1, -R5 ;  /* 0x0000000110107824 */ /* 0x000fe200078e0a05 */
[--C-:B------:R-:W-:Y:S01]  /*01e0*/  SHF.R.S32.HI R2, RZ, 0x5, R187.reuse ;  /* 0x00000005ff027819 */ /* 0x100fe200000114bb */
[----:B------:R-:W-:Y:S01]  /*01f0*/  IMAD.SHL.U32 R190, R177, 0x8, RZ ;  /* 0x00000008b1be7824 */ /* 0x000fe200078e00ff */
[----:B------:R-:W-:-:S02]  /*0200*/  SHF.R.S32.HI R5, RZ, 0x1f, R187 ;  /* 0x0000001fff057819 */ /* 0x000fc400000114bb */
[----:B------:R-:W-:Y:S02]  /*0210*/  SHF.R.S32.HI R188, RZ, 0x3, R14 ;  /* 0x00000003ffbc7819 */ /* 0x000fe4000001140e */
[-C--:B------:R-:W-:Y:S02]  /*0220*/  LEA.HI R187, R187, R2.reuse, RZ, 0x1 ;  /* 0x00000002bbbb7211 */ /* 0x080fe400078f08ff */
[----:B------:R-:W-:Y:S01]  /*0230*/  LEA.HI R5, R5, R2, RZ, 0x2 ;  /* 0x0000000205057211 */ /* 0x000fe200078f10ff */
[----:B------:R-:W-:Y:S01]  /*0240*/  IMAD.SHL.U32 R7, R188, 0x40, RZ ;  /* 0x00000040bc077824 */ /* 0x000fe200078e00ff */
[--C-:B------:R-:W-:Y:S02]  /*0250*/  SHF.R.S32.HI R13, RZ, 0x2, R4.reuse ;  /* 0x00000002ff0d7819 */ /* 0x100fe40000011404 */
[----:B------:R-:W-:Y:S02]  /*0260*/  SHF.R.S32.HI R4, RZ, 0x1f, R4 ;  /* 0x0000001fff047819 */ /* 0x000fe40000011404 */
[----:B------:R-:W-:-:S02]  /*0270*/  LOP3.LUT R187, R187, 0xfffffffe, RZ, 0xc0, !PT ;  /* 0xfffffffebbbb7812 */ /* 0x000fc400078ec0ff */
[----:B------:R-:W-:Y:S02]  /*0280*/  LOP3.LUT R5, R5, 0xfffffffc, RZ, 0xc0, !PT ;  /* 0xfffffffc05057812 */ /* 0x000fe400078ec0ff */
[----:B------:R-:W-:Y:S01]  /*0290*/  SHF.R.S32.HI R11, RZ, 0x4, R6 ;  /* 0x00000004ff0b7819 */ /* 0x000fe20000011406 */
[----:B------:R-:W-:Y:S01]  /*02a0*/  IMAD.IADD R187, R2, 0x1, -R187 ;  /* 0x0000000102bb7824 */ /* 0x000fe200078e0abb */
[----:B------:R-:W-:Y:S01]  /*02b0*/  LEA.HI R4, R4, R13, RZ, 0x3 ;  /* 0x0000000d04047211 */ /* 0x000fe200078f18ff */
[----:B------:R-:W-:Y:S01]  /*02c0*/  IMAD.IADD R5, R2, 0x1, -R5 ;  /* 0x0000000102057824 */ /* 0x000fe200078e0a05 */
[----:B------:R-:W-:Y:S02]  /*02d0*/  LEA.HI R6, R6, R11, RZ, 0x1 ;  /* 0x0000000b06067211 */ /* 0x000fe400078f08ff */
[----:B------:R-:W-:Y:S01]  /*02e0*/  LOP3.LUT R4, R4, 0xfffffff8, RZ, 0xc0, !PT ;  /* 0xfffffff804047812 */ /* 0x000fe200078ec0ff */
[----:B------:R-:W-:Y:S01]  /*02f0*/  IMAD.SHL.U32 R10, R5, 0x10, RZ ;  /* 0x00000010050a7824 */ /* 0x000fe200078e00ff */
[----:B------:R-:W-:-:S02]  /*0300*/  LOP3.LUT R7, R7, 0x1c0, RZ, 0xc0, !PT ;  /* 0x000001c007077812 */ /* 0x000fc400078ec0ff */
[----:B------:R-:W-:Y:S01]  /*0310*/  LOP3.LUT P4, RZ, R177, 0x2, RZ, 0xc0, !PT ;  /* 0x00000002b1ff7812 */ /* 0x000fe2000788c0ff */
[----:B------:R-:W-:Y:S01]  /*0320*/  IMAD.IADD R4, R13, 0x1, -R4 ;  /* 0x000000010d047824 */ /* 0x000fe200078e0a04 */
[----:B------:R-:W-:Y:S02]  /*0330*/  SHF.R.S32.HI R2, RZ, 0x1f, R3 ;  /* 0x0000001fff027819 */ /* 0x000fe40000011403 */
[C---:B------:R-:W-:Y:S01]  /*0340*/  LOP3.LUT P3, RZ, R177.reuse, 0x4, RZ, 0xc0, !PT ;  /* 0x00000004b1ff7812 */ /* 0x040fe2000786c0ff */
[----:B------:R-:W-:Y:S01]  /*0350*/  IMAD.SHL.U32 R177, R177, 0x40, RZ ;  /* 0x00000040b1b17824 */ /* 0x000fe200078e00ff */
[----:B------:R-:W-:Y:S02]  /*0360*/  LOP3.LUT R6, R6, 0xfffffffe, RZ, 0xc0, !PT ;  /* 0xfffffffe06067812 */ /* 0x000fe400078ec0ff */
[----:B------:R-:W-:Y:S02]  /*0370*/  SHF.R.U32.HI R193, RZ, 0x3, R7 ;  /* 0x00000003ffc17819 */ /* 0x000fe40000011607 */
[----:B------:R-:W-:Y:S01]  /*0380*/  LOP3.LUT R8, R7, 0x38, R190, 0xf8, !PT ;  /* 0x0000003807087812 */ /* 0x000fe200078ef8be */
[----:B------:R-:W-:Y:S01]  /*0390*/  IMAD.IADD R6, R11, 0x1, -R6 ;  /* 0x000000010b067824 */ /* 0x000fe200078e0a06 */
[----:B------:R-:W-:-:S02]  /*03a0*/  LEA.HI R2, R2, R3, RZ, 0x2 ;  /* 0x0000000302027211 */ /* 0x000fc400078f10ff */
[----:B------:R-:W-:Y:S01]  /*03b0*/  SHF.R.S32.HI R3, RZ, 0x1f, R16 ;  /* 0x0000001fff037819 */ /* 0x000fe20000011410 */
[----:B------:R-:W-:Y:S01]  /*03c0*/  IMAD.SHL.U32 R181, R6, 0x10, RZ ;  /* 0x0000001006b57824 */ /* 0x000fe200078e00ff */
[----:B------:R-:W-:Y:S02]  /*03d0*/  LOP3.LUT R177, R177, 0x1c0, RZ, 0xc0, !PT ;  /* 0x000001c0b1b17812 */ /* 0x000fe400078ec0ff */
[----:B------:R-:W-:Y:S02]  /*03e0*/  LOP3.LUT R193, R8, R193, RZ, 0x3c, !PT ;  /* 0x000000c108c17212 */ /* 0x000fe400078e3cff */
[----:B------:R-:W-:Y:S02]  /*03f0*/  LEA.HI R8, R3, R16, RZ, 0x3 ;  /* 0x0000001003087211 */ /* 0x000fe400078f18ff */
[----:B------:R-:W-:Y:S01]  /*0400*/  LOP3.LUT R3, R177, 0x30, R10, 0xf8, !PT ;  /* 0x00000030b1037812 */ /* 0x000fe200078ef80a */
[----:B------:R-:W-:Y:S01]  /*0410*/  IMAD.SHL.U32 R10, R6, 0x200, RZ ;  /* 0x00000200060a7824 */ /* 0x000fe200078e00ff */
[----:B------:R-:W-:-:S02]  /*0420*/  LOP3.LUT R11, R4, 0x1, RZ, 0xc0, !PT ;  /* 0x00000001040b7812 */ /* 0x000fc400078ec0ff */
[----:B------:R-:W-:Y:S02]  /*0430*/  LOP3.LUT R12, R177, 0x8, R14, 0xf8, !PT ;  /* 0x00000008b10c7812 */ /* 0x000fe400078ef80e */
[----:B------:R-:W-:Y:S02]  /*0440*/  SHF.R.S32.HI R186, RZ, 0x6, R186 ;  /* 0x00000006ffba7819 */ /* 0x000fe400000114ba */
[----:B------:R-:W-:Y:S02]  /*0450*/  SHF.R.U32.HI R177, RZ, 0x3, R177 ;  /* 0x00000003ffb17819 */ /* 0x000fe400000116b1 */
[----:B------:R-:W-:Y:S01]  /*0460*/  LOP3.LUT R14, R3, 0x8, R14, 0xf8, !PT ;  /* 0x00000008030e7812 */ /* 0x000fe200078ef80e */
[----:B------:R-:W-:Y:S01]  /*0470*/  IMAD R13, R186, 0x800, R10 ;  /* 0x00000800ba0d7824 */ /* 0x000fe200078e020a */
[----:B------:R-:W-:Y:S01]  /*0480*/  ISETP.NE.U32.AND P0, PT, R11, 0x1, PT ;  /* 0x000000010b00780c */ /* 0x000fe20003f05070 */
[----:B------:R-:W-:Y:S01]  /*0490*/  IMAD.SHL.U32 R11, R4, 0x40, RZ ;  /* 0x00000040040b7824 */ /* 0x000fe200078e00ff */
[----:B------:R-:W-:Y:S01]  /*04a0*/  LOP3.LUT R7, R8, 0xfffffff8, RZ, 0xc0, !PT ;  /* 0xfffffff808077812 */ /* 0x000fe200078ec0ff */
[----:B------:R-:W-:Y:S01]  /*04b0*/  IMAD R193, R186, 0x200, R193 ;  /* 0x00000200bac17824 */ /* 0x000fe200078e02c1 */
[----:B------:R-:W-:-:S02]  /*04c0*/  LOP3.LUT R12, R12, R177, RZ, 0x3c, !PT ;  /* 0x000000b10c0c7212 */ /* 0x000fc400078e3cff */
[----:B------:R-:W-:Y:S01]  /*04d0*/  SHF.R.S32.HI R9, RZ, 0x7, R9 ;  /* 0x00000007ff097819 */ /* 0x000fe20000011409 */
[----:B------:R-:W-:Y:S01]  /*04e0*/  IMAD.IADD R7, R16, 0x1, -R7 ;  /* 0x0000000110077824 */ /* 0x000fe200078e0a07 */
[----:B------:R-:W-:Y:S01]  /*04f0*/  LOP3.LUT R177, R10, R14, R177, 0xf6, !PT ;  /* 0x0000000e0ab17212 */ /* 0x000fe200078ef6b1 */
[----:B------:R-:W-:Y:S01]  /*0500*/  IMAD.SHL.U32 R10, R186, 0x20, RZ ;  /* 0x00000020ba0a7824 */ /* 0x000fe200078e00ff */
[----:B------:R-:W-:Y:S01]  /*0510*/  R2P PR, R4, 0x6 ;  /* 0x0000000604007804 */ /* 0x000fe20000000000 */
[----:B------:R-:W-:Y:S01]  /*0520*/  IMAD.SHL.U32 R4, R0, 0x2, RZ ;  /* 0x0000000200047824 */ /* 0x000fe200078e00ff */
[----:B------:R-:W-:Y:S01]  /*0530*/  LOP3.LUT R11, R11, 0x1c0, RZ, 0xc0, !PT ;  /* 0x000001c00b0b7812 */ /* 0x000fe200078ec0ff */
[----:B------:R-:W-:Y:S01]  /*0540*/  IMAD.SHL.U32 R194, R9, 0x8, RZ ;  /* 0x0000000809c27824 */ /* 0x000fe200078e00ff */
[----:B------:R-:W-:Y:S01]  /*0550*/  SEL R217, R217, 0x10, !P0 ;  /* 0x00000010d9d97807 */ /* 0x000fe20004000000 */
[----:B------:R-:W-:Y:S01]  /*0560*/  IMAD R0, R9, 0x1000, R4 ;  /* 0x0000100009007824 */ /* 0x000fe200078e0204 */
[----:B------:R-:W-:Y:S01]  /*0570*/  SHF.R.U32.HI R9, RZ, 0x3, R11 ;  /* 0x00000003ff097819 */ /* 0x000fe2000001160b */
[----:B------:R-:W-:Y:S01]  /*0580*/  IMAD.SHL.U32 R7, R7, 0x40, RZ ;  /* 0x0000004007077824 */ /* 0x000fe200078e00ff */
[----:B------:R-:W-:Y:S01]  /*0590*/  LOP3.LUT R10, R11, 0x20, R10, 0xf8, !PT ;  /* 0x000000200b0a7812 */ /* 0x000fe200078ef80a */
[----:B------:R-:W-:Y:S01]  /*05a0*/  IMAD.IADD R3, R13, 0x1, R12 ;  /* 0x000000010d037824 */ /* 0x000fe200078e020c */
[----:B------:R-:W-:Y:S01]  /*05b0*/  LOP3.LUT R194, R194, 0x8, RZ, 0xc0, !PT ;  /* 0x00000008c2c27812 */ /* 0x000fe200078ec0ff */
[----:B------:R-:W-:Y:S01]  /*05c0*/  IMAD.SHL.U32 R177, R177, 0x2, RZ ;  /* 0x00000002b1b17824 */ /* 0x000fe200078e00ff */
[----:B------:R-:W-:Y:S01]  /*05d0*/  LOP3.LUT R196, R10, R9, RZ, 0x3c, !PT ;  /* 0x000000090ac47212 */ /* 0x000fe200078e3cff */
[----:B------:R-:W-:Y:S01]  /*05e0*/  IMAD.SHL.U32 R179, R3, 0x2, RZ ;  /* 0x0000000203b37824 */ /* 0x000fe200078e00ff */
[----:B------:R-:W-:Y:S01]  /*05f0*/  LOP3.LUT R10, R7, 0x1c0, RZ, 0xc0, !PT ;  /* 0x000001c0070a7812 */ /* 0x000fe200078ec0ff */
[----:B------:R-:W-:Y:S01]  /*0600*/  IMAD R7, R187, 0x400, R0 ;  /* 0x00000400bb077824 */ /* 0x000fe200078e0200 */
[----:B------:R-:W-:Y:S01]  /*0610*/  LOP3.LUT R181, R194, 0x10, R181, 0xf8, !PT ;  /* 0x00000010c2b57812 */ /* 0x000fe200078ef8b5 */
[----:B------:R-:W-:Y:S01]  /*0620*/  IMAD.SHL.U32 R0, R8, 0x40, RZ ;  /* 0x0000004008007824 */ /* 0x000fe200078e00ff */
[----:B------:R-:W-:Y:S01]  /*0630*/  LOP3.LUT R194, R9, R11, R194, 0x1e, !PT ;  /* 0x0000000b09c27212 */ /* 0x000fe200078e1ec2 */
[----:B------:R-:W-:Y:S01]  /*0640*/  IMAD.SHL.U32 R9, R6, 0x8, RZ ;  /* 0x0000000806097824 */ /* 0x000fe200078e00ff */
[----:B------:R-:W-:Y:S01]  /*0650*/  SHF.R.U32.HI R6, RZ, 0x3, R10 ;  /* 0x00000003ff067819 */ /* 0x000fe2000001160a */
[----:B------:R-:W-:Y:S01]  /*0660*/  IMAD.IADD R196, R196, 0x1, R7 ;  /* 0x00000001c4c47824 */ /* 0x000fe200078e0207 */
[----:B------:R-:W-:Y:S01]  /*0670*/  LOP3.LUT R0, R0, 0xfffffe00, RZ, 0xc0, !PT ;  /* 0xfffffe0000007812 */ /* 0x000fe200078ec0ff */
[C---:B------:R-:W-:Y:S01]  /*0680*/  IMAD R7, R5.reuse, 0x400, R4 ;  /* 0x0000040005077824 */ /* 0x040fe200078e0204 */
[----:B------:R-:W-:Y:S01]  /*0690*/  LOP3.LUT R181, R6, R181, R10, 0x1e, !PT ;  /* 0x000000b506b57212 */ /* 0x000fe200078e1e0a */
[----:B------:R-:W-:Y:S01]  /*06a0*/  IMAD.SHL.U32 R196, R196, 0x2, RZ ;  /* 0x00000002c4c47824 */ /* 0x000fe200078e00ff */
[----:B------:R-:W-:Y:S01]  /*06b0*/  LOP3.LUT R9, R10, 0x8, R9, 0xf8, !PT ;  /* 0x000000080a097812 */ /* 0x000fe200078ef809 */
[--C-:B------:R-:W-:Y:S01]  /*06c0*/  IMAD R180, R5, 0x400, R0.reuse ;  /* 0x0000040005b47824 */ /* 0x100fe200078e0200 */
[----:B------:R-:W-:Y:S01]  /*06d0*/  LOP3.LUT R181, R181, R0, RZ, 0xfc, !PT ;  /* 0x00000000b5b57212 */ /* 0x000fe200078efcff */
[----:B------:R-:W-:Y:S01]  /*06e0*/  IMAD R182, R187, 0x400, R0 ;  /* 0x00000400bbb67824 */ /* 0x000fe200078e0200 */
[----:B------:R-:W-:Y:S01]  /*06f0*/  LOP3.LUT R9, R9, R6, RZ, 0x3c, !PT ;  /* 0x0000000609097212 */ /* 0x000fe200078e3cff */
[----:B------:R-:W-:Y:S01]  /*0700*/  IMAD.IADD R194, R7, 0x1, R194 ;  /* 0x0000000107c27824 */ /* 0x000fe200078e02c2 */
[----:B------:R-:W-:Y:S01]  /*0710*/  SHF.R.S32.HI R2, RZ, 0x2, R2 ;  /* 0x00000002ff027819 */ /* 0x000fe20000011402 */
[----:B------:R-:W-:-:S02]  /*0720*/  IMAD.MOV.U32 R5, RZ, RZ, 0x20 ;  /* 0x00000020ff057424 */ /* 0x000fc400078e00ff */
[----:B------:R-:W-:Y:S01]  /*0730*/  IMAD.MOV.U32 R0, RZ, RZ, 0x40 ;  /* 0x00000040ff007424 */ /* 0x000fe200078e00ff */
[----:B------:R-:W-:Y:S01]  /*0740*/  LEA R194, R194, 0x6000, 0x1 ;  /* 0x00006000c2c27811 */ /* 0x000fe200078e08ff */
[----:B------:R-:W-:Y:S01]  /*0750*/  IMAD.IADD R180, R9, 0x1, R180 ;  /* 0x0000000109b47824 */ /* 0x000fe200078e02b4 */
[C---:B------:R-:W-:Y:S01]  /*0760*/  SEL R172, R5.reuse, 0xffffffe0, !P4 ;  /* 0xffffffe005ac7807 */ /* 0x040fe20006000000 */
[----:B------:R-:W-:Y:S01]  /*0770*/  IMAD.IADD R201, R196, 0x1, R217 ;  /* 0x00000001c4c97824 */ /* 0x000fe200078e02d9 */
[----:B------:R-:W-:Y:S01]  /*0780*/  SEL R0, R0, 0xffffffc0, !P3 ;  /* 0xffffffc000007807 */ /* 0x000fe20005800000 */
[----:B------:R-:W-:Y:S01]  /*0790*/  IMAD.IADD R182, R182, 0x1, R9 ;  /* 0x00000001b6b67824 */ /* 0x000fe200078e0209 */
[----:B------:R-:W-:Y:S01]  /*07a0*/  SEL R5, R5, 0xffffffe0, !P1 ;  /* 0xffffffe005057807 */ /* 0x000fe20004800000 */
[C---:B------:R-:W-:Y:S01]  /*07b0*/  IMAD R174, R3.reuse, 0x2, R172 ;  /* 0x0000000203ae7824 */ /* 0x040fe200078e02ac */
[C---:B------:R-:W-:Y:S01]  /*07c0*/  IADD3 R197, R194.reuse, 0x40, RZ ;  /* 0x00000040c2c57810 */ /* 0x040fe20007ffe0ff */
[----:B------:R-:W-:Y:S01]  /*07d0*/  IMAD R173, R3, 0x2, R0 ;  /* 0x0000000203ad7824 */ /* 0x000fe200078e0200 */
[----:B------:R-:W-:Y:S01]  /*07e0*/  @P2 IADD3 R197, R194, -0x40, RZ ;  /* 0xffffffc0c2c52810 */ /* 0x000fe20007ffe0ff */
[----:B------:R-:W-:Y:S01]  /*07f0*/  IMAD.IADD R200, R196, 0x1, R5 ;  /* 0x00000001c4c87824 */ /* 0x000fe200078e0205 */
[----:B------:R-:W-:Y:S01]  /*0800*/  IADD3 R198, R194, 0x420, RZ ;  /* 0x00000420c2c67810 */ /* 0x000fe20007ffe0ff */
[----:B------:R-:W-:Y:S01]  /*0810*/  IMAD R192, R187, 0x10, R2 ;  /* 0x00000010bbc07824 */ /* 0x000fe200078e0202 */
[----:B------:R-:W-:Y:S01]  /*0820*/  LEA R180, R180, 0xa000, 0x1 ;  /* 0x0000a000b4b47811 */ /* 0x000fe200078e08ff */
[----:B------:R-:W-:Y:S01]  /*0830*/  IMAD.IADD R172, R172, 0x1, R173 ;  /* 0x00000001acac7824 */ /* 0x000fe200078e02ad */
[----:B------:R-:W-:Y:S01]  /*0840*/  @P1 IADD3 R198, R194, 0x3e0, RZ ;  /* 0x000003e0c2c61810 */ /* 0x000fe20007ffe0ff */
[----:B------:R-:W-:-:S02]  /*0850*/  IMAD.IADD R199, R5, 0x1, R194 ;  /* 0x0000000105c77824 */ /* 0x000fc400078e02c2 */
[----:B------:R-:W-:Y:S02]  /*0860*/  IMAD.IADD R217, R217, 0x1, R200 ;  /* 0x00000001d9d97824 */ /* 0x000fe400078e02c8 */
[----:B--23--:R-:W-:Y:S02]  /*0870*/  IMAD.IADD R202, R5, 0x1, R197 ;  /* 0x0000000105ca7824 */ /* 0x00cfe400078e02c5 */
.L_x_858:
[----:B-12---:R-:W1:Y:S01]  /*0880*/  LDC.U8 R2, c[0x0][0x312] ;  /* 0x0000c480ff027b82 */ /* 0x006e620000000000 */
[----:B------:R-:W-:Y:S01]  /*0890*/  ISETP.NE.U32.AND P2, PT, RZ, c[0x0][0x250], PT ;  /* 0x00009400ff007a0c */ /* 0x000fe20003f45070 */
[----:B------:R-:W-:Y:S01]  /*08a0*/  IMAD.SHL.U32 R3, R189, 0x4, RZ ;  /* 0x00000004bd037824 */ /* 0x000fe200078e00ff */
[----:B------:R-:W-:Y:S01]  /*08b0*/  ISETP.NE.U32.AND P3, PT, RZ, c[0x0][0x240], PT ;  /* 0x00009000ff007a0c */ /* 0x000fe20003f65070 */
[----:B------:R-:W-:Y:S01]  /*08c0*/  IMAD.MOV.U32 R28, RZ, RZ, -0x1 ;  /* 0xffffffffff1c7424 */ /* 0x000fe200078e00ff */
[----:B------:R-:W-:Y:S02]  /*08d0*/  ISETP.NE.AND.EX P2, PT, RZ, c[0x0][0x254], PT, P2 ;  /* 0x00009500ff007a0c */ /* 0x000fe40003f45320 */
[----:B------:R-:W-:Y:S02]  /*08e0*/  SHF.R.S32.HI R6, RZ, 0x1f, R189 ;  /* 0x0000001fff067819 */ /* 0x000fe400000114bd */
[----:B------:R-:W-:-:S02]  /*08f0*/  ISETP.NE.AND.EX P3, PT, RZ, c[0x0][0x244], PT, P3 ;  /* 0x00009100ff007a0c */ /* 0x000fc40003f65330 */
[----:B------:R-:W-:Y:S02]  /*0900*/  ISETP.EQ.U32.AND P5, PT, RZ, c[0x0][0x248], PT ;  /* 0x00009200ff007a0c */ /* 0x000fe40003fa2070 */
[----:B------:R-:W-:Y:S02]  /*0910*/  SHF.L.U64.HI R0, R189, 0x2, R6 ;  /* 0x00000002bd007819 */ /* 0x000fe40000010206 */
[----:B------:R-:W-:Y:S02]  /*0920*/  IADD3 R12, P0, R3, c[0x0][0x240], RZ ;  /* 0x00009000030c7a10 */ /* 0x000fe40007f1e0ff */
[----:B-1----:R-:W-:Y:S02]  /*0930*/  ISETP.NE.AND P4, PT, R2, RZ, PT ;  /* 0x000000ff0200720c */ /* 0x002fe40003f85270 */
[----:B------:R-:W-:Y:S02]  /*0940*/  IADD3.X R13, R0, c[0x0][0x244], RZ, P0, !PT ;  /* 0x00009100000d7a10 */ /* 0x000fe400007fe4ff */
[----:B------:R-:W-:-:S02]  /*0950*/  ISETP.EQ.OR.EX P5, PT, RZ, c[0x0][0x24c], !P4, P5 ;  /* 0x00009300ff007a0c */ /* 0x000fc400067a2750 */
        /* <DEDUP_REMOVED lines=19> */
.L_x_814:
        /* <DEDUP_REMOVED lines=20> */
[----:B------:R-:W-:Y:S01]  /*0bd0*/  IMAD R0, R28, c[0x0][0x194], RZ ;  /* 0x000065001c007a24 */ /* 0x000fe200078e02ff */
[----:B------:R-:W-:Y:S01]  /*0be0*/  LEA.HI R214, R214, R3, RZ, 0x6 ;  /* 0x00000003d6d67211 */ /* 0x000fe200078f30ff */
[----:B------:R-:W-:Y:S01]  /*0bf0*/  IMAD.WIDE.U32 R2, R28, c[0x0][0x190], RZ ;  /* 0x000064001c027a25 */ /* 0x000fe200078e00ff */
[----:B------:R-:W-:-:S02]  /*0c00*/  IADD3 R9, R21, R9, RZ ;  /* 0x0000000915097210 */ /* 0x000fc40007ffe0ff */
[----:B------:R-:W-:Y:S01]  /*0c10*/  LOP3.LUT R19, R214, 0xffffffc0, RZ, 0xc0, !PT ;  /* 0xffffffc0d6137812 */ /* 0x000fe200078ec0ff */
[----:B------:R-:W-:Y:S01]  /*0c20*/  @P1 IMAD.IADD R10, R215, 0x1, R218 ;  /* 0x00000001d70a1824 */ /* 0x000fe200078e02da */
[----:B------:R-:W-:Y:S01]  /*0c30*/  SEL R20, R20, R2, !P0 ;  /* 0x0000000214147207 */ /* 0x000fe20004000000 */
[----:B------:R-:W-:Y:S01]  /*0c40*/  @P0 IMAD.IADD R9, R3, 0x1, R0 ;  /* 0x0000000103090824 */ /* 0x000fe200078e0200 */
[----:B------:R-:W-:Y:S01]  /*0c50*/  IADD3 R19, R19, -0x40, RZ ;  /* 0xffffffc013137810 */ /* 0x000fe20007ffe0ff */
[----:B------:R-:W-:-:S04]  /*0c60*/  @P1 IMAD.WIDE.U32 R12, R10, c[0x0][0x198], RZ ;  /* 0x000066000a0c1a25 */ /* 0x000fc800078e00ff */
[----:B------:R-:W-:Y:S01]  /*0c70*/  @P1 IMAD R10, R10, c[0x0][0x19c], R13 ;  /* 0x000067000a0a1a24 */ /* 0x000fe200078e020d */
        /* <DEDUP_REMOVED lines=12> */
.L_x_816:
        /* <DEDUP_REMOVED lines=13> */
.L_x_817:
[----:B------:R-:W-:Y:S01]  /*0e10*/  IABS R2, c[0x0][0x1c8] ;  /* 0x0000720000027a13 */ /* 0x000fe20000000000 */
[----:B------:R-:W1:Y:S01]  /*0e20*/  LDC.U8 R8, c[0x0][0x328] ;  /* 0x0000ca00ff087b82 */ /* 0x000e620000000000 */
[----:B------:R-:W-:Y:S01]  /*0e30*/  IABS R21, R208 ;  /* 0x000000d000157213 */ /* 0x000fe20000000000 */
[----:B------:R-:W-:Y:S01]  /*0e40*/  @!P0 IMAD R22, R6, c[0x0][0x368], RZ ;  /* 0x0000da0006168a24 */ /* 0x000fe200078e02ff */
[----:B------:R-:W2:Y:S01]  /*0e50*/  I2F.RP R3, R2 ;  /* 0x0000000200037306 */ /* 0x000ea20000209400 */
[----:B------:R-:W-:Y:S01]  /*0e60*/  @P0 IMAD.WIDE.U32 R24, R28, c[0x0][0x370], RZ ;  /* 0x0000dc001c180a25 */ /* 0x000fe200078e00ff */
[----:B------:R-:W-:Y:S01]  /*0e70*/  ULDC UR12, c[0x0][0x22c] ;  /* 0x00008b00000c7ab9 */ /* 0x000fe20000000800 */
[----:B------:R-:W-:Y:S01]  /*0e80*/  LOP3.LUT R18, R208, c[0x0][0x1c8], RZ, 0x3c, !PT ;  /* 0x00007200d0127a12 */ /* 0x000fe200078e3cff */
[----:B------:R-:W-:Y:S01]  /*0e90*/  ULDC UR5, c[0x0][0x1c0] ;  /* 0x0000700000057ab9 */ /* 0x000fe20000000800 */
[C---:B------:R-:W-:Y:S01]  /*0ea0*/  @!P0 IMAD R15, R189.reuse, c[0x0][0x36c], R22 ;  /* 0x0000db00bd0f8a24 */ /* 0x040fe200078e0216 */
[----:B------:R-:W-:Y:S01]  /*0eb0*/  UIMAD.WIDE UR6, UR12, UR5, URZ ;  /* 0x000000050c0672a5 */ /* 0x000fe2000f8e023f */
[----:B------:R-:W-:Y:S01]  /*0ec0*/  @P0 IMAD R25, R28, c[0x0][0x374], R25 ;  /* 0x0000dd001c190a24 */ /* 0x000fe200078e0219 */
[C---:B------:R-:W-:Y:S01]  /*0ed0*/  SHF.L.U32 R22, R189.reuse, 0x7, RZ ;  /* 0x00000007bd167819 */ /* 0x040fe200000006ff */
[----:B------:R-:W-:Y:S01]  /*0ee0*/  IMAD.WIDE.U32 R26, R189, c[0x0][0x224], RZ ;  /* 0x00008900bd1a7a25 */ /* 0x000fe200078e00ff */
[----:B------:R-:W-:-:S02]  /*0ef0*/  ISETP.GE.AND P2, PT, R18, RZ, PT ;  /* 0x000000ff1200720c */ /* 0x000fc40003f46270 */
[----:B------:R-:W-:Y:S01]  /*0f00*/  SEL R22, R22, RZ, P3 ;  /* 0x000000ff16167207 */ /* 0x000fe20001800000 */
[----:B------:R-:W-:Y:S02]  /*0f10*/  IMAD R18, R208, c[0x0][0x22c], RZ ;  /* 0x00008b00d0127a24 */ /* 0x000fe400078e02ff */
[----:B------:R-:W-:Y:S01]  /*0f20*/  IMAD.WIDE.U32 R30, R26, UR6, RZ ;  /* 0x000000061a1e7c25 */ /* 0x000fe2000f8e00ff */
[----:B--2---:R-:W2:Y:S01]  /*0f30*/  MUFU.RCP R16, R3 ;  /* 0x0000000300107308 */ /* 0x004ea20000001000 */
[----:B-1----:R-:W-:Y:S02]  /*0f40*/  ISETP.NE.AND P1, PT, R8, RZ, PT ;  /* 0x000000ff0800720c */ /* 0x002fe40003f25270 */
[----:B--2---:R-:W-:-:S05]  /*0f50*/  IADD3 R16, R16, 0xffffffe, RZ ;  /* 0x0ffffffe10107810 */ /* 0x004fca0007ffe0ff */
[----:B------:R-:W1:Y:S02]  /*0f60*/  F2I.FTZ.U32.TRUNC.NTZ R17, R16 ;  /* 0x0000001000117305 */ /* 0x000e64000021f000 */
[----:B-1----:R-:W-:Y:S01]  /*0f70*/  IADD3 R0, RZ, -R17, RZ ;  /* 0x80000011ff007210 */ /* 0x002fe20007ffe0ff */
[----:B------:R-:W-:-:S04]  /*0f80*/  IMAD.MOV.U32 R16, RZ, RZ, RZ ;  /* 0x000000ffff107224 */ /* 0x000fc800078e00ff */
[----:B------:R-:W-:Y:S01]  /*0f90*/  IMAD R4, R0, R2, RZ ;  /* 0x0000000200047224 */ /* 0x000fe200078e02ff */
[----:B------:R-:W-:-:S03]  /*0fa0*/  MOV R0, c[0x0][0x224] ;  /* 0x0000890000007a02 */ /* 0x000fc60000000f00 */
[----:B------:R-:W-:Y:S01]  /*0fb0*/  IMAD.HI.U32 R4, R17, R4, R16 ;  /* 0x0000000411047227 */ /* 0x000fe200078e0010 */
[----:B------:R-:W-:-:S03]  /*0fc0*/  SHF.R.S32.HI R0, RZ, 0x1f, R0 ;  /* 0x0000001fff007819 */ /* 0x000fc60000011400 */
[----:B------:R-:W-:-:S04]  /*0fd0*/  @!P0 IMAD.WIDE.U32 R16, R189, c[0x0][0x368], RZ ;  /* 0x0000da00bd108a25 */ /* 0x000fc800078e00ff */
[----:B------:R-:W-:Y:S01]  /*0fe0*/  IMAD.HI.U32 R4, R4, R21, RZ ;  /* 0x0000001504047227 */ /* 0x000fe200078e00ff */
[----:B------:R-:W-:-:S03]  /*0ff0*/  @!P0 IADD3 R25, R17, R15, RZ ;  /* 0x0000000f11198210 */ /* 0x000fc60007ffe0ff */
[----:B------:R-:W-:Y:S02]  /*1000*/  IMAD.MOV R3, RZ, RZ, -R4 ;  /* 0x000000ffff037224 */ /* 0x000fe400078e0a04 */
[----:B------:R-:W-:Y:S02]  /*1010*/  @!P0 IMAD.MOV.U32 R24, RZ, RZ, R16 ;  /* 0x000000ffff188224 */ /* 0x000fe400078e0010 */
[----:B------:R-:W-:Y:S01]  /*1020*/  IMAD R3, R2, R3, R21 ;  /* 0x0000000302037224 */ /* 0x000fe200078e0215 */
[----:B------:R-:W1:Y:S01]  /*1030*/  S2R R16, SR_CTAID.X ;  /* 0x0000000000107919 */ /* 0x000e620000002500 */
[----:B------:R-:W-:Y:S02]  /*1040*/  IMAD R15, R0, R189, RZ ;  /* 0x000000bd000f7224 */ /* 0x000fe400078e02ff */
[----:B------:R-:W2:Y:S01]  /*1050*/  LDC.U8 R0, c[0x0][0x3d0] ;  /* 0x0000f400ff007b82 */ /* 0x000ea20000000000 */
[----:B------:R-:W-:Y:S01]  /*1060*/  ISETP.GT.U32.AND P4, PT, R2, R3, PT ;  /* 0x000000030200720c */ /* 0x000fe20003f84070 */
[----:B------:R-:W-:Y:S01]  /*1070*/  IMAD R15, R6, c[0x0][0x224], R15 ;  /* 0x00008900060f7a24 */ /* 0x000fe200078e020f */
[----:B------:R-:W-:-:S03]  /*1080*/  SHF.L.U64.HI R6, R189, 0x7, R6 ;  /* 0x00000007bd067819 */ /* 0x000fc60000010206 */
[----:B------:R-:W-:Y:S01]  /*1090*/  IMAD.IADD R8, R27, 0x1, R15 ;  /* 0x000000011b087824 */ /* 0x000fe200078e020f */
[----:B------:R-:W-:Y:S01]  /*10a0*/  SEL R6, R6, RZ, P3 ;  /* 0x000000ff06067207 */ /* 0x000fe20001800000 */
[----:B------:R-:W-:Y:S01]  /*10b0*/  IMAD R15, R26, UR7, RZ ;  /* 0x000000071a0f7c24 */ /* 0x000fe2000f8e02ff */
[----:B------:R-:W-:Y:S01]  /*10c0*/  IADD3 R22, P3, R19, R22, RZ ;  /* 0x0000001613167210 */ /* 0x000fe20007f7e0ff */
[----:B------:R-:W-:-:S04]  /*10d0*/  IMAD.WIDE.U32 R26, R28, UR6, RZ ;  /* 0x000000061c1a7c25 */ /* 0x000fc8000f8e00ff */
[-C--:B------:R-:W-:Y:S01]  /*10e0*/  @!P4 IADD3 R3, R3, -R2.reuse, RZ ;  /* 0x800000020303c210 */ /* 0x080fe20007ffe0ff */
[----:B------:R-:W-:Y:S01]  /*10f0*/  IMAD R15, R8, UR6, R15 ;  /* 0x00000006080f7c24 */ /* 0x000fe2000f8e020f */
[----:B------:R-:W-:Y:S01]  /*1100*/  @!P4 IADD3 R4, R4, 0x1, RZ ;  /* 0x000000010404c810 */ /* 0x000fe20007ffe0ff */
[----:B------:R-:W-:Y:S01]  /*1110*/  IMAD.X R6, R13, 0x1, R6, P3 ;  /* 0x000000010d067824 */ /* 0x000fe200018e0606 */
[----:B------:R-:W-:Y:S01]  /*1120*/  ISETP.GE.U32.AND P5, PT, R3, R2, PT ;  /* 0x000000020300720c */ /* 0x000fe20003fa6070 */
[----:B------:R-:W-:Y:S01]  /*1130*/  @P1 IMAD R3, R189, c[0x0][0x214], RZ ;  /* 0x00008500bd031a24 */ /* 0x000fe200078e02ff */
[----:B------:R-:W-:Y:S01]  /*1140*/  ISETP.NE.AND P4, PT, RZ, c[0x0][0x1c8], PT ;  /* 0x00007200ff007a0c */ /* 0x000fe20003f85270 */
[----:B------:R-:W-:Y:S01]  /*1150*/  IMAD R2, R28, UR7, RZ ;  /* 0x000000071c027c24 */ /* 0x000fe2000f8e02ff */
[----:B------:R-:W-:Y:S01]  /*1160*/  IADD3 R15, R31, R15, RZ ;  /* 0x0000000f1f0f7210 */ /* 0x000fe20007ffe0ff */
[----:B------:R-:W-:Y:S01]  /*1170*/  IMAD R21, R22, UR7, RZ ;  /* 0x0000000716157c24 */ /* 0x000fe2000f8e02ff */
[----:B------:R-:W-:Y:S01]  /*1180*/  @P1 SEL R17, R3, R28, !P0 ;  /* 0x0000001c03111207 */ /* 0x000fe20004000000 */
[----:B------:R-:W-:Y:S01]  /*1190*/  @P0 IMAD.IADD R15, R27, 0x1, R2 ;  /* 0x000000011b0f0824 */ /* 0x000fe200078e0202 */
[----:B--2---:R-:W-:Y:S01]  /*11a0*/  ISETP.NE.AND P3, PT, R0, RZ, PT ;  /* 0x000000ff0000720c */ /* 0x004fe20003f65270 */
[----:B-1----:R-:W-:Y:S01]  /*11b0*/  IMAD.WIDE.U32 R2, R16, c[0x0][0x3d8], RZ ;  /* 0x0000f60010027a25 */ /* 0x002fe200078e00ff */
[----:B------:R-:W-:-:S02]  /*11c0*/  SEL R231, R30, R26, !P0 ;  /* 0x0000001a1ee77207 */ /* 0x000fc40004000000 */
[----:B------:R-:W-:Y:S01]  /*11d0*/  SHF.R.S32.HI R8, RZ, 0x1f, R7 ;  /* 0x0000001fff087819 */ /* 0x000fe20000011407 */
[----:B------:R-:W-:Y:S01]  /*11e0*/  IMAD R21, R6, UR6, R21 ;  /* 0x0000000606157c24 */ /* 0x000fe2000f8e0215 */
[----:B------:R-:W-:Y:S01]  /*11f0*/  @P5 IADD3 R4, R4, 0x1, RZ ;  /* 0x0000000104045810 */ /* 0x000fe20007ffe0ff */
[--C-:B------:R-:W-:Y:S01]  /*1200*/  @!P1 IMAD R0, R189, c[0x0][0x1c0], R208.reuse ;  /* 0x00007000bd009a24 */ /* 0x100fe200078e02d0 */
[----:B------:R-:W-:Y:S01]  /*1210*/  SEL R2, R2, RZ, P3 ;  /* 0x000000ff02027207 */ /* 0x000fe20001800000 */
[----:B------:R-:W-:Y:S01]  /*1220*/  IMAD R16, R16, c[0x0][0x3dc], R3 ;  /* 0x0000f70010107a24 */ /* 0x000fe200078e0203 */
[----:B------:R-:W-:Y:S01]  /*1230*/  @!P2 IADD3 R4, -R4, RZ, RZ ;  /* 0x000000ff0404a210 */ /* 0x000fe20007ffe1ff */
[----:B------:R-:W-:Y:S01]  /*1240*/  IMAD.WIDE.U32 R22, R22, UR6, RZ ;  /* 0x0000000616167c25 */ /* 0x000fe2000f8e00ff */
[----:B------:R-:W-:Y:S02]  /*1250*/  @!P4 LOP3.LUT R4, RZ, c[0x0][0x1c8], RZ, 0x33, !PT ;  /* 0x00007200ff04ca12 */ /* 0x000fe400078e33ff */
[----:B------:R-:W-:Y:S01]  /*1260*/  SEL R16, R16, RZ, P3 ;  /* 0x000000ff10107207 */ /* 0x000fe20001800000 */
[----:B------:R-:W-:Y:S01]  /*1270*/  @P1 IMAD R226, R208, c[0x0][0x234], R17 ;  /* 0x00008d00d0e21a24 */ /* 0x000fe200078e0211 */
[----:B------:R-:W-:Y:S01]  /*1280*/  SHF.R.S32.HI R17, RZ, 0x1f, R208 ;  /* 0x0000001fff117819 */ /* 0x000fe200000114d0 */
        /* <DEDUP_REMOVED lines=12> */
.L_x_818:
[----:B------:R-:W-:-:S04]  /*1350*/  IMAD R204, R189, c[0x0][0x1c0], R208 ;  /* 0x00007000bdcc7a24 */ /* 0x000fc800078e02d0 */
[----:B------:R-:W-:Y:S02]  /*1360*/  IMAD R204, R204, c[0x0][0x224], RZ ;  /* 0x00008900cccc7a24 */ /* 0x000fe400078e02ff */
.L_x_819:
[----:B------:R-:W1:Y:S01]  /*1370*/  S2R R3, SR_TID.X ;  /* 0x0000000000037919 */ /* 0x000e620000002100 */
[----:B------:R-:W-:Y:S01]  /*1380*/  UIMAD UR12, UR12, UR4, URZ ;  /* 0x000000040c0c72a4 */ /* 0x000fe2000f8e023f */
[----:B------:R-:W-:Y:S01]  /*1390*/  SHF.R.S32.HI R191, RZ, 0x1f, R190 ;  /* 0x0000001fffbf7819 */ /* 0x000fe200000114be */
[C---:B------:R-:W-:Y:S01]  /*13a0*/  IMAD.IADD R226, R19.reuse, 0x1, R226 ;  /* 0x0000000113e27824 */ /* 0x040fe200078e02e2 */
[----:B------:R-:W-:Y:S01]  /*13b0*/  MOV R205, 0x4 ;  /* 0x0000000400cd7802 */ /* 0x000fe20000000f00 */
[----:B------:R-:W-:Y:S01]  /*13c0*/  USHF.L.U32 UR6, UR12, 0x6, URZ ;  /* 0x000000060c067899 */ /* 0x000fe2000800063f */
[----:B------:R-:W-:Y:S01]  /*13d0*/  IMAD.IADD R204, R19, 0x1, R204 ;  /* 0x0000000113cc7824 */ /* 0x000fe200078e02cc */
[----:B------:R-:W-:Y:S01]  /*13e0*/  BSSY B1, `(.L_x_815) ;  /* 0x00006a8000017945 */ /* 0x000fe20003800000 */
[----:B------:R-:W-:Y:S01]  /*13f0*/  LEA.HI.SX32 R214, R214, 0xffffffff, 0x1a ;  /* 0xffffffffd6d67811 */ /* 0x000fe200078fd2ff */
[----:B------:R-:W-:Y:S01]  /*1400*/  USHF.R.S32.HI UR5, URZ, 0x1f, UR6 ;  /* 0x0000001f3f057899 */ /* 0x000fe20008011406 */
[----:B------:R-:W-:Y:S01]  /*1410*/  IMAD.WIDE R226, R226, R205, c[0x0][0x200] ;  /* 0x00008000e2e27625 */ /* 0x000fe200078e02cd */
[----:B------:R-:W-:-:S03]  /*1420*/  IADD3 R18, P4, P2, R22, UR6, R18 ;  /* 0x0000000616127c10 */ /* 0x000fc6000fa9e012 */
[----:B------:R-:W-:Y:S01]  /*1430*/  IMAD.WIDE R204, R204, R205, c[0x0][0x3c8] ;  /* 0x0000f200cccc7625 */ /* 0x000fe200078e02cd */
[----:B------:R-:W-:Y:S02]  /*1440*/  IADD3 R231, P1, P0, R2, R18, R231 ;  /* 0x0000001202e77210 */ /* 0x000fe4000783e0e7 */
[----:B------:R-:W-:Y:S01]  /*1450*/  IADD3.X R21, R21, UR5, R0, P4, P2 ;  /* 0x0000000515157c10 */ /* 0x000fe2000a7e4400 */
[----:B------:R-:W-:Y:S01]  /*1460*/  IMAD R18, R13, c[0x0][0x370], RZ ;  /* 0x0000dc000d127a24 */ /* 0x000fe200078e02ff */
[----:B------:R-:W-:Y:S02]  /*1470*/  IADD3 R23, P4, R188, R19, RZ ;  /* 0x00000013bc177210 */ /* 0x000fe40007f9e0ff */
[----:B------:R-:W-:Y:S01]  /*1480*/  SHF.R.S32.HI R2, RZ, 0x1f, R188 ;  /* 0x0000001fff027819 */ /* 0x000fe200000114bc */
[----:B------:R-:W-:Y:S01]  /*1490*/  IMAD R27, R19, c[0x0][0x374], R18 ;  /* 0x0000dd00131b7a24 */ /* 0x000fe200078e0212 */
[----:B------:R-:W-:Y:S02]  /*14a0*/  IADD3 R24, P2, R190, R24, RZ ;  /* 0x00000018be187210 */ /* 0x000fe40007f5e0ff */
[----:B------:R-:W-:Y:S01]  /*14b0*/  IADD3.X R15, R16, R21, R15, P1, P0 ;  /* 0x00000015100f7210 */ /* 0x000fe20000fe040f */
[----:B------:R-:W-:Y:S01]  /*14c0*/  IMAD.X R16, R2, 0x1, R13, P4 ;  /* 0x0000000102107824 */ /* 0x000fe200020e060d */
[----:B-1----:R-:W-:Y:S01]  /*14d0*/  SHF.R.S32.HI R0, RZ, 0x1f, R3 ;  /* 0x0000001fff007819 */ /* 0x002fe20000011403 */
[----:B------:R-:W-:Y:S01]  /*14e0*/  IMAD.X R25, R191, 0x1, R25, P2 ;  /* 0x00000001bf197824 */ /* 0x000fe200010e0619 */
[----:B------:R-:W-:Y:S01]  /*14f0*/  ISETP.GE.AND P4, PT, R5, 0x1, PT ;  /* 0x000000010500780c */ /* 0x000fe20003f86270 */
[----:B------:R-:W-:Y:S01]  /*1500*/  IMAD R16, R16, c[0x0][0x190], RZ ;  /* 0x0000640010107a24 */ /* 0x000fe200078e02ff */
[----:B------:R-:W-:Y:S01]  /*1510*/  LEA.HI R21, R0, R3, RZ, 0x5 ;  /* 0x0000000300157211 */ /* 0x000fe200078f28ff */
[----:B------:R-:W-:-:S03]  /*1520*/  IMAD.WIDE.U32 R24, R19, c[0x0][0x370], R24 ;  /* 0x0000dc0013187a25 */ /* 0x000fc600078e0018 */
[----:B------:R-:W-:Y:S01]  /*1530*/  LOP3.LUT R228, R21, 0xffffffe0, RZ, 0xc0, !PT ;  /* 0xffffffe015e47812 */ /* 0x000fe200078ec0ff */
[----:B------:R-:W-:Y:S01]  /*1540*/  IMAD R16, R23, c[0x0][0x194], R16 ;  /* 0x0000650017107a24 */ /* 0x000fe200078e0210 */
[----:B------:R-:W-:Y:S01]  /*1550*/  SHF.R.S32.HI R21, RZ, 0x5, R21 ;  /* 0x00000005ff157819 */ /* 0x000fe20000011415 */
[----:B------:R-:W-:Y:S01]  /*1560*/  IMAD R13, R17, c[0x0][0x378], RZ ;  /* 0x0000de00110d7a24 */ /* 0x000fe200078e02ff */
[----:B------:R-:W-:Y:S01]  /*1570*/  IADD3 R228, -R228, R3, RZ ;  /* 0x00000003e4e47210 */ /* 0x000fe20007ffe1ff */
[----:B------:R-:W-:Y:S02]  /*1580*/  IMAD.IADD R25, R25, 0x1, R27 ;  /* 0x0000000119197824 */ /* 0x000fe400078e021b */
[----:B------:R-:W-:-:S04]  /*1590*/  IMAD.WIDE.U32 R22, R23, c[0x0][0x190], R190 ;  /* 0x0000640017167a25 */ /* 0x000fc800078e00be */
[----:B------:R-:W-:Y:S01]  /*15a0*/  IMAD R13, R208, c[0x0][0x37c], R13 ;  /* 0x0000df00d00d7a24 */ /* 0x000fe200078e020d */
[----:B------:R-:W-:Y:S01]  /*15b0*/  IADD3 R20, P1, R20, R22, RZ ;  /* 0x0000001614147210 */ /* 0x000fe20007f3e0ff */
[----:B------:R-:W-:-:S04]  /*15c0*/  IMAD.WIDE.U32 R24, R208, c[0x0][0x378], R24 ;  /* 0x0000de00d0187a25 */ /* 0x000fc800078e0018 */
[----:B------:R-:W-:Y:S01]  /*15d0*/  IMAD R18, R21, UR12, R228 ;  /* 0x0000000c15127c24 */ /* 0x000fe2000f8e02e4 */
[----:B------:R-:W-:Y:S01]  /*15e0*/  IADD3.X R21, R9, R23, R16, P1, !PT ;  /* 0x0000001709157210 */ /* 0x000fe20000ffe410 */
[----:B------:R-:W-:Y:S01]  /*15f0*/  IMAD R17, R17, c[0x0][0x1a8], RZ ;  /* 0x00006a0011117a24 */ /* 0x000fe200078e02ff */
[----:B------:R-:W-:Y:S01]  /*1600*/  IADD3 R25, R25, R13, RZ ;  /* 0x0000000d19197210 */ /* 0x000fe20007ffe0ff */
[----:B------:R-:W-:Y:S01]  /*1610*/  IMAD R9, R2, c[0x0][0x370], RZ ;  /* 0x0000dc0002097a24 */ /* 0x000fe200078e02ff */
[----:B------:R-:W-:Y:S01]  /*1620*/  IADD3 R231, P0, R18, R231, RZ ;  /* 0x000000e712e77210 */ /* 0x000fe20007f1e0ff */
[C---:B------:R-:W-:Y:S02]  /*1630*/  IMAD R13, R208.reuse, c[0x0][0x1ac], R17 ;  /* 0x00006b00d00d7a24 */ /* 0x040fe400078e0211 */
[----:B------:R-:W-:Y:S01]  /*1640*/  IMAD.WIDE.U32 R20, R208, c[0x0][0x1a8], R20 ;  /* 0x00006a00d0147a25 */ /* 0x000fe200078e0014 */
[----:B------:R-:W-:Y:S02]  /*1650*/  LEA.HI.X.SX32 R18, R18, R15, 0x1, P0 ;  /* 0x0000000f12127211 */ /* 0x000fe400000f0eff */
[C---:B------:R-:W-:Y:S01]  /*1660*/  LEA R230, P0, R231.reuse, c[0x0][0x350], 0x2 ;  /* 0x0000d400e7e67a11 */ /* 0x040fe200078010ff */
[----:B------:R-:W-:Y:S01]  /*1670*/  IMAD R9, R188, c[0x0][0x374], R9 ;  /* 0x0000dd00bc097a24 */ /* 0x000fe200078e0209 */
[----:B------:R-:W-:Y:S01]  /*1680*/  LEA R224, P2, R20, c[0x0][0x160], 0x1 ;  /* 0x0000580014e07a11 */ /* 0x000fe200078408ff */
[----:B------:R-:W-:Y:S01]  /*1690*/  IMAD.WIDE.U32 R16, R188, c[0x0][0x370], R24 ;  /* 0x0000dc00bc107a25 */ /* 0x000fe200078e0018 */
[----:B------:R-:W-:-:S03]  /*16a0*/  LEA.HI.X R231, R231, c[0x0][0x354], R18, 0x2, P0 ;  /* 0x0000d500e7e77a11 */ /* 0x000fc600000f1412 */
[----:B------:R-:W-:Y:S01]  /*16b0*/  IMAD.IADD R13, R21, 0x1, R13 ;  /* 0x00000001150d7824 */ /* 0x000fe200078e020d */
[----:B------:R-:W-:Y:S01]  /*16c0*/  LEA R222, P1, R16, c[0x0][0x330], 0x1 ;  /* 0x0000cc0010de7a11 */ /* 0x000fe200078208ff */
[----:B------:R-:W-:-:S03]  /*16d0*/  IMAD.IADD R9, R17, 0x1, R9 ;  /* 0x0000000111097824 */ /* 0x000fc600078e0209 */
[----:B------:R-:W-:Y:S02]  /*16e0*/  LEA.HI.X R225, R20, c[0x0][0x164], R13, 0x1, P2 ;  /* 0x0000590014e17a11 */ /* 0x000fe400010f0c0d */
[----:B------:R-:W-:Y:S01]  /*16f0*/  LEA.HI.X R223, R16, c[0x0][0x334], R9, 0x1, P1 ;  /* 0x0000cd0010df7a11 */ /* 0x000fe200008f0c09 */
[----:B------:R-:W-:Y:S05]  /*1700*/  @!P4 BRA `(.L_x_820) ;  /* 0x00005d700000c947 */ /* 0x000fea0003800000 */
[----:B------:R-:W-:Y:S01]  /*1710*/  IMAD R16, R8, c[0x0][0x1a0], RZ ;  /* 0x0000680008107a24 */ /* 0x000fe200078e02ff */
[----:B------:R-:W-:Y:S01]  /*1720*/  IADD3 R22, R188, 0x20, RZ ;  /* 0x00000020bc167810 */ /* 0x000fe20007ffe0ff */
[----:B------:R-:W-:Y:S01]  /*1730*/  IMAD.WIDE.U32 R18, R7, c[0x0][0x1a0], R190 ;  /* 0x0000680007127a25 */ /* 0x000fe200078e00be */
[----:B------:R-:W-:Y:S01]  /*1740*/  MOV R183, 0x40 ;  /* 0x0000004000b77802 */ /* 0x000fe20000000f00 */
[----:B------:R-:W-:Y:S01]  /*1750*/  @P3 BAR.SYNC.DEFER_BLOCKING 0x0 ;  /* 0x0000000000003b1d */ /* 0x000fe20000010000 */
[----:B------:R-:W-:Y:S01]  /*1760*/  MOV R209, 0x7f800000 ;  /* 0x7f80000000d17802 */ /* 0x000fe20000000f00 */
[----:B------:R-:W-:Y:S01]  /*1770*/  IMAD R9, R195, -0x80, R216 ;  /* 0xffffff80c3097824 */ /* 0x000fe200078e02d8 */
[----:B------:R-:W-:Y:S01]  /*1780*/  IADD3 R20, P0, R14, R18, RZ ;  /* 0x000000120e147210 */ /* 0x000fe20007f1e0ff */
[----:B------:R-:W-:Y:S01]  /*1790*/  IMAD R16, R7, c[0x0][0x1a4], R16 ;  /* 0x0000690007107a24 */ /* 0x000fe200078e0210 */
[----:B------:R-:W-:Y:S01]  /*17a0*/  IADD3 R14, R188, 0x40, RZ ;  /* 0x00000040bc0e7810 */ /* 0x000fe20007ffe0ff */
[----:B------:R-:W-:Y:S01]  /*17b0*/  IMAD R13, R6, c[0x0][0x1b8], RZ ;  /* 0x00006e00060d7a24 */ /* 0x000fe200078e02ff */
[----:B------:R-:W-:Y:S01]  /*17c0*/  ISETP.GE.AND P6, PT, R188, R9, PT ;  /* 0x00000009bc00720c */ /* 0x000fe20003fc6270 */
[----:B------:R-:W-:Y:S01]  /*17d0*/  IMAD R5, R214, -0x40, R5 ;  /* 0xffffffc0d6057824 */ /* 0x000fe200078e0205 */
[----:B------:R-:W-:Y:S01]  /*17e0*/  IADD3.X R21, R11, R19, R16, P0, !PT ;  /* 0x000000130b157210 */ /* 0x000fe200007fe410 */
[----:B------:R-:W-:Y:S01]  /*17f0*/  IMAD R13, R4, c[0x0][0x1bc], R13 ;  /* 0x00006f00040d7a24 */ /* 0x000fe200078e020d */
[-C--:B------:R-:W-:Y:S01]  /*1800*/  ISETP.GE.AND P5, PT, R22, R9.reuse, PT ;  /* 0x000000091600720c */ /* 0x080fe20003fa6270 */
[----:B------:R-:W-:Y:S01]  /*1810*/  IMAD.WIDE.U32 R26, R7, c[0x0][0x198], R190 ;  /* 0x00006600071a7a25 */ /* 0x000fe200078e00be */
[----:B------:R-:W-:-:S02]  /*1820*/  ISETP.GE.AND P4, PT, R14, R9, PT ;  /* 0x000000090e00720c */ /* 0x000fc40003f86270 */
[----:B------:R-:W-:Y:S01]  /*1830*/  IADD3 R14, R188, 0x60, RZ ;  /* 0x00000060bc0e7810 */ /* 0x000fe20007ffe0ff */
[----:B------:R-:W-:-:S03]  /*1840*/  IMAD.WIDE.U32 R20, R4, c[0x0][0x1b8], R20 ;  /* 0x00006e0004147a25 */ /* 0x000fc600078e0014 */
[----:B------:R-:W-:Y:S01]  /*1850*/  ISETP.GE.AND P2, PT, R14, R9, PT ;  /* 0x000000090e00720c */ /* 0x000fe20003f46270 */
[----:B------:R-:W-:Y:S02]  /*1860*/  @!P6 IMAD R11, R2, c[0x0][0x1a0], RZ ;  /* 0x00006800020bea24 */ /* 0x000fe400078e02ff */
[----:B------:R-:W-:Y:S02]  /*1870*/  IMAD.IADD R21, R21, 0x1, R13 ;  /* 0x0000000115157824 */ /* 0x000fe400078e020d */
[C---:B------:R-:W-:Y:S02]  /*1880*/  @!P6 IMAD R11, R188.reuse, c[0x0][0x1a4], R11 ;  /* 0x00006900bc0bea24 */ /* 0x040fe400078e020b */
[----:B------:R-:W-:-:S04]  /*1890*/  @!P6 IMAD.WIDE.U32 R16, R188, c[0x0][0x1a0], R20 ;  /* 0x00006800bc10ea25 */ /* 0x000fc800078e0014 */
[----:B------:R-:W-:Y:S01]  /*18a0*/  @!P6 IMAD.IADD R9, R17, 0x1, R11 ;  /* 0x000000011109e824 */ /* 0x000fe200078e020b */
[----:B------:R-:W-:Y:S01]  /*18b0*/  @!P5 IADD3 R11, P0, R188, 0x20, RZ ;  /* 0x00000020bc0bd810 */ /* 0x000fe20007f1e0ff */
[--C-:B------:R-:W-:Y:S01]  /*18c0*/  @!P5 IMAD.MOV.U32 R19, RZ, RZ, R21.reuse ;  /* 0x000000ffff13d224 */ /* 0x100fe200078e0015 */
[C---:B------:R-:W-:Y:S01]  /*18d0*/  @!P6 LEA R24, P1, R16.reuse, c[0x0][0x170], 0x1 ;  /* 0x00005c001018ea11 */ /* 0x040fe200078208ff */
[----:B------:R-:W-:Y:S02]  /*18e0*/  @!P4 IMAD.MOV.U32 R17, RZ, RZ, R21 ;  /* 0x000000ffff11c224 */ /* 0x000fe400078e0015 */
[----:B------:R-:W-:Y:S01]  /*18f0*/  @!P5 IMAD.X R18, RZ, RZ, R2, P0 ;  /* 0x000000ffff12d224 */ /* 0x000fe200000e0602 */
[----:B------:R-:W-:Y:S01]  /*1900*/  @!P6 LEA.HI.X R25, R16, c[0x0][0x174], R9, 0x1, P1 ;  /* 0x00005d001019ea11 */ /* 0x000fe200008f0c09 */
[----:B------:R-:W-:Y:S01]  /*1910*/  IMAD R8, R8, c[0x0][0x198], RZ ;  /* 0x0000660008087a24 */ /* 0x000fe200078e02ff */
[----:B------:R-:W-:Y:S01]  /*1920*/  @!P4 IADD3 R9, P1, R188, 0x40, RZ ;  /* 0x00000040bc09c810 */ /* 0x000fe20007f3e0ff */
[----:B------:R-:W-:Y:S01]  /*1930*/  @!P5 IMAD R18, R18, c[0x0][0x1a0], RZ ;  /* 0x000068001212da24 */ /* 0x000fe200078e02ff */
[----:B------:R-:W-:Y:S01]  /*1940*/  @!P2 IADD3 R14, P0, R188, 0x60, RZ ;  /* 0x00000060bc0ea810 */ /* 0x000fe20007f1e0ff */
[----:B------:R-:W-:Y:S01]  /*1950*/  IMAD.SHL.U32 R213, R193, 0x2, RZ ;  /* 0x00000002c1d57824 */ /* 0x000fe200078e00ff */
[----:B------:R-:W-:Y:S01]  /*1960*/  @!P4 IADD3.X R16, RZ, R2, RZ, P1, !PT ;  /* 0x00000002ff10c210 */ /* 0x000fe20000ffe4ff */
[----:B------:R-:W-:Y:S01]  /*1970*/  @!P5 IMAD R13, R11, c[0x0][0x1a4], R18 ;  /* 0x000069000b0dda24 */ /* 0x000fe200078e0212 */
[----:B------:R-:W-:Y:S01]  /*1980*/  ISETP.GE.AND P1, PT, R22, R5, PT ;  /* 0x000000051600720c */ /* 0x000fe20003f26270 */
[----:B------:R-:W-:Y:S01]  /*1990*/  @!P5 IMAD.MOV.U32 R18, RZ, RZ, R20 ;  /* 0x000000ffff12d224 */ /* 0x000fe200078e0014 */
[----:B------:R1:W-:Y:S01]  /*19a0*/  @P6 STS.128 [R213+0xa000], RZ ;  /* 0x00a000ffd5006388 */ /* 0x0003e20000000c00 */
[----:B------:R-:W-:-:S02]  /*19b0*/  @!P4 IMAD R16, R16, c[0x0][0x1a0], RZ ;  /* 0x000068001010ca24 */ /* 0x000fc400078e02ff */
[----:B------:R-:W-:Y:S01]  /*19c0*/  @!P5 IMAD.WIDE.U32 R18, R11, c[0x0][0x1a0], R18 ;  /* 0x000068000b12da25 */ /* 0x000fe200078e0012 */
[----:B------:R-:W-:Y:S01]  /*19d0*/  @!PT LDS RZ, [RZ] ;  /* 0x00000000fffff984 */ /* 0x000fe20000000800 */
[----:B------:R-:W-:Y:S01]  /*19e0*/  @!PT LDS RZ, [RZ] ;  /* 0x00000000fffff984 */ /* 0x000fe20000000800 */
[----:B------:R-:W-:Y:S01]  /*19f0*/  @!PT LDS RZ, [RZ] ;  /* 0x00000000fffff984 */ /* 0x000fe20000000800 */
[----:B------:R1:W-:Y:S03]  /*1a00*/  @!P6 LDGSTS.E.BYPASS.LTC128B.128 [R213+0xa000], [R24.64] ;  /* 0x0a00000018d5efae */ /* 0x0003e6000b901d58 */
[----:B------:R-:W-:Y:S01]  /*1a10*/  @!P4 IMAD R11, R9, c[0x0][0x1a4], R16 ;  /* 0x00006900090bca24 */ /* 0x000fe200078e0210 */
[----:B------:R-:W-:Y:S01]  /*1a20*/  @!P4 MOV R16, R20 ;  /* 0x000000140010c202 */ /* 0x000fe20000000f00 */
[----:B------:R-:W-:Y:S01]  /*1a30*/  @!P2 IMAD.X R15, RZ, RZ, R2, P0 ;  /* 0x000000ffff0fa224 */ /* 0x000fe200000e0602 */
[----:B------:R-:W-:Y:S01]  /*1a40*/  @!P5 LEA R22, P0, R18, c[0x0][0x170], 0x1 ;  /* 0x00005c001216da11 */ /* 0x000fe200078008ff */
[----:B------:R-:W-:Y:S01]  /*1a50*/  @!P5 IMAD.IADD R13, R19, 0x1, R13 ;  /* 0x00000001130dd824 */ /* 0x000fe200078e020d */
[----:B------:R1:W-:Y:S01]  /*1a60*/  @P5 STS.128 [R213+0xb000], RZ ;  /* 0x00b000ffd5005388 */ /* 0x0003e20000000c00 */
[----:B------:R-:W-:-:S03]  /*1a70*/  @!P4 IMAD.WIDE.U32 R16, R9, c[0x0][0x1a0], R16 ;  /* 0x000068000910ca25 */ /* 0x000fc600078e0010 */
[----:B------:R-:W-:Y:S01]  /*1a80*/  @!P5 LEA.HI.X R23, R18, c[0x0][0x174], R13, 0x1, P0 ;  /* 0x00005d001217da11 */ /* 0x000fe200000f0c0d */
[----:B------:R-:W-:Y:S02]  /*1a90*/  @!P2 IMAD R9, R15, c[0x0][0x1a0], RZ ;  /* 0x000068000f09aa24 */ /* 0x000fe400078e02ff */
[----:B------:R-:W-:Y:S02]  /*1aa0*/  @!P4 IMAD.IADD R11, R17, 0x1, R11 ;  /* 0x00000001110bc824 */ /* 0x000fe400078e020b */
[C---:B------:R-:W-:Y:S01]  /*1ab0*/  @!P2 IMAD R9, R14.reuse, c[0x0][0x1a4], R9 ;  /* 0x000069000e09aa24 */ /* 0x040fe200078e0209 */
[----:B------:R-:W-:Y:S01]  /*1ac0*/  @!PT LDS RZ, [RZ] ;  /* 0x00000000fffff984 */ /* 0x000fe20000000800 */
[----:B------:R-:W-:Y:S01]  /*1ad0*/  @!PT LDS RZ, [RZ] ;  /* 0x00000000fffff984 */ /* 0x000fe20000000800 */
[----:B------:R-:W-:Y:S01]  /*1ae0*/  @!PT LDS RZ, [RZ] ;  /* 0x00000000fffff984 */ /* 0x000fe20000000800 */
[----:B------:R2:W-:Y:S01]  /*1af0*/  @!P5 LDGSTS.E.BYPASS.LTC128B.128 [R213+0xb000], [R22.64] ;  /* 0x0b00000016d5dfae */ /* 0x0005e2000b901d58 */
[----:B------:R-:W-:Y:S01]  /*1b00*/  @!P2 IMAD.WIDE.U32 R14, R14, c[0x0][0x1a0], R20 ;  /* 0x000068000e0eaa25 */ /* 0x000fe200078e0014 */
[C---:B------:R-:W-:Y:S02]  /*1b10*/  @!P4 LEA R20, P0, R16.reuse, c[0x0][0x170], 0x1 ;  /* 0x00005c001014ca11 */ /* 0x040fe400078008ff */
[----:B------:R1:W-:Y:S01]  /*1b20*/  @P4 STS.128 [R213+0xc000], RZ ;  /* 0x00c000ffd5004388 */ /* 0x0003e20000000c00 */
[----:B------:R-:W-:Y:S01]  /*1b30*/  @!P2 IMAD.IADD R9, R15, 0x1, R9 ;  /* 0x000000010f09a824 */ /* 0x000fe200078e0209 */
[----:B------:R-:W-:Y:S01]  /*1b40*/  @!P4 LEA.HI.X R21, R16, c[0x0][0x174], R11, 0x1, P0 ;  /* 0x00005d001015ca11 */ /* 0x000fe200000f0c0b */
[----:B------:R-:W-:Y:S01]  /*1b50*/  IMAD.WIDE.U32 R16, R183, c[0x0][0x370], RZ ;  /* 0x0000dc00b7107a25 */ /* 0x000fe200078e00ff */
[----:B------:R-:W-:-:S02]  /*1b60*/  @!P2 LEA R18, P0, R14, c[0x0][0x170], 0x1 ;  /* 0x00005c000e12aa11 */ /* 0x000fc400078008ff */
[----:B------:R-:W-:Y:S01]  /*1b70*/  LEA.HI R11, R214, R214, RZ, 0x1 ;  /* 0x000000d6d60b7211 */ /* 0x000fe200078f08ff */
[----:B------:R-:W-:Y:S01]  /*1b80*/  @!PT LDS RZ, [RZ] ;  /* 0x00000000fffff984 */ /* 0x000fe20000000800 */
[----:B------:R-:W-:Y:S01]  /*1b90*/  @!PT LDS RZ, [RZ] ;  /* 0x00000000fffff984 */ /* 0x000fe20000000800 */
[----:B------:R-:W-:Y:S01]  /*1ba0*/  @!PT LDS RZ, [RZ] ;  /* 0x00000000fffff984 */ /* 0x000fe20000000800 */
[----:B------:R3:W-:Y:S01]  /*1bb0*/  @!P4 LDGSTS.E.BYPASS.LTC128B.128 [R213+0xc000], [R20.64] ;  /* 0x0c00000014d5cfae */ /* 0x0007e2000b901d58 */
[----:B------:R-:W-:Y:S01]  /*1bc0*/  @!P2 LEA.HI.X R19, R14, c[0x0][0x174], R9, 0x1, P0 ;  /* 0x00005d000e13aa11 */ /* 0x000fe200000f0c09 */
[C---:B------:R-:W-:Y:S01]  /*1bd0*/  IMAD R9, R183.reuse, c[0x0][0x374], RZ ;  /* 0x0000dd00b7097a24 */ /* 0x040fe200078e02ff */
[----:B------:R-:W-:Y:S01]  /*1be0*/  @!P1 IADD3 R16, P0, R222, R16, RZ ;  /* 0x00000010de109210 */ /* 0x000fe20007f1e0ff */
[----:B------:R-:W-:Y:S01]  /*1bf0*/  IMAD.WIDE.U32 R14, R183, c[0x0][0x190], RZ ;  /* 0x00006400b70e7a25 */ /* 0x000fe200078e00ff */
[----:B------:R-:W-:Y:S01]  /*1c00*/  LOP3.LUT R11, R11, 0xfffffffe, RZ, 0xc0, !PT ;  /* 0xfffffffe0b0b7812 */ /* 0x000fe200078ec0ff */
[----:B------:R1:W-:Y:S01]  /*1c10*/  @P2 STS.128 [R213+0xd000], RZ ;  /* 0x00d000ffd5002388 */ /* 0x0003e20000000c00 */
[----:B------:R-:W-:Y:S01]  /*1c20*/  @!P1 IADD3.X R17, R223, R17, R9, P0, !PT ;  /* 0x00000011df119210 */ /* 0x000fe200007fe409 */
[----:B------:R-:W-:Y:S01]  /*1c30*/  IMAD R9, R183, c[0x0][0x194], RZ ;  /* 0x00006500b7097a24 */ /* 0x000fe200078e02ff */
[----:B------:R-:W-:Y:S01]  /*1c40*/  @!P1 IADD3 R14, P0, R224, R14, RZ ;  /* 0x0000000ee00e9210 */ /* 0x000fe20007f1e0ff */
[----:B------:R-:W-:Y:S01]  /*1c50*/  IMAD.IADD R11, R214, 0x1, -R11 ;  /* 0x00000001d60b7824 */ /* 0x000fe200078e0a0b */
[----:B------:R-:W-:Y:S01]  /*1c60*/  @!PT LDS RZ, [RZ] ;  /* 0x00000000fffff984 */ /* 0x000fe20000000800 */
[----:B------:R-:W-:Y:S01]  /*1c70*/  @!PT LDS RZ, [RZ] ;  /* 0x00000000fffff984 */ /* 0x000fe20000000800 */
[----:B------:R-:W-:Y:S01]  /*1c80*/  @!PT LDS RZ, [RZ] ;  /* 0x00000000fffff984 */ /* 0x000fe20000000800 */
[----:B------:R4:W-:Y:S01]  /*1c90*/  @!P2 LDGSTS.E.BYPASS.LTC128B.128 [R213+0xd000], [R18.64] ;  /* 0x0d00000012d5afae */ /* 0x0009e2000b901d58 */
[----:B------:R-:W-:Y:S01]  /*1ca0*/  IMAD.MOV.U32 R210, RZ, RZ, 0x7f800000 ;  /* 0x7f800000ffd27424 */ /* 0x000fe200078e00ff */
[----:B------:R-:W-:Y:S01]  /*1cb0*/  @!P1 IADD3.X R15, R225, R15, R9, P0, !PT ;  /* 0x0000000fe10f9210 */ /* 0x000fe200007fe409 */
[----:B------:R-:W-:Y:S01]  /*1cc0*/  IMAD R9, R7, c[0x0][0x19c], R8 ;  /* 0x0000670007097a24 */ /* 0x000fe200078e0208 */
[----:B------:R-:W-:Y:S01]  /*1cd0*/  IADD3 R12, P0, R12, R26, RZ ;  /* 0x0000001a0c0c7210 */ /* 0x000fe20007f1e0ff */
[----:B------:R-:W0:Y:S01]  /*1ce0*/  LDGDEPBAR ;  /* 0x00000000000079af */ /* 0x000e220000000000 */
[----:B------:R-:W-:Y:S01]  /*1cf0*/  ISETP.NE.AND P3, PT, R11, 0x1, PT ;  /* 0x000000010b00780c */ /* 0x000fe20003f65270 */
[----:B------:R-:W-:Y:S01]  /*1d00*/  @!P6 IMAD R11, R2, c[0x0][0x198], RZ ;  /* 0x00006600020bea24 */ /* 0x000fe200078e02ff */
[----:B------:R-:W-:Y:S01]  /*1d10*/  IADD3.X R13, R10, R27, R9, P0, !PT ;  /* 0x0000001b0a0d7210 */ /* 0x000fe200007fe409 */
[----:B------:R-:W-:Y:S01]  /*1d20*/  IMAD R9, R6, c[0x0][0x1b0], RZ ;  /* 0x00006c0006097a24 */ /* 0x000fe200078e02ff */
[C---:B------:R-:W-:Y:S01]  /*1d30*/  ISETP.GE.AND P0, PT, R188.reuse, R5, PT ;  /* 0x00000005bc00720c */ /* 0x040fe20003f06270 */
[----:B------:R-:W-:-:S02]  /*1d40*/  @!P6 IMAD R11, R188, c[0x0][0x19c], R11 ;  /* 0x00006700bc0bea24 */ /* 0x000fc400078e020b */
[C---:B------:R-:W-:Y:S02]  /*1d50*/  IMAD R9, R4.reuse, c[0x0][0x1b4], R9 ;  /* 0x00006d0004097a24 */ /* 0x040fe400078e0209 */
[----:B------:R-:W-:Y:S01]  /*1d60*/  IMAD.WIDE.U32 R12, R4, c[0x0][0x1b0], R12 ;  /* 0x00006c00040c7a25 */ /* 0x000fe200078e000c */
[----:B------:R-:W-:-:S03]  /*1d70*/  IADD3 R4, R193, 0x1000, RZ ;  /* 0x00001000c1047810 */ /* 0x000fc60007ffe0ff */
[----:B------:R-:W-:Y:S01]  /*1d80*/  IMAD.MOV.U32 R211, RZ, RZ, 0x7f800000 ;  /* 0x7f800000ffd37424 */ /* 0x000fe200078e00ff */
[----:B------:R-:W-:Y:S01]  /*1d90*/  SEL R4, R4, R193, !P3 ;  /* 0x000000c104047207 */ /* 0x000fe20005800000 */
[----:B------:R-:W-:Y:S01]  /*1da0*/  IMAD.MOV.U32 R207, RZ, RZ, 0x7f800000 ;  /* 0x7f800000ffcf7424 */ /* 0x000fe200078e00ff */
[----:B------:R-:W-:Y:S01]  /*1db0*/  IADD3 R13, R13, R9, RZ ;  /* 0x000000090d0d7210 */ /* 0x000fe20007ffe0ff */
[----:B------:R1:W-:Y:S01]  /*1dc0*/  @P0 STS.128 [R213+0x4000], RZ ;  /* 0x004000ffd5000388 */ /* 0x0003e20000000c00 */
[----:B---3--:R-:W-:Y:S01]  /*1dd0*/  @!P4 MOV R20, R12 ;  /* 0x0000000c0014c202 */ /* 0x008fe20000000f00 */
[----:B------:R-:W-:Y:S02]  /*1de0*/  IMAD.SHL.U32 R212, R4, 0x2, RZ ;  /* 0x0000000204d47824 */ /* 0x000fe400078e00ff */
[----:B------:R-:W-:Y:S01]  /*1df0*/  @!P6 IMAD.WIDE.U32 R8, R188, c[0x0][0x198], R12 ;  /* 0x00006600bc08ea25 */ /* 0x000fe200078e000c */
[----:B------:R-:W-:Y:S01]  /*1e00*/  @!PT LDS RZ, [RZ] ;  /* 0x00000000fffff984 */ /* 0x000fe20000000800 */
[----:B------:R-:W-:Y:S01]  /*1e10*/  @!PT LDS RZ, [RZ] ;  /* 0x00000000fffff984 */ /* 0x000fe20000000800 */
[----:B------:R-:W-:Y:S01]  /*1e20*/  @!PT LDS RZ, [RZ] ;  /* 0x00000000fffff984 */ /* 0x000fe20000000800 */
[----:B------:R1:W-:Y:S03]  /*1e30*/  @!P0 LDGSTS.E.BYPASS.LTC128B.128 [R213+0x4000], [R222.64] ;  /* 0x04000000ded58fae */ /* 0x0003e6000b901d58 */
[----:B------:R-:W-:Y:S01]  /*1e40*/  @!P6 IMAD.IADD R11, R9, 0x1, R11 ;  /* 0x00000001090be824 */ /* 0x000fe200078e020b */
[----:B------:R1:W-:Y:S01]  /*1e50*/  @P1 STS.128 [R213+0x5000], RZ ;  /* 0x005000ffd5001388 */ /* 0x0003e20000000c00 */
[----:B------:R-:W-:-:S03]  /*1e60*/  @!P4 IMAD.MOV.U32 R21, RZ, RZ, R13 ;  /* 0x000000ffff15c224 */ /* 0x000fc600078e000d */
[----:B------:R-:W-:Y:S01]  /*1e70*/  @!PT LDS RZ, [RZ] ;  /* 0x00000000fffff984 */ /* 0x000fe20000000800 */
[----:B------:R-:W-:Y:S01]  /*1e80*/  @!PT LDS RZ, [RZ] ;  /* 0x00000000fffff984 */ /* 0x000fe20000000800 */
[----:B------:R-:W-:Y:S01]  /*1e90*/  @!PT LDS RZ, [RZ] ;  /* 0x00000000fffff984 */ /* 0x000fe20000000800 */
[----:B------:R3:W-:Y:S04]  /*1ea0*/  @!P1 LDGSTS.E.BYPASS.LTC128B.128 [R213+0x5000], [R16.64] ;  /* 0x0500000010d59fae */ /* 0x0007e8000b901d58 */
        /* <DEDUP_REMOVED lines=8> */
[----:B----4-:R-:W-:-:S03]  /*1f30*/  @!P6 LEA R18, P0, R8, c[0x0][0x168], 0x1 ;  /* 0x00005a000812ea11 */ /* 0x010fc600078008ff */
[----:B------:R1:W-:Y:S01]  /*1f40*/  @P1 STS [R212+0x1000], RZ ;  /* 0x001000ffd4001388 */ /* 0x0003e20000000800 */
[----:B------:R-:W-:Y:S02]  /*1f50*/  @!P6 LEA.HI.X R19, R8, c[0x0][0x16c], R11, 0x1, P0 ;  /* 0x00005b000813ea11 */ /* 0x000fe400000f0c0b */
[C---:B------:R-:W-:Y:S01]  /*1f60*/  @!P5 IADD3 R9, P0, R188.reuse, 0x20, RZ ;  /* 0x00000020bc09d810 */ /* 0x040fe20007f1e0ff */
[----:B---3--:R-:W-:Y:S01]  /*1f70*/  @!P5 IMAD.MOV.U32 R16, RZ, RZ, R12 ;  /* 0x000000ffff10d224 */ /* 0x008fe200078e000c */
[----:B------:R1:W-:Y:S01]  /*1f80*/  @P1 STS [R212+0x1004], RZ ;  /* 0x001004ffd4001388 */ /* 0x0003e20000000800 */
[----:B------:R-:W-:Y:S02]  /*1f90*/  @!P5 IMAD.MOV.U32 R17, RZ, RZ, R13 ;  /* 0x000000ffff11d224 */ /* 0x000fe400078e000d */
[----:B------:R-:W-:Y:S01]  /*1fa0*/  @!P5 IMAD.X R10, RZ, RZ, R2, P0 ;  /* 0x000000ffff0ad224 */ /* 0x000fe200000e0602 */
[----:B------:R-:W-:Y:S01]  /*1fb0*/  @!P4 IADD3 R8, P0, R188, 0x40, RZ ;  /* 0x00000040bc08c810 */ /* 0x000fe20007f1e0ff */
[C---:B------:R-:W-:Y:S01]  /*1fc0*/  @!P5 IMAD.WIDE.U32 R16, R9.reuse, c[0x0][0x198], R16 ;  /* 0x000066000910da25 */ /* 0x040fe200078e0010 */
[----:B------:R1:W-:Y:S02]  /*1fd0*/  @P1 STS [R212+0x1008], RZ ;  /* 0x001008ffd4001388 */ /* 0x0003e40000000800 */
[----:B------:R-:W-:Y:S01]  /*1fe0*/  @!P4 IADD3.X R6, RZ, R2, RZ, P0, !PT ;  /* 0x00000002ff06c210 */ /* 0x000fe200007fe4ff */
[----:B------:R-:W-:Y:S01]  /*1ff0*/  @!P5 IMAD R10, R10, c[0x0][0x198], RZ ;  /* 0x000066000a0ada24 */ /* 0x000fe200078e02ff */
[----:B------:R-:W-:Y:S01]  /*2000*/  @!P2 IADD3 R4, P0, R188, 0x60, RZ ;  /* 0x00000060bc04a810 */ /* 0x000fe20007f1e0ff */
[----:B------:R-:W-:Y:S01]  /*2010*/  @!P4 IMAD.WIDE.U32 R20, R8, c[0x0][0x198], R20 ;  /* 0x000066000814ca25 */ /* 0x000fe200078e0014 */
[----:B------:R1:W-:Y:S03]  /*2020*/  @P1 STS [R212+0x100c], RZ ;  /* 0x00100cffd4001388 */ /* 0x0003e60000000800 */
[----:B------:R-:W-:Y:S01]  /*2030*/  @!P5 IMAD R10, R9, c[0x0][0x19c], R10 ;  /* 0x00006700090ada24 */ /* 0x000fe200078e020a */
[----:B------:R-:W-:Y:S01]  /*2040*/  @!PT LDS RZ, [RZ] ;  /* 0x00000000fffff984 */ /* 0x000fe20000000800 */
[----:B------:R-:W-:Y:S01]  /*2050*/  @!PT LDS RZ, [RZ] ;  /* 0x00000000fffff984 */ /* 0x000fe20000000800 */
[----:B------:R-:W-:Y:S01]  /*2060*/  @!PT LDS RZ, [RZ] ;  /* 0x00000000fffff984 */ /* 0x000fe20000000800 */
[----:B------:R3:W-:Y:S01]  /*2070*/  @!P1 LDGSTS.E.BYPASS.LTC128B.128 [R212+0x1000], [R14.64] ;  /* 0x010000000ed49fae */ /* 0x0007e2000b901d58 */
[----:B------:R-:W-:Y:S01]  /*2080*/  @!P4 IMAD R11, R6, c[0x0][0x198], RZ ;  /* 0x00006600060bca24 */ /* 0x000fe200078e02ff */
[----:B------:R-:W-:Y:S01]  /*2090*/  IADD3 R6, R192, 0x20, RZ ;  /* 0x00000020c0067810 */ /* 0x000fe20007ffe0ff */
[----:B------:R-:W-:Y:S01]  /*20a0*/  @!P2 IMAD.X R2, RZ, RZ, R2, P0 ;  /* 0x000000ffff02a224 */ /* 0x000fe200000e0602 */
[----:B--2---:R-:W-:Y:S01]  /*20b0*/  @!P5 LEA R22, P0, R16, c[0x0][0x168], 0x1 ;  /* 0x00005a001016da11 */ /* 0x004fe200078008ff */
[----:B------:R-:W-:Y:S01]  /*20c0*/  @!P5 IMAD.IADD R10, R17, 0x1, R10 ;  /* 0x00000001110ad824 */ /* 0x000fe200078e020a */
[----:B------:R1:W-:Y:S01]  /*20d0*/  @P6 STS.128 [R213+0x6000], RZ ;  /* 0x006000ffd5006388 */ /* 0x0003e20000000c00 */
[----:B------:R-:W-:Y:S01]  /*20e0*/  @!P4 IMAD R11, R8, c[0x0][0x19c], R11 ;  /* 0x00006700080bca24 */ /* 0x000fe200078e020b */
[----:B------:R-:W-:Y:S01]  /*20f0*/  ISETP.GE.AND P1, PT, R6, R5, PT ;  /* 0x000000050600720c */ /* 0x000fe20003f26270 */
[----:B------:R-:W-:Y:S01]  /*2100*/  @!P2 IMAD R9, R2, c[0x0][0x198], RZ ;  /* 0x000066000209aa24 */ /* 0x000fe200078e02ff */
[----:B------:R-:W-:Y:S01]  /*2110*/  @!P5 LEA.HI.X R23, R16, c[0x0][0x16c], R10, 0x1, P0 ;  /* 0x00005b001017da11 */ /* 0x000fe200000f0c0a */
[----:B------:R-:W-:Y:S01]  /*2120*/  @!P4 IMAD.IADD R11, R21, 0x1, R11 ;  /* 0x00000001150bc824 */ /* 0x000fe200078e020b */
[----:B------:R-:W-:Y:S01]  /*2130*/  @!P4 LEA R10, P0, R20, c[0x0][0x168], 0x1 ;  /* 0x00005a00140aca11 */ /* 0x000fe200078008ff */
[C---:B------:R-:W-:Y:S01]  /*2140*/  @!P2 IMAD R9, R4.reuse, c[0x0][0x19c], R9 ;  /* 0x000067000409aa24 */ /* 0x040fe200078e0209 */
[----:B------:R-:W-:Y:S01]  /*2150*/  @!PT LDS RZ, [RZ] ;  /* 0x00000000fffff984 */ /* 0x000fe20000000800 */
[----:B------:R-:W-:Y:S01]  /*2160*/  @!PT LDS RZ, [RZ] ;  /* 0x00000000fffff984 */ /* 0x000fe20000000800 */
[----:B------:R-:W-:Y:S01]  /*2170*/  @!PT LDS RZ, [RZ] ;  /* 0x00000000fffff984 */ /* 0x000fe20000000800 */
[----:B------:R1:W-:Y:S01]  /*2180*/  @!P6 LDGSTS.E.BYPASS.LTC128B.128 [R213+0x6000], [R18.64] ;  /* 0x0600000012d5efae */ /* 0x0003e2000b901d58 */
[----:B------:R-:W-:Y:S01]  /*2190*/  @!P2 IMAD.WIDE.U32 R12, R4, c[0x0][0x198], R12 ;  /* 0x00006600040caa25 */ /* 0x000fe200078e000c */
[----:B------:R-:W-:-:S02]  /*21a0*/  @!P4 LEA.HI.X R11, R20, c[0x0][0x16c], R11, 0x1, P0 ;  /* 0x00005b00140bca11 */ /* 0x000fc400000f0c0b */
[----:B------:R1:W-:Y:S01]  /*21b0*/  @P5 STS.128 [R213+0x7000], RZ ;  /* 0x007000ffd5005388 */ /* 0x0003e20000000c00 */
[----:B------:R-:W-:Y:S02]  /*21c0*/  IADD3 R2, R192, 0x28, RZ ;  /* 0x00000028c0027810 */ /* 0x000fe40007ffe0ff */
[----:B------:R-:W-:Y:S01]  /*21d0*/  @!P2 IADD3 R9, R13, R9, RZ ;  /* 0x000000090d09a210 */ /* 0x000fe20007ffe0ff */
[----:B------:R-:W-:Y:S01]  /*21e0*/  @!PT LDS RZ, [RZ] ;  /* 0x00000000fffff984 */ /* 0x000fe20000000800 */
[----:B------:R-:W-:Y:S01]  /*21f0*/  @!PT LDS RZ, [RZ] ;  /* 0x00000000fffff984 */ /* 0x000fe20000000800 */
[----:B------:R-:W-:Y:S01]  /*2200*/  @!PT LDS RZ, [RZ] ;  /* 0x00000000fffff984 */ /* 0x000fe20000000800 */
[----:B------:R1:W-:Y:S01]  /*2210*/  @!P5 LDGSTS.E.BYPASS.LTC128B.128 [R213+0x7000], [R22.64] ;  /* 0x0700000016d5dfae */ /* 0x0003e2000b901d58 */
[----:B------:R-:W-:Y:S02]  /*2220*/  @!P2 LEA R8, P0, R12, c[0x0][0x168], 0x1 ;  /* 0x00005a000c08aa11 */ /* 0x000fe400078008ff */
[----:B------:R-:W-:Y:S01]  /*2230*/  IADD3 R4, R192, 0x8, RZ ;  /* 0x00000008c0047810 */ /* 0x000fe20007ffe0ff */
[----:B------:R1:W-:Y:S01]  /*2240*/  @P4 STS.128 [R213+0x8000], RZ ;  /* 0x008000ffd5004388 */ /* 0x0003e20000000c00 */
[----:B------:R-:W-:Y:S02]  /*2250*/  @!P2 LEA.HI.X R9, R12, c[0x0][0x16c], R9, 0x1, P0 ;  /* 0x00005b000c09aa11 */ /* 0x000fe400000f0c09 */
[-C--:B------:R-:W-:Y:S01]  /*2260*/  ISETP.GE.AND P0, PT, R2, R5.reuse, PT ;  /* 0x000000050200720c */ /* 0x080fe20003f06270 */
[----:B------:R-:W-:Y:S01]  /*2270*/  @!PT LDS RZ, [RZ] ;  /* 0x00000000fffff984 */ /* 0x000fe20000000800 */
[----:B------:R-:W-:Y:S01]  /*2280*/  @!PT LDS RZ, [RZ] ;  /* 0x00000000fffff984 */ /* 0x000fe20000000800 */
[----:B------:R-:W-:Y:S01]  /*2290*/  @!PT LDS RZ, [RZ] ;  /* 0x00000000fffff984 */ /* 0x000fe20000000800 */
[----:B------:R2:W-:Y:S01]  /*22a0*/  @!P4 LDGSTS.E.BYPASS.LTC128B.128 [R213+0x8000], [R10.64] ;  /* 0x080000000ad5cfae */ /* 0x0005e2000b901d58 */
[----:B------:R-:W-:-:S03]  /*22b0*/  ISETP.GE.AND P4, PT, R192, R5, PT ;  /* 0x00000005c000720c */ /* 0x000fc60003f86270 */
[----:B------:R1:W-:Y:S04]  /*22c0*/  @P2 STS.128 [R213+0x9000], RZ ;  /* 0x009000ffd5002388 */ /* 0x0003e80000000c00 */
[----:B------:R-:W-:Y:S01]  /*22d0*/  @!PT LDS RZ, [RZ] ;  /* 0x00000000fffff984 */ /* 0x000fe20000000800 */
[----:B------:R-:W-:Y:S01]  /*22e0*/  @!PT LDS RZ, [RZ] ;  /* 0x00000000fffff984 */ /* 0x000fe20000000800 */
[----:B------:R-:W-:Y:S01]  /*22f0*/  @!PT LDS RZ, [RZ] ;  /* 0x00000000fffff984 */ /* 0x000fe20000000800 */
[----:B------:R4:W-:Y:S01]  /*2300*/  @!P2 LDGSTS.E.BYPASS.LTC128B.128 [R213+0x9000], [R8.64] ;  /* 0x0900000008d5afae */ /* 0x0009e2000b901d58 */
[----:B------:R-:W-:-:S03]  /*2310*/  ISETP.GE.AND P2, PT, R4, R5, PT ;  /* 0x000000050400720c */ /* 0x000fc60003f46270 */
[----:B------:R-:W0:Y:S01]  /*2320*/  LDGDEPBAR ;  /* 0x00000000000079af */ /* 0x000e220000000000 */
[----:B---3--:R-:W-:-:S05]  /*2330*/  @!P0 IMAD.WIDE R14, R2, 0x4, R226 ;  /* 0x00000004020e8825 */ /* 0x008fca00078e02e2 */
[----:B------:R1:W5:Y:S01]  /*2340*/  @!P0 LDG.E R209, [R14.64] ;  /* 0x000000180ed18981 */ /* 0x000362000c1e1900 */
[----:B--2---:R-:W-:-:S05]  /*2350*/  IMAD.WIDE R10, R192, 0x4, R226 ;  /* 0x00000004c00a7825 */ /* 0x004fca00078e02e2 */
[----:B------:R1:W5:Y:S04]  /*2360*/  @!P4 LDG.E R210, [R10.64] ;  /* 0x000000180ad2c981 */ /* 0x000368000c1e1900 */
[----:B------:R1:W5:Y:S01]  /*2370*/  @!P2 LDG.E R211, [R10.64+0x20] ;  /* 0x000020180ad3a981 */ /* 0x000362000c1e1900 */
[----:B------:R-:W-:-:S04]  /*2380*/  DEPBAR.LE SB0, 0x1 ;  /* 0x000080400000791a */ /* 0x000fc80000000000 */
[----:B------:R1:W5:Y:S04]  /*2390*/  @!P1 LDG.E R207, [R10.64+0x80] ;  /* 0x000080180acf9981 */ /* 0x000368000c1e1900 */
[----:B------:R-:W-:Y:S01]  /*23a0*/  BAR.SYNC.DEFER_BLOCKING 0x0 ;  /* 0x0000000000007b1d */ /* 0x000fe20000010000 */
[----:B------:R-:W-:Y:S02]  /*23b0*/  IMAD.MOV.U32 R12, RZ, RZ, c[0x0][0x308] ;  /* 0x0000c200ff0c7624 */ /* 0x000fe400078e00ff */
[----:B------:R-:W-:-:S05]  /*23c0*/  IMAD.MOV.U32 R13, RZ, RZ, c[0x0][0x30c] ;  /* 0x0000c300ff0d7624 */ /* 0x000fca00078e00ff */
[----:B----4-:R-:W2:Y:S04]  /*23d0*/  LDG.E.64 R8, [R12.64+0x8] ;  /* 0x000008180c087981 */ /* 0x010ea8000c1e1b00 */
[----:B------:R-:W3:Y:S01]  /*23e0*/  LDG.E.64 R4, [R12.64] ;  /* 0x000000180c047981 */ /* 0x000ee2000c1e1b00 */
[----:B------:R-:W-:Y:S01]  /*23f0*/  LEA.HI R0, R0, R3, RZ, 0x4 ;  /* 0x0000000300007211 */ /* 0x000fe200078f20ff */
[----:B------:R-:W-:Y:S01]  /*2400*/  IMAD R2, R189, c[0x0][0x1c0], R208 ;  /* 0x00007000bd027a24 */ /* 0x000fe200078e02d0 */
[----:B------:R-:W-:Y:S01]  /*2410*/  IADD3 R7, R7, 0x80, RZ ;  /* 0x0000008007077810 */ /* 0x000fe20007ffe0ff */
[----:B------:R1:W4:Y:S01]  /*2420*/  LDSM.16.M88.4 R140, [R179+0xa000] ;  /* 0x00a00000b38c783b */ /* 0x0003220000000200 */
[----:B------:R-:W-:-:S03]  /*2430*/  LOP3.LUT R0, R0, 0xfffffff0, RZ, 0xc0, !PT ;  /* 0xfffffff000007812 */ /* 0x000fc600078ec0ff */
[----:B------:R1:W1:Y:S02]  /*2440*/  LDSM.16.M88.4 R144, [R179+0xa800] ;  /* 0x00a80000b390783b */ /* 0x0002640000000200 */
[----:B------:R-:W-:Y:S02]  /*2450*/  IMAD.IADD R3, R3, 0x1, -R0 ;  /* 0x0000000103037824 */ /* 0x000fe400078e0a00 */
[----:B------:R1:W1:Y:S03]  /*2460*/  LDSM.16.M88.4 R148, [R174+0xa000] ;  /* 0x00a00000ae94783b */ /* 0x0002660000000200 */
[----:B------:R-:W-:Y:S01]  /*2470*/  SHF.R.S32.HI R0, RZ, 0x1f, R3 ;  /* 0x0000001fff007819 */ /* 0x000fe20000011403 */
[----:B------:R1:W1:Y:S03]  /*2480*/  LDSM.16.M88.4 R152, [R174+0xa800] ;  /* 0x00a80000ae98783b */ /* 0x0002660000000200 */
[----:B------:R-:W-:Y:S01]  /*2490*/  LEA.HI R0, R0, R3, RZ, 0x3 ;  /* 0x0000000300007211 */ /* 0x000fe200078f18ff */
[----:B------:R1:W1:Y:S01]  /*24a0*/  LDSM.16.M88.4 R156, [R173+0xa000] ;  /* 0x00a00000ad9c783b */ /* 0x0002620000000200 */
[----:B------:R-:W-:-:S02]  /*24b0*/  ISETP.GE.AND P1, PT, R7, R216, PT ;  /* 0x000000d80700720c */ /* 0x000fc40003f26270 */
[----:B------:R-:W-:Y:S01]  /*24c0*/  LOP3.LUT R0, R0, 0xfffffff8, RZ, 0xc0, !PT ;  /* 0xfffffff800007812 */ /* 0x000fe200078ec0ff */
[----:B------:R-:W-:Y:S01]  /*24d0*/  IMAD.SHL.U32 R7, R2, 0x20, RZ ;  /* 0x0000002002077824 */ /* 0x000fe200078e00ff */
[----:B------:R1:W1:Y:S03]  /*24e0*/  LDSM.16.M88.4 R160, [R173+0xa800] ;  /* 0x00a80000ada0783b */ /* 0x0002660000000200 */
[----:B------:R-:W-:Y:S01]  /*24f0*/  IMAD.IADD R0, R3, 0x1, -R0 ;  /* 0x0000000103007824 */ /* 0x000fe200078e0a00 */
[----:B------:R-:W-:Y:S01]  /*2500*/  SHF.R.S32.HI R3, RZ, 0x1f, R228 ;  /* 0x0000001fff037819 */ /* 0x000fe200000114e4 */
[----:B------:R1:W1:Y:S04]  /*2510*/  LDSM.16.M88.4 R164, [R172+0xa000] ;  /* 0x00a00000aca4783b */ /* 0x0002680000000200 */
[----:B------:R1:W1:Y:S01]  /*2520*/  LDSM.16.M88.4 R168, [R172+0xa800] ;  /* 0x00a80000aca8783b */ /* 0x0002620000000200 */
[----:B------:R-:W-:-:S02]  /*2530*/  USHF.L.U32 UR17, UR12, 0x4, URZ ;  /* 0x000000040c117899 */ /* 0x000fc4000800063f */
[----:B------:R-:W-:Y:S02]  /*2540*/  USHF.L.U32 UR18, UR12, 0x3, URZ ;  /* 0x000000030c127899 */ /* 0x000fe4000800063f */
[----:B------:R-:W-:Y:S01]  /*2550*/  UIADD3 UR11, UR17, 0x20, URZ ;  /* 0x00000020110b7890 */ /* 0x000fe2000fffe03f */
[----:B------:R-:W-:-:S03]  /*2560*/  IMAD.MOV.U32 R175, RZ, RZ, 0x20 ;  /* 0x00000020ffaf7424 */ /* 0x000fc600078e00ff */
[----:B------:R-:W-:Y:S01]  /*2570*/  UIADD3 UR10, UR18, UR11, URZ ;  /* 0x0000000b120a7290 */ /* 0x000fe2000fffe03f */
[----:B------:R-:W-:Y:S02]  /*2580*/  LOP3.LUT P0, RZ, R0, 0x2, RZ, 0xc0, !PT ;  /* 0x0000000200ff7812 */ /* 0x000fe4000780c0ff */
[----:B------:R-:W-:Y:S01]  /*2590*/  IADD3 R176, R181, 0x1000, RZ ;  /* 0x00001000b5b07810 */ /* 0x000fe20007ffe0ff */
[----:B------:R-:W-:Y:S01]  /*25a0*/  UIADD3 UR9, UR18, UR10, URZ ;  /* 0x0000000a12097290 */ /* 0x000fe2000fffe03f */
[----:B------:R-:W-:Y:S01]  /*25b0*/  IMAD.SHL.U32 R220, R186, 0x20, RZ ;  /* 0x00000020badc7824 */ /* 0x000fe200078e00ff */
[----:B------:R-:W-:Y:S01]  /*25c0*/  LOP3.LUT P2, RZ, R0, 0x4, RZ, 0xc0, !PT ;  /* 0x0000000400ff7812 */ /* 0x000fe2000784c0ff */
[----:B------:R-:W-:Y:S01]  /*25d0*/  IMAD.SHL.U32 R0, R182, 0x2, RZ ;  /* 0x00000002b6007824 */ /* 0x000fe200078e00ff */
[----:B------:R-:W-:Y:S01]  /*25e0*/  UIADD3 UR8, UR18, UR9, URZ ;  /* 0x0000000912087290 */ /* 0x000fe2000fffe03f */
[----:B------:R-:W-:Y:S02]  /*25f0*/  SEL R176, R176, R181, !P3 ;  /* 0x000000b5b0b07207 */ /* 0x000fe40005800000 */
[----:B------:R-:W-:Y:S01]  /*2600*/  SEL R175, R175, 0xffffffe0, !P0 ;  /* 0xffffffe0afaf7807 */ /* 0x000fe20004000000 */
[----:B------:R-:W-:Y:S01]  /*2610*/  UIADD3 UR7, UR18, UR8, URZ ;  /* 0x0000000812077290 */ /* 0x000fe2000fffe03f */
[----:B------:R-:W-:Y:S01]  /*2620*/  MOV R203, R205 ;  /* 0x000000cd00cb7202 */ /* 0x000fe20000000f00 */
        /* <DEDUP_REMOVED lines=33> */
[----:B------:R-:W-:Y:S01]  /*2840*/  SEL R183, R183, 0xffffffc0, !P2 ;  /* 0xffffffc0b7b77807 */ /* 0x000fe20005000000 */
[----:B------:R-:W-:Y:S01]  /*2850*/  IMAD.MOV.U32 R219, RZ, RZ, 0x40 ;  /* 0x00000040ffdb7424 */ /* 0x000fe200078e00ff */
[----:B------:R-:W-:Y:S01]  /*2860*/  IADD3 R2, R180, R175, RZ ;  /* 0x000000afb4027210 */ /* 0x000fe20007ffe0ff */
[----:B------:R-:W-:-:S02]  /*2870*/  UIADD3 UR5, -UR6, URZ, URZ ;  /* 0x0000003f06057290 */ /* 0x000fc4000fffe13f */
[----:B------:R-:W-:Y:S02]  /*2880*/  UIMAD UR16, UR12, 0x18, URZ ;  /* 0x000000180c1078a4 */ /* 0x000fe4000f8e023f */
[----:B------:R-:W-:Y:S02]  /*2890*/  USHF.L.U32 UR15, UR12, 0x5, URZ ;  /* 0x000000050c0f7899 */ /* 0x000fe4000800063f */
[----:B------:R-:W-:Y:S02]  /*28a0*/  UIMAD UR14, UR12, 0x28, URZ ;  /* 0x000000280c0e78a4 */ /* 0x000fe4000f8e023f */
[----:B------:R-:W-:Y:S02]  /*28b0*/  UIMAD UR13, UR12, 0x30, URZ ;  /* 0x000000300c0d78a4 */ /* 0x000fe4000f8e023f */
[----:B------:R-:W-:Y:S02]  /*28c0*/  UIMAD UR12, UR12, 0x38, URZ ;  /* 0x000000380c0c78a4 */ /* 0x000fe4000f8e023f */
[----:B------:R-:W-:Y:S01]  /*28d0*/  UIADD3 UR6, UR18, UR7, URZ ;  /* 0x0000000712067290 */ /* 0x000fe2000fffe03f */
[----:B--2---:R-:W-:-:S02]  /*28e0*/  IADD3 R228, P5, P4, R7, R8, R228 ;  /* 0x0000000807e47210 */ /* 0x004fc40007cbe0e4 */
[----:B------:R-:W-:-:S04]  /*28f0*/  SHF.R.S32.HI R8, RZ, 0x1f, R7 ;  /* 0x0000001fff087819 */ /* 0x000fc80000011407 */
[----:B------:R-:W-:Y:S02]  /*2900*/  IADD3.X R206, R8, R9, R3, P5, P4 ;  /* 0x0000000908ce7210 */ /* 0x000fe40002fe8403 */
[----:B------:R-:W-:-:S04]  /*2910*/  IADD3 R3, R182, 0x1000, RZ ;  /* 0x00001000b6037810 */ /* 0x000fc80007ffe0ff */
[----:B------:R-:W-:Y:S02]  /*2920*/  SEL R178, R3, R182, !P3 ;  /* 0x000000b603b27207 */ /* 0x000fe40005800000 */
[----:B------:R-:W2:Y:S01]  /*2930*/  @P1 S2R R3, SR_TID.X ;  /* 0x0000000000031919 */ /* 0x000ea20000002100 */
[----:B---3--:R3:W1:Y:S08]  /*2940*/  R2UR UR22, R5 ;  /* 0x00000000051673c2 */ /* 0x00867000000e0000 */
[----:B------:R3:W1:Y:S01]  /*2950*/  R2UR UR23, R4 ;  /* 0x00000000041773c2 */ /* 0x00066200000e0000 */
[----:B------:R-:W-:Y:S01]  /*2960*/  SHF.L.U32 R178, R178, 0x1, RZ ;  /* 0x00000001b2b27819 */ /* 0x000fe200000006ff */
[----:B------:R-:W-:Y:S01]  /*2970*/  IMAD.WIDE.U32 R228, R228, -0x2daee0ad, RZ ;  /* 0xd2511f53e4e47825 */ /* 0x000fe200078e00ff */
[----:B--2---:R-:W-:-:S04]  /*2980*/  @P1 SHF.L.U32 R3, R3, 0x1, RZ ;  /* 0x0000000103031819 */ /* 0x004fc800000006ff */
[----:B------:R-:W-:Y:S01]  /*2990*/  @P1 LOP3.LUT R220, R220, 0x6, R3, 0xf8, !PT ;  /* 0x00000006dcdc1812 */ /* 0x000fe200078ef803 */
[----:B----4-:R-:W-:Y:S02]  /*29a0*/  IMAD.IADD R3, R0, 0x1, R175 ;  /* 0x0000000100037824 */ /* 0x010fe400078e02af */
.L_x_823:
[----:B------:R-:W0:Y:S01]  /*29b0*/  LDGDEPBAR ;  /* 0x00000000000079af */ /* 0x000e220000000000 */
[C---:B------:R-:W-:Y:S01]  /*29c0*/  IMAD.IADD R184, R178.reuse, 0x1, R175 ;  /* 0x00000001b2b87824 */ /* 0x040fe200078e02af */
[----:B-----5:R-:W-:Y:S01]  /*29d0*/  FSETP.NEU.FTZ.AND P6, PT, R211, -INF , PT ;  /* 0xff800000d300780b */ /* 0x020fe20003fdd000 */
[--C-:B------:R-:W-:Y:S01]  /*29e0*/  IMAD.IADD R185, R178, 0x1, R183.reuse ;  /* 0x00000001b2b97824 */ /* 0x100fe200078e02b7 */
[----:B------:R-:W-:Y:S01]  /*29f0*/  FSETP.NEU.FTZ.AND P3, PT, R210, -INF , PT ;  /* 0xff800000d200780b */ /* 0x000fe20003f7d000 */
[----:B------:R-:W-:Y:S01]  /*2a00*/  IMAD.IADD R183, R184, 0x1, R183 ;  /* 0x00000001b8b77824 */ /* 0x000fe200078e02b7 */
[----:B-1----:R-:W-:Y:S01]  /*2a10*/  LOP3.LUT R236, R206, UR23, RZ, 0x3c, !PT ;  /* 0x00000017ceec7c12 */ /* 0x002fe2000f8e3cff */
[----:B------:R-:W-:Y:S01]  /*2a20*/  @P1 IMAD R245, R195, 0x80, R220 ;  /* 0x00000080c3f51824 */ /* 0x000fe200078e02dc */
[----:B------:R-:W-:Y:S01]  /*2a30*/  UIADD3 UR19, UR23, 0x3c6ef372, URZ ;  /* 0x3c6ef37217137890 */ /* 0x000fe2000fffe03f */
[----:B------:R-:W-:Y:S01]  /*2a40*/  FMUL.FTZ R232, R211, 1.4426950216293334961 ;  /* 0x3fb8aa3bd3e87820 */ /* 0x000fe20000410000 */
[----:B------:R-:W-:Y:S01]  /*2a50*/  UIADD3 UR20, UR22, -0x4498517b, URZ ;  /* 0xbb67ae8516147890 */ /* 0x000fe2000fffe03f */
[----:B------:R-:W-:Y:S01]  /*2a60*/  FMUL.FTZ R221, R210, 1.4426950216293334961 ;  /* 0x3fb8aa3bd2dd7820 */ /* 0x000fe20000410000 */
[----:B------:R-:W-:Y:S01]  /*2a70*/  @P1 IADD3 R233, R245, 0x8, RZ ;  /* 0x00000008f5e91810 */ /* 0x000fe20007ffe0ff */
[----:B------:R-:W-:Y:S01]  /*2a80*/  IMAD R235, R195, 0x4, R186 ;  /* 0x00000004c3eb7824 */ /* 0x000fe200078e02ba */
[-C--:B------:R-:W-:Y:S01]  /*2a90*/  @P1 ISETP.GE.AND P0, PT, R245, R216.reuse, PT ;  /* 0x000000d8f500120c */ /* 0x080fe20003f06270 */
[----:B------:R-:W-:Y:S01]  /*2aa0*/  IMAD.MOV.U32 R205, RZ, RZ, R203 ;  /* 0x000000ffffcd7224 */ /* 0x000fe200078e00cb */
[-C--:B------:R-:W-:Y:S01]  /*2ab0*/  @P1 ISETP.GE.AND P4, PT, R233, R216.reuse, PT ;  /* 0x000000d8e900120c */ /* 0x080fe20003f86270 */
[----:B------:R-:W-:Y:S01]  /*2ac0*/  FMUL.FTZ R234, R209, 1.4426950216293334961 ;  /* 0x3fb8aa3bd1ea7820 */ /* 0x000fe20000410000 */
[----:B------:R-:W-:Y:S01]  /*2ad0*/  @P1 IADD3 R233, R245, 0x9, RZ ;  /* 0x00000009f5e91810 */ /* 0x000fe20007ffe0ff */
[----:B------:R-:W-:Y:S01]  /*2ae0*/  UIADD3 UR21, UR23, -0x61c88647, URZ ;  /* 0x9e3779b917157890 */ /* 0x000fe2000fffe03f */
[----:B------:R-:W-:Y:S02]  /*2af0*/  LOP3.LUT R242, R229, UR22, R235, 0x96, !PT ;  /* 0x00000016e5f27c12 */ /* 0x000fe4000f8e96eb */
[----:B------:R-:W-:Y:S01]  /*2b00*/  @P1 IADD3 R235, R245, 0x10, RZ ;  /* 0x00000010f5eb1810 */ /* 0x000fe20007ffe0ff */
[----:B------:R-:W-:Y:S04]  /*2b10*/  DEPBAR.LE SB0, 0x0 ;  /* 0x000080000000791a */ /* 0x000fe80000000000 */
[----:B------:R-:W-:Y:S01]  /*2b20*/  BAR.SYNC.DEFER_BLOCKING 0x0 ;  /* 0x0000000000007b1d */ /* 0x000fe20000010000 */
[----:B------:R-:W-:Y:S05]  /*2b30*/  IMAD.WIDE.U32 R242, R242, -0x326172a9, RZ ;  /* 0xcd9e8d57f2f27825 */ /* 0x000fea00078e00ff */
[----:B------:R-:W-:Y:S01]  /*2b40*/  LOP3.LUT R237, R242, UR19, RZ, 0x3c, !PT ;  /* 0x00000013f2ed7c12 */ /* 0x000fe2000f8e3cff */
[----:B------:R-:W-:Y:S01]  /*2b50*/  UIADD3 UR19, UR22, 0x76cf5d0a, URZ ;  /* 0x76cf5d0a16137890 */ /* 0x000fe2000fffe03f */
[----:B------:R-:W-:Y:S08]  /*2b60*/  LDSM.16.M88.4 R100, [R178] ;  /* 0x00000000b264783b */ /* 0x000ff00000000200 */
[----:B------:R-:W1:Y:S08]  /*2b70*/  LDSM.16.M88.4 R104, [R179+0x6000] ;  /* 0x00600000b368783b */ /* 0x000e700000000200 */
[----:B------:R-:W2:Y:S08]  /*2b80*/  LDSM.16.M88.4 R108, [R178+0x1000] ;  /* 0x00100000b26c783b */ /* 0x000eb00000000200 */
[----:B------:R-:W4:Y:S08]  /*2b90*/  LDSM.16.M88.4 R112, [R179+0x6800] ;  /* 0x00680000b370783b */ /* 0x000f300000000200 */
[----:B------:R-:W-:Y:S08]  /*2ba0*/  LDSM.16.M88.4 R116, [R184] ;  /* 0x00000000b874783b */ /* 0x000ff00000000200 */
[----:B------:R-:W3:Y:S02]  /*2bb0*/  LDSM.16.M88.4 R120, [R174+0x6000] ;  /* 0x00600000ae78783b */ /* 0x000ee40000000200 */
[-C--:B-1-3--:R-:W-:Y:S06]  /*2bc0*/  HMMA.16816.F32 R4, R100, R104.reuse, RZ ;  /* 0x000000686404723c */ /* 0x08afec00000018ff */
[----:B------:R-:W1:Y:S02]  /*2bd0*/  LDSM.16.M88.4 R124, [R184+0x1000] ;  /* 0x00100000b87c783b */ /* 0x000e640000000200 */
[C---:B--2---:R-:W-:Y:S06]  /*2be0*/  HMMA.16816.F32 R8, R108.reuse, R104, RZ ;  /* 0x000000686c08723c */ /* 0x044fec00000018ff */
[----:B------:R-:W2:Y:S02]  /*2bf0*/  LDSM.16.M88.4 R128, [R174+0x6800] ;  /* 0x00680000ae80783b */ /* 0x000ea40000000200 */
[-C--:B------:R-:W-:Y:S06]  /*2c00*/  HMMA.16816.F32 R12, R108, R106.reuse, RZ ;  /* 0x0000006a6c0c723c */ /* 0x080fec00000018ff */
[----:B------:R-:W-:Y:S02]  /*2c10*/  LDSM.16.M88.4 R132, [R185] ;  /* 0x00000000b984783b */ /* 0x000fe40000000200 */
[C---:B------:R-:W-:Y:S06]  /*2c20*/  HMMA.16816.F32 R16, R100.reuse, R106, RZ ;  /* 0x0000006a6410723c */ /* 0x040fec00000018ff */
[----:B------:R-:W3:Y:S02]  /*2c30*/  LDSM.16.M88.4 R136, [R173+0x6000] ;  /* 0x00600000ad88783b */ /* 0x000ee40000000200 */
[-C--:B----4-:R-:W-:Y:S06]  /*2c40*/  HMMA.16816.F32 R20, R100, R112.reuse, RZ ;  /* 0x000000706414723c */ /* 0x090fec00000018ff */
[----:B------:R-:W-:Y:S02]  /*2c50*/  LDSM.16.M88.4 R104, [R173+0x6800] ;  /* 0x00680000ad68783b */ /* 0x000fe40000000200 */
[C---:B------:R-:W-:Y:S08]  /*2c60*/  HMMA.16816.F32 R24, R108.reuse, R112, RZ ;  /* 0x000000706c18723c */ /* 0x040ff000000018ff */
[-C--:B------:R-:W-:Y:S01]  /*2c70*/  HMMA.16816.F32 R28, R108, R114.reuse, RZ ;  /* 0x000000726c1c723c */ /* 0x080fe200000018ff */
[----:B------:R-:W-:Y:S07]  /*2c80*/  LDSM.16.M88.4 R108, [R183] ;  /* 0x00000000b76c783b */ /* 0x000fee0000000200 */
[----:B------:R-:W-:Y:S01]  /*2c90*/  HMMA.16816.F32 R32, R100, R114, RZ ;  /* 0x000000726420723c */ /* 0x000fe200000018ff */
[----:B------:R-:W4:Y:S07]  /*2ca0*/  LDSM.16.M88.4 R100, [R185+0x1000] ;  /* 0x00100000b964783b */ /* 0x000f2e0000000200 */
[-C--:B------:R-:W-:Y:S01]  /*2cb0*/  HMMA.16816.F32 R4, R116, R120.reuse, R4 ;  /* 0x000000787404723c */ /* 0x080fe20000001804 */
[----:B------:R-:W3:Y:S07]  /*2cc0*/  LDSM.16.M88.4 R112, [R172+0x6000] ;  /* 0x00600000ac70783b */ /* 0x000eee0000000200 */
[C---:B-1----:R-:W-:Y:S08]  /*2cd0*/  HMMA.16816.F32 R8, R124.reuse, R120, R8 ;  /* 0x000000787c08723c */ /* 0x042ff00000001808 */
[-C--:B------:R-:W-:Y:S08]  /*2ce0*/  HMMA.16816.F32 R12, R124, R122.reuse, R12 ;  /* 0x0000007a7c0c723c */ /* 0x080ff0000000180c */
[C---:B------:R-:W-:Y:S07]  /*2cf0*/  HMMA.16816.F32 R16, R116.reuse, R122, R16 ;  /* 0x0000007a7410723c */ /* 0x040fee0000001810 */
[----:B------:R-:W-:Y:S01]  /*2d00*/  FSEL R122, R232, RZ, P6 ;  /* 0x000000ffe87a7208 */ /* 0x000fe20003000000 */
[-C--:B--2---:R-:W-:Y:S01]  /*2d10*/  HMMA.16816.F32 R20, R116, R128.reuse, R20 ;  /* 0x000000807414723c */ /* 0x084fe20000001814 */
[-C--:B------:R-:W-:Y:S03]  /*2d20*/  @P1 ISETP.GE.AND P6, PT, R233, R216.reuse, PT ;  /* 0x000000d8e900120c */ /* 0x080fe60003fc6270 */
[----:B------:R-:W-:Y:S01]  /*2d30*/  FSEL R123, R221, RZ, P3 ;  /* 0x000000ffdd7b7208 */ /* 0x000fe20001800000 */
[----:B------:R-:W-:Y:S01]  /*2d40*/  IMAD R233, R214, 0x4, R187 ;  /* 0x00000004d6e97824 */ /* 0x000fe200078e02bb */
[----:B------:R-:W-:Y:S02]  /*2d50*/  @P1 IADD3 R221, R245, 0x1, RZ ;  /* 0x00000001f5dd1810 */ /* 0x000fe40007ffe0ff */
[C---:B------:R-:W-:Y:S01]  /*2d60*/  HMMA.16816.F32 R24, R124.reuse, R128, R24 ;  /* 0x000000807c18723c */ /* 0x040fe20000001818 */
[----:B------:R-:W-:Y:S01]  /*2d70*/  IMAD.WIDE.U32 R248, R233, -0x326172a9, RZ ;  /* 0xcd9e8d57e9f87825 */ /* 0x000fe200078e00ff */
[----:B------:R-:W-:Y:S02]  /*2d80*/  @P1 ISETP.GE.AND P3, PT, R221, R216, PT ;  /* 0x000000d8dd00120c */ /* 0x000fe40003f66270 */
[----:B------:R-:W-:Y:S01]  /*2d90*/  IADD3 R233, R233, 0x2, RZ ;  /* 0x00000002e9e97810 */ /* 0x000fe20007ffe0ff */
[----:B------:R-:W-:Y:S01]  /*2da0*/  FMUL.FTZ R221, R207, 1.4426950216293334961 ;  /* 0x3fb8aa3bcfdd7820 */ /* 0x000fe20000410000 */
[----:B------:R-:W-:Y:S02]  /*2db0*/  LOP3.LUT R250, R249, R236, RZ, 0x3c, !PT ;  /* 0x000000ecf9fa7212 */ /* 0x000fe400078e3cff */
[----:B------:R-:W-:Y:S01]  /*2dc0*/  LOP3.LUT R248, R243, UR21, R248, 0x96, !PT ;  /* 0x00000015f3f87c12 */ /* 0x000fe2000f8e96f8 */
[-C--:B------:R-:W-:Y:S03]  /*2dd0*/  HMMA.16816.F32 R28, R124, R130.reuse, R28 ;  /* 0x000000827c1c723c */ /* 0x080fe6000000181c */
[----:B------:R-:W-:Y:S04]  /*2de0*/  IMAD.WIDE.U32 R250, R250, -0x2daee0ad, RZ ;  /* 0xd2511f53fafa7825 */ /* 0x000fe800078e00ff */
[C---:B------:R-:W-:Y:S01]  /*2df0*/  LEA R126, P5, R192.reuse, R204, 0x2 ;  /* 0x000000ccc07e7211 */ /* 0x040fe200078a10ff */
[----:B------:R-:W-:Y:S01]  /*2e00*/  HMMA.16816.F32 R32, R116, R130, R32 ;  /* 0x000000827420723c */ /* 0x000fe20000001820 */
[----:B------:R-:W-:Y:S03]  /*2e10*/  IMAD.WIDE.U32 R238, R233, -0x326172a9, RZ ;  /* 0xcd9e8d57e9ee7825 */ /* 0x000fe600078e00ff */
[----:B------:R-:W-:Y:S01]  /*2e20*/  LEA.HI.X.SX32 R127, R192, R205, 0x2, P5 ;  /* 0x000000cdc07f7211 */ /* 0x000fe200028f16ff */
[----:B------:R-:W-:Y:S01]  /*2e30*/  IMAD.WIDE.U32 R248, R248, -0x2daee0ad, RZ ;  /* 0xd2511f53f8f87825 */ /* 0x000fe200078e00ff */
[----:B------:R-:W-:Y:S02]  /*2e40*/  FSETP.NEU.FTZ.AND P5, PT, R207, -INF , PT ;  /* 0xff800000cf00780b */ /* 0x000fe40003fbd000 */
[----:B------:R-:W-:Y:S01]  /*2e50*/  LOP3.LUT R236, R239, R236, RZ, 0x3c, !PT ;  /* 0x000000ecefec7212 */ /* 0x000fe200078e3cff */
[-C--:B---3--:R-:W-:Y:S03]  /*2e60*/  HMMA.16816.F32 R4, R132, R136.reuse, R4 ;  /* 0x000000888404723c */ /* 0x088fe60000001804 */
[----:B------:R-:W-:Y:S01]  /*2e70*/  LOP3.LUT R238, R243, UR21, R238, 0x96, !PT ;  /* 0x00000015f3ee7c12 */ /* 0x000fe2000f8e96ee */
[----:B------:R-:W-:Y:S01]  /*2e80*/  IMAD.WIDE.U32 R246, R236, -0x2daee0ad, RZ ;  /* 0xd2511f53ecf67825 */ /* 0x000fe200078e00ff */
[----:B------:R-:W-:Y:S01]  /*2e90*/  LOP3.LUT R239, R249, UR19, R250, 0x96, !PT ;  /* 0x00000013f9ef7c12 */ /* 0x000fe2000f8e96fa */
[----:B------:R-:W-:Y:S02]  /*2ea0*/  UIADD3 UR21, UR23, -0x255992d5, URZ ;  /* 0xdaa66d2b17157890 */ /* 0x000fe4000fffe03f */
[C---:B----4-:R-:W-:Y:S08]  /*2eb0*/  HMMA.16816.F32 R8, R100.reuse, R136, R8 ;  /* 0x000000886408723c */ /* 0x050ff00000001808 */
[-C--:B------:R-:W-:Y:S08]  /*2ec0*/  HMMA.16816.F32 R12, R100, R138.reuse, R12 ;  /* 0x0000008a640c723c */ /* 0x080ff0000000180c */
[C---:B------:R-:W-:Y:S08]  /*2ed0*/  HMMA.16816.F32 R16, R132.reuse, R138, R16 ;  /* 0x0000008a8410723c */ /* 0x040ff00000001810 */
[-C--:B------:R-:W-:Y:S08]  /*2ee0*/  HMMA.16816.F32 R20, R132, R104.reuse, R20 ;  /* 0x000000688414723c */ /* 0x080ff00000001814 */
[C---:B------:R-:W-:Y:S08]  /*2ef0*/  HMMA.16816.F32 R24, R100.reuse, R104, R24 ;  /* 0x000000686418723c */ /* 0x040ff00000001818 */
[-C--:B------:R-:W-:Y:S01]  /*2f00*/  HMMA.16816.F32 R28, R100, R106.reuse, R28 ;  /* 0x0000006a641c723c */ /* 0x080fe2000000181c */
[----:B------:R1:W2:Y:S07]  /*2f10*/  LDSM.16.M88.4 R100, [R183+0x1000] ;  /* 0x00100000b764783b */ /* 0x0002ae0000000200 */
[----:B------:R-:W-:Y:S01]  /*2f20*/  HMMA.16816.F32 R32, R132, R106, R32 ;  /* 0x0000006a8420723c */ /* 0x000fe20000001820 */
[----:B------:R-:W3:Y:S06]  /*2f30*/  LDSM.16.M88.4 R104, [R172+0x6800] ;  /* 0x00680000ac68783b */ /* 0x000eec0000000200 */
[----:B------:R-:W-:Y:S01]  /*2f40*/  FSEL R133, R221, RZ, P5 ;  /* 0x000000ffdd857208 */ /* 0x000fe20002800000 */
[-C--:B------:R-:W-:Y:S01]  /*2f50*/  HMMA.16816.F32 R4, R108, R112.reuse, R4 ;  /* 0x000000706c04723c */ /* 0x080fe20000001804 */
[----:B------:R-:W-:Y:S04]  /*2f60*/  FSETP.NEU.FTZ.AND P5, PT, R209, -INF , PT ;  /* 0xff800000d100780b */ /* 0x000fe80003fbd000 */
[----:B------:R-:W-:Y:S02]  /*2f70*/  FSEL R125, R234, RZ, P5 ;  /* 0x000000ffea7d7208 */ /* 0x000fe40002800000 */
[-C--:B------:R-:W-:Y:S02]  /*2f80*/  @P1 ISETP.GE.AND P5, PT, R235, R216.reuse, PT ;  /* 0x000000d8eb00120c */ /* 0x080fe40003fa6270 */
[----:B-1----:R-:W-:Y:S03]  /*2f90*/  SEL R183, R219, 0xffffffc0, !P2 ;  /* 0xffffffc0dbb77807 */ /* 0x002fe60005000000 */
[----:B------:R-:W-:Y:S01]  /*2fa0*/  LOP3.LUT R235, R228, UR20, RZ, 0x3c, !PT ;  /* 0x00000014e4eb7c12 */ /* 0x000fe2000f8e3cff */
[----:B------:R-:W-:Y:S01]  /*2fb0*/  UIADD3 UR20, UR22, 0x32370b8f, URZ ;  /* 0x32370b8f16147890 */ /* 0x000fe2000fffe03f */
[----:B------:R-:W-:Y:S02]  /*2fc0*/  IMAD.IADD R124, R183, 0x1, R3 ;  /* 0x00000001b77c7824 */ /* 0x000fe400078e0203 */
[C---:B------:R-:W-:Y:S01]  /*2fd0*/  LOP3.LUT R240, R235.reuse, R251, RZ, 0x3c, !PT ;  /* 0x000000fbebf07212 */ /* 0x040fe200078e3cff */
[----:B------:R-:W-:Y:S01]  /*2fe0*/  IMAD.WIDE.U32 R250, R238, -0x2daee0ad, RZ ;  /* 0xd2511f53eefa7825 */ /* 0x000fe200078e00ff */
[----:B------:R-:W-:Y:S03]  /*2ff0*/  LOP3.LUT R235, R235, R247, RZ, 0x3c, !PT ;  /* 0x000000f7ebeb7212 */ /* 0x000fe600078e3cff */
[----:B------:R-:W-:Y:S03]  /*3000*/  IMAD.WIDE.U32 R240, R240, -0x326172a9, RZ ;  /* 0xcd9e8d57f0f07825 */ /* 0x000fe600078e00ff */
[----:B------:R-:W-:Y:S01]  /*3010*/  @P1 FSEL R4, R4, -INF , !P0 ;  /* 0xff80000004041808 */ /* 0x000fe20004000000 */
[C---:B--2---:R-:W-:Y:S01]  /*3020*/  HMMA.16816.F32 R8, R100.reuse, R112, R8 ;  /* 0x000000706408723c */ /* 0x044fe20000001808 */
[----:B------:R-:W-:Y:S01]  /*3030*/  LOP3.LUT R241, R237, R241, RZ, 0x3c, !PT ;  /* 0x000000f1edf17212 */ /* 0x000fe200078e3cff */
[----:B------:R-:W-:Y:S01]  /*3040*/  IMAD.WIDE.U32 R134, R235, -0x326172a9, RZ ;  /* 0xcd9e8d57eb867825 */ /* 0x000fe200078e00ff */
[----:B------:R-:W-:Y:S02]  /*3050*/  @P1 FSEL R5, R5, -INF , !P3 ;  /* 0xff80000005051808 */ /* 0x000fe40005800000 */
[----:B------:R-:W-:Y:S01]  /*3060*/  @P1 FSEL R6, R6, -INF , !P0 ;  /* 0xff80000006061808 */ /* 0x000fe20004000000 */
[--C-:B------:R-:W-:Y:S01]  /*3070*/  FFMA.FTZ R205, R4, c[0x0][0x23c], -R123.reuse ;  /* 0x00008f0004cd7a23 */ /* 0x100fe2000001087b */
[----:B------:R-:W-:Y:S01]  /*3080*/  @P1 FSEL R7, R7, -INF , !P3 ;  /* 0xff80000007071808 */ /* 0x000fe20005800000 */
[-C--:B------:R-:W-:Y:S01]  /*3090*/  HMMA.16816.F32 R12, R100, R114.reuse, R12 ;  /* 0x00000072640c723c */ /* 0x080fe2000000180c */
[----:B------:R-:W-:Y:S03]  /*30a0*/  FFMA.FTZ R232, R5, c[0x0][0x23c], -R123 ;  /* 0x00008f0005e87a23 */ /* 0x000fe6000001087b */
[--C-:B------:R-:W-:Y:S01]  /*30b0*/  FFMA.FTZ R221, R6, c[0x0][0x23c], -R122.reuse ;  /* 0x00008f0006dd7a23 */ /* 0x100fe2000001087a */
[----:B------:R-:W1:Y:S01]  /*30c0*/  MUFU.EX2 R205, R205 ;  /* 0x000000cd00cd7308 */ /* 0x000e620000000800 */
[----:B------:R-:W-:Y:S02]  /*30d0*/  FFMA.FTZ R234, R7, c[0x0][0x23c], -R122 ;  /* 0x00008f0007ea7a23 */ /* 0x000fe4000001087a */
[C---:B------:R-:W-:Y:S01]  /*30e0*/  HMMA.16816.F32 R16, R108.reuse, R114, R16 ;  /* 0x000000726c10723c */ /* 0x040fe20000001810 */
[----:B------:R-:W-:Y:S05]  /*30f0*/  IMAD.WIDE.U32 R130, R241, -0x2daee0ad, RZ ;  /* 0xd2511f53f1827825 */ /* 0x000fea00078e00ff */
[----:B------:R-:W-:Y:S01]  /*3100*/  LOP3.LUT R248, R131, UR20, R248, 0x96, !PT ;  /* 0x0000001483f87c12 */ /* 0x000fe2000f8e96f8 */
[----:B------:R-:W2:Y:S01]  /*3110*/  MUFU.EX2 R232, R232 ;  /* 0x000000e800e87308 */ /* 0x000ea20000000800 */
[----:B------:R-:W-:Y:S01]  /*3120*/  @P1 FSEL R10, R10, -INF , !P0 ;  /* 0xff8000000a0a1808 */ /* 0x000fe20004000000 */
[-C--:B---3--:R-:W-:Y:S03]  /*3130*/  HMMA.16816.F32 R20, R108, R104.reuse, R20 ;  /* 0x000000686c14723c */ /* 0x088fe60000001814 */
[----:B------:R-:W-:Y:S01]  /*3140*/  @P1 FSEL R9, R9, -INF , !P3 ;  /* 0xff80000009091808 */ /* 0x000fe20005800000 */
[----:B------:R-:W-:Y:S01]  /*3150*/  FFMA.FTZ R244, R10, c[0x0][0x23c], -R125 ;  /* 0x00008f000af47a23 */ /* 0x000fe2000001087d */
[----:B------:R-:W-:Y:S01]  /*3160*/  @P1 FSEL R11, R11, -INF , !P3 ;  /* 0xff8000000b0b1808 */ /* 0x000fe20005800000 */
[----:B------:R-:W-:Y:S01]  /*3170*/  IMAD.WIDE.U32 R248, R248, -0x326172a9, RZ ;  /* 0xcd9e8d57f8f87825 */ /* 0x000fe200078e00ff */
[----:B------:R-:W-:Y:S01]  /*3180*/  @P1 FSEL R13, R13, -INF , !P6 ;  /* 0xff8000000d0d1808 */ /* 0x000fe20007000000 */
[----:B------:R3:W-:Y:S01]  /*3190*/  MUFU.EX2 R235, R244 ;  /* 0x000000f400eb7308 */ /* 0x0007e20000000800 */
[----:B------:R-:W-:Y:S01]  /*31a0*/  @P1 FSEL R14, R14, -INF , !P4 ;  /* 0xff8000000e0e1808 */ /* 0x000fe20006000000 */
[C---:B------:R-:W-:Y:S02]  /*31b0*/  HMMA.16816.F32 R24, R100.reuse, R104, R24 ;  /* 0x000000686418723c */ /* 0x040fe40000001818 */
[----:B------:R-:W-:Y:S01]  /*31c0*/  @P1 FSEL R15, R15, -INF , !P6 ;  /* 0xff8000000f0f1808 */ /* 0x000fe20007000000 */
[----:B------:R-:W-:Y:S01]  /*31d0*/  FFMA.FTZ R242, R9, c[0x0][0x23c], -R133 ;  /* 0x00008f0009f27a23 */ /* 0x000fe20000010885 */
[----:B------:R-:W-:Y:S01]  /*31e0*/  @P1 FSEL R8, R8, -INF , !P0 ;  /* 0xff80000008081808 */ /* 0x000fe20004000000 */
[----:B------:R-:W-:Y:S01]  /*31f0*/  FFMA.FTZ R238, R11, c[0x0][0x23c], -R125 ;  /* 0x00008f000bee7a23 */ /* 0x000fe2000001087d */
[----:B------:R-:W-:Y:S01]  /*3200*/  @P1 FSEL R18, R18, -INF , !P4 ;  /* 0xff80000012121808 */ /* 0x000fe20006000000 */
[----:B------:R-:W-:Y:S01]  /*3210*/  IMAD.WIDE.U32 R10, R239, -0x326172a9, RZ ;  /* 0xcd9e8d57ef0a7825 */ /* 0x000fe200078e00ff */
[----:B------:R-:W-:Y:S01]  /*3220*/  @P1 FSEL R12, R12, -INF , !P4 ;  /* 0xff8000000c0c1808 */ /* 0x000fe20006000000 */
[----:B------:R4:W-:Y:S01]  /*3230*/  MUFU.EX2 R236, R242 ;  /* 0x000000f200ec7308 */ /* 0x0009e20000000800 */
[-C--:B------:R-:W-:Y:S02]  /*3240*/  HMMA.16816.F32 R28, R100, R106.reuse, R28 ;  /* 0x0000006a641c723c */ /* 0x080fe4000000181c */
[----:B------:R-:W-:Y:S01]  /*3250*/  @P1 FSEL R19, R19, -INF , !P6 ;  /* 0xff80000013131808 */ /* 0x000fe20007000000 */
[----:B------:R-:W-:Y:S01]  /*3260*/  FFMA.FTZ R252, R18, c[0x0][0x23c], -R122 ;  /* 0x00008f0012fc7a23 */ /* 0x000fe2000001087a */
[----:B------:R-:W-:Y:S01]  /*3270*/  LOP3.LUT R241, R11, UR21, R240, 0x96, !PT ;  /* 0x000000150bf17c12 */ /* 0x000fe2000f8e96f0 */
[--C-:B------:R-:W-:Y:S01]  /*3280*/  FFMA.FTZ R233, R8, c[0x0][0x23c], -R133.reuse ;  /* 0x00008f0008e97a23 */ /* 0x100fe20000010885 */
[----:B------:R-:W-:Y:S02]  /*3290*/  @P1 FSEL R20, R20, -INF , !P5 ;  /* 0xff80000014141808 */ /* 0x000fe40006800000 */
[----:B------:R-:W-:Y:S01]  /*32a0*/  @P1 FSEL R16, R16, -INF , !P4 ;  /* 0xff80000010101808 */ /* 0x000fe20006000000 */
[----:B------:R-:W-:Y:S01]  /*32b0*/  HMMA.16816.F32 R32, R108, R106, R32 ;  /* 0x0000006a6c20723c */ /* 0x000fe20000001820 */
[----:B------:R-:W1:Y:S02]  /*32c0*/  MUFU.EX2 R221, R221 ;  /* 0x000000dd00dd7308 */ /* 0x000e640000000800 */
[----:B------:R-:W-:Y:S01]  /*32d0*/  @P1 FSEL R17, R17, -INF , !P6 ;  /* 0xff80000011111808 */ /* 0x000fe20007000000 */
[----:B---3--:R-:W-:Y:S01]  /*32e0*/  FFMA.FTZ R244, R13, c[0x0][0x23c], -R133 ;  /* 0x00008f000df47a23 */ /* 0x008fe20000010885 */
[----:B------:R-:W-:Y:S02]  /*32f0*/  @P1 FSEL R22, R22, -INF , !P5 ;  /* 0xff80000016161808 */ /* 0x000fe40006800000 */
[----:B------:R-:W-:Y:S02]  /*3300*/  @P1 FSEL R24, R24, -INF , !P5 ;  /* 0xff80000018181808 */ /* 0x000fe40006800000 */
[----:B------:R-:W-:Y:S02]  /*3310*/  @P1 FSEL R26, R26, -INF , !P5 ;  /* 0xff8000001a1a1808 */ /* 0x000fe40006800000 */
[----:B------:R-:W-:Y:S01]  /*3320*/  MUFU.EX2 R233, R233 ;  /* 0x000000e900e97308 */ /* 0x000fe20000000800 */
[----:B----4-:R-:W-:Y:S02]  /*3330*/  LOP3.LUT R242, R251, UR19, R246, 0x96, !PT ;  /* 0x00000013fbf27c12 */ /* 0x010fe4000f8e96f6 */
[----:B------:R-:W-:Y:S01]  /*3340*/  FFMA.FTZ R26, R26, c[0x0][0x23c], -R125 ;  /* 0x00008f001a1a7a23 */ /* 0x000fe2000001087d */
[----:B------:R-:W-:Y:S01]  /*3350*/  LOP3.LUT R246, R237, R135, RZ, 0x3c, !PT ;  /* 0x00000087edf67212 */ /* 0x000fe200078e3cff */
[----:B------:R-:W-:Y:S01]  /*3360*/  UIADD3 UR19, UR23, 0x78dde6e4, URZ ;  /* 0x78dde6e417137890 */ /* 0x000fe2000fffe03f */
[----:B------:R-:W-:Y:S02]  /*3370*/  FFMA.FTZ R237, R12, c[0x0][0x23c], -R133 ;  /* 0x00008f000ced7a23 */ /* 0x000fe40000010885 */
[----:B------:R-:W-:Y:S02]  /*3380*/  IMAD.WIDE.U32 R242, R242, -0x326172a9, RZ ;  /* 0xcd9e8d57f2f27825 */ /* 0x000fe400078e00ff */
[----:B------:R-:W-:Y:S01]  /*3390*/  MUFU.EX2 R129, R26 ;  /* 0x0000001a00817308 */ /* 0x000fe20000000800 */
[----:B------:R-:W-:Y:S01]  /*33a0*/  LOP3.LUT R240, R249, UR19, R10, 0x96, !PT ;  /* 0x00000013f9f07c12 */ /* 0x000fe2000f8e960a */
[----:B------:R-:W-:Y:S01]  /*33b0*/  IMAD.WIDE.U32 R246, R246, -0x2daee0ad, RZ ;  /* 0xd2511f53f6f67825 */ /* 0x000fe200078e00ff */
[----:B------:R-:W-:Y:S01]  /*33c0*/  LOP3.LUT R239, R243, UR21, R134, 0x96, !PT ;  /* 0x00000015f3ef7c12 */ /* 0x000fe2000f8e9686 */
[----:B------:R-:W-:Y:S02]  /*33d0*/  UIADD3 UR21, UR22, -0x126145ec, URZ ;  /* 0xed9eba1416157890 */ /* 0x000fe4000fffe03f */
[----:B------:R-:W-:Y:S01]  /*33e0*/  IMAD.WIDE.U32 R134, R240, -0x2daee0ad, RZ ;  /* 0xd2511f53f0867825 */ /* 0x000fe200078e00ff */
[----:B------:R-:W-:Y:S01]  /*33f0*/  LOP3.LUT R250, R247, UR20, R250, 0x96, !PT ;  /* 0x00000014f7fa7c12 */ /* 0x000fe2000f8e96fa */
[----:B------:R-:W-:Y:S02]  /*3400*/  UIADD3 UR20, UR22, -0x56f99767, URZ ;  /* 0xa906689916147890 */ /* 0x000fe4000fffe03f */
[----:B------:R3:W-:Y:S01]  /*3410*/  MUFU.EX2 R240, R244 ;  /* 0x000000f400f07308 */ /* 0x0007e20000000800 */
[----:B------:R-:W-:Y:S04]  /*3420*/  IMAD.WIDE.U32 R10, R241, -0x2daee0ad, RZ ;  /* 0xd2511f53f10a7825 */ /* 0x000fe800078e00ff */
[----:B------:R-:W-:Y:S01]  /*3430*/  IMAD.WIDE.U32 R250, R250, -0x326172a9, RZ ;  /* 0xcd9e8d57fafa7825 */ /* 0x000fe200078e00ff */
[----:B------:R-:W-:Y:S02]  /*3440*/  LOP3.LUT R243, R11, UR21, R130, 0x96, !PT ;  /* 0x000000150bf37c12 */ /* 0x000fe4000f8e9682 */
[----:B------:R-:W-:Y:S01]  /*3450*/  LOP3.LUT R241, R135, UR20, R10, 0x96, !PT ;  /* 0x0000001487f17c12 */ /* 0x000fe2000f8e960a */
[----:B------:R-:W-:Y:S01]  /*3460*/  IMAD.WIDE.U32 R118, R239, -0x2daee0ad, RZ ;  /* 0xd2511f53ef767825 */ /* 0x000fe200078e00ff */
[----:B------:R-:W-:Y:S01]  /*3470*/  LOP3.LUT R242, R251, UR19, R242, 0x96, !PT ;  /* 0x00000013fbf27c12 */ /* 0x000fe2000f8e96f2 */
[----:B------:R-:W-:Y:S01]  /*3480*/  UIADD3 UR19, UR23, -0x4ab325aa, URZ ;  /* 0xb54cda5617137890 */ /* 0x000fe2000fffe03f */
[----:B------:R-:W4:Y:S01]  /*3490*/  MUFU.EX2 R234, R234 ;  /* 0x000000ea00ea7308 */ /* 0x000f220000000800 */
[----:B------:R-:W-:Y:S01]  /*34a0*/  IMAD.WIDE.U32 R10, R241, -0x326172a9, RZ ;  /* 0xcd9e8d57f10a7825 */ /* 0x000fe200078e00ff */
[----:B------:R-:W-:Y:S03]  /*34b0*/  LOP3.LUT R241, R119, UR21, R246, 0x96, !PT ;  /* 0x0000001577f17c12 */ /* 0x000fe6000f8e96f6 */
[----:B------:R-:W-:Y:S04]  /*34c0*/  IMAD.WIDE.U32 R138, R243, -0x326172a9, RZ ;  /* 0xcd9e8d57f38a7825 */ /* 0x000fe800078e00ff */
[----:B------:R-:W-:Y:S01]  /*34d0*/  IMAD.WIDE.U32 R130, R242, -0x2daee0ad, RZ ;  /* 0xd2511f53f2827825 */ /* 0x000fe200078e00ff */
[----:B------:R-:W-:Y:S01]  /*34e0*/  LOP3.LUT R246, R11, UR19, R138, 0x96, !PT ;  /* 0x000000130bf67c12 */ /* 0x000fe2000f8e968a */
[----:B------:R-:W1:Y:S02]  /*34f0*/  MUFU.EX2 R238, R238 ;  /* 0x000000ee00ee7308 */ /* 0x000e640000000800 */
[--C-:B------:R-:W-:Y:S01]  /*3500*/  FFMA.FTZ R239, R14, c[0x0][0x23c], -R125.reuse ;  /* 0x00008f000eef7a23 */ /* 0x100fe2000001087d */
[----:B------:R-:W-:Y:S01]  /*3510*/  LOP3.LUT R247, R131, UR20, R118, 0x96, !PT ;  /* 0x0000001483f77c12 */ /* 0x000fe2000f8e9676 */
[----:B------:R-:W-:Y:S01]  /*3520*/  IMAD.WIDE.U32 R118, R241, -0x326172a9, RZ ;  /* 0xcd9e8d57f1767825 */ /* 0x000fe200078e00ff */
[C---:B------:R-:W-:Y:S01]  /*3530*/  LOP3.LUT R243, R246.reuse, 0xffff, RZ, 0xc0, !PT ;  /* 0x0000fffff6f37812 */ /* 0x040fe200078ec0ff */
[----:B------:R-:W-:Y:S01]  /*3540*/  ULDC.U8 UR20, c[0x0][0x2d8] ;  /* 0x0000b60000147ab9 */ /* 0x000fe20000000000 */
[----:B------:R-:W-:Y:S01]  /*3550*/  LOP3.LUT R241, R246, 0xff, RZ, 0xc0, !PT ;  /* 0x000000fff6f17812 */ /* 0x000fe200078ec0ff */
[----:B------:R-:W-:Y:S01]  /*3560*/  FFMA.FTZ R242, R15, c[0x0][0x23c], -R125 ;  /* 0x00008f000ff27a23 */ /* 0x000fe2000001087d */
[----:B------:R-:W-:Y:S01]  /*3570*/  SHF.R.U32.HI R243, RZ, 0x8, R243 ;  /* 0x00000008fff37819 */ /* 0x000fe200000116f3 */
[----:B------:R-:W-:Y:S01]  /*3580*/  IMAD.WIDE.U32 R14, R247, -0x326172a9, RZ ;  /* 0xcd9e8d57f70e7825 */ /* 0x000fe200078e00ff */
[----:B------:R-:W-:Y:S01]  /*3590*/  ISETP.LE.U32.AND P3, PT, R241, UR20, PT ;  /* 0x00000014f1007c0c */ /* 0x000fe2000bf63070 */
[----:B------:R-:W4:Y:S01]  /*35a0*/  MUFU.EX2 R237, R237 ;  /* 0x000000ed00ed7308 */ /* 0x000f220000000800 */
[----:B------:R-:W-:Y:S01]  /*35b0*/  LOP3.LUT R243, R243, 0xffff, RZ, 0xc0, !PT ;  /* 0x0000fffff3f37812 */ /* 0x000fe200078ec0ff */
[--C-:B------:R-:W-:Y:S01]  /*35c0*/  FFMA.FTZ R241, R16, c[0x0][0x23c], -R123.reuse ;  /* 0x00008f0010f17a23 */ /* 0x100fe2000001087b */
[----:B------:R-:W-:Y:S01]  /*35d0*/  LOP3.LUT R247, R15, UR19, R118, 0x96, !PT ;  /* 0x000000130ff77c12 */ /* 0x000fe2000f8e9676 */
[----:B------:R-:W-:Y:S01]  /*35e0*/  UIADD3 UR19, UR23, 0x1715609d, URZ ;  /* 0x1715609d17137890 */ /* 0x000fe2000fffe03f */
[--C-:B---3--:R-:W-:Y:S02]  /*35f0*/  SHF.R.U32.HI R244, RZ, 0x10, R246.reuse ;  /* 0x00000010fff47819 */ /* 0x108fe400000116f6 */
[----:B------:R-:W-:Y:S02]  /*3600*/  ISETP.LE.U32.AND P4, PT, R243, UR20, PT ;  /* 0x00000014f3007c0c */ /* 0x000fe4000bf83070 */
[----:B------:R-:W-:Y:S01]  /*3610*/  LOP3.LUT R244, R244, 0xff, RZ, 0xc0, !PT ;  /* 0x000000fff4f47812 */ /* 0x000fe200078ec0ff */
[----:B------:R-:W3:Y:S01]  /*3620*/  MUFU.EX2 R242, R242 ;  /* 0x000000f200f27308 */ /* 0x000ee20000000800 */
[----:B------:R-:W-:Y:S01]  /*3630*/  LOP3.LUT R243, R247, 0xffff, RZ, 0xc0, !PT ;  /* 0x0000fffff7f37812 */ /* 0x000fe200078ec0ff */
[----:B-1----:R-:W-:Y:S01]  /*3640*/  @!P3 FADD.FTZ R205, -R205, -RZ ;  /* 0x800000ffcdcdb221 */ /* 0x002fe20000010100 */
[----:B------:R-:W-:Y:S01]  /*3650*/  ISETP.LE.U32.AND P0, PT, R244, UR20, PT ;  /* 0x00000014f4007c0c */ /* 0x000fe2000bf03070 */
[----:B------:R-:W-:Y:S01]  /*3660*/  FFMA.FTZ R244, R17, c[0x0][0x23c], -R123 ;  /* 0x00008f0011f47a23 */ /* 0x000fe2000001087b */
[----:B------:R-:W-:Y:S02]  /*3670*/  SHF.R.U32.HI R246, RZ, 0x18, R246 ;  /* 0x00000018fff67819 */ /* 0x000fe400000116f6 */
[----:B------:R-:W-:Y:S02]  /*3680*/  SHF.R.U32.HI R243, RZ, 0x8, R243 ;  /* 0x00000008fff37819 */ /* 0x000fe400000116f3 */
[----:B------:R-:W-:Y:S01]  /*3690*/  LOP3.LUT R249, R247, 0xff, RZ, 0xc0, !PT ;  /* 0x000000fff7f97812 */ /* 0x000fe200078ec0ff */
[----:B--2---:R-:W-:Y:S01]  /*36a0*/  @!P4 FADD.FTZ R232, -R232, -RZ ;  /* 0x800000ffe8e8c221 */ /* 0x004fe20000010100 */
[----:B------:R-:W-:Y:S01]  /*36b0*/  ISETP.LE.U32.AND P6, PT, R246, UR20, PT ;  /* 0x00000014f6007c0c */ /* 0x000fe2000bfc3070 */
[----:B------:R-:W-:Y:S01]  /*36c0*/  MUFU.EX2 R241, R241 ;  /* 0x000000f100f17308 */ /* 0x000fe20000000800 */
[----:B------:R-:W-:Y:S02]  /*36d0*/  LOP3.LUT R246, R243, 0xffff, RZ, 0xc0, !PT ;  /* 0x0000fffff3f67812 */ /* 0x000fe400078ec0ff */
[----:B------:R-:W-:Y:S01]  /*36e0*/  ISETP.LE.U32.AND P3, PT, R249, UR20, PT ;  /* 0x00000014f9007c0c */ /* 0x000fe2000bf63070 */
[----:B------:R-:W-:Y:S01]  /*36f0*/  @!P0 FADD.FTZ R221, -R221, -RZ ;  /* 0x800000ffdddd8221 */ /* 0x000fe20000010100 */
[----:B------:R-:W-:Y:S01]  /*3700*/  ISETP.LE.U32.AND P4, PT, R246, UR20, PT ;  /* 0x00000014f6007c0c */ /* 0x000fe2000bf83070 */
[----:B------:R-:W-:Y:S01]  /*3710*/  FFMA.FTZ R246, R19, c[0x0][0x23c], -R122 ;  /* 0x00008f0013f67a23 */ /* 0x000fe2000001087a */
[----:B------:R-:W-:Y:S02]  /*3720*/  @P1 IADD3 R249, R245, 0x11, RZ ;  /* 0x00000011f5f91810 */ /* 0x000fe40007ffe0ff */
[----:B------:R-:W-:Y:S01]  /*3730*/  SHF.R.U32.HI R251, RZ, 0x10, R247 ;  /* 0x00000010fffb7819 */ /* 0x000fe200000116f7 */
[----:B------:R1:W-:Y:S01]  /*3740*/  MUFU.EX2 R243, R252 ;  /* 0x000000fc00f37308 */ /* 0x0003e20000000800 */
[-C--:B------:R-:W-:Y:S01]  /*3750*/  @P1 ISETP.GE.AND P0, PT, R249, R216.reuse, PT ;  /* 0x000000d8f900120c */ /* 0x080fe20003f06270 */
[----:B----4-:R-:W-:Y:S01]  /*3760*/  @!P6 FADD.FTZ R234, -R234, -RZ ;  /* 0x800000ffeaeae221 */ /* 0x010fe20000010100 */
[----:B------:R-:W-:Y:S02]  /*3770*/  @P1 IADD3 R249, R245, 0x18, RZ ;  /* 0x00000018f5f91810 */ /* 0x000fe40007ffe0ff */
[----:B------:R-:W-:Y:S01]  /*3780*/  @P1 FSEL R21, R21, -INF , !P0 ;  /* 0xff80000015151808 */ /* 0x000fe20004000000 */
[----:B------:R-:W-:Y:S01]  /*3790*/  @!P3 FADD.FTZ R233, -R233, -RZ ;  /* 0x800000ffe9e9b221 */ /* 0x000fe20000010100 */
[----:B------:R-:W-:Y:S01]  /*37a0*/  @P1 IADD3 R245, R245, 0x19, RZ ;  /* 0x00000019f5f51810 */ /* 0x000fe20007ffe0ff */
[----:B------:R-:W-:Y:S01]  /*37b0*/  @!P4 FADD.FTZ R236, -R236, -RZ ;  /* 0x800000ffececc221 */ /* 0x000fe20000010100 */
[----:B------:R-:W-:Y:S01]  /*37c0*/  @P1 FSEL R23, R23, -INF , !P0 ;  /* 0xff80000017171808 */ /* 0x000fe20004000000 */
[--C-:B------:R-:W-:Y:S01]  /*37d0*/  FFMA.FTZ R17, R21, c[0x0][0x23c], -R123.reuse ;  /* 0x00008f0015117a23 */ /* 0x100fe2000001087b */
[-C--:B------:R-:W-:Y:S01]  /*37e0*/  @P1 ISETP.GE.AND P3, PT, R249, R216.reuse, PT ;  /* 0x000000d8f900120c */ /* 0x080fe20003f66270 */
[----:B------:R-:W-:Y:S01]  /*37f0*/  FFMA.FTZ R249, R20, c[0x0][0x23c], -R123 ;  /* 0x00008f0014f97a23 */ /* 0x000fe2000001087b */
[----:B------:R-:W-:Y:S01]  /*3800*/  @P1 FSEL R25, R25, -INF , !P0 ;  /* 0xff80000019191808 */ /* 0x000fe20004000000 */
[----:B------:R-:W-:Y:S01]  /*3810*/  MUFU.EX2 R244, R244 ;  /* 0x000000f400f47308 */ /* 0x000fe20000000800 */
[----:B------:R-:W-:Y:S02]  /*3820*/  @P1 ISETP.GE.AND P4, PT, R245, R216, PT ;  /* 0x000000d8f500120c */ /* 0x000fe40003f86270 */
[----:B------:R-:W-:Y:S01]  /*3830*/  @P1 FSEL R27, R27, -INF , !P0 ;  /* 0xff8000001b1b1808 */ /* 0x000fe20004000000 */
[----:B------:R-:W-:Y:S01]  /*3840*/  FFMA.FTZ R25, R25, c[0x0][0x23c], -R133 ;  /* 0x00008f0019197a23 */ /* 0x000fe20000010885 */
[----:B------:R-:W-:Y:S02]  /*3850*/  LOP3.LUT R251, R251, 0xff, RZ, 0xc0, !PT ;  /* 0x000000fffbfb7812 */ /* 0x000fe400078ec0ff */
[----:B------:R-:W-:Y:S01]  /*3860*/  LOP3.LUT R21, R14, 0xff, RZ, 0xc0, !PT ;  /* 0x000000ff0e157812 */ /* 0x000fe200078ec0ff */
[----:B------:R-:W-:Y:S01]  /*3870*/  FFMA.FTZ R27, R27, c[0x0][0x23c], -R125 ;  /* 0x00008f001b1b7a23 */ /* 0x000fe2000001087d */
[----:B------:R-:W-:Y:S01]  /*3880*/  ISETP.LE.U32.AND P6, PT, R251, UR20, PT ;  /* 0x00000014fb007c0c */ /* 0x000fe2000bfc3070 */
[----:B------:R2:W-:Y:S01]  /*3890*/  MUFU.EX2 R245, R249 ;  /* 0x000000f900f57308 */ /* 0x0005e20000000800 */
[----:B------:R-:W-:Y:S01]  /*38a0*/  @P1 FSEL R28, R28, -INF , !P3 ;  /* 0xff8000001c1c1808 */ /* 0x000fe20005800000 */
[----:B-1----:R1:W4:Y:S01]  /*38b0*/  LDG.E R252, [R126.64+0xa0] ;  /* 0x0000a0187efc7981 */ /* 0x002322000c1e1900 */
[----:B------:R-:W-:Y:S02]  /*38c0*/  LOP3.LUT R251, R139, UR19, R248, 0x96, !PT ;  /* 0x000000138bfb7c12 */ /* 0x000fe4000f8e96f8 */
[----:B------:R-:W-:Y:S01]  /*38d0*/  @P1 FSEL R32, R32, -INF , !P3 ;  /* 0xff80000020201808 */ /* 0x000fe20005800000 */
[----:B------:R-:W-:Y:S01]  /*38e0*/  FFMA.FTZ R131, R28, c[0x0][0x23c], -R133 ;  /* 0x00008f001c837a23 */ /* 0x000fe20000010885 */
[----:B------:R-:W-:Y:S01]  /*38f0*/  SHF.R.U32.HI R248, RZ, 0x18, R247 ;  /* 0x00000018fff87819 */ /* 0x000fe200000116f7 */
[----:B------:R-:W-:Y:S01]  /*3900*/  IMAD.WIDE.U32 R138, R251, -0x2daee0ad, RZ ;  /* 0xd2511f53fb8a7825 */ /* 0x000fe200078e00ff */
[----:B------:R-:W-:Y:S01]  /*3910*/  @P1 FSEL R30, R30, -INF , !P3 ;  /* 0xff8000001e1e1808 */ /* 0x000fe20005800000 */
[----:B------:R-:W1:Y:S01]  /*3920*/  MUFU.EX2 R239, R239 ;  /* 0x000000ef00ef7308 */ /* 0x000e620000000800 */
[----:B------:R-:W-:Y:S01]  /*3930*/  LOP3.LUT R247, R119, UR19, R250, 0x96, !PT ;  /* 0x0000001377f77c12 */ /* 0x000fe2000f8e96fa */
[----:B------:R-:W-:Y:S01]  /*3940*/  @!P6 FADD.FTZ R235, -R235, -RZ ;  /* 0x800000ffebebe221 */ /* 0x000fe20000010100 */
[----:B------:R-:W-:Y:S01]  /*3950*/  ISETP.LE.U32.AND P6, PT, R248, UR20, PT ;  /* 0x00000014f8007c0c */ /* 0x000fe2000bfc3070 */
[----:B------:R1:W4:Y:S01]  /*3960*/  LDG.E R250, [R126.64] ;  /* 0x000000187efa7981 */ /* 0x000322000c1e1900 */
[----:B------:R-:W-:Y:S01]  /*3970*/  @P1 FSEL R34, R34, -INF , !P3 ;  /* 0xff80000022221808 */ /* 0x000fe20005800000 */
[----:B------:R-:W-:Y:S01]  /*3980*/  IMAD.WIDE.U32 R18, R247, -0x2daee0ad, RZ ;  /* 0xd2511f53f7127825 */ /* 0x000fe200078e00ff */
[----:B------:R-:W-:Y:S01]  /*3990*/  @P1 FSEL R33, R33, -INF , !P4 ;  /* 0xff80000021211808 */ /* 0x000fe20006000000 */
[----:B------:R1:W4:Y:S01]  /*39a0*/  LDG.E R247, [R126.64+0x80] ;  /* 0x000080187ef77981 */ /* 0x000322000c1e1900 */
[----:B------:R-:W-:Y:S01]  /*39b0*/  @P1 FSEL R29, R29, -INF , !P4 ;  /* 0xff8000001d1d1808 */ /* 0x000fe20006000000 */
[----:B------:R1:W-:Y:S01]  /*39c0*/  MUFU.EX2 R248, R17 ;  /* 0x0000001100f87308 */ /* 0x0003e20000000800 */
[----:B------:R-:W-:Y:S01]  /*39d0*/  @P1 FSEL R31, R31, -INF , !P4 ;  /* 0xff8000001f1f1808 */ /* 0x000fe20006000000 */
[--C-:B------:R-:W-:Y:S01]  /*39e0*/  FFMA.FTZ R251, R22, c[0x0][0x23c], -R122.reuse ;  /* 0x00008f0016fb7a23 */ /* 0x100fe2000001087a */
[----:B------:R-:W-:Y:S01]  /*39f0*/  @P1 FSEL R35, R35, -INF , !P4 ;  /* 0xff80000023231808 */ /* 0x000fe20006000000 */
[----:B--2---:R2:W4:Y:S01]  /*3a00*/  LDG.E R249, [R126.64+0x20] ;  /* 0x000020187ef97981 */ /* 0x004522000c1e1900 */
[--C-:B------:R-:W-:Y:S01]  /*3a10*/  FFMA.FTZ R22, R23, c[0x0][0x23c], -R122.reuse ;  /* 0x00008f0017167a23 */ /* 0x100fe2000001087a */
[----:B------:R-:W-:Y:S01]  /*3a20*/  UIADD3 UR19, UR22, 0x646e171e, URZ ;  /* 0x646e171e16137890 */ /* 0x000fe2000fffe03f */
[----:B------:R-:W-:Y:S01]  /*3a30*/  @!P6 FADD.FTZ R238, -R238, -RZ ;  /* 0x800000ffeeeee221 */ /* 0x000fe20000010100 */
[----:B------:R-:W-:Y:S01]  /*3a40*/  ISETP.LE.U32.AND P6, PT, R21, UR20, PT ;  /* 0x0000001415007c0c */ /* 0x000fe2000bfc3070 */
[--C-:B------:R-:W-:Y:S01]  /*3a50*/  FFMA.FTZ R34, R34, c[0x0][0x23c], -R122.reuse ;  /* 0x00008f0022227a23 */ /* 0x100fe2000001087a */
[----:B------:R-:W-:Y:S01]  /*3a60*/  LOP3.LUT R21, R10, 0xffff, RZ, 0xc0, !PT ;  /* 0x0000ffff0a157812 */ /* 0x000fe200078ec0ff */
[----:B------:R-:W-:Y:S01]  /*3a70*/  FFMA.FTZ R122, R35, c[0x0][0x23c], -R122 ;  /* 0x00008f00237a7a23 */ /* 0x000fe2000001087a */
[----:B------:R-:W-:Y:S01]  /*3a80*/  LOP3.LUT R13, R139, UR19, R134, 0x96, !PT ;  /* 0x000000138b0d7c12 */ /* 0x000fe2000f8e9686 */
[----:B------:R-:W-:Y:S01]  /*3a90*/  MUFU.EX2 R137, R34 ;  /* 0x0000002200897308 */ /* 0x000fe20000000800 */
[----:B------:R-:W-:Y:S01]  /*3aa0*/  LOP3.LUT R9, R19, UR19, R130, 0x96, !PT ;  /* 0x0000001313097c12 */ /* 0x000fe2000f8e9682 */
[--C-:B------:R-:W-:Y:S01]  /*3ab0*/  FFMA.FTZ R30, R30, c[0x0][0x23c], -R125.reuse ;  /* 0x00008f001e1e7a23 */ /* 0x100fe2000001087d */
[----:B------:R-:W-:Y:S01]  /*3ac0*/  SHF.R.U32.HI R11, RZ, 0x10, R138 ;  /* 0x00000010ff0b7819 */ /* 0x000fe2000001168a */
[----:B------:R-:W-:Y:S01]  /*3ad0*/  FFMA.FTZ R125, R31, c[0x0][0x23c], -R125 ;  /* 0x00008f001f7d7a23 */ /* 0x000fe2000001087d */
[----:B------:R-:W-:Y:S02]  /*3ae0*/  LOP3.LUT R23, R9, 0xff, RZ, 0xc0, !PT ;  /* 0x000000ff09177812 */ /* 0x000fe400078ec0ff */
[----:B------:R-:W-:Y:S01]  /*3af0*/  LOP3.LUT R11, R11, 0xff, RZ, 0xc0, !PT ;  /* 0x000000ff0b0b7812 */ /* 0x000fe200078ec0ff */
[----:B------:R-:W-:Y:S02]  /*3b00*/  @!P6 FADD.FTZ R237, -R237, -RZ ;  /* 0x800000ffedede221 */ /* 0x000fe40000010100 */
[----:B------:R-:W-:Y:S01]  /*3b10*/  MUFU.EX2 R185, R122 ;  /* 0x0000007a00b97308 */ /* 0x000fe20000000800 */
[----:B-1----:R-:W-:Y:S02]  /*3b20*/  LOP3.LUT R17, R14, 0xffff, RZ, 0xc0, !PT ;  /* 0x0000ffff0e117812 */ /* 0x002fe400078ec0ff */
[--C-:B------:R-:W-:Y:S02]  /*3b30*/  SHF.R.U32.HI R15, RZ, 0x18, R14.reuse ;  /* 0x00000018ff0f7819 */ /* 0x100fe4000001160e */
[----:B------:R-:W-:Y:S01]  /*3b40*/  SHF.R.U32.HI R17, RZ, 0x8, R17 ;  /* 0x00000008ff117819 */ /* 0x000fe20000011611 */
[--C-:B--2---:R-:W-:Y:S01]  /*3b50*/  FFMA.FTZ R127, R24, c[0x0][0x23c], -R133.reuse ;  /* 0x00008f00187f7a23 */ /* 0x104fe20000010885 */
[----:B------:R-:W-:Y:S01]  /*3b60*/  ISETP.LE.U32.AND P5, PT, R15, UR20, PT ;  /* 0x000000140f007c0c */ /* 0x000fe2000bfa3070 */
[----:B------:R-:W-:Y:S01]  /*3b70*/  FFMA.FTZ R133, R29, c[0x0][0x23c], -R133 ;  /* 0x00008f001d857a23 */ /* 0x000fe20000010885 */
[----:B------:R-:W-:Y:S01]  /*3b80*/  LOP3.LUT R17, R17, 0xffff, RZ, 0xc0, !PT ;  /* 0x0000ffff11117812 */ /* 0x000fe200078ec0ff */
[----:B------:R1:W-:Y:S01]  /*3b90*/  MUFU.EX2 R126, R22 ;  /* 0x00000016007e7308 */ /* 0x0003e20000000800 */
[----:B------:R-:W-:Y:S02]  /*3ba0*/  SHF.R.U32.HI R14, RZ, 0x10, R14 ;  /* 0x00000010ff0e7819 */ /* 0x000fe4000001160e */
[----:B------:R-:W-:Y:S02]  /*3bb0*/  ISETP.LE.U32.AND P0, PT, R17, UR20, PT ;  /* 0x0000001411007c0c */ /* 0x000fe4000bf03070 */
[----:B------:R-:W-:Y:S02]  /*3bc0*/  LOP3.LUT R14, R14, 0xff, RZ, 0xc0, !PT ;  /* 0x000000ff0e0e7812 */ /* 0x000fe400078ec0ff */
[----:B------:R-:W-:Y:S02]  /*3bd0*/  LOP3.LUT R15, R138, 0xffff, RZ, 0xc0, !PT ;  /* 0x0000ffff8a0f7812 */ /* 0x000fe400078ec0ff */
[----:B------:R-:W-:Y:S01]  /*3be0*/  ISETP.LE.U32.AND P6, PT, R14, UR20, PT ;  /* 0x000000140e007c0c */ /* 0x000fe2000bfc3070 */
[----:B---3--:R-:W-:Y:S01]  /*3bf0*/  @!P5 FADD.FTZ R242, -R242, -RZ ;  /* 0x800000fff2f2d221 */ /* 0x008fe20000010100 */
[----:B------:R-:W2:Y:S01]  /*3c00*/  MUFU.EX2 R246, R246 ;  /* 0x000000f600f67308 */ /* 0x000ea20000000800 */
[----:B------:R-:W-:Y:S02]  /*3c10*/  SHF.R.U32.HI R15, RZ, 0x8, R15 ;  /* 0x00000008ff0f7819 */ /* 0x000fe4000001160f */
[----:B------:R-:W-:Y:S02]  /*3c20*/  SHF.R.U32.HI R17, RZ, 0x18, R138 ;  /* 0x00000018ff117819 */ /* 0x000fe4000001168a */
[----:B------:R-:W-:Y:S01]  /*3c30*/  @!P0 FADD.FTZ R240, -R240, -RZ ;  /* 0x800000fff0f08221 */ /* 0x000fe20000010100 */
[----:B------:R-:W-:Y:S02]  /*3c40*/  LOP3.LUT R15, R15, 0xffff, RZ, 0xc0, !PT ;  /* 0x0000ffff0f0f7812 */ /* 0x000fe400078ec0ff */
[----:B------:R-:W-:Y:S02]  /*3c50*/  LOP3.LUT R14, R138, 0xff, RZ, 0xc0, !PT ;  /* 0x000000ff8a0e7812 */ /* 0x000fe400078ec0ff */
[----:B------:R-:W-:Y:S01]  /*3c60*/  MUFU.EX2 R251, R251 ;  /* 0x000000fb00fb7308 */ /* 0x000fe20000000800 */
[----:B------:R-:W-:Y:S01]  /*3c70*/  @!P6 FADD.FTZ R239, -R239, -RZ ;  /* 0x800000ffefefe221 */ /* 0x000fe20000010100 */
[----:B-1----:R-:W-:Y:S04]  /*3c80*/  LOP3.LUT R22, R10, 0xff, RZ, 0xc0, !PT ;  /* 0x000000ff0a167812 */ /* 0x002fe800078ec0ff */
[----:B------:R-:W-:Y:S02]  /*3c90*/  ISETP.LE.U32.AND P0, PT, R22, UR20, PT ;  /* 0x0000001416007c0c */ /* 0x000fe4000bf03070 */
[----:B------:R-:W-:Y:S02]  /*3ca0*/  SHF.R.U32.HI R22, RZ, 0x8, R21 ;  /* 0x00000008ff167819 */ /* 0x000fe40000011615 */
[----:B------:R-:W-:Y:S01]  /*3cb0*/  MUFU.EX2 R130, R25 ;  /* 0x0000001900827308 */ /* 0x000fe20000000800 */
[--C-:B------:R-:W-:Y:S02]  /*3cc0*/  SHF.R.U32.HI R21, RZ, 0x18, R10.reuse ;  /* 0x00000018ff157819 */ /* 0x100fe4000001160a */
[----:B------:R-:W-:Y:S02]  /*3cd0*/  LOP3.LUT R22, R22, 0xffff, RZ, 0xc0, !PT ;  /* 0x0000ffff16167812 */ /* 0x000fe400078ec0ff */
[----:B------:R-:W-:Y:S02]  /*3ce0*/  SHF.R.U32.HI R10, RZ, 0x10, R10 ;  /* 0x00000010ff0a7819 */ /* 0x000fe4000001160a */
[----:B------:R-:W-:Y:S02]  /*3cf0*/  ISETP.LE.U32.AND P5, PT, R22, UR20, PT ;  /* 0x0000001416007c0c */ /* 0x000fe4000bfa3070 */
[----:B------:R-:W-:Y:S01]  /*3d00*/  LOP3.LUT R10, R10, 0xff, RZ, 0xc0, !PT ;  /* 0x000000ff0a0a7812 */ /* 0x000fe200078ec0ff */
[----:B------:R-:W-:Y:S01]  /*3d10*/  @!P0 FADD.FTZ R241, -R241, -RZ ;  /* 0x800000fff1f18221 */ /* 0x000fe20000010100 */
[----:B------:R-:W-:Y:S01]  /*3d20*/  LOP3.LUT R22, R13, 0xff, RZ, 0xc0, !PT ;  /* 0x000000ff0d167812 */ /* 0x000fe200078ec0ff */
[----:B------:R-:W1:Y:S01]  /*3d30*/  MUFU.EX2 R127, R127 ;  /* 0x0000007f007f7308 */ /* 0x000e620000000800 */
[----:B------:R-:W-:Y:S02]  /*3d40*/  ISETP.LE.U32.AND P0, PT, R10, UR20, PT ;  /* 0x000000140a007c0c */ /* 0x000fe4000bf03070 */
[----:B------:R-:W-:Y:S02]  /*3d50*/  ISETP.LE.U32.AND P6, PT, R21, UR20, PT ;  /* 0x0000001415007c0c */ /* 0x000fe4000bfc3070 */
[C---:B------:R-:W-:Y:S02]  /*3d60*/  LOP3.LUT R21, R18.reuse, 0xff, RZ, 0xc0, !PT ;  /* 0x000000ff12157812 */ /* 0x040fe400078ec0ff */
[----:B------:R-:W-:Y:S01]  /*3d70*/  LOP3.LUT R10, R18, 0xffff, RZ, 0xc0, !PT ;  /* 0x0000ffff120a7812 */ /* 0x000fe200078ec0ff */
[----:B------:R-:W-:Y:S01]  /*3d80*/  @!P5 FADD.FTZ R244, -R244, -RZ ;  /* 0x800000fff4f4d221 */ /* 0x000fe20000010100 */
[----:B------:R-:W-:Y:S01]  /*3d90*/  ISETP.LE.U32.AND P5, PT, R22, UR20, PT ;  /* 0x0000001416007c0c */ /* 0x000fe2000bfa3070 */
[----:B------:R-:W-:Y:S01]  /*3da0*/  MUFU.EX2 R134, R27 ;  /* 0x0000001b00867308 */ /* 0x000fe20000000800 */
[--C-:B------:R-:W-:Y:S02]  /*3db0*/  SHF.R.U32.HI R22, RZ, 0x18, R13.reuse ;  /* 0x00000018ff167819 */ /* 0x100fe4000001160d */
[----:B------:R-:W-:Y:S01]  /*3dc0*/  F2FP.RELU.PACK_AB R26, R244, R241 ;  /* 0x000000f1f41a723e */ /* 0x000fe200000008ff */
[----:B------:R-:W-:Y:S01]  /*3dd0*/  @!P0 FADD.FTZ R243, -R243, -RZ ;  /* 0x800000fff3f38221 */ /* 0x000fe20000010100 */
[----:B------:R-:W-:Y:S01]  /*3de0*/  ISETP.LE.U32.AND P0, PT, R22, UR20, PT ;  /* 0x0000001416007c0c */ /* 0x000fe2000bf03070 */
[----:B--2---:R-:W-:Y:S01]  /*3df0*/  @!P6 FADD.FTZ R246, -R246, -RZ ;  /* 0x800000fff6f6e221 */ /* 0x004fe20000010100 */
[----:B------:R-:W-:Y:S02]  /*3e00*/  LOP3.LUT R22, R13, 0xffff, RZ, 0xc0, !PT ;  /* 0x0000ffff0d167812 */ /* 0x000fe400078ec0ff */
[----:B------:R-:W-:Y:S01]  /*3e10*/  SHF.R.U32.HI R13, RZ, 0x10, R13 ;  /* 0x00000010ff0d7819 */ /* 0x000fe2000001160d */
[----:B------:R-:W-:Y:S01]  /*3e20*/  MUFU.EX2 R138, R133 ;  /* 0x00000085008a7308 */ /* 0x000fe20000000800 */
[----:B------:R-:W-:Y:S01]  /*3e30*/  SHF.R.U32.HI R22, RZ, 0x8, R22 ;  /* 0x00000008ff167819 */ /* 0x000fe20000011616 */
[----:B------:R-:W-:Y:S01]  /*3e40*/  @!P5 FADD.FTZ R245, -R245, -RZ ;  /* 0x800000fff5f5d221 */ /* 0x000fe20000010100 */
[----:B------:R-:W-:Y:S02]  /*3e50*/  LOP3.LUT R13, R13, 0xff, RZ, 0xc0, !PT ;  /* 0x000000ff0d0d7812 */ /* 0x000fe400078ec0ff */
[----:B------:R-:W-:Y:S02]  /*3e60*/  LOP3.LUT R22, R22, 0xffff, RZ, 0xc0, !PT ;  /* 0x0000ffff16167812 */ /* 0x000fe400078ec0ff */
[----:B------:R-:W-:Y:S01]  /*3e70*/  ISETP.LE.U32.AND P6, PT, R23, UR20, PT ;  /* 0x0000001417007c0c */ /* 0x000fe2000bfc3070 */
[--C-:B------:R-:W-:Y:S01]  /*3e80*/  FFMA.FTZ R23, R32, c[0x0][0x23c], -R123.reuse ;  /* 0x00008f0020177a23 */ /* 0x100fe2000001087b */
[----:B------:R-:W-:Y:S01]  /*3e90*/  ISETP.LE.U32.AND P3, PT, R22, UR20, PT ;  /* 0x0000001416007c0c */ /* 0x000fe2000bf63070 */
[----:B------:R-:W-:Y:S01]  /*3ea0*/  FFMA.FTZ R123, R33, c[0x0][0x23c], -R123 ;  /* 0x00008f00217b7a23 */ /* 0x000fe2000001087b */
[----:B------:R-:W-:Y:S01]  /*3eb0*/  LOP3.LUT R22, R9, 0xffff, RZ, 0xc0, !PT ;  /* 0x0000ffff09167812 */ /* 0x000fe200078ec0ff */
[----:B------:R-:W-:Y:S01]  /*3ec0*/  MUFU.EX2 R133, R23 ;  /* 0x0000001700857308 */ /* 0x000fe20000000800 */
[----:B------:R-:W-:Y:S01]  /*3ed0*/  ISETP.LE.U32.AND P4, PT, R13, UR20, PT ;  /* 0x000000140d007c0c */ /* 0x000fe2000bf83070 */
[----:B------:R-:W-:Y:S01]  /*3ee0*/  @!P0 FADD.FTZ R126, -R126, -RZ ;  /* 0x800000ff7e7e8221 */ /* 0x000fe20000010100 */
[----:B------:R-:W-:Y:S02]  /*3ef0*/  SHF.R.U32.HI R22, RZ, 0x8, R22 ;  /* 0x00000008ff167819 */ /* 0x000fe40000011616 */
[--C-:B------:R-:W-:Y:S02]  /*3f00*/  SHF.R.U32.HI R13, RZ, 0x18, R9.reuse ;  /* 0x00000018ff0d7819 */ /* 0x100fe40000011609 */
[----:B------:R-:W-:Y:S01]  /*3f10*/  LOP3.LUT R22, R22, 0xffff, RZ, 0xc0, !PT ;  /* 0x0000ffff16167812 */ /* 0x000fe200078ec0ff */
[----:B-1----:R-:W-:Y:S01]  /*3f20*/  @!P6 FADD.FTZ R127, -R127, -RZ ;  /* 0x800000ff7f7fe221 */ /* 0x002fe20000010100 */
[----:B------:R-:W-:Y:S01]  /*3f30*/  SHF.R.U32.HI R9, RZ, 0x10, R9 ;  /* 0x00000010ff097819 */ /* 0x000fe20000011609 */
[----:B------:R-:W-:Y:S01]  /*3f40*/  @!P3 FADD.FTZ R248, -R248, -RZ ;  /* 0x800000fff8f8b221 */ /* 0x000fe20000010100 */
[----:B------:R-:W-:Y:S01]  /*3f50*/  ISETP.LE.U32.AND P3, PT, R22, UR20, PT ;  /* 0x0000001416007c0c */ /* 0x000fe2000bf63070 */
[----:B------:R-:W1:Y:S01]  /*3f60*/  MUFU.EX2 R135, R123 ;  /* 0x0000007b00877308 */ /* 0x000e620000000800 */
[----:B------:R-:W-:Y:S01]  /*3f70*/  LOP3.LUT R9, R9, 0xff, RZ, 0xc0, !PT ;  /* 0x000000ff09097812 */ /* 0x000fe200078ec0ff */
[----:B------:R-:W-:Y:S01]  /*3f80*/  @!P4 FADD.FTZ R251, -R251, -RZ ;  /* 0x800000fffbfbc221 */ /* 0x000fe20000010100 */
[----:B------:R-:W-:Y:S02]  /*3f90*/  ISETP.LE.U32.AND P6, PT, R17, UR20, PT ;  /* 0x0000001411007c0c */ /* 0x000fe4000bfc3070 */
[----:B------:R-:W-:Y:S02]  /*3fa0*/  ISETP.LE.U32.AND P4, PT, R9, UR20, PT ;  /* 0x0000001409007c0c */ /* 0x000fe4000bf83070 */
[----:B------:R-:W-:Y:S02]  /*3fb0*/  F2FP.RELU.PACK_AB R9, R232, R205 ;  /* 0x000000cde809723e */ /* 0x000fe400000008ff */
[----:B------:R-:W-:Y:S01]  /*3fc0*/  F2FP.RELU.PACK_AB R17, R234, R221 ;  /* 0x000000ddea11723e */ /* 0x000fe200000008ff */
[----:B------:R-:W2:Y:S01]  /*3fd0*/  MUFU.EX2 R139, R30 ;  /* 0x0000001e008b7308 */ /* 0x000ea20000000800 */
[--C-:B------:R-:W-:Y:S01]  /*3fe0*/  SHF.R.U32.HI R19, RZ, 0x18, R18.reuse ;  /* 0x00000018ff137819 */ /* 0x100fe20000011612 */
[----:B------:R-:W-:Y:S01]  /*3ff0*/  @!P3 FADD.FTZ R130, -R130, -RZ ;  /* 0x800000ff8282b221 */ /* 0x000fe20000010100 */
[----:B------:R-:W-:Y:S01]  /*4000*/  ISETP.LE.U32.AND P3, PT, R15, UR20, PT ;  /* 0x000000140f007c0c */ /* 0x000fe2000bf63070 */
[----:B------:R3:W-:Y:S01]  /*4010*/  STS [R196+0xe000], R9 ;  /* 0x00e00009c4007388 */ /* 0x0007e20000000800 */
[----:B------:R-:W-:Y:S01]  /*4020*/  ISETP.LE.U32.AND P0, PT, R14, UR20, PT ;  /* 0x000000140e007c0c */ /* 0x000fe2000bf03070 */
[----:B------:R-:W-:Y:S01]  /*4030*/  @!P6 FADD.FTZ R185, -R185, -RZ ;  /* 0x800000ffb9b9e221 */ /* 0x000fe20000010100 */
[----:B------:R-:W-:Y:S01]  /*4040*/  F2FP.RELU.PACK_AB R14, R246, R243 ;  /* 0x000000f3f60e723e */ /* 0x000fe200000008ff */
[----:B------:R-:W-:Y:S01]  /*4050*/  STS [R196+0xe400], R17 ;  /* 0x00e40011c4007388 */ /* 0x000fe20000000800 */
[----:B------:R-:W-:Y:S01]  /*4060*/  SHF.R.U32.HI R18, RZ, 0x10, R18 ;  /* 0x00000010ff127819 */ /* 0x000fe20000011612 */
[----:B------:R-:W-:Y:S01]  /*4070*/  @!P4 FADD.FTZ R129, -R129, -RZ ;  /* 0x800000ff8181c221 */ /* 0x000fe20000010100 */
[----:B------:R-:W-:Y:S01]  /*4080*/  F2FP.RELU.PACK_AB R15, R236, R233 ;  /* 0x000000e9ec0f723e */ /* 0x000fe200000008ff */
[----:B------:R-:W-:Y:S01]  /*4090*/  STS [R201+0xe000], R26 ;  /* 0x00e0001ac9007388 */ /* 0x000fe20000000800 */
[----:B------:R-:W-:Y:S01]  /*40a0*/  ISETP.LE.U32.AND P5, PT, R13, UR20, PT ;  /* 0x000000140d007c0c */ /* 0x000fe2000bfa3070 */
[----:B------:R3:W3:Y:S01]  /*40b0*/  MUFU.EX2 R128, R125 ;  /* 0x0000007d00807308 */ /* 0x0006e20000000800 */
[----:B------:R-:W-:Y:S01]  /*40c0*/  F2FP.RELU.PACK_AB R13, R238, R235 ;  /* 0x000000ebee0d723e */ /* 0x000fe200000008ff */
[----:B------:R3:W-:Y:S01]  /*40d0*/  STS [R201+0xe400], R14 ;  /* 0x00e4000ec9007388 */ /* 0x0007e20000000800 */
[----:B------:R-:W-:Y:S01]  /*40e0*/  LOP3.LUT R18, R18, 0xff, RZ, 0xc0, !PT ;  /* 0x000000ff12127812 */ /* 0x000fe200078ec0ff */
[----:B-1----:R-:W-:Y:S01]  /*40f0*/  @!P3 FADD.FTZ R135, -R135, -RZ ;  /* 0x800000ff8787b221 */ /* 0x002fe20000010100 */
[----:B------:R-:W-:Y:S01]  /*4100*/  ISETP.LE.U32.AND P4, PT, R11, UR20, PT ;  /* 0x000000140b007c0c */ /* 0x000fe2000bf83070 */
[----:B------:R-:W-:Y:S01]  /*4110*/  STS [R196+0xf000], R15 ;  /* 0x00f0000fc4007388 */ /* 0x000fe20000000800 */
[----:B------:R-:W-:Y:S01]  /*4120*/  F2FP.RELU.PACK_AB R22, R240, R237 ;  /* 0x000000edf016723e */ /* 0x000fe200000008ff */
[----:B------:R-:W-:Y:S01]  /*4130*/  @!P0 FADD.FTZ R133, -R133, -RZ ;  /* 0x800000ff85858221 */ /* 0x000fe20000010100 */
[----:B------:R-:W-:Y:S01]  /*4140*/  ISETP.LE.U32.AND P3, PT, R18, UR20, PT ;  /* 0x0000001412007c0c */ /* 0x000fe2000bf63070 */
[----:B------:R-:W-:Y:S01]  /*4150*/  STS [R196+0xf400], R13 ;  /* 0x00f4000dc4007388 */ /* 0x000fe20000000800 */
[----:B------:R-:W-:Y:S01]  /*4160*/  F2FP.RELU.PACK_AB R18, R242, R239 ;  /* 0x000000eff212723e */ /* 0x000fe200000008ff */
[----:B------:R-:W1:Y:S01]  /*4170*/  MUFU.EX2 R131, R131 ;  /* 0x0000008300837308 */ /* 0x000e620000000800 */
[----:B------:R-:W-:Y:S01]  /*4180*/  SHF.R.U32.HI R10, RZ, 0x8, R10 ;  /* 0x00000008ff0a7819 */ /* 0x000fe2000001160a */
[----:B------:R1:W-:Y:S01]  /*4190*/  STS [R201+0xf000], R22 ;  /* 0x00f00016c9007388 */ /* 0x0003e20000000800 */
[----:B------:R-:W-:Y:S01]  /*41a0*/  @!P5 FADD.FTZ R134, -R134, -RZ ;  /* 0x800000ff8686d221 */ /* 0x000fe20000010100 */
[----:B------:R-:W-:Y:S02]  /*41b0*/  ISETP.LE.U32.AND P5, PT, R21, UR20, PT ;  /* 0x0000001415007c0c */ /* 0x000fe4000bfa3070 */
[----:B------:R1:W-:Y:S01]  /*41c0*/  STS [R201+0xf400], R18 ;  /* 0x00f40012c9007388 */ /* 0x0003e20000000800 */
[----:B------:R-:W-:Y:S01]  /*41d0*/  LOP3.LUT R10, R10, 0xffff, RZ, 0xc0, !PT ;  /* 0x0000ffff0a0a7812 */ /* 0x000fe200078ec0ff */
[----:B------:R-:W-:Y:S01]  /*41e0*/  @!P4 FADD.FTZ R137, -R137, -RZ ;  /* 0x800000ff8989c221 */ /* 0x000fe20000010100 */
[----:B------:R-:W-:Y:S01]  /*41f0*/  ISETP.LE.U32.AND P0, PT, R19, UR20, PT ;  /* 0x0000001413007c0c */ /* 0x000fe2000bf03070 */
[----:B--2---:R-:W-:Y:S01]  /*4200*/  @!P3 FADD.FTZ R139, -R139, -RZ ;  /* 0x800000ff8b8bb221 */ /* 0x004fe20000010100 */
[----:B------:R-:W-:Y:S01]  /*4210*/  ISETP.LE.U32.AND P4, PT, R10, UR20, PT ;  /* 0x000000140a007c0c */ /* 0x000fe2000bf83070 */
[----:B---3--:R-:W-:Y:S01]  /*4220*/  IMAD.IADD R125, R0, 0x1, R183 ;  /* 0x00000001007d7824 */ /* 0x008fe200078e02b7 */
[----:B------:R-:W-:Y:S02]  /*4230*/  F2FP.RELU.PACK_AB R11, R248, R245 ;  /* 0x000000f5f80b723e */ /* 0x000fe400000008ff */
[----:B------:R-:W-:Y:S02]  /*4240*/  F2FP.RELU.PACK_AB R9, R126, R251 ;  /* 0x000000fb7e09723e */ /* 0x000fe400000008ff */
[----:B------:R-:W-:Y:S01]  /*4250*/  F2FP.RELU.PACK_AB R10, R135, R133 ;  /* 0x00000085870a723e */ /* 0x000fe200000008ff */
[----:B------:R-:W-:Y:S01]  /*4260*/  STS [R200+0xe000], R11 ;  /* 0x00e0000bc8007388 */ /* 0x000fe20000000800 */
[----:B------:R-:W-:Y:S02]  /*4270*/  F2FP.RELU.PACK_AB R14, R185, R137 ;  /* 0x00000089b90e723e */ /* 0x000fe400000008ff */
[----:B------:R-:W-:Y:S01]  /*4280*/  F2FP.RELU.PACK_AB R19, R130, R127 ;  /* 0x0000007f8213723e */ /* 0x000fe200000008ff */
[----:B------:R-:W-:Y:S01]  /*4290*/  STS [R200+0xe400], R9 ;  /* 0x00e40009c8007388 */ /* 0x000fe20000000800 */
[----:B------:R-:W-:Y:S01]  /*42a0*/  @!P0 FADD.FTZ R128, -R128, -RZ ;  /* 0x800000ff80808221 */ /* 0x000fe20000010100 */
[----:B------:R-:W-:Y:S01]  /*42b0*/  F2FP.RELU.PACK_AB R17, R134, R129 ;  /* 0x000000818611723e */ /* 0x000fe200000008ff */
[----:B-1----:R-:W-:Y:S01]  /*42c0*/  @!P5 FADD.FTZ R131, -R131, -RZ ;  /* 0x800000ff8383d221 */ /* 0x002fe20000010100 */
[----:B------:R-:W-:Y:S01]  /*42d0*/  STS [R217+0xe000], R10 ;  /* 0x00e0000ad9007388 */ /* 0x000fe20000000800 */
[----:B------:R-:W-:Y:S01]  /*42e0*/  @!P4 FADD.FTZ R138, -R138, -RZ ;  /* 0x800000ff8a8ac221 */ /* 0x000fe20000010100 */
[----:B------:R-:W-:Y:S02]  /*42f0*/  F2FP.RELU.PACK_AB R22, R128, R139 ;  /* 0x0000008b8016723e */ /* 0x000fe400000008ff */
[----:B------:R-:W-:Y:S01]  /*4300*/  STS [R217+0xe400], R14 ;  /* 0x00e4000ed9007388 */ /* 0x000fe20000000800 */
[----:B------:R-:W-:Y:S02]  /*4310*/  FSETP.GE.FTZ.AND P0, PT, R244, RZ, PT ;  /* 0x000000fff400720b */ /* 0x000fe40003f16000 */
[----:B------:R-:W-:Y:S01]  /*4320*/  F2FP.RELU.PACK_AB R18, R138, R131 ;  /* 0x000000838a12723e */ /* 0x000fe200000008ff */
[----:B------:R-:W-:Y:S01]  /*4330*/  STS [R200+0xf000], R19 ;  /* 0x00f00013c8007388 */ /* 0x000fe20000000800 */
[----:B------:R-:W-:Y:S02]  /*4340*/  FSETP.GE.FTZ.AND P5, PT, R205, RZ, PT ;  /* 0x000000ffcd00720b */ /* 0x000fe40003fb6000 */
[----:B------:R-:W-:Y:S01]  /*4350*/  FSETP.GE.FTZ.AND P3, PT, R241, RZ, PT ;  /* 0x000000fff100720b */ /* 0x000fe20003f76000 */
[----:B------:R-:W-:Y:S01]  /*4360*/  STS [R200+0xf400], R17 ;  /* 0x00f40011c8007388 */ /* 0x000fe20000000800 */
[----:B------:R-:W-:Y:S02]  /*4370*/  FSETP.GE.FTZ.AND P4, PT, R232, RZ, PT ;  /* 0x000000ffe800720b */ /* 0x000fe40003f96000 */
[----:B------:R-:W-:Y:S01]  /*4380*/  FSETP.GE.FTZ.AND P6, PT, R126, RZ, PT ;  /* 0x000000ff7e00720b */ /* 0x000fe20003fd6000 */
[----:B------:R-:W-:Y:S04]  /*4390*/  STS [R217+0xf000], R18 ;  /* 0x00f00012d9007388 */ /* 0x000fe80000000800 */
[----:B------:R-:W-:Y:S04]  /*43a0*/  STS [R217+0xf400], R22 ;  /* 0x00f40016d9007388 */ /* 0x000fe80000000800 */
[----:B------:R-:W1:Y:S08]  /*43b0*/  LDSM.16.M88.4 R100, [R0+0x4000] ;  /* 0x004000000064783b */ /* 0x000e700000000200 */
[----:B------:R-:W2:Y:S08]  /*43c0*/  LDSM.16.M88.4 R104, [R0+0x5000] ;  /* 0x005000000068783b */ /* 0x000eb00000000200 */
[----:B------:R-:W3:Y:S08]  /*43d0*/  LDSM.16.M88.4 R108, [R3+0x4000] ;  /* 0x00400000036c783b */ /* 0x000ef00000000200 */
[----:B------:R-:W3:Y:S08]  /*43e0*/  LDSM.16.M88.4 R112, [R3+0x5000] ;  /* 0x005000000370783b */ /* 0x000ef00000000200 */
[----:B------:R-:W3:Y:S01]  /*43f0*/  LDSM.16.M88.4 R116, [R125+0x4000] ;  /* 0x004000007d74783b */ /* 0x000ee20000000200 */
[-C--:B-1----:R-:W-:Y:S07]  /*4400*/  HMMA.16816.F32 R4, R100, R140.reuse, RZ ;  /* 0x0000008c6404723c */ /* 0x082fee00000018ff */
[----:B------:R-:W1:Y:S01]  /*4410*/  LDSM.16.M88.4 R120, [R125+0x5000] ;  /* 0x005000007d78783b */ /* 0x000e620000000200 */
[C---:B--2---:R-:W-:Y:S08]  /*4420*/  HMMA.16816.F32 R8, R104.reuse, R140, RZ ;  /* 0x0000008c6808723c */ /* 0x044ff000000018ff */
[-C--:B------:R-:W-:Y:S08]  /*4430*/  HMMA.16816.F32 R12, R104, R142.reuse, RZ ;  /* 0x0000008e680c723c */ /* 0x080ff000000018ff */
[C---:B------:R-:W-:Y:S08]  /*4440*/  HMMA.16816.F32 R16, R100.reuse, R142, RZ ;  /* 0x0000008e6410723c */ /* 0x040ff000000018ff */
[-C--:B------:R-:W-:Y:S08]  /*4450*/  HMMA.16816.F32 R20, R100, R144.reuse, RZ ;  /* 0x000000906414723c */ /* 0x080ff000000018ff */
[C---:B------:R-:W-:Y:S08]  /*4460*/  HMMA.16816.F32 R24, R104.reuse, R144, RZ ;  /* 0x000000906818723c */ /* 0x040ff000000018ff */
[-C--:B------:R-:W-:Y:S01]  /*4470*/  HMMA.16816.F32 R28, R104, R146.reuse, RZ ;  /* 0x00000092681c723c */ /* 0x080fe200000018ff */
[----:B------:R-:W-:Y:S07]  /*4480*/  LDSM.16.M88.4 R104, [R124+0x5000] ;  /* 0x005000007c68783b */ /* 0x000fee0000000200 */
        /* <DEDUP_REMOVED lines=11> */
[C---:B-1----:R-:W-:Y:S08]  /*4540*/  HMMA.16816.F32 R8, R120.reuse, R156, R8 ;  /* 0x0000009c7808723c */ /* 0x042ff00000001808 */
[-C--:B------:R-:W-:Y:S08]  /*4550*/  HMMA.16816.F32 R12, R120, R158.reuse, R12 ;  /* 0x0000009e780c723c */ /* 0x080ff0000000180c */
[C---:B------:R-:W-:Y:S08]  /*4560*/  HMMA.16816.F32 R16, R116.reuse, R158, R16 ;  /* 0x0000009e7410723c */ /* 0x040ff00000001810 */
[-C--:B------:R-:W-:Y:S08]  /*4570*/  HMMA.16816.F32 R20, R116, R160.reuse, R20 ;  /* 0x000000a07414723c */ /* 0x080ff00000001814 */
[C---:B------:R-:W-:Y:S08]  /*4580*/  HMMA.16816.F32 R24, R120.reuse, R160, R24 ;  /* 0x000000a07818723c */ /* 0x040ff00000001818 */
[-C--:B------:R-:W-:Y:S08]  /*4590*/  HMMA.16816.F32 R28, R120, R162.reuse, R28 ;  /* 0x000000a2781c723c */ /* 0x080ff0000000181c */
[----:B------:R-:W-:Y:S08]  /*45a0*/  HMMA.16816.F32 R32, R116, R162, R32 ;  /* 0x000000a27420723c */ /* 0x000ff00000001820 */
[-C--:B--2---:R-:W-:Y:S08]  /*45b0*/  HMMA.16816.F32 R4, R100, R164.reuse, R4 ;  /* 0x000000a46404723c */ /* 0x084ff00000001804 */
[C---:B------:R-:W-:Y:S08]  /*45c0*/  HMMA.16816.F32 R8, R104.reuse, R164, R8 ;  /* 0x000000a46808723c */ /* 0x040ff00000001808 */
[-C--:B------:R-:W-:Y:S08]  /*45d0*/  HMMA.16816.F32 R12, R104, R166.reuse, R12 ;  /* 0x000000a6680c723c */ /* 0x080ff0000000180c */
[C---:B----4-:R-:W-:Y:S01]  /*45e0*/  FADD.FTZ R123, -R250.reuse, R4 ;  /* 0x00000004fa7b7221 */ /* 0x050fe20000010100 */
[C---:B------:R-:W-:Y:S03]  /*45f0*/  HMMA.16816.F32 R16, R100.reuse, R166, R16 ;  /* 0x000000a66410723c */ /* 0x040fe60000001810 */
[----:B------:R-:W-:Y:S01]  /*4600*/  FADD.FTZ R125, -R250, R5 ;  /* 0x00000005fa7d7221 */ /* 0x000fe20000010100 */
[-C--:B------:R-:W-:Y:S02]  /*4610*/  FSEL R123, R123, R250.reuse, P5 ;  /* 0x000000fa7b7b7208 */ /* 0x080fe40002800000 */
[----:B------:R-:W-:Y:S01]  /*4620*/  FSETP.GE.FTZ.AND P5, PT, R248, RZ, PT ;  /* 0x000000fff800720b */ /* 0x000fe20003fb6000 */
[C---:B------:R-:W-:Y:S01]  /*4630*/  FADD.FTZ R11, -R252.reuse, R11 ;  /* 0x0000000bfc0b7221 */ /* 0x040fe20000010100 */
[-C--:B------:R-:W-:Y:S01]  /*4640*/  HMMA.16816.F32 R20, R100, R168.reuse, R20 ;  /* 0x000000a86414723c */ /* 0x080fe20000001814 */
[----:B------:R-:W-:Y:S03]  /*4650*/  FMUL.FTZ R205, R205, R123 ;  /* 0x0000007bcdcd7220 */ /* 0x000fe60000410000 */
[-C--:B------:R-:W-:Y:S02]  /*4660*/  FSEL R125, R125, R250.reuse, P4 ;  /* 0x000000fa7d7d7208 */ /* 0x080fe40002000000 */
[----:B------:R-:W-:Y:S01]  /*4670*/  FSETP.GE.FTZ.AND P4, PT, R133, RZ, PT ;  /* 0x000000ff8500720b */ /* 0x000fe20003f96000 */
[----:B------:R-:W-:Y:S01]  /*4680*/  FADD.FTZ R15, -R252, R15 ;  /* 0x0000000ffc0f7221 */ /* 0x000fe20000010100 */
[C---:B------:R-:W-:Y:S01]  /*4690*/  HMMA.16816.F32 R24, R104.reuse, R168, R24 ;  /* 0x000000a86818723c */ /* 0x040fe20000001818 */
[----:B------:R-:W-:Y:S07]  /*46a0*/  FMUL.FTZ R232, R232, R125 ;  /* 0x0000007de8e87220 */ /* 0x000fee0000410000 */
[C---:B------:R-:W-:Y:S01]  /*46b0*/  FADD.FTZ R17, -R250.reuse, R17 ;  /* 0x00000011fa117221 */ /* 0x040fe20000010100 */
[-C--:B------:R-:W-:Y:S03]  /*46c0*/  HMMA.16816.F32 R28, R104, R170.reuse, R28 ;  /* 0x000000aa681c723c */ /* 0x080fe6000000181c */
[C---:B------:R-:W-:Y:S01]  /*46d0*/  FADD.FTZ R122, -R250.reuse, R16 ;  /* 0x00000010fa7a7221 */ /* 0x040fe20000010100 */
[-C--:B------:R-:W-:Y:S01]  /*46e0*/  FSEL R17, R17, R250.reuse, P0 ;  /* 0x000000fa11117208 */ /* 0x080fe20000000000 */
[----:B------:R-:W-:Y:S01]  /*46f0*/  FADD.FTZ R18, -R249, R18 ;  /* 0x00000012f9127221 */ /* 0x000fe20000010100 */
[----:B------:R-:W-:Y:S01]  /*4700*/  FSETP.GE.FTZ.AND P0, PT, R245, RZ, PT ;  /* 0x000000fff500720b */ /* 0x000fe20003f16000 */
[----:B------:R-:W-:Y:S01]  /*4710*/  FADD.FTZ R21, -R250, R21 ;  /* 0x00000015fa157221 */ /* 0x000fe20000010100 */
[----:B------:R-:W-:Y:S01]  /*4720*/  HMMA.16816.F32 R32, R100, R170, R32 ;  /* 0x000000aa6420723c */ /* 0x000fe20000001820 */
[----:B------:R-:W-:Y:S03]  /*4730*/  FMUL.FTZ R244, R244, R17 ;  /* 0x00000011f4f47220 */ /* 0x000fe60000410000 */
[----:B------:R-:W-:Y:S01]  /*4740*/  FADD.FTZ R17, -R250, R20 ;  /* 0x00000014fa117221 */ /* 0x000fe20000010100 */
[-C--:B------:R-:W-:Y:S01]  /*4750*/  FSEL R122, R122, R250.reuse, P3 ;  /* 0x000000fa7a7a7208 */ /* 0x080fe20001800000 */
[----:B------:R-:W-:Y:S01]  /*4760*/  FADD.FTZ R22, -R249, R22 ;  /* 0x00000016f9167221 */ /* 0x000fe20000010100 */
[----:B------:R-:W-:Y:S01]  /*4770*/  FSETP.GE.FTZ.AND P3, PT, R135, RZ, PT ;  /* 0x000000ff8700720b */ /* 0x000fe20003f76000 */
[----:B------:R-:W-:Y:S01]  /*4780*/  FADD.FTZ R25, -R247, R25 ;  /* 0x00000019f7197221 */ /* 0x000fe20000010100 */
[----:B------:R-:W-:Y:S02]  /*4790*/  FSEL R21, R21, R250, P5 ;  /* 0x000000fa15157208 */ /* 0x000fe40002800000 */
[----:B------:R-:W-:Y:S01]  /*47a0*/  FSETP.GE.FTZ.AND P5, PT, R137, RZ, PT ;  /* 0x000000ff8900720b */ /* 0x000fe20003fb6000 */
[----:B------:R-:W-:Y:S01]  /*47b0*/  FMUL.FTZ R241, R241, R122 ;  /* 0x0000007af1f17220 */ /* 0x000fe20000410000 */
[----:B------:R-:W-:Y:S01]  /*47c0*/  FSEL R122, R17, R250, P0 ;  /* 0x000000fa117a7208 */ /* 0x000fe20000000000 */
[----:B------:R-:W-:Y:S01]  /*47d0*/  FADD.FTZ R17, -R249, R6 ;  /* 0x00000006f9117221 */ /* 0x000fe20000010100 */
[----:B------:R-:W-:Y:S01]  /*47e0*/  FSETP.GE.FTZ.AND P0, PT, R221, RZ, PT ;  /* 0x000000ffdd00720b */ /* 0x000fe20003f16000 */
[----:B------:R-:W-:Y:S02]  /*47f0*/  FADD.FTZ R27, -R252, R27 ;  /* 0x0000001bfc1b7221 */ /* 0x000fe40000010100 */
[----:B------:R-:W-:Y:S01]  /*4800*/  FMUL.FTZ R245, R245, R122 ;  /* 0x0000007af5f57220 */ /* 0x000fe20000410000 */
[----:B------:R-:W-:Y:S01]  /*4810*/  FSEL R122, R17, R249, P0 ;  /* 0x000000f9117a7208 */ /* 0x000fe20000000000 */
[----:B------:R-:W-:Y:S01]  /*4820*/  FADD.FTZ R17, -R249, R7 ;  /* 0x00000007f9117221 */ /* 0x000fe20000010100 */
[----:B------:R-:W-:Y:S01]  /*4830*/  FSETP.GE.FTZ.AND P0, PT, R234, RZ, PT ;  /* 0x000000ffea00720b */ /* 0x000fe20003f16000 */
[----:B------:R-:W-:Y:S02]  /*4840*/  FMUL.FTZ R248, R248, R21 ;  /* 0x00000015f8f87220 */ /* 0x000fe40000410000 */
[C---:B------:R-:W-:Y:S01]  /*4850*/  FADD.FTZ R123, -R250.reuse, R32 ;  /* 0x00000020fa7b7221 */ /* 0x040fe20000010100 */
[----:B------:R-:W-:Y:S01]  /*4860*/  FSEL R17, R17, R249, P0 ;  /* 0x000000f911117208 */ /* 0x000fe20000000000 */
[----:B------:R-:W-:Y:S01]  /*4870*/  FMUL.FTZ R221, R221, R122 ;  /* 0x0000007adddd7220 */ /* 0x000fe20000410000 */
[----:B------:R-:W-:Y:S01]  /*4880*/  FSETP.GE.FTZ.AND P0, PT, R251, RZ, PT ;  /* 0x000000fffb00720b */ /* 0x000fe20003f16000 */
[----:B------:R-:W-:Y:S01]  /*4890*/  FADD.FTZ R122, -R249, R19 ;  /* 0x00000013f97a7221 */ /* 0x000fe20000010100 */
[----:B------:R-:W-:Y:S01]  /*48a0*/  FSEL R123, R123, R250, P4 ;  /* 0x000000fa7b7b7208 */ /* 0x000fe20002000000 */
[----:B------:R-:W-:Y:S01]  /*48b0*/  @P3 FADD.FTZ R250, -R250, R33 ;  /* 0x00000021fafa3221 */ /* 0x000fe20000010100 */
[----:B------:R-:W-:Y:S01]  /*48c0*/  FSETP.GE.FTZ.AND P4, PT, R243, RZ, PT ;  /* 0x000000fff300720b */ /* 0x000fe20003f96000 */
[----:B------:R-:W-:Y:S01]  /*48d0*/  FMUL.FTZ R234, R234, R17 ;  /* 0x00000011eaea7220 */ /* 0x000fe20000410000 */
[----:B------:R-:W-:Y:S01]  /*48e0*/  FSETP.GE.FTZ.AND P3, PT, R246, RZ, PT ;  /* 0x000000fff600720b */ /* 0x000fe20003f76000 */
[----:B------:R-:W-:Y:S01]  /*48f0*/  FADD.FTZ R34, -R249, R34 ;  /* 0x00000022f9227221 */ /* 0x000fe20000010100 */
[----:B------:R-:W-:Y:S01]  /*4900*/  FSEL R18, R18, R249, P4 ;  /* 0x000000f912127208 */ /* 0x000fe20002000000 */
[----:B------:R-:W-:Y:S01]  /*4910*/  FMUL.FTZ R123, R133, R123 ;  /* 0x0000007b857b7220 */ /* 0x000fe20000410000 */
[-C--:B------:R-:W-:Y:S01]  /*4920*/  FSEL R17, R122, R249.reuse, P3 ;  /* 0x000000f97a117208 */ /* 0x080fe20001800000 */
[----:B------:R-:W-:Y:S01]  /*4930*/  FADD.FTZ R122, -R249, R23 ;  /* 0x00000017f97a7221 */ /* 0x000fe20000010100 */
[----:B------:R-:W-:Y:S01]  /*4940*/  FSETP.GE.FTZ.AND P3, PT, R233, RZ, PT ;  /* 0x000000ffe900720b */ /* 0x000fe20003f76000 */
[----:B------:R-:W-:Y:S01]  /*4950*/  FMUL.FTZ R243, R243, R18 ;  /* 0x00000012f3f37220 */ /* 0x000fe20000410000 */
[----:B------:R-:W-:Y:S01]  /*4960*/  FSEL R22, R22, R249, P0 ;  /* 0x000000f916167208 */ /* 0x000fe20000000000 */
[----:B------:R-:W-:Y:S01]  /*4970*/  FADD.FTZ R18, -R247, R8 ;  /* 0x00000008f7127221 */ /* 0x000fe20000010100 */
[----:B------:R-:W-:Y:S01]  /*4980*/  FSETP.GE.FTZ.AND P4, PT, R185, RZ, PT ;  /* 0x000000ffb900720b */ /* 0x000fe20003f96000 */
[----:B------:R-:W-:Y:S01]  /*4990*/  FMUL.FTZ R246, R246, R17 ;  /* 0x00000011f6f67220 */ /* 0x000fe20000410000 */
[----:B------:R-:W-:Y:S01]  /*49a0*/  FSETP.GE.FTZ.AND P0, PT, R236, RZ, PT ;  /* 0x000000ffec00720b */ /* 0x000fe20003f16000 */
[----:B------:R-:W-:Y:S01]  /*49b0*/  FMUL.FTZ R251, R251, R22 ;  /* 0x00000016fbfb7220 */ /* 0x000fe20000410000 */
[----:B------:R-:W-:Y:S01]  /*49c0*/  FSEL R18, R18, R247, P3 ;  /* 0x000000f712127208 */ /* 0x000fe20001800000 */
[----:B------:R-:W-:Y:S01]  /*49d0*/  FADD.FTZ R22, -R247, R9 ;  /* 0x00000009f7167221 */ /* 0x000fe20000010100 */
[----:B------:R-:W-:Y:S01]  /*49e0*/  FSETP.GE.FTZ.AND P3, PT, R237, RZ, PT ;  /* 0x000000ffed00720b */ /* 0x000fe20003f76000 */
[----:B------:R-:W-:Y:S01]  /*49f0*/  FMUL.FTZ R250, R135, R250 ;  /* 0x000000fa87fa7220 */ /* 0x000fe20000410000 */
[----:B------:R-:W-:Y:S01]  /*4a00*/  FSEL R9, R122, R249, P6 ;  /* 0x000000f97a097208 */ /* 0x000fe20003000000 */
[----:B------:R-:W-:Y:S01]  /*4a10*/  FMUL.FTZ R233, R233, R18 ;  /* 0x00000012e9e97220 */ /* 0x000fe20000410000 */
[----:B------:R-:W-:Y:S01]  /*4a20*/  FSEL R17, R22, R247, P0 ;  /* 0x000000f716117208 */ /* 0x000fe20000000000 */
[C---:B------:R-:W-:Y:S01]  /*4a30*/  FADD.FTZ R18, -R247.reuse, R12 ;  /* 0x0000000cf7127221 */ /* 0x040fe20000010100 */
[----:B------:R-:W-:Y:S01]  /*4a40*/  FSETP.GE.FTZ.AND P0, PT, R138, RZ, PT ;  /* 0x000000ff8a00720b */ /* 0x000fe20003f16000 */
[C---:B------:R-:W-:Y:S01]  /*4a50*/  FADD.FTZ R22, -R247.reuse, R13 ;  /* 0x0000000df7167221 */ /* 0x040fe20000010100 */
[----:B------:R-:W-:Y:S01]  /*4a60*/  FSEL R34, R34, R249, P5 ;  /* 0x000000f922227208 */ /* 0x000fe20002800000 */
[----:B------:R-:W-:Y:S01]  /*4a70*/  FADD.FTZ R122, -R247, R24 ;  /* 0x00000018f77a7221 */ /* 0x000fe20000010100 */
[-C--:B------:R-:W-:Y:S01]  /*4a80*/  FSEL R18, R18, R247.reuse, P3 ;  /* 0x000000f712127208 */ /* 0x080fe20001800000 */
[----:B------:R-:W-:Y:S01]  /*4a90*/  @P4 FADD.FTZ R249, -R249, R35 ;  /* 0x00000023f9f94221 */ /* 0x000fe20000010100 */
[----:B------:R-:W-:Y:S01]  /*4aa0*/  FSETP.GE.FTZ.AND P3, PT, R130, RZ, PT ;  /* 0x000000ff8200720b */ /* 0x000fe20003f76000 */
[----:B------:R-:W-:Y:S01]  /*4ab0*/  FADD.FTZ R13, -R252, R14 ;  /* 0x0000000efc0d7221 */ /* 0x000fe20000010100 */
[----:B------:R-:W-:Y:S01]  /*4ac0*/  FSETP.GE.FTZ.AND P5, PT, R240, RZ, PT ;  /* 0x000000fff000720b */ /* 0x000fe20003fb6000 */
[----:B------:R-:W-:Y:S01]  /*4ad0*/  FMUL.FTZ R237, R237, R18 ;  /* 0x00000012eded7220 */ /* 0x000fe20000410000 */
[----:B------:R-:W-:Y:S01]  /*4ae0*/  FSETP.GE.FTZ.AND P4, PT, R127, RZ, PT ;  /* 0x000000ff7f00720b */ /* 0x000fe20003f96000 */
[----:B------:R-:W-:Y:S01]  /*4af0*/  FADD.FTZ R18, -R247, R28 ;  /* 0x0000001cf7127221 */ /* 0x000fe20000010100 */
[----:B------:R-:W-:Y:S01]  /*4b00*/  FSEL R25, R25, R247, P3 ;  /* 0x000000f719197208 */ /* 0x000fe20001800000 */
[----:B------:R-:W-:Y:S01]  /*4b10*/  FMUL.FTZ R126, R126, R9 ;  /* 0x000000097e7e7220 */ /* 0x000fe20000410000 */
[----:B------:R-:W-:Y:S01]  /*4b20*/  FSETP.GE.FTZ.AND P3, PT, R131, RZ, PT ;  /* 0x000000ff8300720b */ /* 0x000fe20003f76000 */
[----:B------:R-:W-:Y:S01]  /*4b30*/  FMUL.FTZ R34, R137, R34 ;  /* 0x0000002289227220 */ /* 0x000fe20000410000 */
[----:B------:R-:W-:Y:S01]  /*4b40*/  FSEL R9, R22, R247, P5 ;  /* 0x000000f716097208 */ /* 0x000fe20002800000 */
[----:B------:R-:W-:Y:S01]  /*4b50*/  FMUL.FTZ R249, R185, R249 ;  /* 0x000000f9b9f97220 */ /* 0x000fe20000410000 */
[----:B------:R-:W-:Y:S01]  /*4b60*/  FSEL R122, R122, R247, P4 ;  /* 0x000000f77a7a7208 */ /* 0x000fe20002000000 */
[----:B------:R-:W-:Y:S01]  /*4b70*/  FMUL.FTZ R236, R236, R17 ;  /* 0x00000011ecec7220 */ /* 0x000fe20000410000 */
[----:B------:R-:W-:Y:S01]  /*4b80*/  FSEL R18, R18, R247, P3 ;  /* 0x000000f712127208 */ /* 0x000fe20001800000 */
[----:B------:R-:W-:Y:S01]  /*4b90*/  @P0 FADD.FTZ R247, -R247, R29 ;  /* 0x0000001df7f70221 */ /* 0x000fe20000010100 */
[----:B------:R-:W-:Y:S01]  /*4ba0*/  FSETP.GE.FTZ.AND P0, PT, R239, RZ, PT ;  /* 0x000000ffef00720b */ /* 0x000fe20003f16000 */
[----:B------:R-:W-:Y:S01]  /*4bb0*/  FMUL.FTZ R240, R240, R9 ;  /* 0x00000009f0f07220 */ /* 0x000fe20000410000 */
[----:B------:R-:W-:Y:S01]  /*4bc0*/  FSETP.GE.FTZ.AND P3, PT, R238, RZ, PT ;  /* 0x000000ffee00720b */ /* 0x000fe20003f76000 */
[----:B------:R-:W-:Y:S01]  /*4bd0*/  FADD.FTZ R9, -R252, R10 ;  /* 0x0000000afc097221 */ /* 0x000fe20000010100 */
[----:B------:R-:W-:Y:S01]  /*4be0*/  FSETP.GE.FTZ.AND P6, PT, R242, RZ, PT ;  /* 0x000000fff200720b */ /* 0x000fe20003fd6000 */
[----:B------:R-:W-:Y:S01]  /*4bf0*/  FMUL.FTZ R122, R127, R122 ;  /* 0x0000007a7f7a7220 */ /* 0x000fe20000410000 */
[----:B------:R-:W-:Y:S01]  /*4c00*/  FSEL R14, R13, R252, P0 ;  /* 0x000000fc0d0e7208 */ /* 0x000fe20000000000 */
[----:B------:R-:W-:Y:S01]  /*4c10*/  FMUL.FTZ R25, R130, R25 ;  /* 0x0000001982197220 */ /* 0x000fe20000410000 */
[----:B------:R-:W-:Y:S01]  /*4c20*/  FSETP.GE.FTZ.AND P0, PT, R128, RZ, PT ;  /* 0x000000ff8000720b */ /* 0x000fe20003f16000 */
[----:B------:R-:W-:Y:S01]  /*4c30*/  FMUL.FTZ R18, R131, R18 ;  /* 0x0000001283127220 */ /* 0x000fe20000410000 */
[----:B------:R-:W-:Y:S01]  /*4c40*/  FSEL R11, R11, R252, P3 ;  /* 0x000000fc0b0b7208 */ /* 0x000fe20001800000 */
[----:B------:R-:W-:Y:S01]  /*4c50*/  FMUL.FTZ R239, R239, R14 ;  /* 0x0000000eefef7220 */ /* 0x000fe20000410000 */
[-C--:B------:R-:W-:Y:S01]  /*4c60*/  FSEL R15, R15, R252.reuse, P6 ;  /* 0x000000fc0f0f7208 */ /* 0x080fe20003000000 */
[----:B------:R-:W-:Y:S01]  /*4c70*/  FMUL.FTZ R247, R138, R247 ;  /* 0x000000f78af77220 */ /* 0x000fe20000410000 */
[----:B------:R-:W-:Y:S01]  /*4c80*/  ISETP.GE.AND P6, PT, R214, 0x1, PT ;  /* 0x00000001d600780c */ /* 0x000fe20003fc6270 */
[----:B------:R-:W-:Y:S01]  /*4c90*/  FMUL.FTZ R238, R238, R11 ;  /* 0x0000000beeee7220 */ /* 0x000fe20000410000 */
[----:B------:R-:W-:Y:S01]  /*4ca0*/  FSETP.GE.FTZ.AND P4, PT, R235, RZ, PT ;  /* 0x000000ffeb00720b */ /* 0x000fe20003f96000 */
[----:B------:R-:W-:Y:S01]  /*4cb0*/  FADD.FTZ R11, -R252, R30 ;  /* 0x0000001efc0b7221 */ /* 0x000fe20000010100 */
[----:B------:R-:W-:Y:S01]  /*4cc0*/  FSETP.GE.FTZ.AND P5, PT, R129, RZ, PT ;  /* 0x000000ff8100720b */ /* 0x000fe20003fb6000 */
[----:B------:R-:W-:Y:S01]  /*4cd0*/  FMUL.FTZ R242, R242, R15 ;  /* 0x0000000ff2f27220 */ /* 0x000fe20000410000 */
[----:B------:R-:W-:Y:S01]  /*4ce0*/  FSEL R10, R9, R252, P4 ;  /* 0x000000fc090a7208 */ /* 0x000fe20002000000 */
[----:B------:R-:W-:Y:S01]  /*4cf0*/  FADD.FTZ R9, -R252, R26 ;  /* 0x0000001afc097221 */ /* 0x000fe20000010100 */
[----:B------:R-:W-:Y:S02]  /*4d00*/  FSETP.GE.FTZ.AND P4, PT, R134, RZ, PT ;  /* 0x000000ff8600720b */ /* 0x000fe40003f96000 */
[----:B------:R-:W-:Y:S01]  /*4d10*/  FSETP.GE.FTZ.AND P3, PT, R139, RZ, PT ;  /* 0x000000ff8b00720b */ /* 0x000fe20003f76000 */
[----:B------:R-:W-:Y:S01]  /*4d20*/  FMUL.FTZ R235, R235, R10 ;  /* 0x0000000aebeb7220 */ /* 0x000fe20000410000 */
[-C--:B------:R-:W-:Y:S02]  /*4d30*/  FSEL R10, R9, R252.reuse, P5 ;  /* 0x000000fc090a7208 */ /* 0x080fe40002800000 */
[-C--:B------:R-:W-:Y:S02]  /*4d40*/  FSEL R27, R27, R252.reuse, P4 ;  /* 0x000000fc1b1b7208 */ /* 0x080fe40002000000 */
[----:B------:R-:W-:Y:S01]  /*4d50*/  FSEL R14, R11, R252, P3 ;  /* 0x000000fc0b0e7208 */ /* 0x000fe20001800000 */
[----:B------:R-:W-:Y:S02]  /*4d60*/  @P0 FADD.FTZ R252, -R252, R31 ;  /* 0x0000001ffcfc0221 */ /* 0x000fe40000010100 */
        /* <DEDUP_REMOVED lines=11> */
[C---:B------:R-:W-:Y:S03]  /*4e20*/  LEA R224, P0, R5.reuse, R224, 0x1 ;  /* 0x000000e005e07211 */ /* 0x040fe600078008ff */
        /* <DEDUP_REMOVED lines=12> */
.L_x_821:
        /* <DEDUP_REMOVED lines=100> */
.L_x_822:
        /* <DEDUP_REMOVED lines=51> */
[----:B------:R-:W-:Y:S01]  /*5860*/  @P6 IADD3 R101, R192, -0x40, RZ ;  /* 0xffffffc0c0656810 */ /* 0x000fe20007ffe0ff */
[C---:B----4-:R-:W-:Y:S01]  /*5870*/  HMMA.16816.F32 R4, R28.reuse, R104, R4 ;  /* 0x000000681c04723c */ /* 0x050fe20000001804 */
[----:B------:R-:W-:Y:S06]  /*5880*/  IMAD.U32 R103, RZ, RZ, UR18 ;  /* 0x00000012ff677e24 */ /* 0x000fec000f8e00ff */
[----:B------:R-:W-:Y:S01]  /*5890*/  @P6 IMAD.WIDE R104, R101, 0x4, R226 ;  /* 0x0000000465686825 */ /* 0x000fe200078e02e2 */
[C---:B------:R-:W-:Y:S04]  /*58a0*/  HMMA.16816.F32 R8, R28.reuse, R106, R8 ;  /* 0x0000006a1c08723c */ /* 0x040fe80000001808 */
[----:B------:R4:W5:Y:S01]  /*58b0*/  @P6 LDG.E R210, [R104.64] ;  /* 0x0000001868d26981 */ /* 0x000962000c1e1900 */
[----:B------:R-:W-:Y:S02]  /*58c0*/  IMAD.U32 R101, RZ, RZ, UR17 ;  /* 0x00000011ff657e24 */ /* 0x000fe4000f8e00ff */
[----:B------:R-:W-:Y:S01]  /*58d0*/  IMAD.U32 R107, RZ, RZ, UR11 ;  /* 0x0000000bff6b7e24 */ /* 0x000fe2000f8e00ff */
[C---:B-1----:R-:W-:Y:S01]  /*58e0*/  HMMA.16816.F32 R12, R28.reuse, R20, R12 ;  /* 0x000000141c0c723c */ /* 0x042fe2000000180c */
[----:B------:R4:W5:Y:S04]  /*58f0*/  @P6 LDG.E R211, [R104.64+0x20] ;  /* 0x0000201868d36981 */ /* 0x000968000c1e1900 */
[----:B------:R4:W5:Y:S03]  /*5900*/  @P6 LDG.E R207, [R104.64+0x80] ;  /* 0x0000801868cf6981 */ /* 0x000966000c1e1900 */
[----:B------:R-:W-:Y:S01]  /*5910*/  HMMA.16816.F32 R16, R28, R22, R16 ;  /* 0x000000161c10723c */ /* 0x000fe20000001810 */
[----:B------:R-:W-:Y:S04]  /*5920*/  LDSM.16.MT88.4 R20, [R177+0xc000] ;  /* 0x00c00000b114783b */ /* 0x000fe80000004200 */
[----:B------:R4:W5:Y:S02]  /*5930*/  @P6 LDG.E R209, [R104.64+0xa0] ;  /* 0x0000a01868d16981 */ /* 0x000964000c1e1900 */
        /* <DEDUP_REMOVED lines=10> */
[C---:B---3--:R-:W-:Y:S04]  /*59e0*/  HMMA.16816.F32 R12, R32.reuse, R24, R12 ;  /* 0x00000018200c723c */ /* 0x048fe8000000180c */
[-C--:B------:R-:W-:Y:S01]  /*59f0*/  LEA.HI.X.SX32 R29, R29, R231.reuse, 0x2, P3 ;  /* 0x000000e71d1d7211 */ /* 0x080fe200018f16ff */
[----:B----4-:R-:W-:Y:S02]  /*5a00*/  IMAD.IADD R104, R183, 0x1, R176 ;  /* 0x00000001b7687824 */ /* 0x010fe400078e02b0 */
[-C--:B------:R-:W-:Y:S01]  /*5a10*/  LEA R24, P0, R31, R230.reuse, 0x2 ;  /* 0x000000e61f187211 */ /* 0x080fe200078010ff */
[----:B------:R-:W-:Y:S01]  /*5a20*/  HMMA.16816.F32 R16, R32, R26, R16 ;  /* 0x0000001a2010723c */ /* 0x000fe20000001810 */
[----:B------:R-:W-:Y:S01]  /*5a30*/  IMAD.U32 R25, RZ, RZ, UR18 ;  /* 0x00000012ff197e24 */ /* 0x000fe2000f8e00ff */
[----:B------:R-:W-:Y:S02]  /*5a40*/  RED.E.ADD.F32.FTZ.RN.STRONG.GPU [R230.64], R4 ;  /* 0x00000004e600798e */ /* 0x000fe4000c10e798 */
[----:B------:R-:W-:Y:S02]  /*5a50*/  IMAD.U32 R105, RZ, RZ, UR15 ;  /* 0x0000000fff697e24 */ /* 0x000fe4000f8e00ff */
[-C--:B------:R-:W-:Y:S01]  /*5a60*/  LEA R30, P4, R25, R230.reuse, 0x2 ;  /* 0x000000e6191e7211 */ /* 0x080fe200078810ff */
[----:B------:R-:W-:Y:S02]  /*5a70*/  IMAD.U32 R25, RZ, RZ, UR16 ;  /* 0x00000010ff197e24 */ /* 0x000fe4000f8e00ff */
[----:B------:R-:W-:Y:S03]  /*5a80*/  IMAD.U32 R27, RZ, RZ, UR15 ;  /* 0x0000000fff1b7e24 */ /* 0x000fe6000f8e00ff */
[-C--:B------:R-:W-:Y:S01]  /*5a90*/  LEA.HI.X.SX32 R31, R103, R231.reuse, 0x2, P4 ;  /* 0x000000e7671f7211 */ /* 0x080fe200020f16ff */
[----:B------:R-:W-:Y:S01]  /*5aa0*/  IMAD.U32 R103, RZ, RZ, UR14 ;  /* 0x0000000eff677e24 */ /* 0x000fe2000f8e00ff */
[-C--:B------:R-:W-:Y:S01]  /*5ab0*/  LEA.HI.X.SX32 R25, R25, R231.reuse, 0x2, P0 ;  /* 0x000000e719197211 */ /* 0x080fe200000f16ff */
[----:B------:R-:W-:Y:S01]  /*5ac0*/  IMAD.U32 R35, RZ, RZ, UR13 ;  /* 0x0000000dff237e24 */ /* 0x000fe2000f8e00ff */
[-C--:B------:R-:W-:Y:S01]  /*5ad0*/  LEA R34, P0, R27, R230.reuse, 0x2 ;  /* 0x000000e61b227211 */ /* 0x080fe200078010ff */
[----:B------:R1:W-:Y:S01]  /*5ae0*/  RED.E.ADD.F32.FTZ.RN.STRONG.GPU [R30.64], R5 ;  /* 0x000000051e00798e */ /* 0x0003e2000c10e798 */
[-C--:B------:R-:W-:Y:S01]  /*5af0*/  LEA R108, P4, R103, R230.reuse, 0x2 ;  /* 0x000000e6676c7211 */ /* 0x080fe200078810ff */
[----:B------:R-:W-:Y:S02]  /*5b00*/  IMAD.U32 R33, RZ, RZ, UR12 ;  /* 0x0000000cff217e24 */ /* 0x000fe4000f8e00ff */
[----:B------:R2:W-:Y:S01]  /*5b10*/  RED.E.ADD.F32.FTZ.RN.STRONG.GPU [R28.64], R6 ;  /* 0x000000061c00798e */ /* 0x0005e2000c10e798 */
[----:B------:R-:W-:Y:S01]  /*5b20*/  IMAD.U32 R27, RZ, RZ, UR13 ;  /* 0x0000000dff1b7e24 */ /* 0x000fe2000f8e00ff */
[-C--:B------:R-:W-:Y:S01]  /*5b30*/  LEA.HI.X.SX32 R109, R101, R231.reuse, 0x2, P4 ;  /* 0x000000e7656d7211 */ /* 0x080fe200020f16ff */
[----:B------:R-:W-:Y:S01]  /*5b40*/  IMAD.U32 R101, RZ, RZ, UR9 ;  /* 0x00000009ff657e24 */ /* 0x000fe2000f8e00ff */
[----:B------:R3:W-:Y:S01]  /*5b50*/  RED.E.ADD.F32.FTZ.RN.STRONG.GPU [R24.64], R7 ;  /* 0x000000071800798e */ /* 0x0007e2000c10e798 */
        /* <DEDUP_REMOVED lines=39> */
[----:B------:R-:W-:Y:S03]  /*5dd0*/  @P6 IADD3 R204, P3, R204, -0x100, RZ ;  /* 0xffffff00cccc6810 */ /* 0x000fe60007f7e0ff */
[----:B------:R-:W1:Y:S01]  /*5de0*/  LDSM.16.MT88.4 R4, [R177+0xa000] ;  /* 0x00a00000b104783b */ /* 0x000e620000004200 */
[----:B------:R-:W-:Y:S03]  /*5df0*/  @P6 IADD3.X R203, R203, -0x1, RZ, P3, !PT ;  /* 0xffffffffcbcb6810 */ /* 0x000fe60001ffe4ff */
        /* <DEDUP_REMOVED lines=41> */
[----:B------:R-:W-:Y:S02]  /*6090*/  @P6 IADD3 R5, P4, R226, -0x100, RZ ;  /* 0xffffff00e2056810 */ /* 0x000fe40007f9e0ff */
[----:B------:R-:W-:Y:S01]  /*60a0*/  IADD3 R214, R214, -0x1, RZ ;  /* 0xffffffffd6d67810 */ /* 0x000fe20007ffe0ff */
[----:B------:R-:W-:Y:S04]  /*60b0*/  HMMA.16816.F32 R96, R8, R6, R96 ;  /* 0x000000060860723c */ /* 0x000fe80000001860 */
[----:B------:R-:W-:Y:S01]  /*60c0*/  @P6 IMAD.MOV.U32 R226, RZ, RZ, R5 ;  /* 0x000000ffffe26224 */ /* 0x000fe200078e0005 */
[----:B------:R-:W-:Y:S02]  /*60d0*/  @P6 IADD3.X R4, R227, -0x1, RZ, P4, !PT ;  /* 0xffffffffe3046810 */ /* 0x000fe400027fe4ff */
[C---:B------:R-:W-:Y:S01]  /*60e0*/  IADD3 R6, R176.reuse, -0x2000, RZ ;  /* 0xffffe000b0067810 */ /* 0x040fe20007ffe0ff */
[-C--:B---3--:R-:W-:Y:S05]  /*60f0*/  HMMA.16816.F32 R68, R12, R24.reuse, R68 ;  /* 0x000000180c44723c */ /* 0x088fea0000001844 */
[----:B------:R-:W-:Y:S01]  /*6100*/  @P0 IADD3 R6, R176, 0x2000, RZ ;  /* 0x00002000b0060810 */ /* 0x000fe20007ffe0ff */
[----:B------:R-:W-:Y:S02]  /*6110*/  @P6 IMAD.MOV.U32 R227, RZ, RZ, R4 ;  /* 0x000000ffffe36224 */ /* 0x000fe400078e0004 */
        /* <DEDUP_REMOVED lines=11> */
[----:B------:R-:W-:Y:S01]  /*61d0*/  ISETP.NE.AND P0, PT, R218, -0x1, PT ;  /* 0xffffffffda00780c */ /* 0x000fe20003f05270 */
[----:B------:R-:W-:Y:S01]  /*61e0*/  FMUL.FTZ R69, R69, c[0x0][0x2e0] ;  /* 0x0000b80045457a20 */ /* 0x000fe20000410000 */
[----:B------:R-:W-:Y:S01]  /*61f0*/  SHF.R.S32.HI R3, RZ, 0x1f, R189 ;  /* 0x0000001fff037819 */ /* 0x000fe200000114bd */
        /* <DEDUP_REMOVED lines=9> */
[----:B------:R-:W-:Y:S01]  /*6290*/  FMUL.FTZ R72, R72, c[0x0][0x2e0] ;  /* 0x0000b80048487a20 */ /* 0x000fe20000410000 */
[----:B------:R-:W-:Y:S01]  /*62a0*/  @P0 IADD3 R32, R215, R218, RZ ;  /* 0x000000dad7200210 */ /* 0x000fe20007ffe0ff */
[----:B------:R-:W-:Y:S01]  /*62b0*/  FMUL.FTZ R73, R73, c[0x0][0x2e0] ;  /* 0x0000b80049497a20 */ /* 0x000fe20000410000 */
[----:B------:R-:W-:Y:S01]  /*62c0*/  F2FP.PACK_AB R83, R83, R82 ;  /* 0x000000525353723e */ /* 0x000fe200000000ff */
[----:B------:R-:W-:-:S02]  /*62d0*/  FMUL.FTZ R74, R74, c[0x0][0x2e0] ;  /* 0x0000b8004a4a7a20 */ /* 0x000fc40000410000 */
        /* <DEDUP_REMOVED lines=106> */
[C---:B------:R-:W-:Y:S01]  /*6980*/  @P0 IMAD.WIDE.U32 R34, R32.reuse, c[0x0][0x3a0], RZ ;  /* 0x0000e80020220a25 */ /* 0x040fe200078e00ff */
[----:B------:R1:W-:Y:S02]  /*6990*/  STS [R202+0x4000], R65 ;  /* 0x00400041ca007388 */ /* 0x0003e40000000800 */
[----:B------:R-:W-:Y:S01]  /*69a0*/  F2FP.PACK_AB R63, R63, R62 ;  /* 0x0000003e3f3f723e */ /* 0x000fe200000000ff */
[----:B------:R-:W-:Y:S01]  /*69b0*/  @P0 IMAD R32, R32, c[0x0][0x3a4], R35 ;  /* 0x0000e90020200a24 */ /* 0x000fe200078e0223 */
        /* <DEDUP_REMOVED lines=15> */
.L_x_824:
        /* <DEDUP_REMOVED lines=15> */
.L_x_825:
[----:B------:R-:W-:Y:S01]  /*6ba0*/  BAR.SYNC.DEFER_BLOCKING 0x0 ;  /* 0x0000000000007b1d */ /* 0x000fe20000010000 */
[C---:B-1----:R-:W-:Y:S01]  /*6bb0*/  SHF.L.U32 R37, R195.reuse, 0x7, RZ ;  /* 0x00000007c3257819 */ /* 0x042fe200000006ff */
[----:B------:R-:W-:Y:S01]  /*6bc0*/  IMAD R39, R195, -0x80, R216 ;  /* 0xffffff80c3277824 */ /* 0x000fe200078e02d8 */
[----:B------:R-:W-:Y:S02]  /*6bd0*/  SHF.R.S32.HI R45, RZ, 0x1f, R190 ;  /* 0x0000001fff2d7819 */ /* 0x000fe400000114be */
[----:B------:R-:W-:Y:S01]  /*6be0*/  SHF.R.S32.HI R3, RZ, 0x1f, R37 ;  /* 0x0000001fff037819 */ /* 0x000fe20000011425 */
[----:B------:R-:W-:Y:S01]  /*6bf0*/  BSSY B0, `(.L_x_826) ;  /* 0x000001f000007945 */ /* 0x000fe20003800000 */
[----:B------:R-:W-:Y:S02]  /*6c00*/  MOV R44, R190 ;  /* 0x000000be002c7202 */ /* 0x000fe40000000f00 */
[----:B------:R-:W-:Y:S01]  /*6c10*/  ISETP.GE.AND P4, PT, R188, R39, PT ;  /* 0x00000027bc00720c */ /* 0x000fe20003f86270 */
[----:B------:R-:W-:Y:S01]  /*6c20*/  IMAD R38, R3, c[0x0][0x3a0], RZ ;  /* 0x0000e80003267a24 */ /* 0x000fe200078e02ff */
[----:B------:R-:W-:Y:S01]  /*6c30*/  SHF.R.S32.HI R36, RZ, 0x1f, R208 ;  /* 0x0000001fff247819 */ /* 0x000fe200000114d0 */
[----:B------:R-:W-:-:S04]  /*6c40*/  IMAD.WIDE.U32 R40, R37, c[0x0][0x3a0], R44 ;  /* 0x0000e80025287a25 */ /* 0x000fc800078e002c */
[----:B------:R-:W-:Y:S01]  /*6c50*/  IMAD R33, R37, c[0x0][0x3a4], R38 ;  /* 0x0000e90025217a24 */ /* 0x000fe200078e0226 */
[----:B------:R-:W-:Y:S02]  /*6c60*/  IADD3 R46, P0, R34, R40, RZ ;  /* 0x00000028222e7210 */ /* 0x000fe40007f1e0ff */
[----:B------:R-:W-:Y:S02]  /*6c70*/  SHF.R.S32.HI R38, RZ, 0x1f, R188 ;  /* 0x0000001fff267819 */ /* 0x000fe400000114bc */
        /* <DEDUP_REMOVED lines=22> */
.L_x_827:
[----:B------:R-:W-:Y:S05]  /*6de0*/  BSYNC B0 ;  /* 0x0000000000007941 */ /* 0x000fea0003800000 */
.L_x_826:
        /* <DEDUP_REMOVED lines=14> */
.L_x_829:
[----:B------:R-:W-:Y:S05]  /*6ed0*/  BSYNC B0 ;  /* 0x0000000000007941 */ /* 0x000fea0003800000 */
.L_x_828:
        /* <DEDUP_REMOVED lines=14> */
.L_x_831:
[----:B------:R-:W-:Y:S05]  /*6fc0*/  BSYNC B0 ;  /* 0x0000000000007941 */ /* 0x000fea0003800000 */
.L_x_830:
        /* <DEDUP_REMOVED lines=14> */
.L_x_833:
[----:B------:R-:W-:Y:S05]  /*70b0*/  BSYNC B0 ;  /* 0x0000000000007941 */ /* 0x000fea0003800000 */
.L_x_832:
[----:B------:R-:W-:Y:S01]  /*70c0*/  IMAD.WIDE.U32 R44, R37, c[0x0][0x3a8], R44 ;  /* 0x0000ea00252c7a25 */ /* 0x000fe200078e002c */
[----:B------:R-:W-:Y:S03]  /*70d0*/  BSSY B0, `(.L_x_834) ;  /* 0x0000012000007945 */ /* 0x000fe60003800000 */
[----:B--2---:R-:W-:Y:S01]  /*70e0*/  IMAD R20, R3, c[0x0][0x3a8], RZ ;  /* 0x0000ea0003147a24 */ /* 0x004fe200078e02ff */
        /* <DEDUP_REMOVED lines=16> */
.L_x_835:
[----:B------:R-:W-:Y:S05]  /*71f0*/  BSYNC B0 ;  /* 0x0000000000007941 */ /* 0x000fea0003800000 */
.L_x_834:
[----:B------:R-:W-:Y:S01]  /*7200*/  BSSY B0, `(.L_x_836) ;  /* 0x000000d000007945 */ /* 0x000fe20003800000 */
        /* <DEDUP_REMOVED lines=12> */
.L_x_837:
[----:B------:R-:W-:Y:S05]  /*72d0*/  BSYNC B0 ;  /* 0x0000000000007941 */ /* 0x000fea0003800000 */
.L_x_836:
        /* <DEDUP_REMOVED lines=13> */
.L_x_839:
[----:B------:R-:W-:Y:S05]  /*73b0*/  BSYNC B0 ;  /* 0x0000000000007941 */ /* 0x000fea0003800000 */
.L_x_838:
        /* <DEDUP_REMOVED lines=10> */
[----:B------:R1:W-:Y:S01]  /*7460*/  STG.E.128 [R8.64], R4 ;  /* 0x0000000408007986 */ /* 0x0003e2000c101d18 */
[----:B------:R-:W-:Y:S05]  /*7470*/  BRA `(.L_x_840) ;  /* 0x000009e000007947 */ /* 0x000fea0003800000 */
.L_x_820:
        /* <DEDUP_REMOVED lines=15> */
.L_x_841:
        /* <DEDUP_REMOVED lines=15> */
.L_x_842:
        /* <DEDUP_REMOVED lines=25> */
.L_x_844:
[----:B------:R-:W-:Y:S05]  /*77f0*/  BSYNC B0 ;  /* 0x0000000000007941 */ /* 0x000fea0003800000 */
.L_x_843:
        /* <DEDUP_REMOVED lines=14> */
.L_x_846:
[----:B------:R-:W-:Y:S05]  /*78e0*/  BSYNC B0 ;  /* 0x0000000000007941 */ /* 0x000fea0003800000 */
.L_x_845:
        /* <DEDUP_REMOVED lines=14> */
.L_x_848:
[----:B------:R-:W-:Y:S05]  /*79d0*/  BSYNC B0 ;  /* 0x0000000000007941 */ /* 0x000fea0003800000 */
.L_x_847:
        /* <DEDUP_REMOVED lines=8> */
[----:B------:R-:W-:-:S04]  /*7a60*/  IMAD R7, R7, c[0x0][0x3a0], RZ ;  /* 0x0000e80007077a24 */ /* 0x000fc800078e02ff */
[----:B------:R-:W-:Y:S01]  /*7a70*/  IMAD R7, R8, c[0x0][0x3a4], R7 ;  /* 0x0000e90008077a24 */ /* 0x000fe200078e0207 */
[----:B------:R-:W-:-:S04]  /*7a80*/  LEA R8, P0, R10, c[0x0][0x340], 0x1 ;  /* 0x0000d0000a087a11 */ /* 0x000fc800078008ff */
[----:B------:R-:W-:-:S04]  /*7a90*/  IADD3 R7, R7, R11, RZ ;  /* 0x0000000b07077210 */ /* 0x000fc80007ffe0ff */
[----:B------:R-:W-:-:S05]  /*7aa0*/  LEA.HI.X R9, R10, c[0x0][0x344], R7, 0x1, P0 ;  /* 0x0000d1000a097a11 */ /* 0x000fca00000f0c07 */
[----:B------:R2:W-:Y:S02]  /*7ab0*/  STG.E.128 [R8.64], RZ ;  /* 0x000000ff08007986 */ /* 0x0005e4000c101d18 */
.L_x_850:
[----:B------:R-:W-:Y:S05]  /*7ac0*/  BSYNC B0 ;  /* 0x0000000000007941 */ /* 0x000fea0003800000 */
.L_x_849:
[----:B------:R-:W-:Y:S01]  /*7ad0*/  IMAD.WIDE.U32 R10, R5, c[0x0][0x3a8], R190 ;  /* 0x0000ea00050a7a25 */ /* 0x000fe200078e00be */
[----:B------:R-:W-:Y:S03]  /*7ae0*/  BSSY B0, `(.L_x_851) ;  /* 0x0000012000007945 */ /* 0x000fe60003800000 */
[----:B--2---:R-:W-:Y:S02]  /*7af0*/  IMAD R8, R3, c[0x0][0x3a8], RZ ;  /* 0x0000ea0003087a24 */ /* 0x004fe400078e02ff */
        /* <DEDUP_REMOVED lines=16> */
.L_x_852:
[----:B------:R-:W-:Y:S05]  /*7c00*/  BSYNC B0 ;  /* 0x0000000000007941 */ /* 0x000fea0003800000 */
.L_x_851:
        /* <DEDUP_REMOVED lines=12> */
.L_x_854:
[----:B------:R-:W-:Y:S05]  /*7cd0*/  BSYNC B0 ;  /* 0x0000000000007941 */ /* 0x000fea0003800000 */
.L_x_853:
        /* <DEDUP_REMOVED lines=12> */
.L_x_856:
[----:B------:R-:W-:Y:S05]  /*7da0*/  BSYNC B0 ;  /* 0x0000000000007941 */ /* 0x000fea0003800000 */
.L_x_855:
        /* <DEDUP_REMOVED lines=11> */
.L_x_840:
[----:B------:R-:W-:Y:S05]  /*7e60*/  BSYNC B1 ;  /* 0x0000000000017941 */ /* 0x000fea0003800000 */
.L_x_815:
        /* <DEDUP_REMOVED lines=9> */
.L_x_857:
[----:B------:R-:W-:Y:S05]  /*7f00*/  EXIT ;  /* 0x000000000000794d */ /* 0x000fea0003800000 */
.L_x_859:
        /* <DEDUP_REMOVED lines=15> */
.L_x_2466:


//--------------------- .text._ZN5flash44flash_bwd_dq_dk_dv_loop_seqk_parallel_kernelI23Flash_bwd_kernel_traitsILi64ELi64ELi128ELi8ELi2ELi4ELi4ELb1ELb0EN7cutlass6half_tE19Flash_kernel_traitsILi64ELi64ELi128ELi8ES3_EELb0ELb0ELb0ELb0ELb0ELb1ELb1EEEvNS_16Flash_bwd_paramsE --------------------------
	.section	.text._ZN5flash44flash_bwd_dq_dk_dv_loop_seqk_parallel_kernelI23Flash_bwd_kernel_traitsILi64ELi64ELi128ELi8ELi2ELi4ELi4ELb1ELb0EN7cutlass6half_tE19Flash_kernel_traitsILi64ELi64ELi128ELi8ES3_EELb0ELb0ELb0ELb0ELb0ELb1ELb1EEEvNS_16Flash_bwd_paramsE,"ax",@progbits
	.sectioninfo	@"SHI_REGISTERS=255"
	.align	128
        .global         _ZN5flash44flash_bwd_dq_dk_dv_loop_seqk_parallel_kernelI23Flash_bwd_kernel_traitsILi64ELi64ELi128ELi8ELi2ELi4ELi4ELb1ELb0EN7cutlass6half_tE19Flash_kernel_traitsILi64ELi64ELi128ELi8ES3_EELb0ELb0ELb0ELb0ELb0ELb1ELb1EEEvNS_16Flash_bwd_paramsE
        .type           _ZN5flash44flash_bwd_dq_dk_dv_loop_seqk_parallel_kernelI23Flash_bwd_kernel_traitsILi64ELi64ELi128ELi8ELi2ELi4ELi4ELb1ELb0EN7cutlass6half_tE19Flash_kernel_traitsILi64ELi64ELi128ELi8ES3_EELb0ELb0ELb0ELb0ELb0ELb1ELb1EEEvNS_16Flash_bwd_paramsE,@function
        .size           _ZN5flash44flash_bwd_dq_dk_dv_loop_seqk_parallel_kernelI23Flash_bwd_kernel_traitsILi64ELi64ELi128ELi8ELi2ELi4ELi4ELb1ELb0EN7cutlass6half_tE19Flash_kernel_traitsILi64ELi64ELi128ELi8ES3_EELb0ELb0ELb0ELb0ELb0ELb1ELb1EEEvNS_16Flash_bwd_paramsE,(.L_x_2467 - _ZN5flash44flash_bwd_dq_dk_dv_loop_seqk_parallel_kernelI23Flash_bwd_kernel_traitsILi64ELi64ELi128ELi8ELi2ELi4ELi4ELb1ELb0EN7cutlass6half_tE19Flash_kernel_traitsILi64ELi64ELi128ELi8ES3_EELb0ELb0ELb0ELb0ELb0ELb1ELb1EEEvNS_16Flash_bwd_paramsE)
        .other          _ZN5flash44flash_bwd_dq_dk_dv_loop_seqk_parallel_kernelI23Flash_bwd_kernel_traitsILi64ELi64ELi128ELi8ELi2ELi4ELi4ELb1ELb0EN7cutlass6half_tE19Flash_kernel_traitsILi64ELi64ELi128ELi8ES3_EELb0ELb0ELb0ELb0ELb0ELb1ELb1EEEvNS_16Flash_bwd_paramsE,@"STO_CUDA_ENTRY STV_DEFAULT"
_ZN5flash44flash_bwd_dq_dk_dv_loop_seqk_parallel_kernelI23Flash_bwd_kernel_traitsILi64ELi64ELi128ELi8ELi2ELi4ELi4ELb1ELb0EN7cutlass6half_tE19Flash_kernel_traitsILi64ELi64ELi128ELi8ES3_EELb0ELb0ELb0ELb0ELb0ELb1ELb1EEEvNS_16Flash_bwd_paramsE:
.text._ZN5flash44flash_bwd_dq_dk_dv_loop_seqk_parallel_kernelI23Flash_bwd_kernel_traitsILi64ELi64ELi128ELi8ELi2ELi4ELi4ELb1ELb0EN7cutlass6half_tE19Flash_kernel_traitsILi64ELi64ELi128ELi8ES3_EELb0ELb0ELb0ELb0ELb0ELb1ELb1EEEvNS_16Flash_bwd_paramsE:
        /* <DEDUP_REMOVED lines=13> */
[----:B------:R-:W-:Y:S01]  /*00d0*/  UMOV UR8, 0x80 ;  /* 0x0000008000087882 */ /* 0x000fe20000000000 */
[----:B------:R-:W-:Y:S01]  /*00e0*/  IMAD.MOV.U32 R185, RZ, RZ, -0x10 ;  /* 0xfffffff0ffb97424 */ /* 0x000fe200078e00ff */
[----:B------:R-:W-:Y:S02]  /*00f0*/  ULDC UR7, c[0x0][0x210] ;  /* 0x0000840000077ab9 */ /* 0x000fe40000000800 */
[----:B------:R-:W-:Y:S02]  /*0100*/  ULDC UR6, c[0x0][0x234] ;  /* 0x00008d0000067ab9 */ /* 0x000fe40000000800 */
[----:B------:R-:W-:Y:S01]  /*0110*/  UIMAD UR6, UR8, UR7, UR6 ;  /* 0x00000007080672a4 */ /* 0x000fe2000f8e0206 */
[----:B------:R-:W3:Y:S01]  /*0120*/  S2UR UR42, SR_CTAID.Y ;  /* 0x00000000002a79c3 */ /* 0x000ee20000002600 */
[----:B------:R-:W-:-:S02]  /*0130*/  ULDC UR13, c[0x0][0x1c8] ;  /* 0x00007200000d7ab9 */ /* 0x000fc40000000800 */
[----:B------:R-:W-:Y:S02]  /*0140*/  ULDC.U8 UR10, c[0x0][0x328] ;  /* 0x0000ca00000a7ab9 */ /* 0x000fe40000000000 */
[----:B------:R-:W-:Y:S01]  /*0150*/  IMAD.U32 R0, RZ, RZ, UR6 ;  /* 0x00000006ff007e24 */ /* 0x000fe2000f8e00ff */
[----:B------:R-:W-:Y:S02]  /*0160*/  UISETP.NE.AND UP1, UPT, UR10, URZ, UPT ;  /* 0x0000003f0a00728c */ /* 0x000fe4000bf25270 */
[----:B------:R-:W-:Y:S02]  /*0170*/  ULDC UR60, c[0x0][0x214] ;  /* 0x00008500003c7ab9 */ /* 0x000fe40000000800 */
[----:B------:R4:W-:Y:S01]  /*0180*/  STL [R1+0x14], R0 ;  /* 0x0000140001007387 */ /* 0x0009e20000100800 */
[----:B------:R-:W-:Y:S02]  /*0190*/  ULDC UR9, c[0x0][0x1c0] ;  /* 0x0000700000097ab9 */ /* 0x000fe40000000800 */
[----:B------:R-:W-:Y:S01]  /*01a0*/  ULDC UR16, c[0x0][0x224] ;  /* 0x0000890000107ab9 */ /* 0x000fe20000000800 */
[----:B-1----:R-:W-:Y:S01]  /*01b0*/  SHF.R.S32.HI R11, RZ, 0x1f, R13 ;  /* 0x0000001fff0b7819 */ /* 0x002fe2000001140d */
[----:B--2---:R-:W-:Y:S01]  /*01c0*/  ULOP3.LUT UR7, UR47, UR13, URZ, 0x3c, !UPT ;  /* 0x0000000d2f077292 */ /* 0x004fe2000f8e3c3f */
[----:B------:R-:W-:Y:S01]  /*01d0*/  IMAD.SHL.U32 R242, R13, 0x2, RZ ;  /* 0x000000020df27824 */ /* 0x000fe200078e00ff */
[----:B------:R-:W-:Y:S01]  /*01e0*/  USHF.R.S32.HI UR8, URZ, 0x1f, UR47 ;  /* 0x0000001f3f087899 */ /* 0x000fe2000801142f */
[CC--:B------:R-:W-:Y:S01]  /*01f0*/  LEA.HI R3, R11.reuse, R13.reuse, RZ, 0x4 ;  /* 0x0000000d0b037211 */ /* 0x0c0fe200078f20ff */
[----:B------:R-:W-:Y:S01]  /*0200*/  ULDC UR15, c[0x0][0x224] ;  /* 0x00008900000f7ab9 */ /* 0x000fe20000000800 */
[-C--:B------:R-:W-:Y:S01]  /*0210*/  LEA.HI R16, R11, R13.reuse, RZ, 0x2 ;  /* 0x0000000d0b107211 */ /* 0x080fe200078f10ff */
[----:B------:R-:W-:Y:S01]  /*0220*/  ULDC UR55, c[0x0][0x22c] ;  /* 0x00008b0000377ab9 */ /* 0x000fe20000000800 */
[----:B------:R-:W-:Y:S01]  /*0230*/  SHF.R.S32.HI R4, RZ, 0x4, R3 ;  /* 0x00000004ff047819 */ /* 0x000fe20000011403 */
[----:B---3--:R-:W-:Y:S01]  /*0240*/  @UP1 UIMAD UR10, UR42, UR60, URZ ;  /* 0x0000003c2a0a12a4 */ /* 0x008fe2000f8e023f */
[----:B------:R-:W-:Y:S01]  /*0250*/  SHF.R.S32.HI R5, RZ, 0x2, R16 ;  /* 0x00000002ff057819 */ /* 0x000fe20000011410 */
[----:B------:R-:W-:Y:S01]  /*0260*/  UIMAD UR6, UR42, UR9, UR47 ;  /* 0x000000092a0672a4 */ /* 0x000fe2000f8e022f */
[----:B------:R-:W-:Y:S01]  /*0270*/  LEA.HI R2, R3, R4, RZ, 0x1 ;  /* 0x0000000403027211 */ /* 0x000fe200078f08ff */
[----:B------:R-:W-:Y:S01]  /*0280*/  UIMAD UR58, UR47, UR55, URZ ;  /* 0x000000372f3a72a4 */ /* 0x000fe2000f8e023f */
[----:B------:R-:W-:Y:S01]  /*0290*/  LEA.HI R14, R11, R13, RZ, 0x3 ;  /* 0x0000000d0b0e7211 */ /* 0x000fe200078f18ff */
[----:B------:R-:W-:Y:S01]  /*02a0*/  UIMAD UR9, UR6, UR15, URZ ;  /* 0x0000000f060972a4 */ /* 0x000fe2000f8e023f */
[----:B------:R-:W-:Y:S01]  /*02b0*/  LOP3.LUT R2, R2, 0xfffffffe, RZ, 0xc0, !PT ;  /* 0xfffffffe02027812 */ /* 0x000fe200078ec0ff */
[----:B------:R-:W-:Y:S01]  /*02c0*/  ULDC UR48, c[0x0][0x1c0] ;  /* 0x0000700000307ab9 */ /* 0x000fe20000000800 */
[----:B------:R-:W-:Y:S01]  /*02d0*/  SHF.R.S32.HI R237, RZ, 0x3, R14 ;  /* 0x00000003ffed7819 */ /* 0x000fe2000001140e */
[----:B------:R-:W-:Y:S01]  /*02e0*/  ULDC UR12, c[0x0][0x1c0] ;  /* 0x00007000000c7ab9 */ /* 0x000fe20000000800 */
[----:B----4-:R-:W-:Y:S01]  /*02f0*/  SHF.R.S32.HI R0, RZ, 0x1f, R16 ;  /* 0x0000001fff007819 */ /* 0x010fe20000011410 */
[----:B------:R-:W-:Y:S01]  /*0300*/  IMAD.IADD R10, R4, 0x1, -R2 ;  /* 0x00000001040a7824 */ /* 0x000fe200078e0a02 */
[----:B------:R-:W-:Y:S01]  /*0310*/  LOP3.LUT R2, R3, 0xfffffff0, RZ, 0xc0, !PT ;  /* 0xfffffff003027812 */ /* 0x000fe200078ec0ff */
[----:B------:R-:W-:Y:S01]  /*0320*/  IMAD.U32 R4, RZ, RZ, UR8 ;  /* 0x00000008ff047e24 */ /* 0x000fe2000f8e00ff */
[----:B------:R-:W-:Y:S01]  /*0330*/  LEA.HI R0, R0, R5, RZ, 0x3 ;  /* 0x0000000500007211 */ /* 0x000fe200078f18ff */
[----:B------:R-:W-:Y:S01]  /*0340*/  IMAD.SHL.U32 R3, R237, 0x40, RZ ;  /* 0x00000040ed037824 */ /* 0x000fe200078e00ff */
[----:B------:R-:W-:Y:S01]  /*0350*/  LEA.HI R8, R11, R13, RZ, 0x5 ;  /* 0x0000000d0b087211 */ /* 0x000fe200078f28ff */
[----:B------:R-:W-:Y:S01]  /*0360*/  IMAD.IADD R2, R13, 0x1, -R2 ;  /* 0x000000010d027824 */ /* 0x000fe200078e0a02 */
[----:B------:R-:W-:Y:S01]  /*0370*/  LOP3.LUT R0, R0, 0xfffffff8, RZ, 0xc0, !PT ;  /* 0xfffffff800007812 */ /* 0x000fe200078ec0ff */
[----:B------:R-:W-:Y:S01]  /*0380*/  USHF.L.U32 UR8, UR42, 0x7, URZ ;  /* 0x000000072a087899 */ /* 0x000fe2000800063f */
[----:B------:R-:W-:Y:S01]  /*0390*/  LOP3.LUT R3, R3, 0x1c0, RZ, 0xc0, !PT ;  /* 0x000001c003037812 */ /* 0x000fe200078ec0ff */
[----:B------:R-:W-:Y:S01]  /*03a0*/  UIMAD.WIDE UR48, UR55, UR48, URZ ;  /* 0x00000030373072a5 */ /* 0x000fe2000f8e023f */
[----:B------:R-:W-:Y:S01]  /*03b0*/  SHF.R.S32.HI R4, RZ, 0x1f, R2 ;  /* 0x0000001fff047819 */ /* 0x000fe20000011402 */
[----:B------:R-:W-:Y:S01]  /*03c0*/  IMAD.IADD R7, R5, 0x1, -R0 ;  /* 0x0000000105077824 */ /* 0x000fe200078e0a00 */
[----:B------:R-:W-:Y:S01]  /*03d0*/  SHF.R.U32.HI R5, RZ, 0x3, R3 ;  /* 0x00000003ff057819 */ /* 0x000fe20000011603 */
[----:B------:R-:W-:Y:S01]  /*03e0*/  IMAD.U32 R0, RZ, RZ, UR7 ;  /* 0x00000007ff007e24 */ /* 0x000fe2000f8e00ff */
[----:B------:R-:W-:Y:S01]  /*03f0*/  LEA.HI R12, R4, R2, RZ, 0x3 ;  /* 0x00000002040c7211 */ /* 0x000fe200078f18ff */
[----:B------:R-:W-:Y:S01]  /*0400*/  USHF.R.S32.HI UR7, URZ, 0x1f, UR16 ;  /* 0x0000001f3f077899 */ /* 0x000fe20008011410 */
[--C-:B------:R-:W-:Y:S01]  /*0410*/  SHF.R.S32.HI R17, RZ, 0x5, R8.reuse ;  /* 0x00000005ff117819 */ /* 0x100fe20000011408 */
[----:B------:R-:W-:Y:S01]  /*0420*/  UIMAD UR55, UR55, UR12, URZ ;  /* 0x0000000c373772a4 */ /* 0x000fe2000f8e023f */
[----:B------:R1:W-:Y:S01]  /*0430*/  STL [R1+0x10], R0 ;  /* 0x0000100001007387 */ /* 0x0003e20000100800 */
[----:B------:R-:W-:Y:S01]  /*0440*/  LOP3.LUT R4, R12, 0xfffffff8, RZ, 0xc0, !PT ;  /* 0xfffffff80c047812 */ /* 0x000fe200078ec0ff */
[----:B------:R-:W-:Y:S01]  /*0450*/  UIMAD UR6, UR7, UR42, URZ ;  /* 0x0000002a070672a4 */ /* 0x000fe2000f8e023f */
[----:B------:R-:W-:Y:S01]  /*0460*/  SHF.R.S32.HI R6, RZ, 0x1f, R8 ;  /* 0x0000001fff067819 */ /* 0x000fe20000011408 */
[----:B------:R-:W-:-:S02]  /*0470*/  USHF.L.U32 UR19, UR55, 0x4, URZ ;  /* 0x0000000437137899 */ /* 0x000fc4000800063f */
[----:B------:R-:W-:Y:S01]  /*0480*/  IMAD.IADD R15, R2, 0x1, -R4 ;  /* 0x00000001020f7824 */ /* 0x000fe200078e0a04 */
[----:B------:R-:W-:Y:S01]  /*0490*/  LOP3.LUT R4, R7, 0x1, RZ, 0xc0, !PT ;  /* 0x0000000107047812 */ /* 0x000fe200078ec0ff */
[----:B------:R-:W-:Y:S01]  /*04a0*/  IMAD.U32 R2, RZ, RZ, UR8 ;  /* 0x00000008ff027e24 */ /* 0x000fe2000f8e00ff */
[----:B------:R-:W-:Y:S02]  /*04b0*/  USHF.R.S32.HI UR8, URZ, 0x1f, UR42 ;  /* 0x0000001f3f087899 */ /* 0x000fe4000801142a */
[----:B------:R-:W-:Y:S01]  /*04c0*/  ISETP.NE.U32.AND P0, PT, R4, 0x1, PT ;  /* 0x000000010400780c */ /* 0x000fe20003f05070 */
[----:B------:R-:W-:Y:S02]  /*04d0*/  USHF.L.U32 UR13, UR55, 0x3, URZ ;  /* 0x00000003370d7899 */ /* 0x000fe4000800063f */
[----:B------:R-:W-:Y:S01]  /*04e0*/  UIADD3 UR18, UR19, 0x20, URZ ;  /* 0x0000002013127890 */ /* 0x000fe2000fffe03f */
[----:B------:R-:W-:Y:S01]  /*04f0*/  SEL R185, R185, 0x10, !P0 ;  /* 0x00000010b9b97807 */ /* 0x000fe20004000000 */
[----:B------:R-:W-:-:S02]  /*0500*/  UIMAD.WIDE.U32 UR56, UR42, UR16, URZ ;  /* 0x000000102a3872a5 */ /* 0x000fc4000f8e003f */
[----:B------:R-:W-:Y:S02]  /*0510*/  UIADD3 UR17, UR13, UR18, URZ ;  /* 0x000000120d117290 */ /* 0x000fe4000fffe03f */
[----:B------:R-:W-:Y:S02]  /*0520*/  ULDC UR14, c[0x0][0x1c0] ;  /* 0x00007000000e7ab9 */ /* 0x000fe40000000800 */
[----:B------:R-:W-:Y:S02]  /*0530*/  UIADD3 UR16, UR13, UR17, URZ ;  /* 0x000000110d107290 */ /* 0x000fe4000fffe03f */
[----:B------:R-:W-:Y:S01]  /*0540*/  USHF.L.U32 UR54, UR55, 0x6, URZ ;  /* 0x0000000637367899 */ /* 0x000fe2000800063f */
[----:B-1----:R-:W-:Y:S01]  /*0550*/  LOP3.LUT R0, R14, 0xfffffff8, RZ, 0xc0, !PT ;  /* 0xfffffff80e007812 */ /* 0x002fe200078ec0ff */
[----:B------:R-:W-:Y:S02]  /*0560*/  UIADD3 UR15, UR13, UR16, URZ ;  /* 0x000000100d0f7290 */ /* 0x000fe4000fffe03f */
[----:B------:R-:W-:-:S02]  /*0570*/  ULDC.U8 UR11, c[0x0][0x3d0] ;  /* 0x0000f400000b7ab9 */ /* 0x000fc40000000000 */
[----:B------:R-:W-:Y:S01]  /*0580*/  IMAD.IADD R0, R13, 0x1, -R0 ;  /* 0x000000010d007824 */ /* 0x000fe200078e0a00 */
[----:B------:R-:W-:Y:S02]  /*0590*/  ULDC.64 UR4, c[0x0][0x118] ;  /* 0x0000460000047ab9 */ /* 0x000fe40000000a00 */
[----:B------:R-:W-:Y:S01]  /*05a0*/  UISETP.NE.AND UP2, UPT, UR11, URZ, UPT ;  /* 0x0000003f0b00728c */ /* 0x000fe2000bf45270 */
[C---:B------:R-:W-:Y:S01]  /*05b0*/  IMAD.SHL.U32 R244, R0.reuse, 0x8, RZ ;  /* 0x0000000800f47824 */ /* 0x040fe200078e00ff */
[C---:B------:R-:W-:Y:S01]  /*05c0*/  LOP3.LUT P4, RZ, R0.reuse, 0x2, RZ, 0xc0, !PT ;  /* 0x0000000200ff7812 */ /* 0x040fe2000788c0ff */
[----:B------:R-:W-:Y:S01]  /*05d0*/  UIMAD.WIDE.U32 UR52, UR48, UR56, URZ ;  /* 0x00000038303472a5 */ /* 0x000fe2000f8e003f */
[C---:B------:R-:W-:Y:S01]  /*05e0*/  LOP3.LUT P3, RZ, R0.reuse, 0x4, RZ, 0xc0, !PT ;  /* 0x0000000400ff7812 */ /* 0x040fe2000786c0ff */
[----:B------:R-:W-:Y:S01]  /*05f0*/  IMAD.SHL.U32 R0, R0, 0x40, RZ ;  /* 0x0000004000007824 */ /* 0x000fe200078e00ff */
[----:B------:R-:W-:Y:S01]  /*0600*/  LOP3.LUT R3, R3, 0x38, R244, 0xf8, !PT ;  /* 0x0000003803037812 */ /* 0x000fe200078ef8f4 */
[----:B------:R-:W-:Y:S01]  /*0610*/  UIMAD UR61, UR49, UR56, URZ ;  /* 0x00000038313d72a4 */ /* 0x000fe2000f8e023f */
[C---:B------:R-:W-:Y:S01]  /*0620*/  R2P PR, R7.reuse, 0x6 ;  /* 0x0000000607007804 */ /* 0x040fe20000000000 */
[----:B------:R-:W-:Y:S01]  /*0630*/  IMAD.SHL.U32 R7, R7, 0x40, RZ ;  /* 0x0000004007077824 */ /* 0x000fe200078e00ff */
[----:B------:R-:W-:Y:S01]  /*0640*/  LOP3.LUT R9, R3, R5, RZ, 0x3c, !PT ;  /* 0x0000000503097212 */ /* 0x000fe200078e3cff */
[----:B------:R-:W-:Y:S01]  /*0650*/  UIMAD UR25, UR55, 0x18, URZ ;  /* 0x00000018371978a4 */ /* 0x000fe2000f8e023f */
[----:B------:R-:W-:Y:S01]  /*0660*/  LEA.HI R3, R6, R17, RZ, 0x2 ;  /* 0x0000001106037211 */ /* 0x000fe200078f10ff */
[----:B------:R-:W-:Y:S01]  /*0670*/  USHF.L.U32 UR24, UR55, 0x5, URZ ;  /* 0x0000000537187899 */ /* 0x000fe2000800063f */
[----:B------:R-:W-:Y:S01]  /*0680*/  LOP3.LUT R0, R0, 0x1c0, RZ, 0xc0, !PT ;  /* 0x000001c000007812 */ /* 0x000fe200078ec0ff */
[----:B------:R-:W-:Y:S01]  /*0690*/  UIMAD UR23, UR55, 0x28, URZ ;  /* 0x00000028371778a4 */ /* 0x000fe2000f8e023f */
[----:B------:R-:W-:Y:S01]  /*06a0*/  LOP3.LUT R2, R3, 0xfffffffc, RZ, 0xc0, !PT ;  /* 0xfffffffc03027812 */ /* 0x000fe200078ec0ff */
[----:B------:R-:W-:Y:S01]  /*06b0*/  IMAD.U32 R3, RZ, RZ, UR8 ;  /* 0x00000008ff037e24 */ /* 0x000fe2000f8e00ff */
[----:B------:R-:W-:Y:S01]  /*06c0*/  USHF.R.S32.HI UR8, URZ, 0x1f, UR47 ;  /* 0x0000001f3f087899 */ /* 0x000fe2000801142f */
[----:B------:R-:W-:Y:S01]  /*06d0*/  LEA.HI R5, R11, R13, RZ, 0x6 ;  /* 0x0000000d0b057211 */ /* 0x000fe200078f30ff */
[----:B------:R-:W-:Y:S01]  /*06e0*/  UIMAD UR22, UR55, 0x30, URZ ;  /* 0x00000030371678a4 */ /* 0x000fe2000f8e023f */
[----:B------:R-:W-:Y:S01]  /*06f0*/  IMAD.IADD R175, R17, 0x1, -R2 ;  /* 0x0000000111af7824 */ /* 0x000fe200078e0a02 */
[----:B------:R-:W-:Y:S01]  /*0700*/  LOP3.LUT R178, R0, 0x8, R14, 0xf8, !PT ;  /* 0x0000000800b27812 */ /* 0x000fe200078ef80e */
[----:B------:R-:W-:Y:S01]  /*0710*/  UIMAD UR21, UR55, 0x38, URZ ;  /* 0x00000038371578a4 */ /* 0x000fe2000f8e023f */
[----:B------:R-:W-:Y:S01]  /*0720*/  IMAD.U32 R2, RZ, RZ, UR8 ;  /* 0x00000008ff027e24 */ /* 0x000fe2000f8e00ff */
[----:B------:R-:W-:Y:S01]  /*0730*/  USHF.R.S32.HI UR8, URZ, 0x1f, UR42 ;  /* 0x0000001f3f087899 */ /* 0x000fe2000801142a */
[----:B------:R-:W-:Y:S01]  /*0740*/  IMAD.SHL.U32 R2, R175, 0x10, RZ ;  /* 0x00000010af027824 */ /* 0x000fe200078e00ff */
[----:B------:R-:W-:Y:S01]  /*0750*/  SHF.R.S32.HI R5, RZ, 0x6, R5 ;  /* 0x00000006ff057819 */ /* 0x000fe20000011405 */
[----:B------:R-:W-:-:S02]  /*0760*/  USHF.R.S32.HI UR59, URZ, 0x1f, UR54 ;  /* 0x0000001f3f3b7899 */ /* 0x000fc40008011436 */
[----:B------:R-:W-:Y:S01]  /*0770*/  UMOV UR51, 0xffffe000 ;  /* 0xffffe00000337882 */ /* 0x000fe20000000000 */
[----:B------:R-:W-:Y:S01]  /*0780*/  LOP3.LUT R6, R0, 0x30, R2, 0xf8, !PT ;  /* 0x0000003000067812 */ /* 0x000fe200078ef802 */
[----:B------:R-:W-:Y:S01]  /*0790*/  IMAD.U32 R3, RZ, RZ, UR8 ;  /* 0x00000008ff037e24 */ /* 0x000fe2000f8e00ff */
[----:B------:R-:W-:Y:S01]  /*07a0*/  SHF.R.U32.HI R0, RZ, 0x3, R0 ;  /* 0x00000003ff007819 */ /* 0x000fe20000011600 */
[----:B------:R-:W-:Y:S01]  /*07b0*/  IMAD.SHL.U32 R3, R10, 0x200, RZ ;  /* 0x000002000a037824 */ /* 0x000fe200078e00ff */
[----:B------:R-:W-:Y:S01]  /*07c0*/  LOP3.LUT R4, R6, 0x8, R14, 0xf8, !PT ;  /* 0x0000000806047812 */ /* 0x000fe200078ef80e */
[----:B------:R-:W-:Y:S01]  /*07d0*/  IMAD.U32 R6, RZ, RZ, UR6 ;  /* 0x00000006ff067e24 */ /* 0x000fe2000f8e00ff */
[----:B------:R-:W-:Y:S01]  /*07e0*/  LOP3.LUT R178, R178, R0, RZ, 0x3c, !PT ;  /* 0x00000000b2b27212 */ /* 0x000fe200078e3cff */
[----:B------:R-:W-:Y:S01]  /*07f0*/  IMAD R2, R5, 0x800, R3 ;  /* 0x0000080005027824 */ /* 0x000fe200078e0203 */
[----:B------:R-:W-:Y:S01]  /*0800*/  LOP3.LUT R3, R3, R4, R0, 0xf6, !PT ;  /* 0x0000000403037212 */ /* 0x000fe200078ef600 */
[----:B------:R-:W-:Y:S01]  /*0810*/  USHF.R.S32.HI UR6, URZ, 0x1f, UR58 ;  /* 0x0000001f3f067899 */ /* 0x000fe2000801143a */
[----:B------:R-:W-:Y:S01]  /*0820*/  LOP3.LUT R0, R16, 0x7ffffffc, RZ, 0xc0, !PT ;  /* 0x7ffffffc10007812 */ /* 0x000fe200078ec0ff */
[----:B------:R-:W-:Y:S01]  /*0830*/  IMAD.IADD R178, R2, 0x1, R178 ;  /* 0x0000000102b27824 */ /* 0x000fe200078e02b2 */
[----:B------:R-:W-:Y:S01]  /*0840*/  LOP3.LUT R4, R8, 0xffffffe0, RZ, 0xc0, !PT ;  /* 0xffffffe008047812 */ /* 0x000fe200078ec0ff */
[----:B------:R-:W-:Y:S01]  /*0850*/  IMAD.U32 R2, RZ, RZ, UR10 ;  /* 0x0000000aff027e24 */ /* 0x000fe2000f8e00ff */
[----:B------:R-:W-:Y:S01]  /*0860*/  USHF.R.S32.HI UR8, URZ, 0x1f, UR47 ;  /* 0x0000001f3f087899 */ /* 0x000fe2000801142f */
[----:B------:R-:W-:-:S02]  /*0870*/  IMAD R251, R5, 0x200, R9 ;  /* 0x0000020005fb7824 */ /* 0x000fc400078e0209 */
[----:B------:R-:W-:Y:S01]  /*0880*/  IMAD.IADD R14, R13, 0x1, -R4 ;  /* 0x000000010d0e7824 */ /* 0x000fe200078e0a04 */
[----:B------:R1:W-:Y:S01]  /*0890*/  STL [R1+0x4], R2 ;  /* 0x0000040201007387 */ /* 0x0003e20000100800 */
[----:B------:R-:W-:Y:S02]  /*08a0*/  IMAD.SHL.U32 R4, R5, 0x20, RZ ;  /* 0x0000002005047824 */ /* 0x000fe400078e00ff */
[----:B------:R-:W-:Y:S02]  /*08b0*/  IMAD.SHL.U32 R178, R178, 0x2, RZ ;  /* 0x00000002b2b27824 */ /* 0x000fe400078e00ff */
[----:B------:R-:W-:Y:S01]  /*08c0*/  IMAD.U32 R18, RZ, RZ, UR8 ;  /* 0x00000008ff127e24 */ /* 0x000fe2000f8e00ff */
[----:B------:R-:W-:Y:S01]  /*08d0*/  LOP3.LUT R242, R4, 0x6, R242, 0xf8, !PT ;  /* 0x0000000604f27812 */ /* 0x000fe200078ef8f2 */
[----:B------:R-:W-:Y:S01]  /*08e0*/  @!UP1 UIMAD UR8, UR42, UR14, UR47 ;  /* 0x0000000e2a0892a4 */ /* 0x000fe2000f8e022f */
[----:B------:R-:W-:Y:S01]  /*08f0*/  IMAD.SHL.U32 R236, R251, 0x2, RZ ;  /* 0x00000002fbec7824 */ /* 0x000fe200078e00ff */
[----:B------:R-:W-:Y:S01]  /*0900*/  UIADD3 UR14, UR13, UR15, URZ ;  /* 0x0000000f0d0e7290 */ /* 0x000fe2000fffe03f */
[----:B------:R-:W-:Y:S01]  /*0910*/  IMAD.SHL.U32 R3, R3, 0x2, RZ ;  /* 0x0000000203037824 */ /* 0x000fe200078e00ff */
[----:B------:R-:W-:-:S02]  /*0920*/  @!UP1 UIMAD UR60, UR8, UR60, URZ ;  /* 0x0000003c083c92a4 */ /* 0x000fc4000f8e023f */
[----:B------:R-:W-:Y:S01]  /*0930*/  UIADD3 UR20, UR13, UR14, URZ ;  /* 0x0000000e0d147290 */ /* 0x000fe2000fffe03f */
[----:B-1----:R-:W-:-:S05]  /*0940*/  IMAD.U32 R2, RZ, RZ, UR9 ;  /* 0x00000009ff027e24 */ /* 0x002fca000f8e00ff */
[----:B------:R1:W-:Y:S04]  /*0950*/  STL [R1+0xc], R2 ;  /* 0x00000c0201007387 */ /* 0x0003e80000100800 */
[----:B------:R2:W-:Y:S04]  /*0960*/  STL [R1+0x8], R6 ;  /* 0x0000080601007387 */ /* 0x0005e80000100800 */
[----:B------:R3:W-:Y:S01]  /*0970*/  STL [R1], R14 ;  /* 0x0000000e01007387 */ /* 0x0007e20000100800 */
[----:B-1----:R-:W-:Y:S01]  /*0980*/  LEA.HI R2, R11, R13, RZ, 0x7 ;  /* 0x0000000d0b027211 */ /* 0x002fe200078f38ff */
[----:B--2---:R-:W-:-:S03]  /*0990*/  IMAD.IADD R6, R13, 0x1, -R0 ;  /* 0x000000010d067824 */ /* 0x004fc600078e0a00 */
[----:B------:R-:W-:Y:S01]  /*09a0*/  SHF.R.S32.HI R2, RZ, 0x7, R2 ;  /* 0x00000007ff027819 */ /* 0x000fe20000011402 */
[----:B------:R-:W-:Y:S01]  /*09b0*/  IMAD.U32 R0, RZ, RZ, UR6 ;  /* 0x00000006ff007e24 */ /* 0x000fe2000f8e00ff */
[----:B------:R-:W-:Y:S01]  /*09c0*/  LEA.HI R0, R8, R17, RZ, 0x1 ;  /* 0x0000001108007211 */ /* 0x000fe200078f08ff */
[----:B------:R-:W-:Y:S02]  /*09d0*/  IMAD.SHL.U32 R6, R6, 0x2, RZ ;  /* 0x0000000206067824 */ /* 0x000fe400078e00ff */
[----:B------:R-:W-:Y:S01]  /*09e0*/  IMAD.SHL.U32 R5, R2, 0x8, RZ ;  /* 0x0000000802057824 */ /* 0x000fe200078e00ff */
[----:B------:R-:W-:Y:S02]  /*09f0*/  LOP3.LUT R8, R0, 0xfffffffe, RZ, 0xc0, !PT ;  /* 0xfffffffe00087812 */ /* 0x000fe400078ec0ff */
[----:B------:R-:W-:Y:S02]  /*0a00*/  LOP3.LUT R0, R7, 0x1c0, RZ, 0xc0, !PT ;  /* 0x000001c007007812 */ /* 0x000fe400078ec0ff */
[----:B------:R-:W-:Y:S01]  /*0a10*/  LOP3.LUT R5, R5, 0x8, RZ, 0xc0, !PT ;  /* 0x0000000805057812 */ /* 0x000fe200078ec0ff */
[----:B------:R-:W-:Y:S01]  /*0a20*/  IMAD.IADD R184, R17, 0x1, -R8 ;  /* 0x0000000111b87824 */ /* 0x000fe200078e0a08 */
[----:B------:R-:W-:Y:S01]  /*0a30*/  LOP3.LUT R7, R0, 0x20, R4, 0xf8, !PT ;  /* 0x0000002000077812 */ /* 0x000fe200078ef804 */
[----:B------:R-:W-:-:S02]  /*0a40*/  IMAD.SHL.U32 R4, R10, 0x10, RZ ;  /* 0x000000100a047824 */ /* 0x000fc400078e00ff */
[----:B------:R-:W-:Y:S01]  /*0a50*/  IMAD R8, R2, 0x1000, R6 ;  /* 0x0000100002087824 */ /* 0x000fe200078e0206 */
[----:B------:R-:W-:Y:S02]  /*0a60*/  SHF.R.U32.HI R2, RZ, 0x3, R0 ;  /* 0x00000003ff027819 */ /* 0x000fe40000011600 */
[----:B------:R-:W-:Y:S01]  /*0a70*/  LOP3.LUT R9, R5, 0x10, R4, 0xf8, !PT ;  /* 0x0000001005097812 */ /* 0x000fe200078ef804 */
[----:B------:R-:W-:Y:S01]  /*0a80*/  IMAD R8, R184, 0x400, R8 ;  /* 0x00000400b8087824 */ /* 0x000fe200078e0208 */
[----:B------:R-:W-:Y:S01]  /*0a90*/  LOP3.LUT R5, R2, R0, R5, 0x1e, !PT ;  /* 0x0000000002057212 */ /* 0x000fe200078e1e05 */
[----:B------:R-:W-:Y:S01]  /*0aa0*/  IMAD R0, R175, 0x400, R6 ;  /* 0x00000400af007824 */ /* 0x000fe200078e0206 */
[----:B------:R-:W-:Y:S01]  /*0ab0*/  LOP3.LUT R7, R7, R2, RZ, 0x3c, !PT ;  /* 0x0000000207077212 */ /* 0x000fe200078e3cff */
[----:B------:R-:W-:Y:S02]  /*0ac0*/  IMAD.SHL.U32 R2, R15, 0x40, RZ ;  /* 0x000000400f027824 */ /* 0x000fe400078e00ff */
[----:B------:R-:W-:Y:S01]  /*0ad0*/  IMAD.IADD R243, R0, 0x1, R5 ;  /* 0x0000000100f37824 */ /* 0x000fe200078e0205 */
[----:B------:R-:W-:Y:S01]  /*0ae0*/  SHF.R.S32.HI R5, RZ, 0x1f, R14 ;  /* 0x0000001fff057819 */ /* 0x000fe2000001140e */
[----:B------:R-:W-:Y:S01]  /*0af0*/  IMAD.SHL.U32 R0, R10, 0x8, RZ ;  /* 0x000000080a007824 */ /* 0x000fe200078e00ff */
[----:B------:R-:W-:Y:S01]  /*0b00*/  LOP3.LUT R2, R2, 0x1c0, RZ, 0xc0, !PT ;  /* 0x000001c002027812 */ /* 0x000fe200078ec0ff */
[----:B------:R-:W-:Y:S01]  /*0b10*/  IMAD.SHL.U32 R6, R12, 0x40, RZ ;  /* 0x000000400c067824 */ /* 0x000fe200078e00ff */
[----:B------:R-:W-:Y:S01]  /*0b20*/  LEA.HI R5, R5, R14, RZ, 0x2 ;  /* 0x0000000e05057211 */ /* 0x000fe200078f10ff */
[----:B------:R-:W-:Y:S01]  /*0b30*/  IMAD.IADD R8, R7, 0x1, R8 ;  /* 0x0000000107087824 */ /* 0x000fe200078e0208 */
[----:B------:R-:W-:-:S02]  /*0b40*/  SHF.R.U32.HI R4, RZ, 0x3, R2 ;  /* 0x00000003ff047819 */ /* 0x000fc40000011602 */
[----:B------:R-:W-:Y:S01]  /*0b50*/  LOP3.LUT R7, R2, 0x8, R0, 0xf8, !PT ;  /* 0x0000000802077812 */ /* 0x000fe200078ef800 */
[----:B------:R-:W-:Y:S01]  /*0b60*/  IMAD.SHL.U32 R187, R8, 0x2, RZ ;  /* 0x0000000208bb7824 */ /* 0x000fe200078e00ff */
[----:B------:R-:W-:Y:S02]  /*0b70*/  SHF.R.S32.HI R5, RZ, 0x2, R5 ;  /* 0x00000002ff057819 */ /* 0x000fe40000011405 */
[----:B------:R-:W-:Y:S01]  /*0b80*/  LOP3.LUT R0, R6, 0xfffffe00, RZ, 0xc0, !PT ;  /* 0xfffffe0006007812 */ /* 0x000fe200078ec0ff */
[----:B------:R-:W-:Y:S01]  /*0b90*/  IMAD.IADD R188, R187, 0x1, R185 ;  /* 0x00000001bbbc7824 */ /* 0x000fe200078e02b9 */
[----:B------:R-:W-:Y:S01]  /*0ba0*/  LOP3.LUT R2, R4, R9, R2, 0x1e, !PT ;  /* 0x0000000904027212 */ /* 0x000fe200078e1e02 */
[C---:B------:R-:W-:Y:S01]  /*0bb0*/  IMAD R247, R184.reuse, 0x10, R5 ;  /* 0x00000010b8f77824 */ /* 0x040fe200078e0205 */
[----:B------:R-:W-:Y:S01]  /*0bc0*/  LOP3.LUT R4, R7, R4, RZ, 0x3c, !PT ;  /* 0x0000000407047212 */ /* 0x000fe200078e3cff */
[--C-:B------:R-:W-:Y:S01]  /*0bd0*/  IMAD R184, R184, 0x400, R0.reuse ;  /* 0x00000400b8b87824 */ /* 0x100fe200078e0200 */
[----:B------:R-:W-:Y:S01]  /*0be0*/  LOP3.LUT R183, R2, R0, RZ, 0xfc, !PT ;  /* 0x0000000002b77212 */ /* 0x000fe200078efcff */
[----:B------:R-:W-:Y:S01]  /*0bf0*/  IMAD R175, R175, 0x400, R0 ;  /* 0x00000400afaf7824 */ /* 0x000fe200078e0200 */
[----:B------:R-:W-:Y:S01]  /*0c00*/  LEA R243, R243, 0x6000, 0x1 ;  /* 0x00006000f3f37811 */ /* 0x000fe200078e08ff */
[----:B------:R-:W-:Y:S01]  /*0c10*/  IMAD.MOV.U32 R5, RZ, RZ, 0x20 ;  /* 0x00000020ff057424 */ /* 0x000fe200078e00ff */
[----:B------:R-:W-:Y:S01]  /*0c20*/  IADD3 R2, R247, -0x40, RZ ;  /* 0xffffffc0f7027810 */ /* 0x000fe20007ffe0ff */
[----:B------:R-:W-:Y:S01]  /*0c30*/  IMAD.MOV.U32 R0, RZ, RZ, 0x40 ;  /* 0x00000040ff007424 */ /* 0x000fe200078e00ff */
[----:B------:R-:W-:Y:S01]  /*0c40*/  IADD3 R246, R243, 0x40, RZ ;  /* 0x00000040f3f67810 */ /* 0x000fe20007ffe0ff */
[----:B------:R-:W-:Y:S01]  /*0c50*/  IMAD.IADD R184, R184, 0x1, R4 ;  /* 0x00000001b8b87824 */ /* 0x000fe200078e0204 */
[C---:B------:R-:W-:Y:S01]  /*0c60*/  SEL R180, R5.reuse, 0xffffffe0, !P4 ;  /* 0xffffffe005b47807 */ /* 0x040fe20006000000 */
[----:B------:R-:W-:Y:S01]  /*0c70*/  IMAD.IADD R175, R4, 0x1, R175 ;  /* 0x0000000104af7824 */ /* 0x000fe200078e02af */
[----:B------:R-:W-:Y:S01]  /*0c80*/  SEL R0, R0, 0xffffffc0, !P3 ;  /* 0xffffffc000007807 */ /* 0x000fe20005800000 */
[----:B------:R-:W-:Y:S01]  /*0c90*/  IMAD.SHL.U32 R240, R2, 0x4, RZ ;  /* 0x0000000402f07824 */ /* 0x000fe200078e00ff */
[----:B------:R-:W-:Y:S01]  /*0ca0*/  SEL R5, R5, 0xffffffe0, !P1 ;  /* 0xffffffe005057807 */ /* 0x000fe20004800000 */
[C---:B------:R-:W-:Y:S01]  /*0cb0*/  IMAD.IADD R181, R178.reuse, 0x1, R180 ;  /* 0x00000001b2b57824 */ /* 0x040fe200078e02b4 */
[----:B------:R-:W-:Y:S01]  /*0cc0*/  @P2 IADD3 R246, R243, -0x40, RZ ;  /* 0xffffffc0f3f62810 */ /* 0x000fe20007ffe0ff */
[----:B------:R-:W-:Y:S01]  /*0cd0*/  IMAD.IADD R179, R178, 0x1, R0 ;  /* 0x00000001b2b37824 */ /* 0x000fe200078e0200 */
[----:B------:R-:W-:Y:S01]  /*0ce0*/  SHF.R.S32.HI R4, RZ, 0x1f, R2 ;  /* 0x0000001fff047819 */ /* 0x000fe20000011402 */
[----:B------:R-:W-:Y:S01]  /*0cf0*/  IMAD.IADD R186, R187, 0x1, R5 ;  /* 0x00000001bbba7824 */ /* 0x000fe200078e0205 */
[----:B------:R-:W-:Y:S01]  /*0d00*/  IADD3 R252, R243, 0x420, RZ ;  /* 0x00000420f3fc7810 */ /* 0x000fe20007ffe0ff */
[----:B------:R-:W-:Y:S01]  /*0d10*/  IMAD.IADD R180, R180, 0x1, R179 ;  /* 0x00000001b4b47824 */ /* 0x000fe200078e02b3 */
[----:B------:R-:W-:Y:S01]  /*0d20*/  SHF.R.S32.HI R6, RZ, 0x1f, R247 ;  /* 0x0000001fff067819 */ /* 0x000fe200000114f7 */
[----:B------:R-:W-:Y:S01]  /*0d30*/  IMAD.IADD R249, R5, 0x1, R243 ;  /* 0x0000000105f97824 */ /* 0x000fe200078e02f3 */
[----:B------:R-:W-:Y:S01]  /*0d40*/  SHF.L.U64.HI R241, R2, 0x2, R4 ;  /* 0x0000000202f17819 */ /* 0x000fe20000010204 */
[----:B------:R-:W-:Y:S01]  /*0d50*/  IMAD.IADD R185, R185, 0x1, R186 ;  /* 0x00000001b9b97824 */ /* 0x000fe200078e02ba */
[----:B------:R-:W-:Y:S01]  /*0d60*/  LEA R175, R175, 0xa000, 0x1 ;  /* 0x0000a000afaf7811 */ /* 0x000fe200078e08ff */
[----:B------:R-:W-:Y:S01]  /*0d70*/  IMAD.IADD R248, R5, 0x1, R246 ;  /* 0x0000000105f87824 */ /* 0x000fe200078e02f6 */
[----:B---3--:R-:W-:-:S02]  /*0d80*/  @P1 IADD3 R252, R243, 0x3e0, RZ ;  /* 0x000003e0f3fc1810 */ /* 0x008fc40007ffe0ff */
.L_x_904:
[----:B------:R-:W-:Y:S02]  /*0d90*/  USHF.R.S32.HI UR30, URZ, 0x1f, UR42 ;  /* 0x0000001f3f1e7899 */ /* 0x000fe4000801142a */
[----:B------:R-:W-:-:S02]  /*0da0*/  USHF.L.U32 UR12, UR42, 0x2, URZ ;  /* 0x000000022a0c7899 */ /* 0x000fc4000800063f */
[----:B------:R-:W-:Y:S02]  /*0db0*/  ULDC.64 UR8, c[0x0][0x240] ;  /* 0x0000900000087ab9 */ /* 0x000fe40000000a00 */
[----:B------:R-:W-:Y:S02]  /*0dc0*/  UISETP.NE.U32.AND UP5, UPT, URZ, UR8, UPT ;  /* 0x000000083f00728c */ /* 0x000fe4000bfa5070 */
[----:B------:R-:W-:Y:S02]  /*0dd0*/  USHF.L.U64.HI UR6, UR42, 0x2, UR30 ;  /* 0x000000022a067899 */ /* 0x000fe4000801021e */
[----:B------:R-:W-:Y:S02]  /*0de0*/  UIADD3 UR8, UP0, UR12, UR8, URZ ;  /* 0x000000080c087290 */ /* 0x000fe4000ff1e03f */
[----:B------:R-:W-:Y:S02]  /*0df0*/  UISETP.NE.AND.EX UP5, UPT, URZ, UR9, UPT, UP5 ;  /* 0x000000093f00728c */ /* 0x000fe4000bfa5350 */
[----:B------:R-:W-:-:S02]  /*0e00*/  UIADD3.X UR9, UR6, UR9, URZ, UP0, !UPT ;  /* 0x0000000906097290 */ /* 0x000fc400087fe43f */
[----:B------:R-:W-:Y:S01]  /*0e10*/  IMAD.U32 R6, RZ, RZ, UR8 ;  /* 0x00000008ff067e24 */ /* 0x000fe2000f8e00ff */
[----:B------:R-:W-:Y:S01]  /*0e20*/  ULDC.U8 UR7, c[0x0][0x312] ;  /* 0x0000c48000077ab9 */ /* 0x000fe20000000000 */
[----:B------:R-:W-:Y:S01]  /*0e30*/  PLOP3.LUT P2, PT, PT, PT, UP5, 0x80, 0x0 ;  /* 0x000000000000781c */ /* 0x000fe20003f4f058 */
[----:B------:R-:W-:Y:S01]  /*0e40*/  UISETP.NE.AND UP4, UPT, UR7, URZ, UPT ;  /* 0x0000003f0700728c */ /* 0x000fe2000bf85270 */
[----:B------:R-:W-:Y:S01]  /*0e50*/  IMAD.U32 R7, RZ, RZ, UR9 ;  /* 0x00000009ff077e24 */ /* 0x000fe2000f8e00ff */
[----:B------:R-:W-:Y:S02]  /*0e60*/  ULDC.64 UR8, c[0x0][0x250] ;  /* 0x0000940000087ab9 */ /* 0x000fe40000000a00 */
[----:B------:R-:W-:-:S04]  /*0e70*/  UISETP.NE.U32.AND UP3, UPT, URZ, UR8, UPT ;  /* 0x000000083f00728c */ /* 0x000fc8000bf65070 */
[----:B------:R-:W-:-:S04]  /*0e80*/  UISETP.NE.AND.EX UP3, UPT, URZ, UR9, UPT, UP3 ;  /* 0x000000093f00728c */ /* 0x000fc8000bf65330 */
[----:B-12---:R1:W2:Y:S02]  /*0e90*/  @P2 LDG.E R2, [R6.64] ;  /* 0x0000000406022981 */ /* 0x0062a4000c1e1900 */
[----:B------:R-:W-:-:S05]  /*0ea0*/  PLOP3.LUT P0, PT, PT, PT, UP3, 0x80, 0x0 ;  /* 0x000000000000781c */ /* 0x000fca0003f0f038 */
[----:B------:R-:W-:-:S04]  /*0eb0*/  @UP3 UIADD3 UR8, UP0, UR12, UR8, URZ ;  /* 0x000000080c083290 */ /* 0x000fc8000ff1e03f */
[----:B------:R-:W-:Y:S02]  /*0ec0*/  @UP3 UIADD3.X UR9, UR6, UR9, URZ, UP0, !UPT ;  /* 0x0000000906093290 */ /* 0x000fe400087fe43f */
[----:B------:R-:W-:-:S04]  /*0ed0*/  IMAD.U32 R8, RZ, RZ, UR8 ;  /* 0x00000008ff087e24 */ /* 0x000fc8000f8e00ff */
[----:B------:R-:W-:Y:S01]  /*0ee0*/  MOV R9, UR9 ;  /* 0x0000000900097c02 */ /* 0x000fe20008000f00 */
[----:B------:R-:W-:Y:S02]  /*0ef0*/  ULDC.64 UR8, c[0x0][0x248] ;  /* 0x0000920000087ab9 */ /* 0x000fe40000000a00 */
[----:B------:R-:W-:Y:S02]  /*0f00*/  UISETP.EQ.U32.AND UP6, UPT, URZ, UR8, UPT ;  /* 0x000000083f00728c */ /* 0x000fe4000bfc2070 */
[----:B---3--:R-:W3:Y:S01]  /*0f10*/  @P0 LDG.E R8, [R8.64] ;  /* 0x0000000408080981 */ /* 0x008ee2000c1e1900 */
[----:B------:R-:W-:Y:S02]  /*0f20*/  UIADD3 UR8, UP0, UR12, UR8, URZ ;  /* 0x000000080c087290 */ /* 0x000fe4000ff1e03f */
[----:B------:R-:W-:Y:S01]  /*0f30*/  UISETP.EQ.OR.EX UP6, UPT, URZ, UR9, !UP4, UP6 ;  /* 0x000000093f00728c */ /* 0x000fe2000e7c2760 */
[----:B-1----:R-:W4:Y:S01]  /*0f40*/  @P2 LDG.E R6, [R6.64+0x4] ;  /* 0x0000040406062981 */ /* 0x002f22000c1e1900 */
[----:B------:R-:W-:-:S02]  /*0f50*/  UIADD3.X UR9, UR6, UR9, URZ, UP0, !UPT ;  /* 0x0000000906097290 */ /* 0x000fc400087fe43f */
[----:B------:R-:W-:Y:S02]  /*0f60*/  IMAD.U32 R4, RZ, RZ, UR8 ;  /* 0x00000008ff047e24 */ /* 0x000fe4000f8e00ff */
[----:B------:R-:W-:Y:S02]  /*0f70*/  PLOP3.LUT P1, PT, PT, PT, UP6, 0x80, 0x0 ;  /* 0x000000000000781c */ /* 0x000fe40003f2f068 */
[----:B------:R-:W-:-:S11]  /*0f80*/  MOV R5, UR9 ;  /* 0x0000000900057c02 */ /* 0x000fd60008000f00 */
[----:B-----5:R-:W5:Y:S01]  /*0f90*/  @!P1 LDG.E R0, [R4.64] ;  /* 0x0000000404009981 */ /* 0x020f62000c1e1900 */
[----:B------:R-:W-:Y:S02]  /*0fa0*/  UMOV UR7, 0xffffffff ;  /* 0xffffffff00077882 */ /* 0x000fe40000000000 */
[----:B------:R-:W-:Y:S02]  /*0fb0*/  UMOV UR26, URZ ;  /* 0x0000003f001a7c82 */ /* 0x000fe40008000000 */
[----:B------:R-:W-:Y:S01]  /*0fc0*/  UMOV UR32, 0xffffffff ;  /* 0xffffffff00207882 */ /* 0x000fe20000000000 */
[----:B--2---:R-:W1:Y:S08]  /*0fd0*/  @P2 R2UR UR7, R2 ;  /* 0x00000000020723c2 */ /* 0x004e7000000e0000 */
[----:B----4-:R-:W1:Y:S08]  /*0fe0*/  @P2 R2UR UR8, R6 ;  /* 0x00000000060823c2 */ /* 0x010e7000000e0000 */
[----:B---3--:R2:W3:Y:S01]  /*0ff0*/  @P0 R2UR UR26, R8 ;  /* 0x00000000081a03c2 */ /* 0x0084e200000e0000 */
[----:B------:R-:W-:-:S04]  /*1000*/  ISETP.NE.U32.AND P0, PT, RZ, c[0x0][0x248], PT ;  /* 0x00009200ff007a0c */ /* 0x000fc80003f05070 */
[----:B------:R-:W-:Y:S01]  /*1010*/  ISETP.NE.AND.EX P0, PT, RZ, c[0x0][0x24c], PT, P0 ;  /* 0x00009300ff007a0c */ /* 0x000fe20003f05300 */
[----:B-1----:R-:W-:Y:S02]  /*1020*/  @UP5 UIADD3 UR39, UR8, -UR7, URZ ;  /* 0x8000000708275290 */ /* 0x002fe4000fffe03f */
[----:B-----5:R2:W1:Y:S01]  /*1030*/  @!P1 R2UR UR32, R0 ;  /* 0x00000000002093c2 */ /* 0x02046200000e0000 */
[----:B------:R-:W-:-:S04]  /*1040*/  ULDC UR8, c[0x0][0x218] ;  /* 0x0000860000087ab9 */ /* 0x000fc80000000800 */
        /* <DEDUP_REMOVED lines=9> */
.L_x_860:
[----:B---3--:R-:W-:Y:S02]  /*10e0*/  ULDC.64 UR10, c[0x0][0x258] ;  /* 0x00009600000a7ab9 */ /* 0x008fe40000000a00 */
[----:B------:R-:W-:Y:S02]  /*10f0*/  UISETP.NE.U32.AND UP3, UPT, URZ, UR10, UPT ;  /* 0x0000000a3f00728c */ /* 0x000fe4000bf65070 */
[----:B------:R-:W-:Y:S02]  /*1100*/  ULDC UR9, c[0x0][0x21c] ;  /* 0x0000870000097ab9 */ /* 0x000fe40000000800 */
[----:B------:R-:W-:-:S06]  /*1110*/  UISETP.NE.AND.EX UP3, UPT, URZ, UR11, UPT, UP3 ;  /* 0x0000000b3f00728c */ /* 0x000fcc000bf65330 */
[----:B------:R-:W-:-:S05]  /*1120*/  PLOP3.LUT P0, PT, PT, PT, UP3, 0x80, 0x0 ;  /* 0x000000000000781c */ /* 0x000fca0003f0f038 */
[----:B------:R-:W-:-:S04]  /*1130*/  @UP3 UIADD3 UR10, UP0, UR12, UR10, URZ ;  /* 0x0000000a0c0a3290 */ /* 0x000fc8000ff1e03f */
[----:B------:R-:W-:Y:S02]  /*1140*/  @UP3 UIADD3.X UR11, UR6, UR11, URZ, UP0, !UPT ;  /* 0x0000000b060b3290 */ /* 0x000fe400087fe43f */
[----:B------:R-:W-:-:S04]  /*1150*/  IMAD.U32 R4, RZ, RZ, UR10 ;  /* 0x0000000aff047e24 */ /* 0x000fc8000f8e00ff */
[----:B------:R-:W-:Y:S01]  /*1160*/  IMAD.U32 R5, RZ, RZ, UR11 ;  /* 0x0000000bff057e24 */ /* 0x000fe2000f8e00ff */
[----:B------:R-:W-:Y:S02]  /*1170*/  ULDC.64 UR10, c[0x0][0x268] ;  /* 0x00009a00000a7ab9 */ /* 0x000fe40000000a00 */
[----:B------:R-:W-:Y:S02]  /*1180*/  @!UP3 UISETP.NE.U32.AND UP0, UPT, URZ, UR10, UPT ;  /* 0x0000000a3f00b28c */ /* 0x000fe4000bf05070 */
[----:B--2---:R-:W2:Y:S02]  /*1190*/  @P0 LDG.E R0, [R4.64] ;  /* 0x0000000404000981 */ /* 0x004ea4000c1e1900 */
[----:B------:R-:W-:-:S04]  /*11a0*/  @!UP3 UISETP.NE.AND.EX UP0, UPT, URZ, UR11, UPT, UP0 ;  /* 0x0000000b3f00b28c */ /* 0x000fc8000bf05300 */
[----:B------:R-:W-:Y:S02]  /*11b0*/  @!UP3 USEL UR9, URZ, UR9, !UP0 ;  /* 0x000000093f09b287 */ /* 0x000fe4000c000000 */
[----:B------:R-:W-:Y:S01]  /*11c0*/  USHF.L.U32 UR34, UR27, 0x7, URZ ;  /* 0x000000071b227899 */ /* 0x000fe2000800063f */
[----:B--2---:R-:W2:Y:S02]  /*11d0*/  @P0 R2UR UR6, R0 ;  /* 0x00000000000603c2 */ /* 0x004ea400000e0000 */
[----:B--2---:R-:W-:Y:S02]  /*11e0*/  @UP3 UIADD3 UR6, UR6, -UR26, URZ ;  /* 0x8000001a06063290 */ /* 0x004fe4000fffe03f */
[----:B------:R-:W-:-:S04]  /*11f0*/  @!UP3 UIADD3 UR6, UR9, UR8, -UR26 ;  /* 0x000000080906b290 */ /* 0x000fc8000fffe81a */
[----:B------:R-:W-:-:S06]  /*1200*/  UISETP.GT.AND UP0, UPT, UR6, UR34, UPT ;  /* 0x000000220600728c */ /* 0x000fcc000bf04270 */
[----:B------:R-:W-:-:S13]  /*1210*/  PLOP3.LUT P0, PT, PT, PT, UP0, 0x80, 0x0 ;  /* 0x000000000000781c */ /* 0x000fda0003f0f008 */
[----:B------:R-:W-:Y:S05]  /*1220*/  @!P0 BRA `(.L_x_861) ;  /* 0x000074a000008947 */ /* 0x000fea0003800000 */
[----:B------:R-:W-:Y:S02]  /*1230*/  ULDC.64 UR10, c[0x0][0x178] ;  /* 0x00005e00000a7ab9 */ /* 0x000fe40000000a00 */
[----:B------:R-:W-:Y:S02]  /*1240*/  UIMAD UR8, UR30, UR10, URZ ;  /* 0x0000000a1e0872a4 */ /* 0x000fe4000f8e023f */
[----:B------:R-:W-:Y:S02]  /*1250*/  UISETP.NE.AND UP3, UPT, UR7, -0x1, UPT ;  /* 0xffffffff0700788c */ /* 0x000fe4000bf65270 */
[----:B------:R-:W-:Y:S02]  /*1260*/  UIMAD UR8, UR42, UR11, UR8 ;  /* 0x0000000b2a0872a4 */ /* 0x000fe4000f8e0208 */
[----:B------:R-:W-:Y:S02]  /*1270*/  UIMAD.WIDE.U32 UR10, UR42, UR10, URZ ;  /* 0x0000000a2a0a72a5 */ /* 0x000fe4000f8e003f */
[----:B------:R-:W-:-:S02]  /*1280*/  ULDC.64 UR28, c[0x0][0x190] ;  /* 0x00006400001c7ab9 */ /* 0x000fc40000000a00 */
[----:B------:R-:W-:Y:S02]  /*1290*/  UIADD3 UR46, UR11, UR8, URZ ;  /* 0x000000080b2e7290 */ /* 0x000fe4000fffe03f */
[----:B------:R-:W-:Y:S02]  /*12a0*/  UIMAD.WIDE.U32 UR8, UR7, UR28, URZ ;  /* 0x0000001c070872a5 */ /* 0x000fe4000f8e003f */
[----:B-1----:R-:W-:Y:S02]  /*12b0*/  UISETP.NE.AND UP0, UPT, UR32, -0x1, UPT ;  /* 0xffffffff2000788c */ /* 0x002fe4000bf05270 */
[----:B------:R-:W-:Y:S02]  /*12c0*/  USEL UR50, UR10, UR8, !UP3 ;  /* 0x000000080a327287 */ /* 0x000fe4000d800000 */
[----:B------:R-:W-:Y:S02]  /*12d0*/  UIMAD UR8, UR7, UR29, URZ ;  /* 0x0000001d070872a4 */ /* 0x000fe4000f8e023f */
[----:B------:R-:W-:Y:S01]  /*12e0*/  PLOP3.LUT P0, PT, PT, PT, UP0, 0x80, 0x0 ;  /* 0x000000000000781c */ /* 0x000fe20003f0f008 */
[----:B------:R-:W-:-:S02]  /*12f0*/  ULDC.64 UR28, c[0x0][0x198] ;  /* 0x00006600001c7ab9 */ /* 0x000fc40000000a00 */
[----:B------:R-:W-:Y:S02]  /*1300*/  @UP3 UIADD3 UR46, UR9, UR8, URZ ;  /* 0x00000008092e3290 */ /* 0x000fe4000fffe03f */
[----:B------:R-:W-:Y:S02]  /*1310*/  UIADD3 UR8, UR39, 0x3f, URZ ;  /* 0x0000003f27087890 */ /* 0x000fe4000fffe03f */
[----:B------:R-:W-:Y:S02]  /*1320*/  @UP0 UIADD3 UR10, UR26, UR32, URZ ;  /* 0x000000201a0a0290 */ /* 0x000fe4000fffe03f */
[----:B------:R-:W-:-:S04]  /*1330*/  USHF.R.S32.HI UR9, URZ, 0x1f, UR8 ;  /* 0x0000001f3f097899 */ /* 0x000fc80008011408 */
[----:B------:R-:W-:Y:S02]  /*1340*/  ULEA.HI UR43, UR9, UR8, URZ, 0x6 ;  /* 0x00000008092b7291 */ /* 0x000fe4000f8f303f */
[----:B------:R-:W-:-:S04]  /*1350*/  @UP0 UIMAD.WIDE.U32 UR8, UR10, UR28, URZ ;  /* 0x0000001c0a0802a5 */ /* 0x000fc8000f8e003f */
[----:B------:R-:W-:-:S03]  /*1360*/  @UP0 UIMAD UR45, UR10, UR29, UR9 ;  /* 0x0000001d0a2d02a4 */ /* 0x000fc6000f8e0209 */
[----:B------:R-:W-:Y:S02]  /*1370*/  @UP0 UMOV UR44, UR8 ;  /* 0x00000008002c0c82 */ /* 0x000fe40008000000 */
[----:B------:R-:W-:-:S04]  /*1380*/  ULOP3.LUT UR8, UR43, 0xffffffc0, URZ, 0xc0, !UPT ;  /* 0xffffffc02b087892 */ /* 0x000fc8000f8ec03f */
[----:B------:R-:W-:-:S04]  /*1390*/  UIADD3 UR12, UR8, -0x40, URZ ;  /* 0xffffffc0080c7890 */ /* 0x000fc8000fffe03f */
[----:B------:R-:W-:Y:S01]  /*13a0*/  USHF.R.S32.HI UR38, URZ, 0x1f, UR12 ;  /* 0x0000001f3f267899 */ /* 0x000fe2000801140c */
[----:B------:R-:W-:Y:S05]  /*13b0*/  @P0 BRA `(.L_x_862) ;  /* 0x000000c000000947 */ /* 0x000fea0003800000 */
[----:B------:R-:W-:Y:S02]  /*13c0*/  USHF.R.S32.HI UR10, URZ, 0x1f, UR26 ;  /* 0x0000001f3f0a7899 */ /* 0x000fe4000801141a */
[----:B------:R-:W-:Y:S02]  /*13d0*/  ULDC.64 UR8, c[0x0][0x198] ;  /* 0x0000660000087ab9 */ /* 0x000fe40000000a00 */
[----:B------:R-:W-:-:S04]  /*13e0*/  UIMAD UR10, UR10, UR8, URZ ;  /* 0x000000080a0a72a4 */ /* 0x000fc8000f8e023f */
[----:B------:R-:W-:-:S03]  /*13f0*/  UIMAD UR28, UR26, UR9, UR10 ;  /* 0x000000091a1c72a4 */ /* 0x000fc6000f8e020a */
[----:B------:R-:W-:Y:S02]  /*1400*/  ULDC.64 UR10, c[0x0][0x180] ;  /* 0x00006000000a7ab9 */ /* 0x000fe40000000a00 */
[----:B------:R-:W-:-:S04]  /*1410*/  UIMAD UR9, UR30, UR10, URZ ;  /* 0x0000000a1e0972a4 */ /* 0x000fc8000f8e023f */
[----:B------:R-:W-:Y:S02]  /*1420*/  UIMAD UR11, UR42, UR11, UR9 ;  /* 0x0000000b2a0b72a4 */ /* 0x000fe4000f8e0209 */
[----:B------:R-:W-:-:S04]  /*1430*/  UIMAD.WIDE.U32 UR8, UR26, UR8, URZ ;  /* 0x000000081a0872a5 */ /* 0x000fc8000f8e003f */
[----:B------:R-:W-:-:S04]  /*1440*/  UIADD3 UR9, UR9, UR28, URZ ;  /* 0x0000001c09097290 */ /* 0x000fc8000fffe03f */
[----:B------:R-:W-:-:S04]  /*1450*/  UIMAD.WIDE.U32 UR8, UR42, UR10, UR8 ;  /* 0x0000000a2a0872a5 */ /* 0x000fc8000f8e0008 */
[----:B------:R-:W-:-:S03]  /*1460*/  UIADD3 UR45, UR9, UR11, URZ ;  /* 0x0000000b092d7290 */ /* 0x000fc6000fffe03f */
[----:B------:R-:W-:Y:S02]  /*1470*/  UMOV UR44, UR8 ;  /* 0x00000008002c7c82 */ /* 0x000fe40008000000 */
.L_x_862:
        /* <DEDUP_REMOVED lines=18> */
.L_x_863:
[----:B------:R-:W2:Y:S01]  /*15a0*/  LDL R4, [R1+0x8] ;  /* 0x0000080001047983 */ /* 0x000ea20000100800 */
[----:B------:R-:W-:-:S03]  /*15b0*/  ULDC.64 UR10, c[0x0][0x370] ;  /* 0x0000dc00000a7ab9 */ /* 0x000fc60000000a00 */
[----:B------:R-:W3:Y:S04]  /*15c0*/  LDL R0, [R1+0x4] ;  /* 0x0000040001007983 */ /* 0x000ee80000100800 */
[----:B------:R-:W4:Y:S01]  /*15d0*/  LDL R2, [R1+0x10] ;  /* 0x0000100001027983 */ /* 0x000f220000100800 */
[----:B------:R-:W-:Y:S01]  /*15e0*/  IABS R6, c[0x0][0x1c8] ;  /* 0x0000720000067a13 */ /* 0x000fe20000000000 */
[----:B------:R-:W-:-:S04]  /*15f0*/  @UP3 UIMAD.WIDE.U32 UR8, UR7, UR10, URZ ;  /* 0x0000000a070832a5 */ /* 0x000fc8000f8e003f */
[----:B------:R-:W-:-:S03]  /*1600*/  @UP3 UIMAD UR37, UR7, UR11, UR9 ;  /* 0x0000000b072532a4 */ /* 0x000fc6000f8e0209 */
[----:B------:R-:W-:Y:S02]  /*1610*/  @UP3 UMOV UR36, UR8 ;  /* 0x0000000800243c82 */ /* 0x000fe40008000000 */
[----:B------:R-:W-:Y:S02]  /*1620*/  ULDC.64 UR8, c[0x0][0x368] ;  /* 0x0000da0000087ab9 */ /* 0x000fe40000000a00 */
[----:B------:R-:W-:-:S04]  /*1630*/  @!UP3 UIMAD UR10, UR30, UR8, URZ ;  /* 0x000000081e0ab2a4 */ /* 0x000fc8000f8e023f */
[----:B------:R-:W-:Y:S02]  /*1640*/  @!UP3 UIMAD UR10, UR42, UR9, UR10 ;  /* 0x000000092a0ab2a4 */ /* 0x000fe4000f8e020a */
[----:B------:R-:W-:Y:S02]  /*1650*/  @!UP3 UIMAD.WIDE.U32 UR8, UR42, UR8, URZ ;  /* 0x000000082a08b2a5 */ /* 0x000fe4000f8e003f */
[----:B------:R-:W-:-:S05]  /*1660*/  ULDC UR28, c[0x0][0x224] ;  /* 0x00008900001c7ab9 */ /* 0x000fca0000000800 */
[----:B------:R-:W-:Y:S02]  /*1670*/  @!UP3 UMOV UR36, UR8 ;  /* 0x000000080024bc82 */ /* 0x000fe40008000000 */
[----:B------:R-:W-:Y:S02]  /*1680*/  @!UP3 UIADD3 UR37, UR9, UR10, URZ ;  /* 0x0000000a0925b290 */ /* 0x000fe4000fffe03f */
[----:B------:R-:W-:Y:S02]  /*1690*/  UIMAD UR10, UR49, UR7, URZ ;  /* 0x00000007310a72a4 */ /* 0x000fe4000f8e023f */
[----:B------:R-:W-:Y:S01]  /*16a0*/  USHF.L.U32 UR33, UR42, 0x7, URZ ;  /* 0x000000072a217899 */ /* 0x000fe2000800063f */
[----:B------:R-:W-:Y:S01]  /*16b0*/  ISETP.NE.AND P1, PT, RZ, c[0x0][0x1c8], PT ;  /* 0x00007200ff007a0c */ /* 0x000fe20003f25270 */
[----:B--2---:R1:W2:Y:S02]  /*16c0*/  R2UR UR29, R4 ;  /* 0x00000000041d73c2 */ /* 0x0042a400000e0000 */
[----:B-1----:R-:W1:Y:S01]  /*16d0*/  I2F.RP R4, R6 ;  /* 0x0000000600047306 */ /* 0x002e620000209400 */
[----:B--2---:R-:W-:-:S05]  /*16e0*/  UIMAD UR8, UR30, UR28, UR29 ;  /* 0x0000001c1e0872a4 */ /* 0x004fca000f8e021d */
[----:B------:R-:W2:Y:S02]  /*16f0*/  S2UR UR29, SR_CTAID.X ;  /* 0x00000000001d79c3 */ /* 0x000ea40000002500 */
[----:B-1----:R-:W1:Y:S01]  /*1700*/  MUFU.RCP R4, R4 ;  /* 0x0000000400047308 */ /* 0x002e620000001000 */
[----:B------:R-:W-:-:S04]  /*1710*/  UIADD3 UR8, UR57, UR8, URZ ;  /* 0x0000000839087290 */ /* 0x000fc8000fffe03f */
[----:B------:R-:W-:-:S04]  /*1720*/  UIMAD UR8, UR48, UR8, UR61 ;  /* 0x00000008300872a4 */ /* 0x000fc8000f8e023d */
[----:B------:R-:W-:Y:S01]  /*1730*/  UIADD3 UR28, UR53, UR8, URZ ;  /* 0x00000008351c7290 */ /* 0x000fe2000fffe03f */
[----:B-1----:R-:W-:Y:S01]  /*1740*/  IADD3 R4, R4, 0xffffffe, RZ ;  /* 0x0ffffffe04047810 */ /* 0x002fe20007ffe0ff */
[----:B------:R-:W-:-:S03]  /*1750*/  UIMAD.WIDE.U32 UR8, UR48, UR7, URZ ;  /* 0x00000007300872a5 */ /* 0x000fc6000f8e003f */
[----:B------:R1:W5:Y:S01]  /*1760*/  F2I.FTZ.U32.TRUNC.NTZ R5, R4 ;  /* 0x0000000400057305 */ /* 0x000362000021f000 */
[----:B------:R-:W-:Y:S02]  /*1770*/  @UP3 UIADD3 UR28, UR9, UR10, URZ ;  /* 0x0000000a091c3290 */ /* 0x000fe4000fffe03f */
[----:B------:R-:W-:Y:S02]  /*1780*/  USEL UR35, UR52, UR8, !UP3 ;  /* 0x0000000834237287 */ /* 0x000fe4000d800000 */
[----:B------:R-:W-:Y:S02]  /*1790*/  ULDC.64 UR10, c[0x0][0x3d8] ;  /* 0x0000f600000a7ab9 */ /* 0x000fe40000000a00 */
[----:B--2---:R-:W-:-:S04]  /*17a0*/  UIMAD.WIDE.U32 UR8, UR29, UR10, URZ ;  /* 0x0000000a1d0872a5 */ /* 0x004fc8000f8e003f */
[----:B------:R-:W-:Y:S02]  /*17b0*/  USEL UR31, UR8, URZ, UP2 ;  /* 0x0000003f081f7287 */ /* 0x000fe40009000000 */
[----:B------:R-:W-:Y:S01]  /*17c0*/  USHF.L.U64.HI UR8, UR42, 0x7, UR30 ;  /* 0x000000072a087899 */ /* 0x000fe2000801021e */
[----:B---3--:R5:W2:Y:S01]  /*17d0*/  R2UR UR30, R0 ;  /* 0x00000000001e73c2 */ /* 0x008aa200000e0000 */
[----:B-1----:R-:W-:Y:S01]  /*17e0*/  IMAD.MOV.U32 R4, RZ, RZ, RZ ;  /* 0x000000ffff047224 */ /* 0x002fe200078e00ff */
[----:B------:R-:W-:-:S06]  /*17f0*/  UIMAD UR11, UR29, UR11, UR9 ;  /* 0x0000000b1d0b72a4 */ /* 0x000fcc000f8e0209 */
[----:B----4-:R1:W3:Y:S01]  /*1800*/  R2UR UR29, R2 ;  /* 0x00000000021d73c2 */ /* 0x0102e200000e0000 */
[----:B-----5:R-:W-:-:S04]  /*1810*/  IMAD.MOV R0, RZ, RZ, -R5 ;  /* 0x000000ffff007224 */ /* 0x020fc800078e0a05 */
[----:B------:R-:W-:-:S04]  /*1820*/  IMAD R0, R0, R6, RZ ;  /* 0x0000000600007224 */ /* 0x000fc800078e02ff */
[----:B------:R-:W-:Y:S01]  /*1830*/  IMAD.HI.U32 R0, R5, R0, R4 ;  /* 0x0000000005007227 */ /* 0x000fe200078e0004 */
[----:B-1----:R-:W-:-:S05]  /*1840*/  IABS R2, UR47 ;  /* 0x0000002f00027c13 */ /* 0x002fca0008000000 */
[----:B------:R-:W-:-:S04]  /*1850*/  IMAD.HI.U32 R0, R0, R2, RZ ;  /* 0x0000000200007227 */ /* 0x000fc800078e00ff */
[----:B------:R-:W-:-:S04]  /*1860*/  IMAD.MOV R4, RZ, RZ, -R0 ;  /* 0x000000ffff047224 */ /* 0x000fc800078e0a00 */
[----:B------:R-:W-:-:S05]  /*1870*/  IMAD R2, R6, R4, R2 ;  /* 0x0000000406027224 */ /* 0x000fca00078e0202 */
[----:B------:R-:W-:-:S13]  /*1880*/  ISETP.GT.U32.AND P0, PT, R6, R2, PT ;  /* 0x000000020600720c */ /* 0x000fda0003f04070 */
[----:B------:R-:W-:-:S05]  /*1890*/  @!P0 IMAD.IADD R2, R2, 0x1, -R6 ;  /* 0x0000000102028824 */ /* 0x000fca00078e0a06 */
[----:B------:R-:W-:Y:S01]  /*18a0*/  ISETP.GE.U32.AND P2, PT, R2, R6, PT ;  /* 0x000000060200720c */ /* 0x000fe20003f46070 */
[----:B------:R-:W-:Y:S01]  /*18b0*/  USEL UR9, UR8, URZ, UP5 ;  /* 0x0000003f08097287 */ /* 0x000fe2000a800000 */
[----:B------:R-:W-:Y:S01]  /*18c0*/  @!P0 IADD3 R0, R0, 0x1, RZ ;  /* 0x0000000100008810 */ /* 0x000fe20007ffe0ff */
[----:B------:R-:W-:Y:S01]  /*18d0*/  USEL UR8, UR33, URZ, UP5 ;  /* 0x0000003f21087287 */ /* 0x000fe2000a800000 */
[----:B---3--:R-:W-:-:S03]  /*18e0*/  ISETP.LE.AND P0, PT, RZ, UR29, PT ;  /* 0x0000001dff007c0c */ /* 0x008fc6000bf03270 */
[----:B------:R-:W-:-:S06]  /*18f0*/  UIADD3 UR8, UP0, UR12, UR8, URZ ;  /* 0x000000080c087290 */ /* 0x000fcc000ff1e03f */
[----:B------:R-:W-:Y:S01]  /*1900*/  @P2 IADD3 R0, R0, 0x1, RZ ;  /* 0x0000000100002810 */ /* 0x000fe20007ffe0ff */
[----:B------:R-:W-:Y:S02]  /*1910*/  UIADD3.X UR10, UR38, UR9, URZ, UP0, !UPT ;  /* 0x00000009260a7290 */ /* 0x000fe400087fe43f */
[----:B------:R-:W-:Y:S02]  /*1920*/  UIMAD UR9, UR49, UR8, URZ ;  /* 0x00000008310972a4 */ /* 0x000fe4000f8e023f */
[----:B------:R-:W-:Y:S02]  /*1930*/  IMAD.MOV.U32 R2, RZ, RZ, R0 ;  /* 0x000000ffff027224 */ /* 0x000fe400078e0000 */
[----:B------:R-:W-:Y:S02]  /*1940*/  UIMAD UR10, UR48, UR10, UR9 ;  /* 0x0000000a300a72a4 */ /* 0x000fe4000f8e0209 */
[----:B------:R-:W-:Y:S01]  /*1950*/  @!P0 IMAD.MOV R2, RZ, RZ, -R2 ;  /* 0x000000ffff028224 */ /* 0x000fe200078e0a02 */
[----:B------:R-:W-:Y:S01]  /*1960*/  PLOP3.LUT P0, PT, PT, PT, UP1, 0x80, 0x0 ;  /* 0x000000000000781c */ /* 0x000fe20003f0f018 */
[----:B--2---:R-:W-:-:S02]  /*1970*/  @UP1 USEL UR9, UR30, UR7, !UP3 ;  /* 0x000000071e091287 */ /* 0x004fc4000d800000 */
[----:B------:R-:W-:Y:S02]  /*1980*/  ULDC UR29, c[0x0][0x234] ;  /* 0x00008d00001d7ab9 */ /* 0x000fe40000000800 */
[----:B------:R-:W-:Y:S02]  /*1990*/  @UP1 UIMAD UR29, UR47, UR29, UR9 ;  /* 0x0000001d2f1d12a4 */ /* 0x000fe4000f8e0209 */
[----:B------:R-:W-:Y:S01]  /*19a0*/  UIMAD.WIDE.U32 UR8, UR48, UR8, URZ ;  /* 0x00000008300872a5 */ /* 0x000fe2000f8e003f */
[----:B------:R-:W-:Y:S01]  /*19b0*/  @!P1 LOP3.LUT R2, RZ, c[0x0][0x1c8], RZ, 0x33, !PT ;  /* 0x00007200ff029a12 */ /* 0x000fe200078e33ff */
[----:B------:R-:W-:Y:S02]  /*19c0*/  USEL UR30, UR11, URZ, UP2 ;  /* 0x0000003f0b1e7287 */ /* 0x000fe40009000000 */
[----:B------:R-:W-:Y:S02]  /*19d0*/  UIADD3 UR11, UR9, UR10, URZ ;  /* 0x0000000a090b7290 */ /* 0x000fe4000fffe03f */
[----:B------:R-:W-:-:S02]  /*19e0*/  @!UP1 UMOV UR29, UR60 ;  /* 0x0000003c001d9c82 */ /* 0x000fc40008000000 */
[----:B------:R-:W-:Y:S01]  /*19f0*/  USHF.R.S32.HI UR33, URZ, 0x1f, UR34 ;  /* 0x0000001f3f217899 */ /* 0x000fe20008011422 */
[----:B------:R-:W-:Y:S01]  /*1a00*/  SHF.R.S32.HI R24, RZ, 0x1f, R2 ;  /* 0x0000001fff187819 */ /* 0x000fe20000011402 */
[----:B------:R-:W-:Y:S05]  /*1a10*/  @!P0 BRA `(.L_x_864) ;  /* 0x0000008000008947 */ /* 0x000fea0003800000 */
[----:B------:R-:W2:Y:S01]  /*1a20*/  LDL R7, [R1+0x14] ;  /* 0x0000140001077983 */ /* 0x000ea20000100800 */
[----:B------:R-:W-:Y:S02]  /*1a30*/  ULDC UR47, c[0x0][0x224] ;  /* 0x00008900002f7ab9 */ /* 0x000fe40000000800 */
[----:B------:R-:W-:Y:S02]  /*1a40*/  @!UP3 UIMAD UR7, UR42, UR47, URZ ;  /* 0x0000002f2a07b2a4 */ /* 0x000fe4000f8e023f */
[----:B------:R-:W1:Y:S02]  /*1a50*/  S2UR UR47, SR_CTAID.Z ;  /* 0x00000000002f79c3 */ /* 0x000e640000002700 */
[----:B------:R-:W-:-:S06]  /*1a60*/  ULEA UR7, UR42, UR7, 0x7 ;  /* 0x000000072a077291 */ /* 0x000fcc000f8e383f */
[----:B--2---:R-:W1:Y:S02]  /*1a70*/  R2UR UR10, R7 ;  /* 0x00000000070a73c2 */ /* 0x004e6400000e0000 */
[----:B-1----:R-:W-:Y:S01]  /*1a80*/  UIMAD UR10, UR10, UR47, UR7 ;  /* 0x0000002f0a0a72a4 */ /* 0x002fe2000f8e0207 */
[----:B------:R-:W-:Y:S05]  /*1a90*/  BRA `(.L_x_865) ;  /* 0x0000003000007947 */ /* 0x000fea0003800000 */
.L_x_864:
[----:B------:R-:W2:Y:S02]  /*1aa0*/  LDL R0, [R1+0xc] ;  /* 0x00000c0001007983 */ /* 0x000ea40000100800 */
[----:B--2---:R1:W2:Y:S01]  /*1ab0*/  R2UR UR10, R0 ;  /* 0x00000000000a73c2 */ /* 0x0042a200000e0000 */
[----:B------:R-:W-:-:S07]  /*1ac0*/  DEPBAR.LE SB1, 0x0, {2} ;  /* 0x000090040000791a */ /* 0x000fce0000000000 */
.L_x_865:
[----:B------:R-:W2:Y:S01]  /*1ad0*/  LDL R10, [R1] ;  /* 0x00000000010a7983 */ /* 0x000ea20000100800 */
[----:B------:R-:W-:Y:S01]  /*1ae0*/  USHF.R.S32.HI UR7, URZ, 0x1f, UR58 ;  /* 0x0000001f3f077899 */ /* 0x000fe2000801143a */
[----:B------:R-:W-:Y:S01]  /*1af0*/  SHF.R.S32.HI R26, RZ, 0x1f, R237 ;  /* 0x0000001fff1a7819 */ /* 0x000fe200000114ed */
[----:B------:R-:W-:Y:S01]  /*1b00*/  UIADD3 UR8, UP5, UP4, UR8, UR54, UR58 ;  /* 0x0000003608087290 */ /* 0x000fe2000fcbe03a */
[----:B------:R-:W1:Y:S01]  /*1b10*/  S2R R8, SR_TID.X ;  /* 0x0000000000087919 */ /* 0x000e620000002100 */
[----:B------:R-:W-:Y:S01]  /*1b20*/  IADD3 R0, P1, R237, UR12, RZ ;  /* 0x0000000ced007c10 */ /* 0x000fe2000ff3e0ff */
[----:B------:R-:W-:Y:S01]  /*1b30*/  BSSY B1, `(.L_x_861) ;  /* 0x00006b9000017945 */ /* 0x000fe20003800000 */
[----:B------:R-:W-:Y:S01]  /*1b40*/  UIADD3 UR35, UP3, UP0, UR31, UR8, UR35 ;  /* 0x000000081f237290 */ /* 0x000fe2000f87e023 */
[----:B------:R-:W3:Y:S01]  /*1b50*/  S2R R9, SR_TID.X ;  /* 0x0000000000097919 */ /* 0x000ee20000002100 */
[----:B------:R-:W-:Y:S01]  /*1b60*/  UIADD3.X UR7, UR11, UR59, UR7, UP5, UP4 ;  /* 0x0000003b0b077290 */ /* 0x000fe2000afe8407 */
[----:B------:R-:W-:Y:S01]  /*1b70*/  IADD3.X R5, R26, UR38, RZ, P1, !PT ;  /* 0x000000261a057c10 */ /* 0x000fe20008ffe4ff */
[----:B------:R-:W-:Y:S01]  /*1b80*/  USHF.R.S32.HI UR11, URZ, 0x1f, UR47 ;  /* 0x0000001f3f0b7899 */ /* 0x000fe2000801142f */
[--C-:B------:R-:W-:Y:S01]  /*1b90*/  SHF.R.S32.HI R245, RZ, 0x1f, R244.reuse ;  /* 0x0000001ffff57819 */ /* 0x100fe200000114f4 */
[----:B------:R-:W-:Y:S01]  /*1ba0*/  ULDC.64 UR8, c[0x0][0x1a8] ;  /* 0x00006a0000087ab9 */ /* 0x000fe20000000a00 */
[----:B------:R-:W-:Y:S01]  /*1bb0*/  IADD3 R4, P0, R244, UR36, RZ ;  /* 0x00000024f4047c10 */ /* 0x000fe2000ff1e0ff */
[----:B------:R-:W-:Y:S01]  /*1bc0*/  UIADD3.X UR31, UR30, UR7, UR28, UP3, UP0 ;  /* 0x000000071e1f7290 */ /* 0x000fe20009fe041c */
[----:B------:R-:W-:Y:S01]  /*1bd0*/  IMAD R5, R5, c[0x0][0x190], RZ ;  /* 0x0000640005057a24 */ /* 0x000fe200078e02ff */
[----:B------:R-:W-:Y:S01]  /*1be0*/  UIMAD UR7, UR11, UR8, URZ ;  /* 0x000000080b0772a4 */ /* 0x000fe2000f8e023f */
[----:B------:R-:W-:Y:S01]  /*1bf0*/  IMAD.WIDE.U32 R6, R0, c[0x0][0x190], R244 ;  /* 0x0000640000067a25 */ /* 0x000fe200078e00f4 */
[----:B------:R-:W-:-:S02]  /*1c00*/  UISETP.GE.AND UP0, UPT, UR39, 0x1, UPT ;  /* 0x000000012700788c */ /* 0x000fc4000bf06270 */
[----:B------:R-:W-:Y:S01]  /*1c10*/  UIMAD UR30, UR47, UR9, UR7 ;  /* 0x000000092f1e72a4 */ /* 0x000fe2000f8e0207 */
[----:B------:R-:W-:Y:S01]  /*1c20*/  IMAD R0, R0, c[0x0][0x194], R5 ;  /* 0x0000650000007a24 */ /* 0x000fe200078e0205 */
[----:B------:R-:W-:Y:S01]  /*1c30*/  IADD3 R6, P1, R6, UR50, RZ ;  /* 0x0000003206067c10 */ /* 0x000fe2000ff3e0ff */
[----:B------:R-:W-:Y:S01]  /*1c40*/  ULDC.64 UR8, c[0x0][0x378] ;  /* 0x0000de0000087ab9 */ /* 0x000fe20000000a00 */
[----:B------:R-:W-:Y:S01]  /*1c50*/  IADD3.X R5, R245, UR37, RZ, P0, !PT ;  /* 0x00000025f5057c10 */ /* 0x000fe200087fe4ff */
[----:B------:R-:W-:Y:S01]  /*1c60*/  UIMAD UR7, UR11, UR8, URZ ;  /* 0x000000080b0772a4 */ /* 0x000fe2000f8e023f */
[----:B------:R-:W-:Y:S01]  /*1c70*/  IADD3.X R7, R7, UR46, R0, P1, !PT ;  /* 0x0000002e07077c10 */ /* 0x000fe20008ffe400 */
[----:B------:R-:W-:Y:S01]  /*1c80*/  UIADD3 UR28, UR12, UR10, URZ ;  /* 0x0000000a0c1c7290 */ /* 0x000fe2000fffe03f */
[----:B-1----:R-:W-:Y:S01]  /*1c90*/  SHF.R.S32.HI R8, RZ, 0x1f, R8 ;  /* 0x0000001fff087819 */ /* 0x002fe20000011408 */
[----:B------:R-:W-:Y:S02]  /*1ca0*/  UIMAD UR11, UR47, UR9, UR7 ;  /* 0x000000092f0b72a4 */ /* 0x000fe4000f8e0207 */
[----:B------:R-:W-:Y:S01]  /*1cb0*/  UIADD3 UR10, UR12, UR29, URZ ;  /* 0x0000001d0c0a7290 */ /* 0x000fe2000fffe03f */
[----:B---3--:R-:W-:Y:S01]  /*1cc0*/  LEA.HI R8, R8, R9, RZ, 0x5 ;  /* 0x0000000908087211 */ /* 0x008fe200078f28ff */
[----:B------:R-:W-:-:S02]  /*1cd0*/  ULDC.64 UR8, c[0x0][0x370] ;  /* 0x0000dc0000087ab9 */ /* 0x000fc40000000a00 */
[----:B------:R-:W-:Y:S01]  /*1ce0*/  UIMAD UR7, UR38, UR8, URZ ;  /* 0x00000008260772a4 */ /* 0x000fe2000f8e023f */
[----:B------:R-:W-:Y:S01]  /*1cf0*/  SHF.R.S32.HI R8, RZ, 0x5, R8 ;  /* 0x00000005ff087819 */ /* 0x000fe20000011408 */
[----:B------:R-:W-:Y:S02]  /*1d00*/  UMOV UR36, 0x4 ;  /* 0x0000000400247882 */ /* 0x000fe40000000000 */
[----:B------:R-:W-:-:S03]  /*1d10*/  UIMAD UR7, UR12, UR9, UR7 ;  /* 0x000000090c0772a4 */ /* 0x000fc6000f8e0207 */
[----:B------:R-:W-:Y:S02]  /*1d20*/  ULDC.64 UR8, c[0x0][0x3c8] ;  /* 0x0000f20000087ab9 */ /* 0x000fe40000000a00 */
[----:B------:R-:W-:Y:S01]  /*1d30*/  UIMAD.WIDE UR28, UR28, UR36, UR8 ;  /* 0x000000241c1c72a5 */ /* 0x000fe2000f8e0208 */
[----:B--2---:R-:W-:Y:S02]  /*1d40*/  IMAD R0, R8, UR55, R10 ;  /* 0x0000003708007c24 */ /* 0x004fe4000f8e020a */
[----:B------:R-:W-:Y:S01]  /*1d50*/  IMAD.U32 R8, RZ, RZ, UR12 ;  /* 0x0000000cff087e24 */ /* 0x000fe2000f8e00ff */
[----:B------:R-:W-:Y:S02]  /*1d60*/  ULEA.HI.SX32 UR12, UR43, 0xffffffff, 0x1a ;  /* 0xffffffff2b0c7891 */ /* 0x000fe4000f8fd23f */
[----:B------:R-:W-:Y:S01]  /*1d70*/  IADD3 R9, P0, R0, UR35, RZ ;  /* 0x0000002300097c10 */ /* 0x000fe2000ff1e0ff */
[----:B------:R-:W-:-:S03]  /*1d80*/  IMAD.WIDE.U32 R4, R8, c[0x0][0x370], R4 ;  /* 0x0000dc0008047a25 */ /* 0x000fc600078e0004 */
[----:B------:R-:W-:Y:S01]  /*1d90*/  LEA.HI.X.SX32 R10, R0, UR31, 0x1, P0 ;  /* 0x0000001f000a7c11 */ /* 0x000fe200080f0eff */
[----:B------:R-:W-:Y:S01]  /*1da0*/  IMAD.U32 R0, RZ, RZ, UR47 ;  /* 0x0000002fff007e24 */ /* 0x000fe2000f8e00ff */
[----:B------:R-:W-:Y:S02]  /*1db0*/  IADD3 R5, R5, UR7, RZ ;  /* 0x0000000705057c10 */ /* 0x000fe4000fffe0ff */
[----:B------:R-:W-:Y:S01]  /*1dc0*/  LEA R194, P0, R9, c[0x0][0x350], 0x2 ;  /* 0x0000d40009c27a11 */ /* 0x000fe200078010ff */
[----:B------:R-:W-:-:S03]  /*1dd0*/  IMAD.WIDE.U32 R6, R0, c[0x0][0x1a8], R6 ;  /* 0x00006a0000067a25 */ /* 0x000fc600078e0006 */
[----:B------:R-:W-:Y:S01]  /*1de0*/  LEA.HI.X R189, R9, c[0x0][0x354], R10, 0x2, P0 ;  /* 0x0000d50009bd7a11 */ /* 0x000fe200000f140a */
[----:B------:R-:W-:Y:S01]  /*1df0*/  IMAD.WIDE.U32 R4, R0, c[0x0][0x378], R4 ;  /* 0x0000de0000047a25 */ /* 0x000fe200078e0004 */
[----:B------:R-:W-:Y:S02]  /*1e00*/  PLOP3.LUT P0, PT, PT, PT, UP0, 0x80, 0x0 ;  /* 0x000000000000781c */ /* 0x000fe40003f0f008 */
[----:B------:R-:W-:Y:S01]  /*1e10*/  IADD3 R7, R7, UR30, RZ ;  /* 0x0000001e07077c10 */ /* 0x000fe2000fffe0ff */
[----:B------:R-:W-:Y:S01]  /*1e20*/  IMAD R0, R26, c[0x0][0x370], RZ ;  /* 0x0000dc001a007a24 */ /* 0x000fe200078e02ff */
[----:B------:R-:W-:Y:S01]  /*1e30*/  IADD3 R5, R5, UR11, RZ ;  /* 0x0000000b05057c10 */ /* 0x000fe2000fffe0ff */
[----:B------:R-:W-:Y:S01]  /*1e40*/  ULDC.64 UR30, c[0x0][0x200] ;  /* 0x00008000001e7ab9 */ /* 0x000fe20000000a00 */
[C---:B------:R-:W-:Y:S01]  /*1e50*/  LEA R192, P2, R6.reuse, c[0x0][0x160], 0x1 ;  /* 0x0000580006c07a11 */ /* 0x040fe200078408ff */
[C---:B------:R-:W-:Y:S01]  /*1e60*/  IMAD R0, R237.reuse, c[0x0][0x374], R0 ;  /* 0x0000dd00ed007a24 */ /* 0x040fe200078e0200 */
[----:B------:R-:W-:Y:S01]  /*1e70*/  UIMAD.WIDE UR10, UR10, UR36, UR30 ;  /* 0x000000240a0a72a5 */ /* 0x000fe2000f8e021e */
[----:B------:R-:W-:Y:S01]  /*1e80*/  IMAD.WIDE.U32 R4, R237, c[0x0][0x370], R4 ;  /* 0x0000dc00ed047a25 */ /* 0x000fe200078e0004 */
[----:B------:R-:W-:-:S03]  /*1e90*/  LEA.HI.X R193, R6, c[0x0][0x164], R7, 0x1, P2 ;  /* 0x0000590006c17a11 */ /* 0x000fc600010f0c07 */
[----:B------:R-:W-:Y:S01]  /*1ea0*/  IMAD.IADD R0, R5, 0x1, R0 ;  /* 0x0000000105007824 */ /* 0x000fe200078e0200 */
[----:B------:R-:W-:-:S04]  /*1eb0*/  LEA R190, P1, R4, c[0x0][0x330], 0x1 ;  /* 0x0000cc0004be7a11 */ /* 0x000fc800078208ff */
[----:B------:R-:W-:Y:S01]  /*1ec0*/  LEA.HI.X R191, R4, c[0x0][0x334], R0, 0x1, P1 ;  /* 0x0000cd0004bf7a11 */ /* 0x000fe200008f0c00 */
[----:B------:R-:W-:Y:S05]  /*1ed0*/  @!P0 BRA `(.L_x_866) ;  /* 0x00005c6000008947 */ /* 0x000fea0003800000 */
[----:B------:R-:W-:Y:S01]  /*1ee0*/  ULDC.64 UR8, c[0x0][0x198] ;  /* 0x0000660000087ab9 */ /* 0x000fe20000000a00 */
[----:B------:R-:W-:Y:S01]  /*1ef0*/  IMAD.U32 R6, RZ, RZ, UR34 ;  /* 0x00000022ff067e24 */ /* 0x000fe2000f8e00ff */
[----:B------:R-:W-:Y:S01]  /*1f00*/  UIMAD UR7, UR33, UR8, URZ ;  /* 0x00000008210772a4 */ /* 0x000fe2000f8e023f */
[C---:B------:R-:W-:Y:S01]  /*1f10*/  IADD3 R25, R237.reuse, 0x20, RZ ;  /* 0x00000020ed197810 */ /* 0x040fe20007ffe0ff */
[----:B------:R-:W-:Y:S01]  /*1f20*/  ULDC.64 UR30, c[0x0][0x1a0] ;  /* 0x00006800001e7ab9 */ /* 0x000fe20000000a00 */
[C-C-:B------:R-:W-:Y:S01]  /*1f30*/  IMAD.WIDE.U32 R4, R6.reuse, c[0x0][0x1a0], R244.reuse ;  /* 0x0000680006047a25 */ /* 0x140fe200078e00f4 */
[----:B------:R-:W-:Y:S01]  /*1f40*/  UIMAD UR7, UR34, UR9, UR7 ;  /* 0x00000009220772a4 */ /* 0x000fe2000f8e0207 */
[----:B------:R-:W-:Y:S01]  /*1f50*/  MOV R128, 0x40 ;  /* 0x0000004000807802 */ /* 0x000fe20000000f00 */
[----:B------:R-:W-:Y:S01]  /*1f60*/  UIMAD UR30, UR33, UR30, URZ ;  /* 0x0000001e211e72a4 */ /* 0x000fe2000f8e023f */
[----:B------:R-:W-:Y:S01]  /*1f70*/  IMAD.WIDE.U32 R6, R6, c[0x0][0x198], R244 ;  /* 0x0000660006067a25 */ /* 0x000fe200078e00f4 */
[----:B------:R-:W-:Y:S01]  /*1f80*/  IADD3 R4, P1, R4, UR40, RZ ;  /* 0x0000002804047c10 */ /* 0x000fe2000ff3e0ff */
[----:B------:R-:W-:Y:S01]  /*1f90*/  UMOV UR9, UR10 ;  /* 0x0000000a00097c82 */ /* 0x000fe20008000000 */
[----:B------:R-:W-:Y:S01]  /*1fa0*/  SHF.R.S32.HI R27, RZ, 0x1f, R247 ;  /* 0x0000001fff1b7819 */ /* 0x000fe200000114f7 */
[----:B------:R-:W-:Y:S01]  /*1fb0*/  IMAD.U32 R0, RZ, RZ, UR7 ;  /* 0x00000007ff007e24 */ /* 0x000fe2000f8e00ff */
[----:B------:R-:W-:Y:S01]  /*1fc0*/  UIADD3 UR7, UR34, 0x80, URZ ;  /* 0x0000008022077890 */ /* 0x000fe2000fffe03f */
[----:B------:R-:W-:Y:S01]  /*1fd0*/  IADD3 R20, P0, R6, UR44, RZ ;  /* 0x0000002c06147c10 */ /* 0x000fe2000ff1e0ff */
[----:B------:R-:W-:Y:S01]  /*1fe0*/  UIMAD UR30, UR34, UR31, UR30 ;  /* 0x0000001f221e72a4 */ /* 0x000fe2000f8e021e */
[----:B------:R-:W-:Y:S01]  /*1ff0*/  IADD3 R6, R237, 0x40, RZ ;  /* 0x00000040ed067810 */ /* 0x000fe20007ffe0ff */
[----:B------:R-:W-:Y:S01]  /*2000*/  UISETP.GE.AND UP0, UPT, UR7, UR6, UPT ;  /* 0x000000060700728c */ /* 0x000fe2000bf06270 */
[----:B------:R-:W-:Y:S01]  /*2010*/  IADD3.X R21, R7, UR45, R0, P0, !PT ;  /* 0x0000002d07157c10 */ /* 0x000fe200087fe400 */
[----:B------:R-:W-:Y:S01]  /*2020*/  UIMAD UR7, UR27, -0x80, UR6 ;  /* 0xffffff801b0778a4 */ /* 0x000fe2000f8e0206 */
[----:B------:R-:W-:Y:S01]  /*2030*/  IADD3 R0, R237, 0x60, RZ ;  /* 0x00000060ed007810 */ /* 0x000fe20007ffe0ff */
[----:B------:R-:W-:Y:S01]  /*2040*/  IMAD.U32 R8, RZ, RZ, UR30 ;  /* 0x0000001eff087e24 */ /* 0x000fe2000f8e00ff */
[----:B------:R-:W-:Y:S01]  /*2050*/  UMOV UR8, UR11 ;  /* 0x0000000b00087c82 */ /* 0x000fe20008000000 */
[----:B------:R-:W-:Y:S01]  /*2060*/  IMAD.MOV.U32 R232, RZ, RZ, 0x7f800000 ;  /* 0x7f800000ffe87424 */ /* 0x000fe200078e00ff */
[----:B------:R-:W-:Y:S01]  /*2070*/  MOV R233, 0x7f800000 ;  /* 0x7f80000000e97802 */ /* 0x000fe20000000f00 */
[----:B------:R-:W-:Y:S01]  /*2080*/  IMAD.MOV.U32 R230, RZ, RZ, 0x7f800000 ;  /* 0x7f800000ffe67424 */ /* 0x000fe200078e00ff */
[----:B------:R-:W-:Y:S01]  /*2090*/  ISETP.GE.AND P4, PT, R25, UR7, PT ;  /* 0x0000000719007c0c */ /* 0x000fe2000bf86270 */
[----:B------:R-:W-:Y:S01]  /*20a0*/  IMAD.MOV.U32 R231, RZ, RZ, 0x7f800000 ;  /* 0x7f800000ffe77424 */ /* 0x000fe200078e00ff */
[----:B------:R-:W-:Y:S01]  /*20b0*/  ISETP.GE.AND P5, PT, R237, UR7, PT ;  /* 0x00000007ed007c0c */ /* 0x000fe2000bfa6270 */
[----:B------:R-:W-:Y:S01]  /*20c0*/  IMAD.MOV.U32 R182, RZ, RZ, 0x20 ;  /* 0x00000020ffb67424 */ /* 0x000fe200078e00ff */
[----:B------:R-:W-:Y:S01]  /*20d0*/  ISETP.GE.AND P3, PT, R6, UR7, PT ;  /* 0x0000000706007c0c */ /* 0x000fe2000bf66270 */
[----:B------:R-:W-:Y:S01]  /*20e0*/  IMAD.SHL.U32 R174, R184, 0x2, RZ ;  /* 0x00000002b8ae7824 */ /* 0x000fe200078e00ff */
[----:B------:R-:W-:Y:S01]  /*20f0*/  IADD3.X R5, R5, UR41, R8, P1, !PT ;  /* 0x0000002905057c10 */ /* 0x000fe20008ffe408 */
[----:B------:R-:W-:Y:S01]  /*2100*/  IMAD R250, RZ, RZ, -UR54 ;  /* 0x80000036fffa7e24 */ /* 0x000fe2000f8e02ff */
[----:B------:R-:W-:Y:S01]  /*2110*/  ISETP.GE.AND P2, PT, R0, UR7, PT ;  /* 0x0000000700007c0c */ /* 0x000fe2000bf46270 */
[----:B------:R-:W-:Y:S01]  /*2120*/  IMAD R0, R24, c[0x0][0x1b8], RZ ;  /* 0x00006e0018007a24 */ /* 0x000fe200078e02ff */
[----:B------:R-:W-:Y:S01]  /*2130*/  UMOV UR7, UR12 ;  /* 0x0000000c00077c82 */ /* 0x000fe20008000000 */
[C---:B------:R-:W-:Y:S01]  /*2140*/  IMAD.WIDE.U32 R4, R2.reuse, c[0x0][0x1b8], R4 ;  /* 0x00006e0002047a25 */ /* 0x040fe200078e0004 */
[----:B------:R-:W-:Y:S01]  /*2150*/  ULEA.HI UR12, UR7, UR7, URZ, 0x1 ;  /* 0x00000007070c7291 */ /* 0x000fe2000f8f083f */
[C---:B------:R-:W-:Y:S01]  /*2160*/  @!P4 IADD3 R10, P0, R237.reuse, 0x20, RZ ;  /* 0x00000020ed0ac810 */ /* 0x040fe20007f1e0ff */
[----:B------:R-:W-:Y:S01]  /*2170*/  CS2R R94, SRZ ;  /* 0x00000000005e7805 */ /* 0x000fe2000001ff00 */
[----:B------:R-:W-:Y:S01]  /*2180*/  IMAD R0, R2, c[0x0][0x1bc], R0 ;  /* 0x00006f0002007a24 */ /* 0x000fe200078e0200 */
[----:B------:R-:W-:Y:S01]  /*2190*/  ULOP3.LUT UR12, UR12, 0xfffffffe, URZ, 0xc0, !UPT ;  /* 0xfffffffe0c0c7892 */ /* 0x000fe2000f8ec03f */
[----:B------:R-:W-:Y:S01]  /*21a0*/  @!P3 IADD3 R8, P1, R237, 0x40, RZ ;  /* 0x00000040ed08b810 */ /* 0x000fe20007f3e0ff */
[----:B------:R-:W-:Y:S01]  /*21b0*/  @!P4 IMAD.X R9, RZ, RZ, R26, P0 ;  /* 0x000000ffff09c224 */ /* 0x000fe200000e061a */
[----:B------:R-:W-:Y:S01]  /*21c0*/  CS2R R92, SRZ ;  /* 0x00000000005c7805 */ /* 0x000fe2000001ff00 */
[----:B------:R-:W-:Y:S01]  /*21d0*/  IMAD.IADD R5, R5, 0x1, R0 ;  /* 0x0000000105057824 */ /* 0x000fe200078e0200 */
[----:B------:R-:W-:Y:S01]  /*21e0*/  @!P2 MOV R22, R4 ;  /* 0x000000040016a202 */ /* 0x000fe20000000f00 */
[----:B------:R-:W-:Y:S01]  /*21f0*/  @!P5 IMAD R0, R26, c[0x0][0x1a0], RZ ;  /* 0x000068001a00da24 */ /* 0x000fe200078e02ff */
[C---:B------:R-:W-:Y:S01]  /*2200*/  @!P2 IADD3 R15, P0, R237.reuse, 0x60, RZ ;  /* 0x00000060ed0fa810 */ /* 0x040fe20007f1e0ff */
[----:B------:R-:W-:Y:S01]  /*2210*/  @!P4 IMAD.MOV.U32 R6, RZ, RZ, R4 ;  /* 0x000000ffff06c224 */ /* 0x000fe200078e0004 */
[----:B------:R-:W-:Y:S01]  /*2220*/  UIADD3 UR12, UR7, -UR12, URZ ;  /* 0x8000000c070c7290 */ /* 0x000fe2000fffe03f */
[----:B------:R-:W-:Y:S01]  /*2230*/  @!P5 IMAD R14, R237, c[0x0][0x1a4], R0 ;  /* 0x00006900ed0eda24 */ /* 0x000fe200078e0200 */
[----:B------:R-:W-:Y:S01]  /*2240*/  CS2R R98, SRZ ;  /* 0x0000000000627805 */ /* 0x000fe2000001ff00 */
[----:B------:R-:W-:Y:S01]  /*2250*/  @!P4 IMAD R0, R9, c[0x0][0x1a0], RZ ;  /* 0x000068000900ca24 */ /* 0x000fe200078e02ff */
[----:B------:R-:W-:Y:S01]  /*2260*/  UISETP.NE.AND UP3, UPT, UR12, 0x1, UPT ;  /* 0x000000010c00788c */ /* 0x000fe2000bf65270 */
[--C-:B------:R-:W-:Y:S01]  /*2270*/  @!P4 IMAD.MOV.U32 R7, RZ, RZ, R5.reuse ;  /* 0x000000ffff07c224 */ /* 0x100fe200078e0005 */
[----:B------:R-:W-:Y:S01]  /*2280*/  UIMAD UR12, UR7, -0x40, UR39 ;  /* 0xffffffc0070c78a4 */ /* 0x000fe2000f8e0227 */
[----:B------:R-:W-:Y:S01]  /*2290*/  @!P3 IMAD.MOV.U32 R12, RZ, RZ, R4 ;  /* 0x000000ffff0cb224 */ /* 0x000fe200078e0004 */
[----:B------:R-:W-:Y:S01]  /*22a0*/  CS2R R96, SRZ ;  /* 0x0000000000607805 */ /* 0x000fe2000001ff00 */
[--C-:B------:R-:W-:Y:S01]  /*22b0*/  @!P3 IMAD.MOV.U32 R13, RZ, RZ, R5.reuse ;  /* 0x000000ffff0db224 */ /* 0x100fe200078e0005 */
[----:B------:R-:W-:Y:S01]  /*22c0*/  CS2R R90, SRZ ;  /* 0x00000000005a7805 */ /* 0x000fe2000001ff00 */
[--C-:B------:R-:W-:Y:S01]  /*22d0*/  @!P2 IMAD.MOV.U32 R23, RZ, RZ, R5.reuse ;  /* 0x000000ffff17a224 */ /* 0x100fe200078e0005 */
[----:B------:R-:W-:Y:S01]  /*22e0*/  CS2R R88, SRZ ;  /* 0x0000000000587805 */ /* 0x000fe2000001ff00 */
[----:B------:R-:W-:Y:S01]  /*22f0*/  @!P3 IMAD.X R9, RZ, RZ, R26, P1 ;  /* 0x000000ffff09b224 */ /* 0x000fe200008e061a */
[----:B------:R-:W-:Y:S01]  /*2300*/  CS2R R86, SRZ ;  /* 0x0000000000567805 */ /* 0x000fe2000001ff00 */
[----:B------:R-:W-:Y:S01]  /*2310*/  @!P5 IMAD.WIDE.U32 R4, R237, c[0x0][0x1a0], R4 ;  /* 0x00006800ed04da25 */ /* 0x000fe200078e0004 */
[----:B------:R-:W-:Y:S01]  /*2320*/  CS2R R84, SRZ ;  /* 0x0000000000547805 */ /* 0x000fe2000001ff00 */
[----:B------:R-:W-:Y:S01]  /*2330*/  CS2R R78, SRZ ;  /* 0x00000000004e7805 */ /* 0x000fe2000001ff00 */
[----:B------:R-:W-:Y:S01]  /*2340*/  CS2R R76, SRZ ;  /* 0x00000000004c7805 */ /* 0x000fe2000001ff00 */
[C---:B------:R-:W-:Y:S01]  /*2350*/  @!P4 IMAD R17, R10.reuse, c[0x0][0x1a4], R0 ;  /* 0x000069000a11ca24 */ /* 0x040fe200078e0200 */
[----:B------:R-:W-:Y:S01]  /*2360*/  CS2R R82, SRZ ;  /* 0x0000000000527805 */ /* 0x000fe2000001ff00 */
[----:B------:R-:W-:Y:S01]  /*2370*/  @!P4 IMAD.WIDE.U32 R10, R10, c[0x0][0x1a0], R6 ;  /* 0x000068000a0aca25 */ /* 0x000fe200078e0006 */
[----:B------:R-:W-:Y:S01]  /*2380*/  CS2R R80, SRZ ;  /* 0x0000000000507805 */ /* 0x000fe2000001ff00 */
[----:B------:R-:W-:Y:S01]  /*2390*/  CS2R R74, SRZ ;  /* 0x00000000004a7805 */ /* 0x000fe2000001ff00 */
[----:B------:R-:W-:Y:S01]  /*23a0*/  CS2R R72, SRZ ;  /* 0x0000000000487805 */ /* 0x000fe2000001ff00 */
[----:B------:R-:W-:Y:S01]  /*23b0*/  @!P2 IMAD.X R16, RZ, RZ, R26, P0 ;  /* 0x000000ffff10a224 */ /* 0x000fe200000e061a */
[----:B------:R-:W-:Y:S01]  /*23c0*/  @!P5 LEA R18, P0, R4, c[0x0][0x170], 0x1 ;  /* 0x00005c000412da11 */ /* 0x000fe200078008ff */
[----:B------:R-:W-:Y:S01]  /*23d0*/  @!P3 IMAD R0, R9, c[0x0][0x1a0], RZ ;  /* 0x000068000900ba24 */ /* 0x000fe200078e02ff */
[----:B------:R-:W-:Y:S01]  /*23e0*/  CS2R R70, SRZ ;  /* 0x0000000000467805 */ /* 0x000fe2000001ff00 */
[----:B------:R-:W-:Y:S01]  /*23f0*/  @!P5 IMAD.IADD R6, R5, 0x1, R14 ;  /* 0x000000010506d824 */ /* 0x000fe200078e020e */
[----:B------:R-:W-:Y:S01]  /*2400*/  CS2R R68, SRZ ;  /* 0x0000000000447805 */ /* 0x000fe2000001ff00 */
[----:B------:R-:W-:Y:S01]  /*2410*/  @!P3 IMAD R7, R8, c[0x0][0x1a4], R0 ;  /* 0x000069000807ba24 */ /* 0x000fe200078e0200 */
[----:B------:R-:W-:Y:S01]  /*2420*/  CS2R R62, SRZ ;  /* 0x00000000003e7805 */ /* 0x000fe2000001ff00 */
[----:B------:R-:W-:Y:S01]  /*2430*/  @!P2 IMAD R5, R16, c[0x0][0x1a0], RZ ;  /* 0x000068001005aa24 */ /* 0x000fe200078e02ff */
[----:B------:R-:W-:Y:S01]  /*2440*/  @!P5 LEA.HI.X R19, R4, c[0x0][0x174], R6, 0x1, P0 ;  /* 0x00005d000413da11 */ /* 0x000fe200000f0c06 */
[----:B------:R-:W-:Y:S01]  /*2450*/  @!P4 IMAD.IADD R0, R11, 0x1, R17 ;  /* 0x000000010b00c824 */ /* 0x000fe200078e0211 */
[----:B------:R-:W-:Y:S01]  /*2460*/  @!P4 LEA R16, P0, R10, c[0x0][0x170], 0x1 ;  /* 0x00005c000a10ca11 */ /* 0x000fe200078008ff */
[----:B------:R-:W-:Y:S01]  /*2470*/  @!P3 IMAD.WIDE.U32 R8, R8, c[0x0][0x1a0], R12 ;  /* 0x000068000808ba25 */ /* 0x000fe200078e000c */
[----:B------:R-:W-:Y:S01]  /*2480*/  CS2R R60, SRZ ;  /* 0x00000000003c7805 */ /* 0x000fe2000001ff00 */
[----:B------:R-:W-:Y:S01]  /*2490*/  CS2R R66, SRZ ;  /* 0x0000000000427805 */ /* 0x000fe2000001ff00 */
[----:B------:R-:W-:Y:S01]  /*24a0*/  @!P4 LEA.HI.X R17, R10, c[0x0][0x174], R0, 0x1, P0 ;  /* 0x00005d000a11ca11 */ /* 0x000fe200000f0c00 */
[----:B------:R-:W-:Y:S01]  /*24b0*/  @!P3 IMAD.IADD R4, R9, 0x1, R7 ;  /* 0x000000010904b824 */ /* 0x000fe200078e0207 */
[----:B------:R-:W-:Y:S01]  /*24c0*/  PLOP3.LUT P0, PT, PT, PT, UP2, 0x80, 0x0 ;  /* 0x000000000000781c */ /* 0x000fe20003f0f028 */
[C---:B------:R-:W-:Y:S01]  /*24d0*/  @!P2 IMAD R5, R15.reuse, c[0x0][0x1a4], R5 ;  /* 0x000069000f05aa24 */ /* 0x040fe200078e0205 */
[C---:B------:R-:W-:Y:S01]  /*24e0*/  @!P3 LEA R14, P1, R8.reuse, c[0x0][0x170], 0x1 ;  /* 0x00005c00080eba11 */ /* 0x040fe200078208ff */
[----:B------:R-:W-:Y:S01]  /*24f0*/  @!P2 IMAD.WIDE.U32 R6, R15, c[0x0][0x1a0], R22 ;  /* 0x000068000f06aa25 */ /* 0x000fe200078e0016 */
[----:B------:R-:W-:Y:S01]  /*2500*/  CS2R R64, SRZ ;  /* 0x0000000000407805 */ /* 0x000fe2000001ff00 */
[----:B------:R-:W-:Y:S01]  /*2510*/  CS2R R58, SRZ ;  /* 0x00000000003a7805 */ /* 0x000fe2000001ff00 */
[----:B------:R-:W-:Y:S01]  /*2520*/  @!P3 LEA.HI.X R15, R8, c[0x0][0x174], R4, 0x1, P1 ;  /* 0x00005d00080fba11 */ /* 0x000fe200008f0c04 */
[----:B------:R-:W-:Y:S01]  /*2530*/  @!P2 IMAD.IADD R7, R7, 0x1, R5 ;  /* 0x000000010707a824 */ /* 0x000fe200078e0205 */
[----:B------:R-:W-:Y:S01]  /*2540*/  ISETP.GE.AND P1, PT, R25, UR12, PT ;  /* 0x0000000c19007c0c */ /* 0x000fe2000bf26270 */
[----:B------:R-:W-:Y:S01]  /*2550*/  IMAD R0, R24, c[0x0][0x1b0], RZ ;  /* 0x00006c0018007a24 */ /* 0x000fe200078e02ff */
[----:B------:R-:W-:Y:S01]  /*2560*/  @!P2 LEA R8, P6, R6, c[0x0][0x170], 0x1 ;  /* 0x00005c000608aa11 */ /* 0x000fe200078c08ff */
[----:B------:R-:W-:Y:S01]  /*2570*/  IMAD.WIDE.U32 R4, R2, c[0x0][0x1b0], R20 ;  /* 0x00006c0002047a25 */ /* 0x000fe200078e0014 */
[----:B------:R-:W-:Y:S01]  /*2580*/  CS2R R56, SRZ ;  /* 0x0000000000387805 */ /* 0x000fe2000001ff00 */
[----:B------:R-:W-:Y:S01]  /*2590*/  @P0 BAR.SYNC.DEFER_BLOCKING 0x0 ;  /* 0x0000000000000b1d */ /* 0x000fe20000010000 */
[----:B------:R-:W-:Y:S01]  /*25a0*/  @!P2 LEA.HI.X R9, R6, c[0x0][0x174], R7, 0x1, P6 ;  /* 0x00005d000609aa11 */ /* 0x000fe200030f0c07 */
[----:B------:R-:W-:Y:S01]  /*25b0*/  IMAD.WIDE.U32 R12, R128, c[0x0][0x370], RZ ;  /* 0x0000dc00800c7a25 */ /* 0x000fe200078e00ff */
[----:B------:R-:W-:-:S03]  /*25c0*/  @!P4 IADD3 R6, P0, R237, 0x20, RZ ;  /* 0x00000020ed06c810 */ /* 0x000fc60007f1e0ff */
[----:B------:R-:W-:Y:S01]  /*25d0*/  IMAD R11, R2, c[0x0][0x1b4], R0 ;  /* 0x00006d00020b7a24 */ /* 0x000fe200078e0200 */
[----:B------:R-:W-:Y:S01]  /*25e0*/  IADD3 R2, R247, 0x8, RZ ;  /* 0x00000008f7027810 */ /* 0x000fe20007ffe0ff */
[----:B------:R-:W-:Y:S01]  /*25f0*/  IMAD.WIDE.U32 R20, R128, c[0x0][0x190], RZ ;  /* 0x0000640080147a25 */ /* 0x000fe200078e00ff */
[----:B------:R-:W-:Y:S01]  /*2600*/  @!P1 IADD3 R10, P6, R190, R12, RZ ;  /* 0x0000000cbe0a9210 */ /* 0x000fe20007fde0ff */
[----:B------:R-:W-:Y:S01]  /*2610*/  CS2R R54, SRZ ;  /* 0x0000000000367805 */ /* 0x000fe2000001ff00 */
[----:B------:R-:W-:Y:S01]  /*2620*/  CS2R R52, SRZ ;  /* 0x0000000000347805 */ /* 0x000fe2000001ff00 */
[----:B------:R-:W-:Y:S01]  /*2630*/  @!P4 IMAD.X R0, RZ, RZ, R26, P0 ;  /* 0x000000ffff00c224 */ /* 0x000fe200000e061a */
[----:B------:R-:W-:Y:S01]  /*2640*/  @!P1 IADD3 R12, P0, R192, R20, RZ ;  /* 0x00000014c00c9210 */ /* 0x000fe20007f1e0ff */
[C---:B------:R-:W-:Y:S01]  /*2650*/  IMAD R22, R128.reuse, c[0x0][0x374], RZ ;  /* 0x0000dd0080167a24 */ /* 0x040fe200078e02ff */
[----:B------:R-:W-:Y:S01]  /*2660*/  CS2R R46, SRZ ;  /* 0x00000000002e7805 */ /* 0x000fe2000001ff00 */
[----:B------:R-:W-:Y:S01]  /*2670*/  IMAD R7, R128, c[0x0][0x194], RZ ;  /* 0x0000650080077a24 */ /* 0x000fe200078e02ff */
[----:B------:R-:W-:Y:S01]  /*2680*/  CS2R R44, SRZ ;  /* 0x00000000002c7805 */ /* 0x000fe2000001ff00 */
[----:B------:R-:W-:Y:S01]  /*2690*/  @!P4 IMAD R0, R0, c[0x0][0x198], RZ ;  /* 0x000066000000ca24 */ /* 0x000fe200078e02ff */
[----:B------:R-:W-:Y:S01]  /*26a0*/  CS2R R50, SRZ ;  /* 0x0000000000327805 */ /* 0x000fe2000001ff00 */
[----:B------:R-:W-:Y:S01]  /*26b0*/  IMAD.IADD R5, R5, 0x1, R11 ;  /* 0x0000000105057824 */ /* 0x000fe200078e020b */
[----:B------:R-:W-:Y:S01]  /*26c0*/  @!P1 IADD3.X R11, R191, R13, R22, P6, !PT ;  /* 0x0000000dbf0b9210 */ /* 0x000fe200037fe416 */
[C---:B------:R-:W-:Y:S01]  /*26d0*/  @!P4 IMAD R20, R6.reuse, c[0x0][0x19c], R0 ;  /* 0x000067000614ca24 */ /* 0x040fe200078e0200 */
[----:B------:R-:W-:Y:S01]  /*26e0*/  @!P1 IADD3.X R13, R193, R21, R7, P0, !PT ;  /* 0x00000015c10d9210 */ /* 0x000fe200007fe407 */
[----:B------:R1:W-:Y:S01]  /*26f0*/  @P5 STS.128 [R236+0xa000], RZ ;  /* 0x00a000ffec005388 */ /* 0x0003e20000000c00 */
[----:B------:R-:W-:Y:S01]  /*2700*/  IADD3 R0, R251, 0x1000, RZ ;  /* 0x00001000fb007810 */ /* 0x000fe20007ffe0ff */
[----:B------:R-:W-:Y:S01]  /*2710*/  @!P4 IMAD.WIDE.U32 R6, R6, c[0x0][0x198], R4 ;  /* 0x000066000606ca25 */ /* 0x000fe200078e0004 */
[----:B------:R-:W-:Y:S01]  /*2720*/  PLOP3.LUT P0, PT, PT, PT, UP3, 0x40, 0x0 ;  /* 0x000000000000781c */ /* 0x000fe20003f0e838 */
[----:B------:R-:W-:Y:S01]  /*2730*/  @!PT LDS RZ, [RZ] ;  /* 0x00000000fffff984 */ /* 0x000fe20000000800 */
[----:B------:R-:W-:Y:S01]  /*2740*/  @!PT LDS RZ, [RZ] ;  /* 0x00000000fffff984 */ /* 0x000fe20000000800 */
[----:B------:R-:W-:Y:S01]  /*2750*/  @!PT LDS RZ, [RZ] ;  /* 0x00000000fffff984 */ /* 0x000fe20000000800 */
[----:B------:R1:W-:Y:S01]  /*2760*/  @!P5 LDGSTS.E.BYPASS.LTC128B.128 [R236+0xa000], [R18.64] ;  /* 0x0a00000012ecdfae */ /* 0x0003e2000b901d44 */
[----:B------:R-:W-:Y:S01]  /*2770*/  ISETP.GE.AND P6, PT, R2, UR12, PT ;  /* 0x0000000c02007c0c */ /* 0x000fe2000bfc6270 */
[----:B------:R-:W-:Y:S01]  /*2780*/  CS2R R48, SRZ ;  /* 0x0000000000307805 */ /* 0x000fe2000001ff00 */
[----:B------:R-:W-:Y:S01]  /*2790*/  SEL R2, R0, R251, P0 ;  /* 0x000000fb00027207 */ /* 0x000fe20000000000 */
[----:B------:R1:W-:Y:S01]  /*27a0*/  @P4 STS.128 [R236+0xb000], RZ ;  /* 0x00b000ffec004388 */ /* 0x0003e20000000c00 */
[C---:B------:R-:W-:Y:S01]  /*27b0*/  ISETP.GE.AND P0, PT, R237.reuse, UR12, PT ;  /* 0x0000000ced007c0c */ /* 0x040fe2000bf06270 */
[----:B------:R-:W-:Y:S01]  /*27c0*/  @!P5 IMAD R0, R26, c[0x0][0x198], RZ ;  /* 0x000066001a00da24 */ /* 0x000fe200078e02ff */
[----:B------:R-:W-:Y:S01]  /*27d0*/  CS2R R42, SRZ ;  /* 0x00000000002a7805 */ /* 0x000fe2000001ff00 */
[----:B------:R-:W-:Y:S01]  /*27e0*/  @!PT LDS RZ, [RZ] ;  /* 0x00000000fffff984 */ /* 0x000fe20000000800 */
[----:B------:R-:W-:Y:S01]  /*27f0*/  @!PT LDS RZ, [RZ] ;  /* 0x00000000fffff984 */ /* 0x000fe20000000800 */
[----:B------:R-:W-:Y:S01]  /*2800*/  @!PT LDS RZ, [RZ] ;  /* 0x00000000fffff984 */ /* 0x000fe20000000800 */
[----:B------:R1:W-:Y:S01]  /*2810*/  @!P4 LDGSTS.E.BYPASS.LTC128B.128 [R236+0xb000], [R16.64] ;  /* 0x0b00000010eccfae */ /* 0x0003e2000b901d44 */
[----:B------:R-:W-:Y:S01]  /*2820*/  IMAD.SHL.U32 R195, R2, 0x2, RZ ;  /* 0x0000000202c37824 */ /* 0x000fe200078e00ff */
[----:B------:R-:W-:Y:S01]  /*2830*/  CS2R R40, SRZ ;  /* 0x0000000000287805 */ /* 0x000fe2000001ff00 */
[----:B------:R-:W-:Y:S01]  /*2840*/  @!P5 IMAD R0, R237, c[0x0][0x19c], R0 ;  /* 0x00006700ed00da24 */ /* 0x000fe200078e0200 */
[----:B------:R1:W-:Y:S01]  /*2850*/  @P3 STS.128 [R236+0xc000], RZ ;  /* 0x00c000ffec003388 */ /* 0x0003e20000000c00 */
[----:B------:R-:W-:Y:S01]  /*2860*/  @!P4 IMAD.IADD R2, R7, 0x1, R20 ;  /* 0x000000010702c824 */ /* 0x000fe200078e0214 */
[----:B------:R-:W-:Y:S01]  /*2870*/  CS2R R38, SRZ ;  /* 0x0000000000267805 */ /* 0x000fe2000001ff00 */
[----:B------:R-:W-:Y:S01]  /*2880*/  CS2R R36, SRZ ;  /* 0x0000000000247805 */ /* 0x000fe2000001ff00 */
[----:B------:R-:W-:Y:S01]  /*2890*/  @!PT LDS RZ, [RZ] ;  /* 0x00000000fffff984 */ /* 0x000fe20000000800 */
[----:B------:R-:W-:Y:S01]  /*28a0*/  @!PT LDS RZ, [RZ] ;  /* 0x00000000fffff984 */ /* 0x000fe20000000800 */
[----:B------:R-:W-:Y:S01]  /*28b0*/  @!PT LDS RZ, [RZ] ;  /* 0x00000000fffff984 */ /* 0x000fe20000000800 */
[----:B------:R1:W-:Y:S01]  /*28c0*/  @!P3 LDGSTS.E.BYPASS.LTC128B.128 [R236+0xc000], [R14.64] ;  /* 0x0c0000000eecbfae */ /* 0x0003e2000b901d44 */
[C---:B------:R-:W-:Y:S01]  /*28d0*/  IMAD.SHL.U32 R239, R247.reuse, 0x4, RZ ;  /* 0x00000004f7ef7824 */ /* 0x040fe200078e00ff */
[----:B------:R-:W-:Y:S01]  /*28e0*/  SHF.L.U64.HI R238, R247, 0x2, R27 ;  /* 0x00000002f7ee7819 */ /* 0x000fe2000001021b */
[----:B------:R-:W-:Y:S01]  /*28f0*/  UMOV UR11, UR28 ;  /* 0x0000001c000b7c82 */ /* 0x000fe20008000000 */
[----:B------:R1:W-:Y:S01]  /*2900*/  @P2 STS.128 [R236+0xd000], RZ ;  /* 0x00d000ffec002388 */ /* 0x0003e20000000c00 */
[----:B------:R-:W-:-:S03]  /*2910*/  UMOV UR10, UR29 ;  /* 0x0000001d000a7c82 */ /* 0x000fc60008000000 */
[----:B------:R-:W-:Y:S01]  /*2920*/  @!PT LDS RZ, [RZ] ;  /* 0x00000000fffff984 */ /* 0x000fe20000000800 */
[----:B------:R-:W-:Y:S01]  /*2930*/  @!PT LDS RZ, [RZ] ;  /* 0x00000000fffff984 */ /* 0x000fe20000000800 */
[----:B------:R-:W-:Y:S01]  /*2940*/  @!PT LDS RZ, [RZ] ;  /* 0x00000000fffff984 */ /* 0x000fe20000000800 */
[----:B------:R2:W-:Y:S04]  /*2950*/  @!P2 LDGSTS.E.BYPASS.LTC128B.128 [R236+0xd000], [R8.64] ;  /* 0x0d00000008ecafae */ /* 0x0005e8000b901d44 */
[----:B------:R-:W0:Y:S04]  /*2960*/  LDGDEPBAR ;  /* 0x00000000000079af */ /* 0x000e280000000000 */
[----:B------:R1:W-:Y:S04]  /*2970*/  @P0 STS.128 [R236+0x4000], RZ ;  /* 0x004000ffec000388 */ /* 0x0003e80000000c00 */
[----:B------:R-:W-:Y:S01]  /*2980*/  @!PT LDS RZ, [RZ] ;  /* 0x00000000fffff984 */ /* 0x000fe20000000800 */
[----:B------:R-:W-:Y:S01]  /*2990*/  @!PT LDS RZ, [RZ] ;  /* 0x00000000fffff984 */ /* 0x000fe20000000800 */
[----:B------:R-:W-:Y:S01]  /*29a0*/  @!PT LDS RZ, [RZ] ;  /* 0x00000000fffff984 */ /* 0x000fe20000000800 */
[----:B------:R1:W-:Y:S04]  /*29b0*/  @!P0 LDGSTS.E.BYPASS.LTC128B.128 [R236+0x4000], [R190.64] ;  /* 0x04000000beec8fae */ /* 0x0003e8000b901d44 */
[----:B------:R1:W-:Y:S04]  /*29c0*/  @P1 STS.128 [R236+0x5000], RZ ;  /* 0x005000ffec001388 */ /* 0x0003e80000000c00 */
[----:B------:R-:W-:Y:S01]  /*29d0*/  @!PT LDS RZ, [RZ] ;  /* 0x00000000fffff984 */ /* 0x000fe20000000800 */
[----:B------:R-:W-:Y:S01]  /*29e0*/  @!PT LDS RZ, [RZ] ;  /* 0x00000000fffff984 */ /* 0x000fe20000000800 */
[----:B------:R-:W-:Y:S01]  /*29f0*/  @!PT LDS RZ, [RZ] ;  /* 0x00000000fffff984 */ /* 0x000fe20000000800 */
[----:B------:R3:W-:Y:S04]  /*2a00*/  @!P1 LDGSTS.E.BYPASS.LTC128B.128 [R236+0x5000], [R10.64] ;  /* 0x050000000aec9fae */ /* 0x0007e8000b901d44 */
[----:B------:R1:W-:Y:S01]  /*2a10*/  @P0 STS [R195], RZ ;  /* 0x000000ffc3000388 */ /* 0x0003e20000000800 */
[----:B--2---:R-:W-:-:S03]  /*2a20*/  @!P5 IMAD.MOV.U32 R8, RZ, RZ, R4 ;  /* 0x000000ffff08d224 */ /* 0x004fc600078e0004 */
[----:B------:R1:W-:Y:S01]  /*2a30*/  @P0 STS [R195+0x4], RZ ;  /* 0x000004ffc3000388 */ /* 0x0003e20000000800 */
[----:B------:R-:W-:-:S03]  /*2a40*/  @!P5 IMAD.MOV.U32 R9, RZ, RZ, R5 ;  /* 0x000000ffff09d224 */ /* 0x000fc600078e0005 */
[----:B------:R1:W-:Y:S01]  /*2a50*/  @P0 STS [R195+0x8], RZ ;  /* 0x000008ffc3000388 */ /* 0x0003e20000000800 */
[----:B------:R-:W-:-:S03]  /*2a60*/  @!P5 IMAD.WIDE.U32 R8, R237, c[0x0][0x198], R8 ;  /* 0x00006600ed08da25 */ /* 0x000fc600078e0008 */
[----:B------:R1:W-:Y:S01]  /*2a70*/  @P0 STS [R195+0xc], RZ ;  /* 0x00000cffc3000388 */ /* 0x0003e20000000800 */
[----:B------:R-:W-:-:S03]  /*2a80*/  @!P5 IMAD.IADD R0, R9, 0x1, R0 ;  /* 0x000000010900d824 */ /* 0x000fc600078e0200 */
[----:B------:R-:W-:Y:S01]  /*2a90*/  @!PT LDS RZ, [RZ] ;  /* 0x00000000fffff984 */ /* 0x000fe20000000800 */
[----:B------:R-:W-:Y:S01]  /*2aa0*/  @!PT LDS RZ, [RZ] ;  /* 0x00000000fffff984 */ /* 0x000fe20000000800 */
[----:B------:R-:W-:Y:S01]  /*2ab0*/  @!PT LDS RZ, [RZ] ;  /* 0x00000000fffff984 */ /* 0x000fe20000000800 */
[----:B------:R1:W-:Y:S04]  /*2ac0*/  @!P0 LDGSTS.E.BYPASS.LTC128B.128 [R195], [R192.64] ;  /* 0x00000000c0c38fae */ /* 0x0003e8000b901d44 */
[----:B------:R1:W-:Y:S01]  /*2ad0*/  @P1 STS [R195+0x1000], RZ ;  /* 0x001000ffc3001388 */ /* 0x0003e20000000800 */
[----:B---3--:R-:W-:-:S03]  /*2ae0*/  @!P5 LEA R10, P0, R8, c[0x0][0x168], 0x1 ;  /* 0x00005a00080ada11 */ /* 0x008fc600078008ff */
[----:B------:R1:W-:Y:S01]  /*2af0*/  @P1 STS [R195+0x1004], RZ ;  /* 0x001004ffc3001388 */ /* 0x0003e20000000800 */
[----:B------:R-:W-:-:S03]  /*2b00*/  @!P5 LEA.HI.X R11, R8, c[0x0][0x16c], R0, 0x1, P0 ;  /* 0x00005b00080bda11 */ /* 0x000fc600000f0c00 */
[----:B------:R1:W-:Y:S01]  /*2b10*/  @P1 STS [R195+0x1008], RZ ;  /* 0x001008ffc3001388 */ /* 0x0003e20000000800 */
[----:B------:R-:W-:Y:S02]  /*2b20*/  @!P3 IADD3 R8, P0, R237, 0x40, RZ ;  /* 0x00000040ed08b810 */ /* 0x000fe40007f1e0ff */
[C---:B------:R-:W-:Y:S01]  /*2b30*/  IADD3 R0, R247.reuse, 0x20, RZ ;  /* 0x00000020f7007810 */ /* 0x040fe20007ffe0ff */
[----:B------:R1:W-:Y:S01]  /*2b40*/  @P1 STS [R195+0x100c], RZ ;  /* 0x00100cffc3001388 */ /* 0x0003e20000000800 */
[----:B------:R-:W-:Y:S02]  /*2b50*/  @!P3 IADD3.X R7, RZ, R26, RZ, P0, !PT ;  /* 0x0000001aff07b210 */ /* 0x000fe400007fe4ff */
[----:B------:R-:W-:Y:S01]  /*2b60*/  ISETP.GE.AND P0, PT, R0, UR12, PT ;  /* 0x0000000c00007c0c */ /* 0x000fe2000bf06270 */
[----:B------:R-:W-:Y:S01]  /*2b70*/  @!PT LDS RZ, [RZ] ;  /* 0x00000000fffff984 */ /* 0x000fe20000000800 */
[----:B------:R-:W-:Y:S01]  /*2b80*/  @!PT LDS RZ, [RZ] ;  /* 0x00000000fffff984 */ /* 0x000fe20000000800 */
[----:B------:R-:W-:Y:S01]  /*2b90*/  @!PT LDS RZ, [RZ] ;  /* 0x00000000fffff984 */ /* 0x000fe20000000800 */
[----:B------:R2:W-:Y:S01]  /*2ba0*/  @!P1 LDGSTS.E.BYPASS.LTC128B.128 [R195+0x1000], [R12.64] ;  /* 0x010000000cc39fae */ /* 0x0005e2000b901d44 */
[----:B------:R-:W-:Y:S01]  /*2bb0*/  IADD3 R0, R247, 0x28, RZ ;  /* 0x00000028f7007810 */ /* 0x000fe20007ffe0ff */
[----:B------:R-:W-:-:S02]  /*2bc0*/  @!P3 IMAD R9, R7, c[0x0][0x198], RZ ;  /* 0x000066000709ba24 */ /* 0x000fc400078e02ff */
[----:B------:R1:W-:Y:S01]  /*2bd0*/  @P5 STS.128 [R236+0x6000], RZ ;  /* 0x006000ffec005388 */ /* 0x0003e20000000c00 */
[----:B------:R-:W-:Y:S02]  /*2be0*/  @!P3 IMAD.MOV.U32 R7, RZ, RZ, R5 ;  /* 0x000000ffff07b224 */ /* 0x000fe400078e0005 */
[----:B------:R-:W-:Y:S01]  /*2bf0*/  @!P3 IMAD R9, R8, c[0x0][0x19c], R9 ;  /* 0x000067000809ba24 */ /* 0x000fe200078e0209 */
[----:B------:R-:W-:Y:S01]  /*2c00*/  @!PT LDS RZ, [RZ] ;  /* 0x00000000fffff984 */ /* 0x000fe20000000800 */
[----:B------:R-:W-:Y:S01]  /*2c10*/  @!PT LDS RZ, [RZ] ;  /* 0x00000000fffff984 */ /* 0x000fe20000000800 */
[----:B------:R-:W-:Y:S01]  /*2c20*/  @!PT LDS RZ, [RZ] ;  /* 0x00000000fffff984 */ /* 0x000fe20000000800 */
[----:B------:R3:W-:Y:S01]  /*2c30*/  @!P5 LDGSTS.E.BYPASS.LTC128B.128 [R236+0x6000], [R10.64] ;  /* 0x060000000aecdfae */ /* 0x0007e2000b901d44 */
[----:B------:R-:W-:-:S03]  /*2c40*/  ISETP.GE.AND P5, PT, R247, UR12, PT ;  /* 0x0000000cf7007c0c */ /* 0x000fc6000bfa6270 */
[----:B------:R1:W-:Y:S01]  /*2c50*/  @P4 STS.128 [R236+0x7000], RZ ;  /* 0x007000ffec004388 */ /* 0x0003e20000000c00 */
[----:B--2---:R-:W-:-:S04]  /*2c60*/  @!P4 LEA R12, P1, R6, c[0x0][0x168], 0x1 ;  /* 0x00005a00060cca11 */ /* 0x004fc800078208ff */
[----:B------:R-:W-:Y:S02]  /*2c70*/  @!P4 LEA.HI.X R13, R6, c[0x0][0x16c], R2, 0x1, P1 ;  /* 0x00005b00060dca11 */ /* 0x000fe400008f0c02 */
[----:B------:R-:W-:-:S03]  /*2c80*/  @!P2 IADD3 R2, P1, R237, 0x60, RZ ;  /* 0x00000060ed02a810 */ /* 0x000fc60007f3e0ff */
[----:B------:R-:W-:Y:S01]  /*2c90*/  @!PT LDS RZ, [RZ] ;  /* 0x00000000fffff984 */ /* 0x000fe20000000800 */
[----:B------:R-:W-:Y:S01]  /*2ca0*/  @!PT LDS RZ, [RZ] ;  /* 0x00000000fffff984 */ /* 0x000fe20000000800 */
[----:B------:R-:W-:Y:S01]  /*2cb0*/  @!PT LDS RZ, [RZ] ;  /* 0x00000000fffff984 */ /* 0x000fe20000000800 */
[----:B------:R1:W-:Y:S02]  /*2cc0*/  @!P4 LDGSTS.E.BYPASS.LTC128B.128 [R236+0x7000], [R12.64] ;  /* 0x070000000ceccfae */ /* 0x0003e4000b901d44 */
[----:B------:R-:W-:Y:S01]  /*2cd0*/  @!P2 IMAD.X R6, RZ, RZ, R26, P1 ;  /* 0x000000ffff06a224 */ /* 0x000fe200008e061a */
[----:B------:R-:W-:Y:S01]  /*2ce0*/  ISETP.GE.AND P1, PT, R0, UR12, PT ;  /* 0x0000000c00007c0c */ /* 0x000fe2000bf26270 */
[----:B------:R1:W-:Y:S02]  /*2cf0*/  @P3 STS.128 [R236+0x8000], RZ ;  /* 0x008000ffec003388 */ /* 0x0003e40000000c00 */
[----:B---3--:R-:W-:Y:S02]  /*2d00*/  @!P2 IMAD R10, R6, c[0x0][0x198], RZ ;  /* 0x00006600060aaa24 */ /* 0x008fe400078e02ff */
[--C-:B------:R-:W-:Y:S02]  /*2d10*/  @!P3 IMAD.MOV.U32 R6, RZ, RZ, R4.reuse ;  /* 0x000000ffff06b224 */ /* 0x100fe400078e0004 */
[----:B------:R-:W-:-:S04]  /*2d20*/  @!P2 IMAD.WIDE.U32 R4, R2, c[0x0][0x198], R4 ;  /* 0x000066000204aa25 */ /* 0x000fc800078e0004 */
[----:B------:R-:W-:-:S04]  /*2d30*/  @!P3 IMAD.WIDE.U32 R6, R8, c[0x0][0x198], R6 ;  /* 0x000066000806ba25 */ /* 0x000fc800078e0006 */
[----:B------:R-:W-:Y:S01]  /*2d40*/  @!P2 IMAD R8, R2, c[0x0][0x19c], R10 ;  /* 0x000067000208aa24 */ /* 0x000fe200078e020a */
[----:B------:R-:W-:Y:S01]  /*2d50*/  @!P3 LEA R10, P4, R6, c[0x0][0x168], 0x1 ;  /* 0x00005a00060aba11 */ /* 0x000fe200078808ff */
[----:B------:R-:W-:-:S05]  /*2d60*/  @!P3 IMAD.IADD R2, R7, 0x1, R9 ;  /* 0x000000010702b824 */ /* 0x000fca00078e0209 */
[----:B------:R-:W-:Y:S01]  /*2d70*/  @!P3 LEA.HI.X R11, R6, c[0x0][0x16c], R2, 0x1, P4 ;  /* 0x00005b00060bba11 */ /* 0x000fe200020f0c02 */
[----:B------:R-:W-:Y:S01]  /*2d80*/  @!P2 IMAD.IADD R2, R5, 0x1, R8 ;  /* 0x000000010502a824 */ /* 0x000fe200078e0208 */
[----:B------:R-:W-:-:S03]  /*2d90*/  @!P2 LEA R8, P4, R4, c[0x0][0x168], 0x1 ;  /* 0x00005a000408aa11 */ /* 0x000fc600078808ff */
[----:B------:R-:W-:Y:S01]  /*2da0*/  @!PT LDS RZ, [RZ] ;  /* 0x00000000fffff984 */ /* 0x000fe20000000800 */
[----:B------:R-:W-:Y:S01]  /*2db0*/  @!PT LDS RZ, [RZ] ;  /* 0x00000000fffff984 */ /* 0x000fe20000000800 */
[----:B------:R-:W-:Y:S01]  /*2dc0*/  @!PT LDS RZ, [RZ] ;  /* 0x00000000fffff984 */ /* 0x000fe20000000800 */
[----:B------:R1:W-:Y:S01]  /*2dd0*/  @!P3 LDGSTS.E.BYPASS.LTC128B.128 [R236+0x8000], [R10.64] ;  /* 0x080000000aecbfae */ /* 0x0003e2000b901d44 */
[----:B------:R-:W-:Y:S01]  /*2de0*/  @!P2 LEA.HI.X R9, R4, c[0x0][0x16c], R2, 0x1, P4 ;  /* 0x00005b000409aa11 */ /* 0x000fe200020f0c02 */
[C---:B------:R-:W-:Y:S01]  /*2df0*/  IMAD.SHL.U32 R4, R247.reuse, 0x4, RZ ;  /* 0x00000004f7047824 */ /* 0x040fe200078e00ff */
[----:B------:R-:W-:Y:S01]  /*2e00*/  SHF.R.S32.HI R2, RZ, 0x1f, R0 ;  /* 0x0000001fff027819 */ /* 0x000fe20000011400 */
[----:B------:R1:W-:Y:S01]  /*2e10*/  @P2 STS.128 [R236+0x9000], RZ ;  /* 0x009000ffec002388 */ /* 0x0003e20000000c00 */
[----:B------:R-:W-:Y:S02]  /*2e20*/  @!P1 LEA R6, P4, R0, UR9, 0x2 ;  /* 0x0000000900069c11 */ /* 0x000fe4000f8810ff */
[----:B------:R-:W-:Y:S01]  /*2e30*/  IADD3 R4, P3, R4, UR9, RZ ;  /* 0x0000000904047c10 */ /* 0x000fe2000ff7e0ff */
[----:B------:R-:W-:Y:S01]  /*2e40*/  @!PT LDS RZ, [RZ] ;  /* 0x00000000fffff984 */ /* 0x000fe20000000800 */
[----:B------:R-:W-:Y:S01]  /*2e50*/  @!PT LDS RZ, [RZ] ;  /* 0x00000000fffff984 */ /* 0x000fe20000000800 */
[----:B------:R-:W-:Y:S01]  /*2e60*/  @!PT LDS RZ, [RZ] ;  /* 0x00000000fffff984 */ /* 0x000fe20000000800 */
[----:B------:R1:W-:Y:S01]  /*2e70*/  @!P2 LDGSTS.E.BYPASS.LTC128B.128 [R236+0x9000], [R8.64] ;  /* 0x0900000008ecafae */ /* 0x0003e2000b901d44 */
[----:B------:R-:W-:Y:S02]  /*2e80*/  @!P1 LEA.HI.X R7, R0, UR8, R2, 0x2, P4 ;  /* 0x0000000800079c11 */ /* 0x000fe4000a0f1402 */
[----:B------:R-:W-:Y:S01]  /*2e90*/  SHF.L.U64.HI R0, R247, 0x2, R27 ;  /* 0x00000002f7007819 */ /* 0x000fe2000001021b */
[----:B------:R-:W0:Y:S03]  /*2ea0*/  LDGDEPBAR ;  /* 0x00000000000079af */ /* 0x000e260000000000 */
[----:B------:R-:W-:Y:S01]  /*2eb0*/  IADD3.X R5, R0, UR8, RZ, P3, !PT ;  /* 0x0000000800057c10 */ /* 0x000fe20009ffe4ff */
[----:B------:R-:W2:Y:S04]  /*2ec0*/  S2R R2, SR_TID.X ;  /* 0x0000000000027919 */ /* 0x000ea80000002100 */
[----:B------:R1:W5:Y:S04]  /*2ed0*/  @!P5 LDG.E R232, [R4.64] ;  /* 0x0000000404e8d981 */ /* 0x000368000c1e1900 */
[----:B------:R1:W5:Y:S04]  /*2ee0*/  @!P6 LDG.E R233, [R4.64+0x20] ;  /* 0x0000200404e9e981 */ /* 0x000368000c1e1900 */
[----:B------:R1:W5:Y:S04]  /*2ef0*/  @!P0 LDG.E R230, [R4.64+0x80] ;  /* 0x0000800404e68981 */ /* 0x000368000c1e1900 */
[----:B------:R1:W5:Y:S01]  /*2f00*/  @!P1 LDG.E R231, [R6.64] ;  /* 0x0000000406e79981 */ /* 0x000362000c1e1900 */
[----:B------:R-:W-:-:S02]  /*2f10*/  PLOP3.LUT P2, PT, PT, PT, UP3, 0x40, 0x0 ;  /* 0x000000000000781c */ /* 0x000fc40003f4e838 */
[----:B------:R-:W-:Y:S01]  /*2f20*/  PLOP3.LUT P3, PT, PT, PT, UP3, 0x40, 0x0 ;  /* 0x000000000000781c */ /* 0x000fe20003f6e838 */
[----:B------:R-:W-:-:S04]  /*2f30*/  DEPBAR.LE SB0, 0x1 ;  /* 0x000080400000791a */ /* 0x000fc80000000000 */
[----:B------:R-:W-:Y:S01]  /*2f40*/  BAR.SYNC.DEFER_BLOCKING 0x0 ;  /* 0x0000000000007b1d */ /* 0x000fe20000010000 */
[----:B--2---:R-:W-:-:S04]  /*2f50*/  SHF.R.S32.HI R0, RZ, 0x1f, R2 ;  /* 0x0000001fff007819 */ /* 0x004fc80000011402 */
[----:B------:R-:W-:-:S04]  /*2f60*/  LEA.HI R0, R0, R2, RZ, 0x4 ;  /* 0x0000000200007211 */ /* 0x000fc800078f20ff */
[----:B------:R-:W-:-:S05]  /*2f70*/  LOP3.LUT R0, R0, 0xfffffff0, RZ, 0xc0, !PT ;  /* 0xfffffff000007812 */ /* 0x000fca00078ec0ff */
[----:B------:R-:W-:-:S05]  /*2f80*/  IMAD.IADD R0, R2, 0x1, -R0 ;  /* 0x0000000102007824 */ /* 0x000fca00078e0a00 */
[----:B------:R-:W-:-:S04]  /*2f90*/  SHF.R.S32.HI R2, RZ, 0x1f, R0 ;  /* 0x0000001fff027819 */ /* 0x000fc80000011400 */
[----:B------:R-:W-:Y:S01]  /*2fa0*/  LEA.HI R2, R2, R0, RZ, 0x3 ;  /* 0x0000000002027211 */ /* 0x000fe200078f18ff */
[----:B------:R1:W2:Y:S03]  /*2fb0*/  LDSM.16.M88.4 R140, [R178+0xa000] ;  /* 0x00a00000b28c783b */ /* 0x0002a60000000200 */
[----:B------:R-:W-:Y:S01]  /*2fc0*/  LOP3.LUT R2, R2, 0xfffffff8, RZ, 0xc0, !PT ;  /* 0xfffffff802027812 */ /* 0x000fe200078ec0ff */
[----:B------:R1:W3:Y:S04]  /*2fd0*/  LDSM.16.M88.4 R144, [R178+0xa800] ;  /* 0x00a80000b290783b */ /* 0x0002e80000000200 */
[----:B------:R1:W4:Y:S01]  /*2fe0*/  LDSM.16.M88.4 R148, [R181+0xa000] ;  /* 0x00a00000b594783b */ /* 0x0003220000000200 */
[----:B------:R-:W-:Y:S01]  /*2ff0*/  IMAD.IADD R0, R0, 0x1, -R2 ;  /* 0x0000000100007824 */ /* 0x000fe200078e0a02 */
[----:B------:R-:W-:-:S02]  /*3000*/  IADD3 R2, R184, 0x1000, RZ ;  /* 0x00001000b8027810 */ /* 0x000fc40007ffe0ff */
[----:B------:R1:W1:Y:S02]  /*3010*/  LDSM.16.M88.4 R152, [R181+0xa800] ;  /* 0x00a80000b598783b */ /* 0x0002640000000200 */
[C---:B------:R-:W-:Y:S02]  /*3020*/  LOP3.LUT P0, RZ, R0.reuse, 0x2, RZ, 0xc0, !PT ;  /* 0x0000000200ff7812 */ /* 0x040fe4000780c0ff */
[----:B------:R1:W1:Y:S01]  /*3030*/  LDSM.16.M88.4 R156, [R179+0xa000] ;  /* 0x00a00000b39c783b */ /* 0x0002620000000200 */
[----:B------:R-:W-:Y:S02]  /*3040*/  LOP3.LUT P1, RZ, R0, 0x4, RZ, 0xc0, !PT ;  /* 0x0000000400ff7812 */ /* 0x000fe4000782c0ff */
[----:B------:R-:W-:Y:S01]  /*3050*/  IADD3 R0, R183, 0x1000, RZ ;  /* 0x00001000b7007810 */ /* 0x000fe20007ffe0ff */
[----:B------:R1:W1:Y:S01]  /*3060*/  LDSM.16.M88.4 R160, [R179+0xa800] ;  /* 0x00a80000b3a0783b */ /* 0x0002620000000200 */
[----:B------:R-:W-:Y:S02]  /*3070*/  SEL R182, R182, 0xffffffe0, !P0 ;  /* 0xffffffe0b6b67807 */ /* 0x000fe40004000000 */
[----:B------:R-:W-:Y:S01]  /*3080*/  SEL R0, R0, R183, P2 ;  /* 0x000000b700007207 */ /* 0x000fe20001000000 */
[----:B------:R1:W1:Y:S01]  /*3090*/  LDSM.16.M88.4 R164, [R180+0xa000] ;  /* 0x00a00000b4a4783b */ /* 0x0002620000000200 */
[----:B------:R-:W-:Y:S01]  /*30a0*/  SEL R2, R2, R184, P3 ;  /* 0x000000b802027207 */ /* 0x000fe20001800000 */
[----:B------:R-:W-:Y:S01]  /*30b0*/  IMAD.IADD R176, R175, 0x1, R182 ;  /* 0x00000001afb07824 */ /* 0x000fe200078e02b6 */
[----:B------:R-:W-:Y:S01]  /*30c0*/  SEL R128, R128, 0xffffffc0, !P1 ;  /* 0xffffffc080807807 */ /* 0x000fe20004800000 */
[----:B------:R1:W1:Y:S01]  /*30d0*/  LDSM.16.M88.4 R168, [R180+0xa800] ;  /* 0x00a80000b4a8783b */ /* 0x0002620000000200 */
[----:B------:R-:W-:Y:S01]  /*30e0*/  SHF.L.U32 R173, R2, 0x1, RZ ;  /* 0x0000000102ad7819 */ /* 0x000fe200000006ff */
[----:B------:R-:W-:-:S02]  /*30f0*/  IMAD.SHL.U32 R172, R0, 0x2, RZ ;  /* 0x0000000200ac7824 */ /* 0x000fc400078e00ff */
[----:B------:R-:W-:Y:S02]  /*3100*/  IMAD.IADD R177, R182, 0x1, R174 ;  /* 0x00000001b6b17824 */ /* 0x000fe400078e02ae */
.L_x_869:
[----:B------:R-:W0:Y:S01]  /*3110*/  LDGDEPBAR ;  /* 0x00000000000079af */ /* 0x000e220000000000 */
[C---:B------:R-:W-:Y:S01]  /*3120*/  IADD3 R0, R173.reuse, R182, RZ ;  /* 0x000000b6ad007210 */ /* 0x040fe20007ffe0ff */
[----:B------:R-:W-:Y:S01]  /*3130*/  UISETP.GE.AND UP5, UPT, UR7, 0x1, UPT ;  /* 0x000000010700788c */ /* 0x000fe2000bfa6270 */
[-C--:B------:R-:W-:Y:S02]  /*3140*/  IADD3 R2, R173, R128.reuse, RZ ;  /* 0x00000080ad027210 */ /* 0x080fe40007ffe0ff */
[----:B------:R-:W-:Y:S02]  /*3150*/  PLOP3.LUT P2, PT, PT, PT, UP0, 0x80, 0x0 ;  /* 0x000000000000781c */ /* 0x000fe40003f4f008 */
[----:B------:R-:W-:Y:S02]  /*3160*/  PLOP3.LUT P4, PT, PT, PT, UP0, 0x80, 0x0 ;  /* 0x000000000000781c */ /* 0x000fe40003f8f008 */
[----:B------:R-:W-:Y:S02]  /*3170*/  PLOP3.LUT P0, PT, PT, PT, UP0, 0x80, 0x0 ;  /* 0x000000000000781c */ /* 0x000fe40003f0f008 */
[----:B------:R-:W-:Y:S02]  /*3180*/  PLOP3.LUT P5, PT, PT, PT, UP0, 0x80, 0x0 ;  /* 0x000000000000781c */ /* 0x000fe40003faf008 */
[----:B-----5:R-:W-:Y:S02]  /*3190*/  FSETP.NEU.FTZ.AND P3, PT, R232, -INF , PT ;  /* 0xff800000e800780b */ /* 0x020fe40003f7d000 */
[----:B------:R-:W-:Y:S01]  /*31a0*/  PLOP3.LUT P6, PT, PT, PT, UP0, 0x80, 0x0 ;  /* 0x000000000000781c */ /* 0x000fe20003fcf008 */
[----:B------:R-:W-:Y:S04]  /*31b0*/  DEPBAR.LE SB0, 0x0 ;  /* 0x000080000000791a */ /* 0x000fe80000000000 */
[----:B------:R-:W-:Y:S08]  /*31c0*/  BAR.SYNC.DEFER_BLOCKING 0x0 ;  /* 0x0000000000007b1d */ /* 0x000ff00000010000 */
[----:B------:R-:W-:Y:S08]  /*31d0*/  LDSM.16.M88.4 R32, [R173] ;  /* 0x00000000ad20783b */ /* 0x000ff00000000200 */
[----:B-1----:R-:W1:Y:S08]  /*31e0*/  LDSM.16.M88.4 R16, [R178+0x6000] ;  /* 0x00600000b210783b */ /* 0x002e700000000200 */
[----:B------:R-:W4:Y:S08]  /*31f0*/  LDSM.16.M88.4 R28, [R173+0x1000] ;  /* 0x00100000ad1c783b */ /* 0x000f300000000200 */
[----:B------:R-:W3:Y:S08]  /*3200*/  LDSM.16.M88.4 R100, [R178+0x6800] ;  /* 0x00680000b264783b */ /* 0x000ef00000000200 */
[----:B------:R-:W-:Y:S08]  /*3210*/  LDSM.16.M88.4 R104, [R0] ;  /* 0x000000000068783b */ /* 0x000ff00000000200 */
[----:B------:R-:W2:Y:S01]  /*3220*/  LDSM.16.M88.4 R108, [R181+0x6000] ;  /* 0x00600000b56c783b */ /* 0x000ea20000000200 */
[-C--:B-1----:R-:W-:Y:S07]  /*3230*/  HMMA.16816.F32 R4, R32, R16.reuse, RZ ;  /* 0x000000102004723c */ /* 0x082fee00000018ff */
[----:B------:R1:W2:Y:S01]  /*3240*/  LDSM.16.M88.4 R112, [R0+0x1000] ;  /* 0x001000000070783b */ /* 0x0002a20000000200 */
[C---:B----4-:R-:W-:Y:S07]  /*3250*/  HMMA.16816.F32 R8, R28.reuse, R16, RZ ;  /* 0x000000101c08723c */ /* 0x050fee00000018ff */
[----:B------:R-:W4:Y:S01]  /*3260*/  LDSM.16.M88.4 R116, [R181+0x6800] ;  /* 0x00680000b574783b */ /* 0x000f220000000200 */
[-C--:B------:R-:W-:Y:S07]  /*3270*/  HMMA.16816.F32 R12, R28, R18.reuse, RZ ;  /* 0x000000121c0c723c */ /* 0x080fee00000018ff */
[----:B------:R-:W-:Y:S01]  /*3280*/  LDSM.16.M88.4 R120, [R2] ;  /* 0x000000000278783b */ /* 0x000fe20000000200 */
[C---:B------:R-:W-:Y:S07]  /*3290*/  HMMA.16816.F32 R16, R32.reuse, R18, RZ ;  /* 0x000000122010723c */ /* 0x040fee00000018ff */
[----:B------:R-:W4:Y:S01]  /*32a0*/  LDSM.16.M88.4 R124, [R179+0x6000] ;  /* 0x00600000b37c783b */ /* 0x000f220000000200 */
[----:B-1----:R-:W-:Y:S01]  /*32b0*/  IADD3 R0, R0, R128, RZ ;  /* 0x0000008000007210 */ /* 0x002fe20007ffe0ff */
[-C--:B---3--:R-:W-:Y:S06]  /*32c0*/  HMMA.16816.F32 R20, R32, R100.reuse, RZ ;  /* 0x000000642014723c */ /* 0x088fec00000018ff */
[----:B------:R-:W-:Y:S02]  /*32d0*/  LDSM.16.M88.4 R128, [R179+0x6800] ;  /* 0x00680000b380783b */ /* 0x000fe40000000200 */
[C---:B------:R-:W-:Y:S06]  /*32e0*/  HMMA.16816.F32 R24, R28.reuse, R100, RZ ;  /* 0x000000641c18723c */ /* 0x040fec00000018ff */
[----:B------:R-:W-:Y:S02]  /*32f0*/  LDSM.16.M88.4 R132, [R0] ;  /* 0x000000000084783b */ /* 0x000fe40000000200 */
[-C--:B------:R-:W-:Y:S06]  /*3300*/  HMMA.16816.F32 R28, R28, R102.reuse, RZ ;  /* 0x000000661c1c723c */ /* 0x080fec00000018ff */
[----:B------:R-:W-:Y:S02]  /*3310*/  LDSM.16.M88.4 R136, [R180+0x6000] ;  /* 0x00600000b488783b */ /* 0x000fe40000000200 */
[----:B------:R-:W-:Y:S06]  /*3320*/  HMMA.16816.F32 R32, R32, R102, RZ ;  /* 0x000000662020723c */ /* 0x000fec00000018ff */
[----:B------:R-:W1:Y:S02]  /*3330*/  LDSM.16.M88.4 R100, [R2+0x1000] ;  /* 0x001000000264783b */ /* 0x000e640000000200 */
[-C--:B--2---:R-:W-:Y:S08]  /*3340*/  HMMA.16816.F32 R4, R104, R108.reuse, R4 ;  /* 0x0000006c6804723c */ /* 0x084ff00000001804 */
[C---:B------:R-:W-:Y:S07]  /*3350*/  HMMA.16816.F32 R8, R112.reuse, R108, R8 ;  /* 0x0000006c7008723c */ /* 0x040fee0000001808 */
[----:B------:R-:W-:Y:S01]  /*3360*/  MOV R108, 0x40 ;  /* 0x00000040006c7802 */ /* 0x000fe20000000f00 */
[-C--:B------:R-:W-:Y:S08]  /*3370*/  HMMA.16816.F32 R12, R112, R110.reuse, R12 ;  /* 0x0000006e700c723c */ /* 0x080ff0000000180c */
[C---:B------:R-:W-:Y:S08]  /*3380*/  HMMA.16816.F32 R16, R104.reuse, R110, R16 ;  /* 0x0000006e6810723c */ /* 0x040ff00000001810 */
[-C--:B----4-:R-:W-:Y:S08]  /*3390*/  HMMA.16816.F32 R20, R104, R116.reuse, R20 ;  /* 0x000000746814723c */ /* 0x090ff00000001814 */
[C---:B------:R-:W-:Y:S08]  /*33a0*/  HMMA.16816.F32 R24, R112.reuse, R116, R24 ;  /* 0x000000747018723c */ /* 0x040ff00000001818 */
[-C--:B------:R-:W-:Y:S08]  /*33b0*/  HMMA.16816.F32 R28, R112, R118.reuse, R28 ;  /* 0x00000076701c723c */ /* 0x080ff0000000181c */
[----:B------:R-:W-:Y:S01]  /*33c0*/  HMMA.16816.F32 R32, R104, R118, R32 ;  /* 0x000000766820723c */ /* 0x000fe20000001820 */
[----:B------:R-:W2:Y:S07]  /*33d0*/  LDSM.16.M88.4 R104, [R0+0x1000] ;  /* 0x001000000068783b */ /* 0x000eae0000000200 */
[-C--:B------:R-:W-:Y:S08]  /*33e0*/  HMMA.16816.F32 R4, R120, R124.reuse, R4 ;  /* 0x0000007c7804723c */ /* 0x080ff00000001804 */
[C---:B-1----:R-:W-:Y:S08]  /*33f0*/  HMMA.16816.F32 R8, R100.reuse, R124, R8 ;  /* 0x0000007c6408723c */ /* 0x042ff00000001808 */
[-C--:B------:R-:W-:Y:S08]  /*3400*/  HMMA.16816.F32 R12, R100, R126.reuse, R12 ;  /* 0x0000007e640c723c */ /* 0x080ff0000000180c */
[C---:B------:R-:W-:Y:S08]  /*3410*/  HMMA.16816.F32 R16, R120.reuse, R126, R16 ;  /* 0x0000007e7810723c */ /* 0x040ff00000001810 */
[-C--:B------:R-:W-:Y:S08]  /*3420*/  HMMA.16816.F32 R20, R120, R128.reuse, R20 ;  /* 0x000000807814723c */ /* 0x080ff00000001814 */
[C---:B------:R-:W-:Y:S07]  /*3430*/  HMMA.16816.F32 R24, R100.reuse, R128, R24 ;  /* 0x000000806418723c */ /* 0x040fee0000001818 */
[----:B------:R-:W-:Y:S01]  /*3440*/  SEL R128, R108, 0xffffffc0, !P1 ;  /* 0xffffffc06c807807 */ /* 0x000fe20004800000 */
[-C--:B------:R-:W-:Y:S08]  /*3450*/  HMMA.16816.F32 R28, R100, R130.reuse, R28 ;  /* 0x00000082641c723c */ /* 0x080ff0000000181c */
[----:B------:R-:W-:Y:S08]  /*3460*/  HMMA.16816.F32 R32, R120, R130, R32 ;  /* 0x000000827820723c */ /* 0x000ff00000001820 */
[-C--:B------:R-:W-:Y:S08]  /*3470*/  HMMA.16816.F32 R4, R132, R136.reuse, R4 ;  /* 0x000000888404723c */ /* 0x080ff00000001804 */
[C---:B--2---:R-:W-:Y:S08]  /*3480*/  HMMA.16816.F32 R8, R104.reuse, R136, R8 ;  /* 0x000000886808723c */ /* 0x044ff00000001808 */
[-C--:B------:R-:W-:Y:S08]  /*3490*/  HMMA.16816.F32 R12, R104, R138.reuse, R12 ;  /* 0x0000008a680c723c */ /* 0x080ff0000000180c */
[----:B------:R-:W-:Y:S01]  /*34a0*/  FMUL.FTZ R4, R4, c[0x0][0x2ec] ;  /* 0x0000bb0004047a20 */ /* 0x000fe20000410000 */
[C---:B------:R-:W-:Y:S03]  /*34b0*/  HMMA.16816.F32 R16, R132.reuse, R138, R16 ;  /* 0x0000008a8410723c */ /* 0x040fe60000001810 */
[----:B------:R-:W1:Y:S01]  /*34c0*/  MUFU.TANH R112, R4 ;  /* 0x0000000400707308 */ /* 0x000e620000002400 */
[----:B------:R-:W-:Y:S02]  /*34d0*/  FMUL.FTZ R5, R5, c[0x0][0x2ec] ;  /* 0x0000bb0005057a20 */ /* 0x000fe40000410000 */
[----:B------:R-:W-:Y:S02]  /*34e0*/  FMUL.FTZ R6, R6, c[0x0][0x2ec] ;  /* 0x0000bb0006067a20 */ /* 0x000fe40000410000 */
[----:B------:R-:W-:Y:S04]  /*34f0*/  FMUL.FTZ R9, R9, c[0x0][0x2ec] ;  /* 0x0000bb0009097a20 */ /* 0x000fe80000410000 */
[----:B------:R-:W-:Y:S01]  /*3500*/  FMUL.FTZ R7, R7, c[0x0][0x2ec] ;  /* 0x0000bb0007077a20 */ /* 0x000fe20000410000 */
[----:B------:R2:W-:Y:S01]  /*3510*/  MUFU.TANH R211, R9 ;  /* 0x0000000900d37308 */ /* 0x0005e20000002400 */
[----:B------:R-:W-:Y:S02]  /*3520*/  FMUL.FTZ R8, R8, c[0x0][0x2ec] ;  /* 0x0000bb0008087a20 */ /* 0x000fe40000410000 */
[----:B------:R-:W-:Y:S02]  /*3530*/  FMUL.FTZ R12, R12, c[0x0][0x2ec] ;  /* 0x0000bb000c0c7a20 */ /* 0x000fe40000410000 */
[----:B------:R-:W-:Y:S02]  /*3540*/  FMUL.FTZ R13, R13, c[0x0][0x2ec] ;  /* 0x0000bb000d0d7a20 */ /* 0x000fe40000410000 */
[----:B------:R-:W-:Y:S02]  /*3550*/  FMUL.FTZ R14, R14, c[0x0][0x2ec] ;  /* 0x0000bb000e0e7a20 */ /* 0x000fe40000410000 */
[----:B------:R-:W-:Y:S01]  /*3560*/  FMUL.FTZ R15, R15, c[0x0][0x2ec] ;  /* 0x0000bb000f0f7a20 */ /* 0x000fe20000410000 */
[----:B------:R3:W-:Y:S01]  /*3570*/  MUFU.TANH R214, R8 ;  /* 0x0000000800d67308 */ /* 0x0007e20000002400 */
[----:B------:R-:W-:Y:S02]  /*3580*/  FMUL.FTZ R16, R16, c[0x0][0x2ec] ;  /* 0x0000bb0010107a20 */ /* 0x000fe40000410000 */
[----:B------:R-:W-:Y:S02]  /*3590*/  FMUL.FTZ R17, R17, c[0x0][0x2ec] ;  /* 0x0000bb0011117a20 */ /* 0x000fe40000410000 */
[----:B------:R-:W-:Y:S02]  /*35a0*/  FMUL.FTZ R18, R18, c[0x0][0x2ec] ;  /* 0x0000bb0012127a20 */ /* 0x000fe40000410000 */
[----:B------:R-:W-:Y:S02]  /*35b0*/  FMUL.FTZ R19, R19, c[0x0][0x2ec] ;  /* 0x0000bb0013137a20 */ /* 0x000fe40000410000 */
[----:B------:R-:W-:Y:S01]  /*35c0*/  FMUL.FTZ R11, R11, c[0x0][0x2ec] ;  /* 0x0000bb000b0b7a20 */ /* 0x000fe20000410000 */
[----:B------:R-:W4:Y:S01]  /*35d0*/  MUFU.TANH R109, R5 ;  /* 0x00000005006d7308 */ /* 0x000f220000002400 */
[----:B------:R-:W-:Y:S01]  /*35e0*/  FMUL.FTZ R10, R10, c[0x0][0x2ec] ;  /* 0x0000bb000a0a7a20 */ /* 0x000fe20000410000 */
[----:B--2---:R-:W-:Y:S04]  /*35f0*/  MOV R9, UR27 ;  /* 0x0000001b00097c02 */ /* 0x004fe80008000f00 */
[----:B------:R-:W-:Y:S04]  /*3600*/  @P2 LEA R9, R9, R242, 0x7 ;  /* 0x000000f209092211 */ /* 0x000fe800078e38ff */
[----:B------:R-:W2:Y:S01]  /*3610*/  MUFU.TANH R202, R6 ;  /* 0x0000000600ca7308 */ /* 0x000ea20000002400 */
[----:B------:R-:W-:Y:S02]  /*3620*/  PLOP3.LUT P2, PT, PT, PT, UP0, 0x80, 0x0 ;  /* 0x000000000000781c */ /* 0x000fe40003f4f008 */
[C---:B------:R-:W-:Y:S01]  /*3630*/  @P4 ISETP.GE.AND P4, PT, R9.reuse, UR6, PT ;  /* 0x0000000609004c0c */ /* 0x040fe2000bf86270 */
[----:B---3--:R-:W-:Y:S01]  /*3640*/  FMUL.FTZ R8, R232, 1.4426950216293334961 ;  /* 0x3fb8aa3be8087820 */ /* 0x008fe20000410000 */
[----:B------:R-:W-:Y:S02]  /*3650*/  @P0 IADD3 R0, R9, 0x1, RZ ;  /* 0x0000000109000810 */ /* 0x000fe40007ffe0ff */
[----:B------:R-:W-:Y:S02]  /*3660*/  PLOP3.LUT P0, PT, PT, PT, UP0, 0x80, 0x0 ;  /* 0x000000000000781c */ /* 0x000fe40003f0f008 */
[----:B------:R-:W-:Y:S01]  /*3670*/  FSEL R8, R8, RZ, P3 ;  /* 0x000000ff08087208 */ /* 0x000fe20001800000 */
[----:B------:R3:W2:Y:S01]  /*3680*/  MUFU.TANH R201, R7 ;  /* 0x0000000700c97308 */ /* 0x0006a20000002400 */
[----:B------:R-:W-:Y:S02]  /*3690*/  @P5 ISETP.GE.AND P5, PT, R0, UR6, PT ;  /* 0x0000000600005c0c */ /* 0x000fe4000bfa6270 */
[----:B-1----:R-:W-:Y:S02]  /*36a0*/  MOV R0, R112 ;  /* 0x0000007000007202 */ /* 0x002fe40000000f00 */
[----:B------:R-:W-:Y:S02]  /*36b0*/  FSETP.NEU.FTZ.AND P3, PT, R233, -INF , PT ;  /* 0xff800000e900780b */ /* 0x000fe40003f7d000 */
[----:B------:R-:W-:Y:S02]  /*36c0*/  @P2 FSEL R0, R112, -INF , !P4 ;  /* 0xff80000070002808 */ /* 0x000fe40006000000 */
[----:B------:R-:W-:Y:S01]  /*36d0*/  PLOP3.LUT P2, PT, PT, PT, UP0, 0x80, 0x0 ;  /* 0x000000000000781c */ /* 0x000fe20003f4f008 */
[----:B------:R1:W1:Y:S02]  /*36e0*/  MUFU.TANH R221, R10 ;  /* 0x0000000a00dd7308 */ /* 0x0002640000002400 */
[--C-:B------:R-:W-:Y:S01]  /*36f0*/  FFMA.FTZ R2, R0, c[0x0][0x23c], -R8.reuse ;  /* 0x00008f0000027a23 */ /* 0x100fe20000010808 */
[----:B----4-:R-:W-:Y:S02]  /*3700*/  MOV R0, R109 ;  /* 0x0000006d00007202 */ /* 0x010fe40000000f00 */
[----:B------:R-:W-:Y:S02]  /*3710*/  @P0 FSEL R0, R109, -INF , !P5 ;  /* 0xff8000006d000808 */ /* 0x000fe40006800000 */
[----:B------:R-:W-:Y:S03]  /*3720*/  PLOP3.LUT P0, PT, PT, PT, UP0, 0x80, 0x0 ;  /* 0x000000000000781c */ /* 0x000fe60003f0f008 */
[----:B------:R4:W-:Y:S01]  /*3730*/  MUFU.EX2 R114, R2 ;  /* 0x0000000200727308 */ /* 0x0009e20000000800 */
[----:B---3--:R-:W3:Y:S09]  /*3740*/  LDSM.16.M88.4 R4, [R180+0x6800] ;  /* 0x00680000b404783b */ /* 0x008ef20000000200 */
[----:B------:R-:W3:Y:S01]  /*3750*/  MUFU.TANH R220, R11 ;  /* 0x0000000b00dc7308 */ /* 0x000ee20000002400 */
[----:B-1----:R-:W-:Y:S09]  /*3760*/  FMUL.FTZ R10, R231, 1.4426950216293334961 ;  /* 0x3fb8aa3be70a7820 */ /* 0x002ff20000410000 */
[----:B------:R-:W1:Y:S01]  /*3770*/  MUFU.TANH R209, R12 ;  /* 0x0000000c00d17308 */ /* 0x000e620000002400 */
[----:B----4-:R-:W-:Y:S01]  /*3780*/  FFMA.FTZ R2, R0, c[0x0][0x23c], -R8 ;  /* 0x00008f0000027a23 */ /* 0x010fe20000010808 */
[----:B--2---:R-:W-:Y:S02]  /*3790*/  MOV R0, R202 ;  /* 0x000000ca00007202 */ /* 0x004fe40000000f00 */
[----:B------:R-:W-:Y:S02]  /*37a0*/  @P2 FSEL R0, R202, -INF , !P4 ;  /* 0xff800000ca002808 */ /* 0x000fe40006000000 */
[----:B------:R-:W-:Y:S04]  /*37b0*/  PLOP3.LUT P2, PT, PT, PT, UP0, 0x80, 0x0 ;  /* 0x000000000000781c */ /* 0x000fe80003f4f008 */
[----:B------:R2:W-:Y:S10]  /*37c0*/  MUFU.EX2 R113, R2 ;  /* 0x0000000200717308 */ /* 0x0005f40000000800 */
[----:B------:R-:W4:Y:S01]  /*37d0*/  MUFU.TANH R205, R13 ;  /* 0x0000000d00cd7308 */ /* 0x000f220000002400 */
[-C--:B---3--:R-:W-:Y:S09]  /*37e0*/  HMMA.16816.F32 R20, R132, R4.reuse, R20 ;  /* 0x000000048414723c */ /* 0x088ff20000001814 */
[----:B------:R-:W3:Y:S01]  /*37f0*/  MUFU.TANH R218, R14 ;  /* 0x0000000e00da7308 */ /* 0x000ee20000002400 */
[C---:B------:R-:W-:Y:S07]  /*3800*/  HMMA.16816.F32 R24, R104.reuse, R4, R24 ;  /* 0x000000046818723c */ /* 0x040fee0000001818 */
[----:B------:R-:W-:Y:S02]  /*3810*/  FMUL.FTZ R4, R233, 1.4426950216293334961 ;  /* 0x3fb8aa3be9047820 */ /* 0x000fe40000410000 */
[----:B------:R-:W1:Y:S01]  /*3820*/  MUFU.TANH R216, R15 ;  /* 0x0000000f00d87308 */ /* 0x000e620000002400 */
[-C--:B------:R-:W-:Y:S02]  /*3830*/  HMMA.16816.F32 R28, R104, R6.reuse, R28 ;  /* 0x00000006681c723c */ /* 0x080fe4000000181c */
[----:B------:R-:W-:Y:S02]  /*3840*/  FSEL R4, R4, RZ, P3 ;  /* 0x000000ff04047208 */ /* 0x000fe40001800000 */
[----:B------:R-:W-:Y:S01]  /*3850*/  FSETP.NEU.FTZ.AND P3, PT, R230, -INF , PT ;  /* 0xff800000e600780b */ /* 0x000fe20003f7d000 */
[----:B------:R-:W-:Y:S03]  /*3860*/  FMUL.FTZ R20, R20, c[0x0][0x2ec] ;  /* 0x0000bb0014147a20 */ /* 0x000fe60000410000 */
[----:B------:R-:W-:Y:S01]  /*3870*/  HMMA.16816.F32 R32, R132, R6, R32 ;  /* 0x000000068420723c */ /* 0x000fe20000001820 */
[----:B------:R-:W1:Y:S03]  /*3880*/  MUFU.TANH R125, R16 ;  /* 0x00000010007d7308 */ /* 0x000e660000002400 */
[--C-:B--2---:R-:W-:Y:S01]  /*3890*/  FFMA.FTZ R2, R0, c[0x0][0x23c], -R4.reuse ;  /* 0x00008f0000027a23 */ /* 0x104fe20000010804 */
[----:B------:R-:W-:Y:S01]  /*38a0*/  MOV R0, R201 ;  /* 0x000000c900007202 */ /* 0x000fe20000000f00 */
[----:B------:R-:W-:Y:S01]  /*38b0*/  FMUL.FTZ R21, R21, c[0x0][0x2ec] ;  /* 0x0000bb0015157a20 */ /* 0x000fe20000410000 */
[----:B------:R-:W-:Y:S01]  /*38c0*/  @P0 FSEL R0, R201, -INF , !P5 ;  /* 0xff800000c9000808 */ /* 0x000fe20006800000 */
[----:B------:R-:W-:Y:S01]  /*38d0*/  FMUL.FTZ R22, R22, c[0x0][0x2ec] ;  /* 0x0000bb0016167a20 */ /* 0x000fe20000410000 */
[----:B------:R-:W-:Y:S02]  /*38e0*/  PLOP3.LUT P0, PT, PT, PT, UP0, 0x80, 0x0 ;  /* 0x000000000000781c */ /* 0x000fe40003f0f008 */
[----:B------:R2:W-:Y:S01]  /*38f0*/  MUFU.EX2 R198, R2 ;  /* 0x0000000200c67308 */ /* 0x0005e20000000800 */
[----:B------:R-:W-:Y:S02]  /*3900*/  FFMA.FTZ R0, R0, c[0x0][0x23c], -R4 ;  /* 0x00008f0000007a23 */ /* 0x000fe40000010804 */
[----:B------:R-:W-:Y:S02]  /*3910*/  FMUL.FTZ R23, R23, c[0x0][0x2ec] ;  /* 0x0000bb0017177a20 */ /* 0x000fe40000410000 */
[----:B------:R-:W-:Y:S02]  /*3920*/  FMUL.FTZ R28, R28, c[0x0][0x2ec] ;  /* 0x0000bb001c1c7a20 */ /* 0x000fe40000410000 */
[----:B------:R-:W-:Y:S02]  /*3930*/  FMUL.FTZ R29, R29, c[0x0][0x2ec] ;  /* 0x0000bb001d1d7a20 */ /* 0x000fe40000410000 */
[----:B------:R-:W-:Y:S01]  /*3940*/  FMUL.FTZ R30, R30, c[0x0][0x2ec] ;  /* 0x0000bb001e1e7a20 */ /* 0x000fe20000410000 */
[----:B------:R1:W-:Y:S01]  /*3950*/  MUFU.EX2 R219, R0 ;  /* 0x0000000000db7308 */ /* 0x0003e20000000800 */
[----:B------:R-:W-:Y:S02]  /*3960*/  FMUL.FTZ R31, R31, c[0x0][0x2ec] ;  /* 0x0000bb001f1f7a20 */ /* 0x000fe40000410000 */
[----:B------:R-:W-:Y:S02]  /*3970*/  FMUL.FTZ R32, R32, c[0x0][0x2ec] ;  /* 0x0000bb0020207a20 */ /* 0x000fe40000410000 */
[----:B------:R-:W-:Y:S02]  /*3980*/  FMUL.FTZ R33, R33, c[0x0][0x2ec] ;  /* 0x0000bb0021217a20 */ /* 0x000fe40000410000 */
[----:B------:R-:W-:Y:S02]  /*3990*/  FMUL.FTZ R34, R34, c[0x0][0x2ec] ;  /* 0x0000bb0022227a20 */ /* 0x000fe40000410000 */
[----:B------:R-:W-:Y:S01]  /*39a0*/  FMUL.FTZ R35, R35, c[0x0][0x2ec] ;  /* 0x0000bb0023237a20 */ /* 0x000fe20000410000 */
[----:B------:R-:W3:Y:S01]  /*39b0*/  MUFU.TANH R124, R17 ;  /* 0x00000011007c7308 */ /* 0x000ee20000002400 */
[----:B------:R-:W-:Y:S02]  /*39c0*/  FMUL.FTZ R24, R24, c[0x0][0x2ec] ;  /* 0x0000bb0018187a20 */ /* 0x000fe40000410000 */
[----:B------:R-:W-:Y:S02]  /*39d0*/  FMUL.FTZ R25, R25, c[0x0][0x2ec] ;  /* 0x0000bb0019197a20 */ /* 0x000fe40000410000 */
[----:B--2---:R-:W-:Y:S02]  /*39e0*/  FMUL.FTZ R2, R230, 1.4426950216293334961 ;  /* 0x3fb8aa3be6027820 */ /* 0x004fe40000410000 */
[----:B------:R-:W-:Y:S02]  /*39f0*/  FMUL.FTZ R26, R26, c[0x0][0x2ec] ;  /* 0x0000bb001a1a7a20 */ /* 0x000fe40000410000 */
[----:B------:R-:W-:Y:S01]  /*3a00*/  FMUL.FTZ R27, R27, c[0x0][0x2ec] ;  /* 0x0000bb001b1b7a20 */ /* 0x000fe20000410000 */
[----:B------:R-:W2:Y:S01]  /*3a10*/  MUFU.TANH R196, R18 ;  /* 0x0000001200c47308 */ /* 0x000ea20000002400 */
[----:B------:R-:W-:Y:S02]  /*3a20*/  FSEL R2, R2, RZ, P3 ;  /* 0x000000ff02027208 */ /* 0x000fe40001800000 */
[----:B------:R-:W-:Y:S02]  /*3a30*/  FSETP.NEU.FTZ.AND P3, PT, R231, -INF , PT ;  /* 0xff800000e700780b */ /* 0x000fe40003f7d000 */
[----:B-1----:R-:W-:Y:S02]  /*3a40*/  MOV R0, R214 ;  /* 0x000000d600007202 */ /* 0x002fe40000000f00 */
[----:B------:R-:W-:Y:S02]  /*3a50*/  @P2 FSEL R0, R214, -INF , !P4 ;  /* 0xff800000d6002808 */ /* 0x000fe40006000000 */
[----:B------:R-:W-:Y:S01]  /*3a60*/  PLOP3.LUT P2, PT, PT, PT, UP0, 0x80, 0x0 ;  /* 0x000000000000781c */ /* 0x000fe20003f4f008 */
[----:B------:R-:W1:Y:S02]  /*3a70*/  MUFU.TANH R138, R19 ;  /* 0x00000013008a7308 */ /* 0x000e640000002400 */
[--C-:B------:R-:W-:Y:S01]  /*3a80*/  FFMA.FTZ R5, R0, c[0x0][0x23c], -R2.reuse ;  /* 0x00008f0000057a23 */ /* 0x100fe20000010802 */
[----:B------:R-:W-:Y:S02]  /*3a90*/  MOV R0, R211 ;  /* 0x000000d300007202 */ /* 0x000fe40000000f00 */
[----:B------:R-:W-:Y:S02]  /*3aa0*/  @P0 FSEL R0, R211, -INF , !P5 ;  /* 0xff800000d3000808 */ /* 0x000fe40006800000 */
[----:B------:R-:W-:Y:S03]  /*3ab0*/  PLOP3.LUT P0, PT, PT, PT, UP0, 0x80, 0x0 ;  /* 0x000000000000781c */ /* 0x000fe60003f0f008 */
[----:B------:R1:W-:Y:S01]  /*3ac0*/  MUFU.EX2 R228, R5 ;  /* 0x0000000500e47308 */ /* 0x0003e20000000800 */
[----:B------:R-:W-:Y:S01]  /*3ad0*/  FFMA.FTZ R11, R0, c[0x0][0x23c], -R2 ;  /* 0x00008f00000b7a23 */ /* 0x000fe20000010802 */
[----:B------:R-:W-:Y:S02]  /*3ae0*/  FSEL R0, R10, RZ, P3 ;  /* 0x000000ff0a007208 */ /* 0x000fe40001800000 */
[----:B------:R-:W-:Y:S06]  /*3af0*/  PLOP3.LUT P3, PT, PT, PT, UP0, 0x80, 0x0 ;  /* 0x000000000000781c */ /* 0x000fec0003f6f008 */
[----:B------:R-:W2:Y:S10]  /*3b00*/  MUFU.TANH R122, R20 ;  /* 0x00000014007a7308 */ /* 0x000eb40000002400 */
[----:B------:R-:W2:Y:S01]  /*3b10*/  MUFU.TANH R127, R21 ;  /* 0x00000015007f7308 */ /* 0x000ea20000002400 */
[----:B-1----:R-:W-:Y:S02]  /*3b20*/  MOV R5, R221 ;  /* 0x000000dd00057202 */ /* 0x002fe40000000f00 */
[----:B------:R-:W-:Y:S02]  /*3b30*/  @P2 FSEL R5, R221, -INF , !P4 ;  /* 0xff800000dd052808 */ /* 0x000fe40006000000 */
[----:B------:R-:W-:Y:S05]  /*3b40*/  PLOP3.LUT P2, PT, PT, PT, UP0, 0x80, 0x0 ;  /* 0x000000000000781c */ /* 0x000fea0003f4f008 */
[----:B------:R-:W1:Y:S01]  /*3b50*/  MUFU.TANH R197, R22 ;  /* 0x0000001600c57308 */ /* 0x000e620000002400 */
[--C-:B------:R-:W-:Y:S01]  /*3b60*/  FFMA.FTZ R10, R5, c[0x0][0x23c], -R0.reuse ;  /* 0x00008f00050a7a23 */ /* 0x100fe20000010800 */
[----:B------:R-:W-:Y:S02]  /*3b70*/  MOV R5, R220 ;  /* 0x000000dc00057202 */ /* 0x000fe40000000f00 */
[----:B------:R-:W-:Y:S02]  /*3b80*/  @P0 FSEL R5, R220, -INF , !P5 ;  /* 0xff800000dc050808 */ /* 0x000fe40006800000 */
[----:B------:R-:W-:Y:S02]  /*3b90*/  PLOP3.LUT P5, PT, PT, PT, UP0, 0x80, 0x0 ;  /* 0x000000000000781c */ /* 0x000fe40003faf008 */
[----:B------:R-:W-:Y:S01]  /*3ba0*/  PLOP3.LUT P0, PT, PT, PT, UP0, 0x80, 0x0 ;  /* 0x000000000000781c */ /* 0x000fe20003f0f008 */
[----:B------:R-:W-:Y:S01]  /*3bb0*/  FFMA.FTZ R5, R5, c[0x0][0x23c], -R0 ;  /* 0x00008f0005057a23 */ /* 0x000fe20000010800 */
[----:B------:R-:W-:Y:S01]  /*3bc0*/  MUFU.EX2 R235, R10 ;  /* 0x0000000a00eb7308 */ /* 0x000fe20000000800 */
[----:B------:R-:W-:Y:S09]  /*3bd0*/  PLOP3.LUT P4, PT, PT, PT, UP0, 0x80, 0x0 ;  /* 0x000000000000781c */ /* 0x000ff20003f8f008 */
[----:B------:R1:W-:Y:S10]  /*3be0*/  MUFU.EX2 R234, R5 ;  /* 0x0000000500ea7308 */ /* 0x0003f40000000800 */
[----:B------:R-:W2:Y:S10]  /*3bf0*/  MUFU.TANH R139, R23 ;  /* 0x00000017008b7308 */ /* 0x000eb40000002400 */
[----:B------:R-:W2:Y:S01]  /*3c00*/  MUFU.TANH R200, R24 ;  /* 0x0000001800c87308 */ /* 0x000ea20000002400 */
[----:B-1----:R-:W-:Y:S02]  /*3c10*/  @P2 IADD3 R5, R9, 0x8, RZ ;  /* 0x0000000809052810 */ /* 0x002fe40007ffe0ff */
[----:B------:R-:W-:Y:S02]  /*3c20*/  PLOP3.LUT P2, PT, PT, PT, UP0, 0x80, 0x0 ;  /* 0x000000000000781c */ /* 0x000fe40003f4f008 */
[----:B------:R-:W-:Y:S02]  /*3c30*/  @P5 ISETP.GE.AND P5, PT, R5, UR6, PT ;  /* 0x0000000605005c0c */ /* 0x000fe4000bfa6270 */
[----:B------:R-:W-:Y:S03]  /*3c40*/  @P0 IADD3 R5, R9, 0x9, RZ ;  /* 0x0000000909050810 */ /* 0x000fe60007ffe0ff */
[----:B------:R-:W1:Y:S01]  /*3c50*/  MUFU.TANH R199, R25 ;  /* 0x0000001900c77308 */ /* 0x000e620000002400 */
[----:B------:R-:W-:Y:S02]  /*3c60*/  PLOP3.LUT P0, PT, PT, PT, UP0, 0x80, 0x0 ;  /* 0x000000000000781c */ /* 0x000fe40003f0f008 */
[----:B------:R-:W-:Y:S02]  /*3c70*/  @P6 ISETP.GE.AND P6, PT, R5, UR6, PT ;  /* 0x0000000605006c0c */ /* 0x000fe4000bfc6270 */
[----:B------:R-:W-:Y:S03]  /*3c80*/  MOV R5, R209 ;  /* 0x000000d100057202 */ /* 0x000fe60000000f00 */
[----:B------:R-:W-:Y:S02]  /*3c90*/  @P2 FSEL R5, R209, -INF , !P5 ;  /* 0xff800000d1052808 */ /* 0x000fe40006800000 */
[----:B------:R-:W-:Y:S01]  /*3ca0*/  MUFU.TANH R137, R28 ;  /* 0x0000001c00897308 */ /* 0x000fe20000002400 */
[----:B------:R-:W-:Y:S02]  /*3cb0*/  PLOP3.LUT P2, PT, PT, PT, UP0, 0x80, 0x0 ;  /* 0x000000000000781c */ /* 0x000fe40003f4f008 */
[--C-:B------:R-:W-:Y:S01]  /*3cc0*/  FFMA.FTZ R10, R5, c[0x0][0x23c], -R2.reuse ;  /* 0x00008f00050a7a23 */ /* 0x100fe20000010802 */
[----:B----4-:R-:W-:Y:S02]  /*3cd0*/  MOV R5, R205 ;  /* 0x000000cd00057202 */ /* 0x010fe40000000f00 */
[----:B------:R-:W-:Y:S02]  /*3ce0*/  @P0 FSEL R5, R205, -INF , !P6 ;  /* 0xff800000cd050808 */ /* 0x000fe40007000000 */
[----:B------:R-:W-:Y:S02]  /*3cf0*/  PLOP3.LUT P0, PT, PT, PT, UP0, 0x80, 0x0 ;  /* 0x000000000000781c */ /* 0x000fe40003f0f008 */
[----:B------:R-:W-:Y:S01]  /*3d00*/  MUFU.TANH R136, R29 ;  /* 0x0000001d00887308 */ /* 0x000fe20000002400 */
[----:B------:R-:W-:Y:S01]  /*3d10*/  FFMA.FTZ R6, R5, c[0x0][0x23c], -R2 ;  /* 0x00008f0005067a23 */ /* 0x000fe20000010802 */
[----:B---3--:R-:W-:Y:S02]  /*3d20*/  MOV R5, R218 ;  /* 0x000000da00057202 */ /* 0x008fe40000000f00 */
[----:B------:R-:W-:Y:S02]  /*3d30*/  @P2 FSEL R5, R218, -INF , !P5 ;  /* 0xff800000da052808 */ /* 0x000fe40006800000 */
[----:B------:R-:W-:Y:S04]  /*3d40*/  PLOP3.LUT P2, PT, PT, PT, UP0, 0x80, 0x0 ;  /* 0x000000000000781c */ /* 0x000fe80003f4f008 */
[----:B------:R3:W-:Y:S10]  /*3d50*/  MUFU.EX2 R217, R6 ;  /* 0x0000000600d97308 */ /* 0x0007f40000000800 */
[----:B------:R-:W-:Y:S10]  /*3d60*/  MUFU.TANH R204, R30 ;  /* 0x0000001e00cc7308 */ /* 0x000ff40000002400 */
[----:B------:R-:W-:Y:S01]  /*3d70*/  MUFU.TANH R115, R32 ;  /* 0x0000002000737308 */ /* 0x000fe20000002400 */
[--C-:B---3--:R-:W-:Y:S01]  /*3d80*/  FFMA.FTZ R6, R5, c[0x0][0x23c], -R0.reuse ;  /* 0x00008f0005067a23 */ /* 0x108fe20000010800 */
[----:B------:R-:W-:Y:S02]  /*3d90*/  MOV R5, R216 ;  /* 0x000000d800057202 */ /* 0x000fe40000000f00 */
[----:B------:R-:W-:Y:S02]  /*3da0*/  @P0 FSEL R5, R216, -INF , !P6 ;  /* 0xff800000d8050808 */ /* 0x000fe40007000000 */
[----:B------:R-:W-:Y:S04]  /*3db0*/  PLOP3.LUT P0, PT, PT, PT, UP0, 0x80, 0x0 ;  /* 0x000000000000781c */ /* 0x000fe80003f0f008 */
[----:B------:R-:W-:Y:S01]  /*3dc0*/  MUFU.TANH R116, R33 ;  /* 0x0000002100747308 */ /* 0x000fe20000002400 */
[----:B------:R-:W-:Y:S09]  /*3dd0*/  FFMA.FTZ R5, R5, c[0x0][0x23c], -R0 ;  /* 0x00008f0005057a23 */ /* 0x000ff20000010800 */
[----:B------:R3:W-:Y:S10]  /*3de0*/  MUFU.EX2 R227, R5 ;  /* 0x0000000500e37308 */ /* 0x0007f40000000800 */
[----:B------:R4:W-:Y:S10]  /*3df0*/  MUFU.EX2 R229, R6 ;  /* 0x0000000600e57308 */ /* 0x0009f40000000800 */
[----:B------:R-:W1:Y:S01]  /*3e00*/  MUFU.TANH R210, R26 ;  /* 0x0000001a00d27308 */ /* 0x000e620000002400 */
[----:B---3--:R-:W-:Y:S02]  /*3e10*/  MOV R5, R125 ;  /* 0x0000007d00057202 */ /* 0x008fe40000000f00 */
[----:B------:R-:W-:Y:S02]  /*3e20*/  @P0 FSEL R5, R125, -INF , !P5 ;  /* 0xff8000007d050808 */ /* 0x000fe40006800000 */
[----:B------:R-:W-:Y:S05]  /*3e30*/  PLOP3.LUT P0, PT, PT, PT, UP0, 0x80, 0x0 ;  /* 0x000000000000781c */ /* 0x000fea0003f0f008 */
[----:B------:R-:W-:Y:S01]  /*3e40*/  MUFU.TANH R118, R34 ;  /* 0x0000002200767308 */ /* 0x000fe20000002400 */
[--C-:B----4-:R-:W-:Y:S01]  /*3e50*/  FFMA.FTZ R6, R5, c[0x0][0x23c], -R8.reuse ;  /* 0x00008f0005067a23 */ /* 0x110fe20000010808 */
[----:B------:R-:W-:Y:S02]  /*3e60*/  MOV R5, R124 ;  /* 0x0000007c00057202 */ /* 0x000fe40000000f00 */
[----:B------:R-:W-:Y:S02]  /*3e70*/  @P3 FSEL R5, R124, -INF , !P6 ;  /* 0xff8000007c053808 */ /* 0x000fe40007000000 */
[----:B------:R-:W-:Y:S04]  /*3e80*/  PLOP3.LUT P3, PT, PT, PT, UP0, 0x80, 0x0 ;  /* 0x000000000000781c */ /* 0x000fe80003f6f008 */
[----:B------:R3:W-:Y:S01]  /*3e90*/  MUFU.EX2 R129, R6 ;  /* 0x0000000600817308 */ /* 0x0007e20000000800 */
[----:B------:R-:W-:Y:S02]  /*3ea0*/  @P0 IADD3 R7, R9, 0x10, RZ ;  /* 0x0000001009070810 */ /* 0x000fe40007ffe0ff */
[----:B------:R-:W-:Y:S07]  /*3eb0*/  PLOP3.LUT P0, PT, PT, PT, UP0, 0x80, 0x0 ;  /* 0x000000000000781c */ /* 0x000fee0003f0f008 */
[----:B------:R-:W-:Y:S10]  /*3ec0*/  MUFU.TANH R117, R35 ;  /* 0x0000002300757308 */ /* 0x000ff40000002400 */
[----:B------:R-:W-:Y:S01]  /*3ed0*/  MUFU.TANH R203, R31 ;  /* 0x0000001f00cb7308 */ /* 0x000fe20000002400 */
[----:B---3--:R-:W-:Y:S01]  /*3ee0*/  FFMA.FTZ R6, R5, c[0x0][0x23c], -R8 ;  /* 0x00008f0005067a23 */ /* 0x008fe20000010808 */
[----:B--2---:R-:W-:Y:S02]  /*3ef0*/  MOV R5, R196 ;  /* 0x000000c400057202 */ /* 0x004fe40000000f00 */
[----:B------:R-:W-:Y:S02]  /*3f00*/  @P2 FSEL R5, R196, -INF , !P5 ;  /* 0xff800000c4052808 */ /* 0x000fe40006800000 */
[----:B------:R-:W-:Y:S04]  /*3f10*/  @P3 ISETP.GE.AND P5, PT, R7, UR6, PT ;  /* 0x0000000607003c0c */ /* 0x000fe8000bfa6270 */
[----:B------:R2:W-:Y:S01]  /*3f20*/  MUFU.EX2 R126, R6 ;  /* 0x00000006007e7308 */ /* 0x0005e20000000800 */
[----:B------:R-:W-:Y:S02]  /*3f30*/  @P4 IADD3 R7, R9, 0x11, RZ ;  /* 0x0000001109074810 */ /* 0x000fe40007ffe0ff */
[----:B------:R-:W-:Y:S02]  /*3f40*/  PLOP3.LUT P3, PT, PT, PT, UP0, 0x80, 0x0 ;  /* 0x000000000000781c */ /* 0x000fe40003f6f008 */
[----:B------:R-:W-:Y:S02]  /*3f50*/  PLOP3.LUT P2, PT, PT, PT, UP0, 0x80, 0x0 ;  /* 0x000000000000781c */ /* 0x000fe40003f4f008 */
[----:B------:R-:W-:Y:S03]  /*3f60*/  PLOP3.LUT P4, PT, PT, PT, UP0, 0x80, 0x0 ;  /* 0x000000000000781c */ /* 0x000fe60003f8f008 */
[----:B------:R-:W-:Y:S08]  /*3f70*/  MUFU.EX2 R226, R11 ;  /* 0x0000000b00e27308 */ /* 0x000ff00000000800 */
[----:B------:R-:W-:Y:S02]  /*3f80*/  @P2 ISETP.GE.AND P2, PT, R7, UR6, PT ;  /* 0x0000000607002c0c */ /* 0x000fe4000bf46270 */
[----:B------:R-:W-:Y:S01]  /*3f90*/  MUFU.EX2 R223, R10 ;  /* 0x0000000a00df7308 */ /* 0x000fe20000000800 */
[--C-:B--2---:R-:W-:Y:S01]  /*3fa0*/  FFMA.FTZ R6, R5, c[0x0][0x23c], -R4.reuse ;  /* 0x00008f0005067a23 */ /* 0x104fe20000010804 */
[----:B------:R-:W-:Y:S02]  /*3fb0*/  MOV R5, R138 ;  /* 0x0000008a00057202 */ /* 0x000fe40000000f00 */
[----:B------:R-:W-:Y:S02]  /*3fc0*/  @P0 FSEL R5, R138, -INF , !P6 ;  /* 0xff8000008a050808 */ /* 0x000fe40007000000 */
[----:B------:R-:W-:Y:S04]  /*3fd0*/  PLOP3.LUT P0, PT, PT, PT, UP0, 0x80, 0x0 ;  /* 0x000000000000781c */ /* 0x000fe80003f0f008 */
[----:B------:R2:W-:Y:S01]  /*3fe0*/  MUFU.EX2 R135, R6 ;  /* 0x0000000600877308 */ /* 0x0005e20000000800 */
[----:B------:R-:W-:Y:S09]  /*3ff0*/  PLOP3.LUT P6, PT, PT, PT, UP0, 0x80, 0x0 ;  /* 0x000000000000781c */ /* 0x000ff20003fcf008 */
[----:B------:R-:W3:Y:S01]  /*4000*/  MUFU.TANH R208, R27 ;  /* 0x0000001b00d07308 */ /* 0x000ee20000002400 */
[----:B--2---:R-:W-:Y:S01]  /*4010*/  FFMA.FTZ R6, R5, c[0x0][0x23c], -R4 ;  /* 0x00008f0005067a23 */ /* 0x004fe20000010804 */
[----:B------:R-:W-:Y:S02]  /*4020*/  MOV R5, R122 ;  /* 0x0000007a00057202 */ /* 0x000fe40000000f00 */
[----:B------:R-:W-:Y:S06]  /*4030*/  @P3 FSEL R5, R122, -INF , !P5 ;  /* 0xff8000007a053808 */ /* 0x000fec0006800000 */
[----:B------:R2:W4:Y:S01]  /*4040*/  MUFU.EX2 R134, R6 ;  /* 0x0000000600867308 */ /* 0x0005220000000800 */
[----:B------:R-:W-:Y:S01]  /*4050*/  PLOP3.LUT P3, PT, PT, PT, UP0, 0x80, 0x0 ;  /* 0x000000000000781c */ /* 0x000fe20003f6f008 */
[--C-:B--2---:R-:W-:Y:S01]  /*4060*/  FFMA.FTZ R6, R5, c[0x0][0x23c], -R8.reuse ;  /* 0x00008f0005067a23 */ /* 0x104fe20000010808 */
[----:B------:R-:W-:Y:S02]  /*4070*/  MOV R5, R127 ;  /* 0x0000007f00057202 */ /* 0x000fe40000000f00 */
[----:B------:R-:W-:Y:S05]  /*4080*/  @P0 FSEL R5, R127, -INF , !P2 ;  /* 0xff8000007f050808 */ /* 0x000fea0005000000 */
[----:B------:R2:W-:Y:S01]  /*4090*/  MUFU.EX2 R121, R6 ;  /* 0x0000000600797308 */ /* 0x0005e20000000800 */
[----:B------:R-:W-:Y:S01]  /*40a0*/  PLOP3.LUT P0, PT, PT, PT, UP0, 0x80, 0x0 ;  /* 0x000000000000781c */ /* 0x000fe20003f0f008 */
[----:B--2---:R-:W-:Y:S01]  /*40b0*/  FFMA.FTZ R6, R5, c[0x0][0x23c], -R8 ;  /* 0x00008f0005067a23 */ /* 0x004fe20000010808 */
[----:B------:R-:W-:Y:S02]  /*40c0*/  MOV R5, R197 ;  /* 0x000000c500057202 */ /* 0x000fe40000000f00 */
[----:B------:R-:W-:Y:S05]  /*40d0*/  @P3 FSEL R5, R197, -INF , !P5 ;  /* 0xff800000c5053808 */ /* 0x000fea0006800000 */
[----:B------:R2:W-:Y:S01]  /*40e0*/  MUFU.EX2 R123, R6 ;  /* 0x00000006007b7308 */ /* 0x0005e20000000800 */
[----:B------:R-:W-:Y:S01]  /*40f0*/  PLOP3.LUT P3, PT, PT, PT, UP0, 0x80, 0x0 ;  /* 0x000000000000781c */ /* 0x000fe20003f6f008 */
[--C-:B--2---:R-:W-:Y:S01]  /*4100*/  FFMA.FTZ R6, R5, c[0x0][0x23c], -R4.reuse ;  /* 0x00008f0005067a23 */ /* 0x104fe20000010804 */
[----:B------:R-:W-:Y:S02]  /*4110*/  MOV R5, R139 ;  /* 0x0000008b00057202 */ /* 0x000fe40000000f00 */
[----:B------:R-:W-:Y:S05]  /*4120*/  @P0 FSEL R5, R139, -INF , !P2 ;  /* 0xff8000008b050808 */ /* 0x000fea0005000000 */
[----:B------:R2:W-:Y:S01]  /*4130*/  MUFU.EX2 R133, R6 ;  /* 0x0000000600857308 */ /* 0x0005e20000000800 */
[----:B------:R-:W-:Y:S11]  /*4140*/  PLOP3.LUT P0, PT, PT, PT, UP0, 0x80, 0x0 ;  /* 0x000000000000781c */ /* 0x000ff60003f0f008 */
[----:B------:R-:W-:Y:S02]  /*4150*/  @!UPT UIADD3 URZ, URZ, URZ, URZ ;  /* 0x0000003f3f3ff290 */ /* 0x000fe4000fffe03f */
[C---:B------:R-:W-:Y:S02]  /*4160*/  @P0 IADD3 R7, R9.reuse, 0x18, RZ ;  /* 0x0000001809070810 */ /* 0x040fe40007ffe0ff */
[----:B------:R-:W-:Y:S02]  /*4170*/  @P6 IADD3 R9, R9, 0x19, RZ ;  /* 0x0000001909096810 */ /* 0x000fe40007ffe0ff */
[----:B------:R-:W-:Y:S01]  /*4180*/  PLOP3.LUT P0, PT, PT, PT, UP0, 0x80, 0x0 ;  /* 0x000000000000781c */ /* 0x000fe20003f0f008 */
[----:B--2---:R-:W-:Y:S01]  /*4190*/  FFMA.FTZ R6, R5, c[0x0][0x23c], -R4 ;  /* 0x00008f0005067a23 */ /* 0x004fe20000010804 */
[----:B------:R-:W-:Y:S02]  /*41a0*/  MOV R5, R200 ;  /* 0x000000c800057202 */ /* 0x000fe40000000f00 */
[----:B------:R-:W-:Y:S01]  /*41b0*/  @P3 FSEL R5, R200, -INF , !P5 ;  /* 0xff800000c8053808 */ /* 0x000fe20006800000 */
[----:B------:R2:W1:Y:S01]  /*41c0*/  MUFU.EX2 R132, R6 ;  /* 0x0000000600847308 */ /* 0x0004620000000800 */
[----:B------:R-:W-:Y:S03]  /*41d0*/  PLOP3.LUT P3, PT, PT, PT, UP0, 0x80, 0x0 ;  /* 0x000000000000781c */ /* 0x000fe60003f6f008 */
[--C-:B--2---:R-:W-:Y:S01]  /*41e0*/  FFMA.FTZ R6, R5, c[0x0][0x23c], -R2.reuse ;  /* 0x00008f0005067a23 */ /* 0x104fe20000010802 */
[----:B-1----:R-:W-:Y:S02]  /*41f0*/  MOV R5, R199 ;  /* 0x000000c700057202 */ /* 0x002fe40000000f00 */
[----:B------:R-:W-:Y:S03]  /*4200*/  @P4 FSEL R5, R199, -INF , !P2 ;  /* 0xff800000c7054808 */ /* 0x000fe60005000000 */
[----:B------:R1:W-:Y:S01]  /*4210*/  MUFU.EX2 R213, R6 ;  /* 0x0000000600d57308 */ /* 0x0003e20000000800 */
[----:B------:R-:W-:Y:S01]  /*4220*/  PLOP3.LUT P4, PT, PT, PT, UP0, 0x80, 0x0 ;  /* 0x000000000000781c */ /* 0x000fe20003f8f008 */
[----:B-1----:R-:W-:Y:S01]  /*4230*/  FFMA.FTZ R6, R5, c[0x0][0x23c], -R2 ;  /* 0x00008f0005067a23 */ /* 0x002fe20000010802 */
[----:B------:R-:W-:Y:S02]  /*4240*/  MOV R5, R210 ;  /* 0x000000d200057202 */ /* 0x000fe40000000f00 */
[----:B------:R-:W-:Y:S05]  /*4250*/  @P3 FSEL R5, R210, -INF , !P5 ;  /* 0xff800000d2053808 */ /* 0x000fea0006800000 */
[----:B------:R1:W-:Y:S04]  /*4260*/  MUFU.EX2 R212, R6 ;  /* 0x0000000600d47308 */ /* 0x0003e80000000800 */
[----:B------:R-:W-:Y:S02]  /*4270*/  @P4 ISETP.GE.AND P5, PT, R7, UR6, PT ;  /* 0x0000000607004c0c */ /* 0x000fe4000bfa6270 */
[----:B------:R-:W-:Y:S02]  /*4280*/  PLOP3.LUT P3, PT, PT, PT, UP0, 0x80, 0x0 ;  /* 0x000000000000781c */ /* 0x000fe40003f6f008 */
[----:B------:R-:W-:Y:S11]  /*4290*/  PLOP3.LUT P4, PT, PT, PT, UP0, 0x80, 0x0 ;  /* 0x000000000000781c */ /* 0x000ff60003f8f008 */
[----:B------:R-:W-:Y:S01]  /*42a0*/  @P3 ISETP.GE.AND P3, PT, R9, UR6, PT ;  /* 0x0000000609003c0c */ /* 0x000fe2000bf66270 */
[--C-:B-1----:R-:W-:Y:S01]  /*42b0*/  FFMA.FTZ R6, R5, c[0x0][0x23c], -R0.reuse ;  /* 0x00008f0005067a23 */ /* 0x102fe20000010800 */
[----:B---3--:R-:W-:Y:S02]  /*42c0*/  MOV R5, R208 ;  /* 0x000000d000057202 */ /* 0x008fe40000000f00 */
[----:B------:R-:W-:Y:S01]  /*42d0*/  @P0 FSEL R5, R208, -INF , !P2 ;  /* 0xff800000d0050808 */ /* 0x000fe20005000000 */
[----:B------:R1:W-:Y:S01]  /*42e0*/  MUFU.EX2 R225, R6 ;  /* 0x0000000600e17308 */ /* 0x0003e20000000800 */
[----:B------:R-:W-:Y:S02]  /*42f0*/  PLOP3.LUT P0, PT, PT, PT, UP0, 0x80, 0x0 ;  /* 0x000000000000781c */ /* 0x000fe40003f0f008 */
[----:B------:R-:W-:Y:S01]  /*4300*/  PLOP3.LUT P2, PT, PT, PT, UP0, 0x80, 0x0 ;  /* 0x000000000000781c */ /* 0x000fe20003f4f008 */
[----:B-1----:R-:W-:Y:S01]  /*4310*/  FFMA.FTZ R6, R5, c[0x0][0x23c], -R0 ;  /* 0x00008f0005067a23 */ /* 0x002fe20000010800 */
[----:B------:R-:W-:Y:S02]  /*4320*/  MOV R5, R137 ;  /* 0x0000008900057202 */ /* 0x000fe40000000f00 */
[----:B------:R-:W-:Y:S03]  /*4330*/  @P4 FSEL R5, R137, -INF , !P5 ;  /* 0xff80000089054808 */ /* 0x000fe60006800000 */
[----:B------:R1:W-:Y:S02]  /*4340*/  MUFU.EX2 R224, R6 ;  /* 0x0000000600e07308 */ /* 0x0003e40000000800 */
[--C-:B-1----:R-:W-:Y:S01]  /*4350*/  FFMA.FTZ R6, R5, c[0x0][0x23c], -R2.reuse ;  /* 0x00008f0005067a23 */ /* 0x102fe20000010802 */
[----:B------:R-:W-:Y:S02]  /*4360*/  MOV R5, R136 ;  /* 0x0000008800057202 */ /* 0x000fe40000000f00 */
[----:B------:R-:W-:Y:S05]  /*4370*/  @P0 FSEL R5, R136, -INF , !P3 ;  /* 0xff80000088050808 */ /* 0x000fea0005800000 */
[----:B------:R1:W-:Y:S01]  /*4380*/  MUFU.EX2 R207, R6 ;  /* 0x0000000600cf7308 */ /* 0x0003e20000000800 */
[----:B------:R-:W-:Y:S01]  /*4390*/  PLOP3.LUT P0, PT, PT, PT, UP0, 0x80, 0x0 ;  /* 0x000000000000781c */ /* 0x000fe20003f0f008 */
[----:B------:R-:W-:Y:S01]  /*43a0*/  FFMA.FTZ R2, R5, c[0x0][0x23c], -R2 ;  /* 0x00008f0005027a23 */ /* 0x000fe20000010802 */
[----:B------:R-:W-:Y:S02]  /*43b0*/  MOV R5, R204 ;  /* 0x000000cc00057202 */ /* 0x000fe40000000f00 */
[----:B------:R-:W-:Y:S02]  /*43c0*/  @P2 FSEL R5, R204, -INF , !P5 ;  /* 0xff800000cc052808 */ /* 0x000fe40006800000 */
[----:B------:R-:W-:Y:S03]  /*43d0*/  PLOP3.LUT P2, PT, PT, PT, UP0, 0x80, 0x0 ;  /* 0x000000000000781c */ /* 0x000fe60003f4f008 */
[----:B------:R2:W-:Y:S01]  /*43e0*/  MUFU.EX2 R206, R2 ;  /* 0x0000000200ce7308 */ /* 0x0005e20000000800 */
[----:B------:R-:W-:Y:S09]  /*43f0*/  FFMA.FTZ R5, R5, c[0x0][0x23c], -R0 ;  /* 0x00008f0005057a23 */ /* 0x000ff20000010800 */
[----:B------:R3:W-:Y:S01]  /*4400*/  MUFU.EX2 R222, R5 ;  /* 0x0000000500de7308 */ /* 0x0007e20000000800 */
[----:B-1----:R-:W-:Y:S05]  /*4410*/  F2FP.PACK_AB R6, R219, R198 ;  /* 0x000000c6db06723e */ /* 0x002fea00000000ff */
[----:B------:R1:W-:Y:S01]  /*4420*/  STS [R187+0xe400], R6 ;  /* 0x00e40006bb007388 */ /* 0x0003e20000000800 */
[----:B--2---:R-:W-:Y:S02]  /*4430*/  MOV R2, R115 ;  /* 0x0000007300027202 */ /* 0x004fe40000000f00 */
[----:B------:R-:W-:Y:S02]  /*4440*/  @P0 FSEL R2, R115, -INF , !P5 ;  /* 0xff80000073020808 */ /* 0x000fe40006800000 */
[----:B------:R-:W-:Y:S03]  /*4450*/  PLOP3.LUT P0, PT, PT, PT, UP0, 0x80, 0x0 ;  /* 0x000000000000781c */ /* 0x000fe60003f0f008 */
[--C-:B---3--:R-:W-:Y:S01]  /*4460*/  FFMA.FTZ R5, R2, c[0x0][0x23c], -R8.reuse ;  /* 0x00008f0002057a23 */ /* 0x108fe20000010808 */
[----:B------:R-:W-:Y:S02]  /*4470*/  MOV R2, R116 ;  /* 0x0000007400027202 */ /* 0x000fe40000000f00 */
[----:B------:R-:W-:Y:S01]  /*4480*/  @P2 FSEL R2, R116, -INF , !P3 ;  /* 0xff80000074022808 */ /* 0x000fe20005800000 */
[----:B------:R2:W-:Y:S01]  /*4490*/  MUFU.EX2 R119, R5 ;  /* 0x0000000500777308 */ /* 0x0005e20000000800 */
[----:B------:R-:W-:Y:S03]  /*44a0*/  PLOP3.LUT P2, PT, PT, PT, UP0, 0x80, 0x0 ;  /* 0x000000000000781c */ /* 0x000fe60003f4f008 */
[----:B------:R-:W-:Y:S01]  /*44b0*/  FFMA.FTZ R8, R2, c[0x0][0x23c], -R8 ;  /* 0x00008f0002087a23 */ /* 0x000fe20000010808 */
[----:B------:R-:W-:Y:S02]  /*44c0*/  MOV R2, R118 ;  /* 0x0000007600027202 */ /* 0x000fe40000000f00 */
[----:B------:R-:W-:Y:S02]  /*44d0*/  @P0 FSEL R2, R118, -INF , !P5 ;  /* 0xff80000076020808 */ /* 0x000fe40006800000 */
[----:B-1----:R-:W-:Y:S01]  /*44e0*/  F2FP.PACK_AB R6, R217, R223 ;  /* 0x000000dfd906723e */ /* 0x002fe200000000ff */
[----:B------:R-:W1:Y:S01]  /*44f0*/  MUFU.EX2 R120, R8 ;  /* 0x0000000800787308 */ /* 0x000e620000000800 */
[----:B------:R-:W-:Y:S01]  /*4500*/  PLOP3.LUT P0, PT, PT, PT, UP0, 0x80, 0x0 ;  /* 0x000000000000781c */ /* 0x000fe20003f0f008 */
[--C-:B--2---:R-:W-:Y:S01]  /*4510*/  FFMA.FTZ R5, R2, c[0x0][0x23c], -R4.reuse ;  /* 0x00008f0002057a23 */ /* 0x104fe20000010804 */
[----:B------:R-:W-:Y:S02]  /*4520*/  MOV R2, R117 ;  /* 0x0000007500027202 */ /* 0x000fe40000000f00 */
[----:B------:R-:W-:Y:S05]  /*4530*/  @P2 FSEL R2, R117, -INF , !P3 ;  /* 0xff80000075022808 */ /* 0x000fea0005800000 */
[----:B------:R2:W-:Y:S01]  /*4540*/  MUFU.EX2 R131, R5 ;  /* 0x0000000500837308 */ /* 0x0005e20000000800 */
[----:B------:R-:W-:Y:S01]  /*4550*/  PLOP3.LUT P2, PT, PT, PT, UP5, 0x80, 0x0 ;  /* 0x000000000000781c */ /* 0x000fe20003f4f058 */
[----:B------:R-:W-:Y:S01]  /*4560*/  FFMA.FTZ R4, R2, c[0x0][0x23c], -R4 ;  /* 0x00008f0002047a23 */ /* 0x000fe20000010804 */
[----:B------:R-:W-:Y:S05]  /*4570*/  F2FP.PACK_AB R2, R113, R114 ;  /* 0x000000727102723e */ /* 0x000fea00000000ff */
[----:B------:R3:W-:Y:S02]  /*4580*/  STS [R187+0xe000], R2 ;  /* 0x00e00002bb007388 */ /* 0x0007e40000000800 */
[----:B------:R1:W1:Y:S01]  /*4590*/  MUFU.EX2 R130, R4 ;  /* 0x0000000400827308 */ /* 0x0002620000000800 */
[----:B--2---:R-:W-:Y:S02]  /*45a0*/  MOV R5, R203 ;  /* 0x000000cb00057202 */ /* 0x004fe40000000f00 */
[----:B------:R-:W-:Y:S02]  /*45b0*/  @P0 FSEL R5, R203, -INF , !P3 ;  /* 0xff800000cb050808 */ /* 0x000fe40005800000 */
[----:B------:R-:W-:Y:S03]  /*45c0*/  IADD3 R110, P0, R239, UR11, RZ ;  /* 0x0000000bef6e7c10 */ /* 0x000fe6000ff1e0ff */
[----:B------:R-:W-:Y:S01]  /*45d0*/  FFMA.FTZ R0, R5, c[0x0][0x23c], -R0 ;  /* 0x00008f0005007a23 */ /* 0x000fe20000010800 */
[----:B------:R-:W-:Y:S02]  /*45e0*/  F2FP.PACK_AB R5, R226, R228 ;  /* 0x000000e4e205723e */ /* 0x000fe400000000ff */
[----:B------:R-:W-:Y:S01]  /*45f0*/  IADD3.X R111, R238, UR10, RZ, P0, !PT ;  /* 0x0000000aee6f7c10 */ /* 0x000fe200087fe4ff */
[----:B------:R4:W2:Y:S01]  /*4600*/  MUFU.EX2 R215, R0 ;  /* 0x0000000000d77308 */ /* 0x0008a20000000800 */
[----:B---3--:R-:W-:Y:S02]  /*4610*/  F2FP.PACK_AB R2, R126, R129 ;  /* 0x000000817e02723e */ /* 0x008fe400000000ff */
[----:B-1----:R-:W-:Y:S01]  /*4620*/  F2FP.PACK_AB R4, R234, R235 ;  /* 0x000000ebea04723e */ /* 0x002fe200000000ff */
[----:B------:R-:W3:Y:S04]  /*4630*/  LDG.E R108, [R110.64] ;  /* 0x000000046e6c7981 */ /* 0x000ee8000c1e1900 */
[----:B------:R1:W-:Y:S01]  /*4640*/  STS [R188+0xe000], R2 ;  /* 0x00e00002bc007388 */ /* 0x0003e20000000800 */
[----:B----4-:R-:W-:Y:S05]  /*4650*/  F2FP.PACK_AB R0, R134, R135 ;  /* 0x000000878600723e */ /* 0x010fea00000000ff */
[----:B------:R4:W-:Y:S04]  /*4660*/  STS [R188+0xe400], R0 ;  /* 0x00e40000bc007388 */ /* 0x0009e80000000800 */
[----:B------:R2:W-:Y:S01]  /*4670*/  STS [R187+0xf000], R5 ;  /* 0x00f00005bb007388 */ /* 0x0005e20000000800 */
[----:B-1----:R-:W-:Y:S03]  /*4680*/  F2FP.PACK_AB R2, R132, R133 ;  /* 0x000000858402723e */ /* 0x002fe600000000ff */
[----:B------:R1:W-:Y:S04]  /*4690*/  STS [R187+0xf400], R4 ;  /* 0x00f40004bb007388 */ /* 0x0003e80000000800 */
[----:B------:R1:W-:Y:S01]  /*46a0*/  STS [R188+0xf000], R6 ;  /* 0x00f00006bc007388 */ /* 0x0003e20000000800 */
[----:B----4-:R-:W-:Y:S02]  /*46b0*/  F2FP.PACK_AB R0, R120, R119 ;  /* 0x000000777800723e */ /* 0x010fe400000000ff */
[----:B--2---:R-:W-:Y:S02]  /*46c0*/  F2FP.PACK_AB R5, R227, R229 ;  /* 0x000000e5e305723e */ /* 0x004fe400000000ff */
[----:B-1----:R-:W-:Y:S03]  /*46d0*/  F2FP.PACK_AB R4, R123, R121 ;  /* 0x000000797b04723e */ /* 0x002fe600000000ff */
[----:B------:R1:W-:Y:S01]  /*46e0*/  STS [R188+0xf400], R5 ;  /* 0x00f40005bc007388 */ /* 0x0003e20000000800 */
[----:B------:R-:W-:Y:S03]  /*46f0*/  F2FP.PACK_AB R6, R212, R213 ;  /* 0x000000d5d406723e */ /* 0x000fe600000000ff */
[----:B------:R2:W-:Y:S04]  /*4700*/  STS [R186+0xe000], R4 ;  /* 0x00e00004ba007388 */ /* 0x0005e80000000800 */
[----:B------:R4:W-:Y:S04]  /*4710*/  STS [R186+0xe400], R2 ;  /* 0x00e40002ba007388 */ /* 0x0009e80000000800 */
[----:B------:R4:W-:Y:S01]  /*4720*/  STS [R185+0xe000], R0 ;  /* 0x00e00000b9007388 */ /* 0x0009e20000000800 */
[----:B-1----:R-:W-:Y:S02]  /*4730*/  F2FP.PACK_AB R5, R224, R225 ;  /* 0x000000e1e005723e */ /* 0x002fe400000000ff */
[----:B--2---:R-:W-:Y:S02]  /*4740*/  F2FP.PACK_AB R4, R130, R131 ;  /* 0x000000838204723e */ /* 0x004fe400000000ff */
[----:B----4-:R-:W-:Y:S03]  /*4750*/  F2FP.PACK_AB R2, R206, R207 ;  /* 0x000000cfce02723e */ /* 0x010fe600000000ff */
[----:B------:R-:W-:Y:S01]  /*4760*/  STS [R185+0xe400], R4 ;  /* 0x00e40004b9007388 */ /* 0x000fe20000000800 */
[----:B------:R-:W-:Y:S03]  /*4770*/  F2FP.PACK_AB R0, R215, R222 ;  /* 0x000000ded700723e */ /* 0x000fe600000000ff */
[----:B------:R-:W-:Y:S04]  /*4780*/  STS [R186+0xf000], R6 ;  /* 0x00f00006ba007388 */ /* 0x000fe80000000800 */
[----:B------:R-:W-:Y:S04]  /*4790*/  STS [R186+0xf400], R5 ;  /* 0x00f40005ba007388 */ /* 0x000fe80000000800 */
[----:B------:R1:W-:Y:S04]  /*47a0*/  STS [R185+0xf000], R2 ;  /* 0x00f00002b9007388 */ /* 0x0003e80000000800 */
[----:B------:R2:W-:Y:S04]  /*47b0*/  STS [R185+0xf400], R0 ;  /* 0x00f40000b9007388 */ /* 0x0005e80000000800 */
[----:B------:R-:W4:Y:S08]  /*47c0*/  LDSM.16.M88.4 R32, [R174+0x4000] ;  /* 0x00400000ae20783b */ /* 0x000f300000000200 */
[----:B------:R-:W4:Y:S08]  /*47d0*/  LDSM.16.M88.4 R28, [R174+0x5000] ;  /* 0x00500000ae1c783b */ /* 0x000f300000000200 */
[----:B------:R-:W4:Y:S01]  /*47e0*/  LDSM.16.M88.4 R100, [R177+0x4000] ;  /* 0x00400000b164783b */ /* 0x000f220000000200 */
[----:B-1----:R-:W-:Y:S04]  /*47f0*/  FFMA.FTZ R2, -R112, R112, 1 ;  /* 0x3f80000070027423 */ /* 0x002fe80000010170 */
[----:B------:R-:W-:Y:S02]  /*4800*/  FMUL.FTZ R2, R2, c[0x0][0x2ec] ;  /* 0x0000bb0002027a20 */ /* 0x000fe40000410000 */
[----:B--2---:R-:W-:Y:S01]  /*4810*/  FFMA.FTZ R0, -R109, R109, 1 ;  /* 0x3f8000006d007423 */ /* 0x004fe2000001016d */
[----:B------:R-:W1:Y:S03]  /*4820*/  LDSM.16.M88.4 R104, [R177+0x5000] ;  /* 0x00500000b168783b */ /* 0x000e660000000200 */
[----:B------:R-:W-:Y:S01]  /*4830*/  FMUL.FTZ R0, R0, c[0x0][0x2ec] ;  /* 0x0000bb0000007a20 */ /* 0x000fe20000410000 */
[-C--:B----4-:R-:W-:Y:S08]  /*4840*/  HMMA.16816.F32 R4, R32, R140.reuse, RZ ;  /* 0x0000008c2004723c */ /* 0x090ff000000018ff */
[C---:B------:R-:W-:Y:S08]  /*4850*/  HMMA.16816.F32 R8, R28.reuse, R140, RZ ;  /* 0x0000008c1c08723c */ /* 0x040ff000000018ff */
[-C--:B------:R-:W-:Y:S08]  /*4860*/  HMMA.16816.F32 R12, R28, R142.reuse, RZ ;  /* 0x0000008e1c0c723c */ /* 0x080ff000000018ff */
[C---:B------:R-:W-:Y:S08]  /*4870*/  HMMA.16816.F32 R16, R32.reuse, R142, RZ ;  /* 0x0000008e2010723c */ /* 0x040ff000000018ff */
[-C--:B------:R-:W-:Y:S08]  /*4880*/  HMMA.16816.F32 R20, R32, R144.reuse, RZ ;  /* 0x000000902014723c */ /* 0x080ff000000018ff */
[C---:B------:R-:W-:Y:S08]  /*4890*/  HMMA.16816.F32 R24, R28.reuse, R144, RZ ;  /* 0x000000901c18723c */ /* 0x040ff000000018ff */
[-C--:B------:R-:W-:Y:S08]  /*48a0*/  HMMA.16816.F32 R28, R28, R146.reuse, RZ ;  /* 0x000000921c1c723c */ /* 0x080ff000000018ff */
[----:B------:R-:W-:Y:S08]  /*48b0*/  HMMA.16816.F32 R32, R32, R146, RZ ;  /* 0x000000922020723c */ /* 0x000ff000000018ff */
[-C--:B------:R-:W-:Y:S08]  /*48c0*/  HMMA.16816.F32 R4, R100, R148.reuse, R4 ;  /* 0x000000946404723c */ /* 0x080ff00000001804 */
[C---:B-1----:R-:W-:Y:S08]  /*48d0*/  HMMA.16816.F32 R8, R104.reuse, R148, R8 ;  /* 0x000000946808723c */ /* 0x042ff00000001808 */
[-C--:B------:R-:W-:Y:S08]  /*48e0*/  HMMA.16816.F32 R12, R104, R150.reuse, R12 ;  /* 0x00000096680c723c */ /* 0x080ff0000000180c */
[C---:B------:R-:W-:Y:S08]  /*48f0*/  HMMA.16816.F32 R16, R100.reuse, R150, R16 ;  /* 0x000000966410723c */ /* 0x040ff00000001810 */
[-C--:B------:R-:W-:Y:S08]  /*4900*/  HMMA.16816.F32 R20, R100, R152.reuse, R20 ;  /* 0x000000986414723c */ /* 0x080ff00000001814 */
[C---:B------:R-:W-:Y:S08]  /*4910*/  HMMA.16816.F32 R24, R104.reuse, R152, R24 ;  /* 0x000000986818723c */ /* 0x040ff00000001818 */
[-C--:B------:R-:W-:Y:S07]  /*4920*/  HMMA.16816.F32 R28, R104, R154.reuse, R28 ;  /* 0x0000009a681c723c */ /* 0x080fee000000181c */
[C---:B------:R-:W-:Y:S01]  /*4930*/  IADD3 R104, R128.reuse, R174, RZ ;  /* 0x000000ae80687210 */ /* 0x040fe20007ffe0ff */
[----:B------:R-:W-:Y:S04]  /*4940*/  HMMA.16816.F32 R32, R100, R154, R32 ;  /* 0x0000009a6420723c */ /* 0x000fe80000001820 */
[----:B------:R-:W1:Y:S08]  /*4950*/  LDSM.16.M88.4 R100, [R104+0x4000] ;  /* 0x004000006864783b */ /* 0x000e700000000200 */
[----:B------:R-:W2:Y:S01]  /*4960*/  LDSM.16.M88.4 R104, [R104+0x5000] ;  /* 0x005000006868783b */ /* 0x000ea20000000200 */
[-C--:B-1----:R-:W-:Y:S08]  /*4970*/  HMMA.16816.F32 R4, R100, R156.reuse, R4 ;  /* 0x0000009c6404723c */ /* 0x082ff00000001804 */
[C---:B--2---:R-:W-:Y:S08]  /*4980*/  HMMA.16816.F32 R8, R104.reuse, R156, R8 ;  /* 0x0000009c6808723c */ /* 0x044ff00000001808 */
[-C--:B------:R-:W-:Y:S08]  /*4990*/  HMMA.16816.F32 R12, R104, R158.reuse, R12 ;  /* 0x0000009e680c723c */ /* 0x080ff0000000180c */
[C---:B------:R-:W-:Y:S08]  /*49a0*/  HMMA.16816.F32 R16, R100.reuse, R158, R16 ;  /* 0x0000009e6410723c */ /* 0x040ff00000001810 */
[-C--:B------:R-:W-:Y:S08]  /*49b0*/  HMMA.16816.F32 R20, R100, R160.reuse, R20 ;  /* 0x000000a06414723c */ /* 0x080ff00000001814 */
[C---:B------:R-:W-:Y:S08]  /*49c0*/  HMMA.16816.F32 R24, R104.reuse, R160, R24 ;  /* 0x000000a06818723c */ /* 0x040ff00000001818 */
[-C--:B------:R-:W-:Y:S07]  /*49d0*/  HMMA.16816.F32 R28, R104, R162.reuse, R28 ;  /* 0x000000a2681c723c */ /* 0x080fee000000181c */
[----:B------:R-:W-:Y:S01]  /*49e0*/  IADD3 R104, R128, R177, RZ ;  /* 0x000000b180687210 */ /* 0x000fe20007ffe0ff */
[----:B------:R-:W-:Y:S04]  /*49f0*/  HMMA.16816.F32 R32, R100, R162, R32 ;  /* 0x000000a26420723c */ /* 0x000fe80000001820 */
[----:B------:R-:W1:Y:S04]  /*4a00*/  LDSM.16.M88.4 R100, [R104+0x4000] ;  /* 0x004000006864783b */ /* 0x000e680000000200 */
[-C--:B-1----:R-:W-:Y:S11]  /*4a10*/  HMMA.16816.F32 R4, R100, R164.reuse, R4 ;  /* 0x000000a46404723c */ /* 0x082ff60000001804 */
[----:B------:R-:W-:Y:S11]  /*4a20*/  @!UPT UIADD3 URZ, URZ, URZ, URZ ;  /* 0x0000003f3f3ff290 */ /* 0x000ff6000fffe03f */
[----:B------:R-:W-:Y:S02]  /*4a30*/  @!UPT UIADD3 URZ, URZ, URZ, URZ ;  /* 0x0000003f3f3ff290 */ /* 0x000fe4000fffe03f */
[C---:B---3--:R-:W-:Y:S02]  /*4a40*/  FADD.FTZ R4, -R108.reuse, R4 ;  /* 0x000000046c047221 */ /* 0x048fe40000010100 */
[----:B------:R-:W-:Y:S02]  /*4a50*/  FADD.FTZ R5, -R108, R5 ;  /* 0x000000056c057221 */ /* 0x000fe40000010100 */
[----:B------:R-:W-:Y:S02]  /*4a60*/  FMUL.FTZ R105, R114, R4 ;  /* 0x0000000472697220 */ /* 0x000fe40000410000 */
[----:B------:R-:W-:Y:S01]  /*4a70*/  FMUL.FTZ R5, R113, R5 ;  /* 0x0000000571057220 */ /* 0x000fe20000410000 */
[----:B------:R1:W2:Y:S01]  /*4a80*/  LDG.E R4, [R110.64+0x20] ;  /* 0x000020046e047981 */ /* 0x0002a2000c1e1900 */
[----:B------:R-:W-:Y:S02]  /*4a90*/  FMUL.FTZ R114, R105, R2 ;  /* 0x0000000269727220 */ /* 0x000fe40000410000 */
[----:B------:R-:W-:Y:S01]  /*4aa0*/  FMUL.FTZ R113, R5, R0 ;  /* 0x0000000005717220 */ /* 0x000fe20000410000 */
[----:B------:R1:W3:Y:S04]  /*4ab0*/  LDG.E R2, [R110.64+0x80] ;  /* 0x000080046e027981 */ /* 0x0002e8000c1e1900 */
[----:B------:R1:W4:Y:S04]  /*4ac0*/  LDG.E R0, [R110.64+0xa0] ;  /* 0x0000a0046e007981 */ /* 0x000328000c1e1900 */
[----:B------:R-:W1:Y:S02]  /*4ad0*/  LDSM.16.M88.4 R104, [R104+0x5000] ;  /* 0x005000006868783b */ /* 0x000e640000000200 */
[C---:B-1----:R-:W-:Y:S08]  /*4ae0*/  HMMA.16816.F32 R8, R104.reuse, R164, R8 ;  /* 0x000000a46808723c */ /* 0x042ff00000001808 */
[-C--:B------:R-:W-:Y:S08]  /*4af0*/  HMMA.16816.F32 R12, R104, R166.reuse, R12 ;  /* 0x000000a6680c723c */ /* 0x080ff0000000180c */
[C---:B------:R-:W-:Y:S08]  /*4b00*/  HMMA.16816.F32 R16, R100.reuse, R166, R16 ;  /* 0x000000a66410723c */ /* 0x040ff00000001810 */
[-C--:B------:R-:W-:Y:S08]  /*4b10*/  HMMA.16816.F32 R20, R100, R168.reuse, R20 ;  /* 0x000000a86414723c */ /* 0x080ff00000001814 */
[C---:B------:R-:W-:Y:S08]  /*4b20*/  HMMA.16816.F32 R24, R104.reuse, R168, R24 ;  /* 0x000000a86818723c */ /* 0x040ff00000001818 */
[C---:B------:R-:W-:Y:S01]  /*4b30*/  FADD.FTZ R5, -R108.reuse, R17 ;  /* 0x000000116c057221 */ /* 0x040fe20000010100 */
[-C--:B------:R-:W-:Y:S03]  /*4b40*/  HMMA.16816.F32 R28, R104, R170.reuse, R28 ;  /* 0x000000aa681c723c */ /* 0x080fe6000000181c */
[C---:B------:R-:W-:Y:S04]  /*4b50*/  FADD.FTZ R16, -R108.reuse, R16 ;  /* 0x000000106c107221 */ /* 0x040fe80000010100 */
[----:B------:R-:W-:Y:S01]  /*4b60*/  FADD.FTZ R17, -R108, R20 ;  /* 0x000000146c117221 */ /* 0x000fe20000010100 */
[----:B------:R-:W-:Y:S01]  /*4b70*/  HMMA.16816.F32 R32, R100, R170, R32 ;  /* 0x000000aa6420723c */ /* 0x000fe20000001820 */
[----:B------:R-:W-:Y:S03]  /*4b80*/  FMUL.FTZ R20, R126, R5 ;  /* 0x000000057e147220 */ /* 0x000fe60000410000 */
[----:B------:R-:W-:Y:S02]  /*4b90*/  FFMA.FTZ R5, -R122, R122, 1 ;  /* 0x3f8000007a057423 */ /* 0x000fe4000001017a */
[----:B------:R-:W-:Y:S02]  /*4ba0*/  FMUL.FTZ R17, R121, R17 ;  /* 0x0000001179117220 */ /* 0x000fe40000410000 */
[----:B------:R-:W-:Y:S04]  /*4bb0*/  FMUL.FTZ R100, R129, R16 ;  /* 0x0000001081647220 */ /* 0x000fe80000410000 */
[----:B------:R-:W-:Y:S02]  /*4bc0*/  FFMA.FTZ R16, -R125, R125, 1 ;  /* 0x3f8000007d107423 */ /* 0x000fe4000001017d */
[----:B------:R-:W-:Y:S02]  /*4bd0*/  FMUL.FTZ R5, R5, c[0x0][0x2ec] ;  /* 0x0000bb0005057a20 */ /* 0x000fe40000410000 */
[----:B------:R-:W-:Y:S02]  /*4be0*/  FADD.FTZ R21, -R108, R21 ;  /* 0x000000156c157221 */ /* 0x000fe40000010100 */
[----:B------:R-:W-:Y:S02]  /*4bf0*/  FMUL.FTZ R16, R16, c[0x0][0x2ec] ;  /* 0x0000bb0010107a20 */ /* 0x000fe40000410000 */
[----:B------:R-:W-:Y:S02]  /*4c00*/  FMUL.FTZ R110, R17, R5 ;  /* 0x00000005116e7220 */ /* 0x000fe40000410000 */
[----:B------:R-:W-:Y:S02]  /*4c10*/  FFMA.FTZ R5, -R115, R115, 1 ;  /* 0x3f80000073057423 */ /* 0x000fe40000010173 */
[----:B------:R-:W-:Y:S02]  /*4c20*/  FADD.FTZ R17, -R108, R32 ;  /* 0x000000206c117221 */ /* 0x000fe40000010100 */
[----:B------:R-:W-:Y:S02]  /*4c30*/  FMUL.FTZ R21, R123, R21 ;  /* 0x000000157b157220 */ /* 0x000fe40000410000 */
[----:B------:R-:W-:Y:S02]  /*4c40*/  FMUL.FTZ R109, R100, R16 ;  /* 0x00000010646d7220 */ /* 0x000fe40000410000 */
[----:B------:R-:W-:Y:S02]  /*4c50*/  FMUL.FTZ R17, R119, R17 ;  /* 0x0000001177117220 */ /* 0x000fe40000410000 */
[----:B------:R-:W-:Y:S02]  /*4c60*/  FMUL.FTZ R5, R5, c[0x0][0x2ec] ;  /* 0x0000bb0005057a20 */ /* 0x000fe40000410000 */
[----:B------:R-:W-:Y:S01]  /*4c70*/  FFMA.FTZ R16, -R116, R116, 1 ;  /* 0x3f80000074107423 */ /* 0x000fe20000010174 */
[----:B------:R-:W-:Y:S01]  /*4c80*/  MOV R116, R194 ;  /* 0x000000c200747202 */ /* 0x000fe20000000f00 */
[----:B------:R-:W-:Y:S02]  /*4c90*/  FMUL.FTZ R105, R17, R5 ;  /* 0x0000000511697220 */ /* 0x000fe40000410000 */
[----:B------:R-:W-:Y:S02]  /*4ca0*/  FMUL.FTZ R5, R16, c[0x0][0x2ec] ;  /* 0x0000bb0010057a20 */ /* 0x000fe40000410000 */
[C---:B--2---:R-:W-:Y:S02]  /*4cb0*/  FADD.FTZ R6, -R4.reuse, R6 ;  /* 0x0000000604067221 */ /* 0x044fe40000010100 */
[----:B------:R-:W-:Y:S02]  /*4cc0*/  FADD.FTZ R16, -R4, R7 ;  /* 0x0000000704107221 */ /* 0x000fe40000010100 */
[----:B------:R-:W-:Y:S02]  /*4cd0*/  FMUL.FTZ R112, R198, R6 ;  /* 0x00000006c6707220 */ /* 0x000fe40000410000 */
[----:B------:R-:W-:Y:S02]  /*4ce0*/  FFMA.FTZ R6, -R124, R124, 1 ;  /* 0x3f8000007c067423 */ /* 0x000fe4000001017c */
[----:B------:R-:W-:Y:S02]  /*4cf0*/  FFMA.FTZ R7, -R201, R201, 1 ;  /* 0x3f800000c9077423 */ /* 0x000fe400000101c9 */
[----:B------:R-:W-:Y:S02]  /*4d00*/  FMUL.FTZ R6, R6, c[0x0][0x2ec] ;  /* 0x0000bb0006067a20 */ /* 0x000fe40000410000 */
[----:B------:R-:W-:Y:S02]  /*4d10*/  FMUL.FTZ R16, R219, R16 ;  /* 0x00000010db107220 */ /* 0x000fe40000410000 */
[----:B------:R-:W-:Y:S02]  /*4d20*/  FMUL.FTZ R107, R20, R6 ;  /* 0x00000006146b7220 */ /* 0x000fe40000410000 */
[----:B------:R-:W-:Y:S02]  /*4d30*/  FFMA.FTZ R6, -R127, R127, 1 ;  /* 0x3f8000007f067423 */ /* 0x000fe4000001017f */
[----:B------:R-:W-:Y:S02]  /*4d40*/  FADD.FTZ R20, -R108, R33 ;  /* 0x000000216c147221 */ /* 0x000fe40000010100 */
[----:B------:R-:W-:Y:S02]  /*4d50*/  FMUL.FTZ R6, R6, c[0x0][0x2ec] ;  /* 0x0000bb0006067a20 */ /* 0x000fe40000410000 */
[----:B------:R-:W-:Y:S02]  /*4d60*/  FMUL.FTZ R20, R120, R20 ;  /* 0x0000001478147220 */ /* 0x000fe40000410000 */
[----:B------:R-:W-:Y:S02]  /*4d70*/  FMUL.FTZ R106, R21, R6 ;  /* 0x00000006156a7220 */ /* 0x000fe40000410000 */
[----:B------:R-:W-:Y:S02]  /*4d80*/  FFMA.FTZ R6, -R202, R202, 1 ;  /* 0x3f800000ca067423 */ /* 0x000fe400000101ca */
[----:B------:R-:W-:Y:S02]  /*4d90*/  FMUL.FTZ R104, R20, R5 ;  /* 0x0000000514687220 */ /* 0x000fe40000410000 */
[----:B------:R-:W-:Y:S02]  /*4da0*/  FMUL.FTZ R6, R6, c[0x0][0x2ec] ;  /* 0x0000bb0006067a20 */ /* 0x000fe40000410000 */
[----:B------:R-:W-:Y:S02]  /*4db0*/  FMUL.FTZ R5, R7, c[0x0][0x2ec] ;  /* 0x0000bb0007057a20 */ /* 0x000fe40000410000 */
[C---:B------:R-:W-:Y:S02]  /*4dc0*/  FADD.FTZ R18, -R4.reuse, R18 ;  /* 0x0000001204127221 */ /* 0x040fe40000010100 */
[----:B------:R-:W-:Y:S02]  /*4dd0*/  FADD.FTZ R7, -R4, R19 ;  /* 0x0000001304077221 */ /* 0x000fe40000010100 */
[----:B------:R-:W-:Y:S02]  /*4de0*/  FMUL.FTZ R103, R112, R6 ;  /* 0x0000000670677220 */ /* 0x000fe40000410000 */
[----:B------:R-:W-:Y:S02]  /*4df0*/  FMUL.FTZ R102, R16, R5 ;  /* 0x0000000510667220 */ /* 0x000fe40000410000 */
[----:B------:R-:W-:Y:S02]  /*4e00*/  FFMA.FTZ R6, -R196, R196, 1 ;  /* 0x3f800000c4067423 */ /* 0x000fe400000101c4 */
[----:B------:R-:W-:Y:S02]  /*4e10*/  FFMA.FTZ R5, -R138, R138, 1 ;  /* 0x3f8000008a057423 */ /* 0x000fe4000001018a */
[----:B------:R-:W-:Y:S02]  /*4e20*/  FMUL.FTZ R16, R135, R18 ;  /* 0x0000001287107220 */ /* 0x000fe40000410000 */
[----:B------:R-:W-:Y:S02]  /*4e30*/  FMUL.FTZ R7, R134, R7 ;  /* 0x0000000786077220 */ /* 0x000fe40000410000 */
[----:B------:R-:W-:Y:S02]  /*4e40*/  FMUL.FTZ R6, R6, c[0x0][0x2ec] ;  /* 0x0000bb0006067a20 */ /* 0x000fe40000410000 */
[----:B------:R-:W-:Y:S02]  /*4e50*/  FMUL.FTZ R5, R5, c[0x0][0x2ec] ;  /* 0x0000bb0005057a20 */ /* 0x000fe40000410000 */
[C---:B------:R-:W-:Y:S02]  /*4e60*/  FADD.FTZ R19, -R4.reuse, R22 ;  /* 0x0000001604137221 */ /* 0x040fe40000010100 */
[C---:B------:R-:W-:Y:S02]  /*4e70*/  FADD.FTZ R18, -R4.reuse, R23 ;  /* 0x0000001704127221 */ /* 0x040fe40000010100 */
[C---:B------:R-:W-:Y:S02]  /*4e80*/  FADD.FTZ R17, -R4.reuse, R34 ;  /* 0x0000002204117221 */ /* 0x040fe40000010100 */
[----:B------:R-:W-:Y:S02]  /*4e90*/  FADD.FTZ R35, -R4, R35 ;  /* 0x0000002304237221 */ /* 0x000fe40000010100 */
[----:B------:R-:W-:Y:S02]  /*4ea0*/  FMUL.FTZ R101, R16, R6 ;  /* 0x0000000610657220 */ /* 0x000fe40000410000 */
[----:B------:R-:W-:Y:S02]  /*4eb0*/  FMUL.FTZ R100, R7, R5 ;  /* 0x0000000507647220 */ /* 0x000fe40000410000 */
[----:B------:R-:W-:Y:S02]  /*4ec0*/  FFMA.FTZ R6, -R139, R139, 1 ;  /* 0x3f8000008b067423 */ /* 0x000fe4000001018b */
[----:B------:R-:W-:Y:S02]  /*4ed0*/  FFMA.FTZ R5, -R118, R118, 1 ;  /* 0x3f80000076057423 */ /* 0x000fe40000010176 */
[----:B------:R-:W-:Y:S01]  /*4ee0*/  FFMA.FTZ R4, -R117, R117, 1 ;  /* 0x3f80000075047423 */ /* 0x000fe20000010175 */
[----:B------:R-:W-:Y:S01]  /*4ef0*/  MOV R117, R189 ;  /* 0x000000bd00757202 */ /* 0x000fe20000000f00 */
[----:B------:R-:W-:Y:S02]  /*4f00*/  FMUL.FTZ R18, R132, R18 ;  /* 0x0000001284127220 */ /* 0x000fe40000410000 */
[----:B------:R-:W-:Y:S02]  /*4f10*/  FMUL.FTZ R17, R131, R17 ;  /* 0x0000001183117220 */ /* 0x000fe40000410000 */
[----:B------:R-:W-:Y:S02]  /*4f20*/  FMUL.FTZ R16, R130, R35 ;  /* 0x0000002382107220 */ /* 0x000fe40000410000 */
[----:B------:R-:W-:Y:S02]  /*4f30*/  FMUL.FTZ R6, R6, c[0x0][0x2ec] ;  /* 0x0000bb0006067a20 */ /* 0x000fe40000410000 */
[----:B------:R-:W-:Y:S02]  /*4f40*/  FMUL.FTZ R5, R5, c[0x0][0x2ec] ;  /* 0x0000bb0005057a20 */ /* 0x000fe40000410000 */
[----:B------:R-:W-:Y:S02]  /*4f50*/  FMUL.FTZ R4, R4, c[0x0][0x2ec] ;  /* 0x0000bb0004047a20 */ /* 0x000fe40000410000 */
[----:B------:R-:W-:Y:S02]  /*4f60*/  FFMA.FTZ R7, -R197, R197, 1 ;  /* 0x3f800000c5077423 */ /* 0x000fe400000101c5 */
[----:B------:R-:W-:Y:S02]  /*4f70*/  FMUL.FTZ R34, R18, R6 ;  /* 0x0000000612227220 */ /* 0x000fe40000410000 */
[----:B------:R-:W-:Y:S02]  /*4f80*/  FMUL.FTZ R33, R17, R5 ;  /* 0x0000000511217220 */ /* 0x000fe40000410000 */
[----:B------:R-:W-:Y:S02]  /*4f90*/  FMUL.FTZ R32, R16, R4 ;  /* 0x0000000410207220 */ /* 0x000fe40000410000 */
[C---:B---3--:R-:W-:Y:S02]  /*4fa0*/  FADD.FTZ R4, -R2.reuse, R8 ;  /* 0x0000000802047221 */ /* 0x048fe40000010100 */
[C---:B------:R-:W-:Y:S02]  /*4fb0*/  FADD.FTZ R5, -R2.reuse, R9 ;  /* 0x0000000902057221 */ /* 0x040fe40000010100 */
[----:B------:R-:W-:Y:S02]  /*4fc0*/  FADD.FTZ R6, -R2, R12 ;  /* 0x0000000c02067221 */ /* 0x000fe40000010100 */
[----:B------:R-:W-:Y:S02]  /*4fd0*/  FFMA.FTZ R9, -R214, R214, 1 ;  /* 0x3f800000d6097423 */ /* 0x000fe400000101d6 */
[----:B------:R-:W-:Y:S02]  /*4fe0*/  FFMA.FTZ R17, -R211, R211, 1 ;  /* 0x3f800000d3117423 */ /* 0x000fe400000101d3 */
[----:B------:R-:W-:Y:S02]  /*4ff0*/  FFMA.FTZ R23, -R209, R209, 1 ;  /* 0x3f800000d1177423 */ /* 0x000fe400000101d1 */
[----:B------:R-:W-:Y:S02]  /*5000*/  FMUL.FTZ R19, R133, R19 ;  /* 0x0000001385137220 */ /* 0x000fe40000410000 */
[----:B------:R-:W-:Y:S02]  /*5010*/  FMUL.FTZ R7, R7, c[0x0][0x2ec] ;  /* 0x0000bb0007077a20 */ /* 0x000fe40000410000 */
[----:B------:R-:W-:Y:S02]  /*5020*/  FMUL.FTZ R4, R228, R4 ;  /* 0x00000004e4047220 */ /* 0x000fe40000410000 */
[----:B------:R-:W-:Y:S02]  /*5030*/  FMUL.FTZ R5, R226, R5 ;  /* 0x00000005e2057220 */ /* 0x000fe40000410000 */
[----:B------:R-:W-:Y:S02]  /*5040*/  FMUL.FTZ R6, R223, R6 ;  /* 0x00000006df067220 */ /* 0x000fe40000410000 */
[----:B------:R-:W-:Y:S02]  /*5050*/  FMUL.FTZ R9, R9, c[0x0][0x2ec] ;  /* 0x0000bb0009097a20 */ /* 0x000fe40000410000 */
[----:B------:R-:W-:Y:S02]  /*5060*/  FMUL.FTZ R17, R17, c[0x0][0x2ec] ;  /* 0x0000bb0011117a20 */ /* 0x000fe40000410000 */
[----:B------:R-:W-:Y:S02]  /*5070*/  FMUL.FTZ R23, R23, c[0x0][0x2ec] ;  /* 0x0000bb0017177a20 */ /* 0x000fe40000410000 */
[C---:B------:R-:W-:Y:S02]  /*5080*/  FADD.FTZ R24, -R2.reuse, R24 ;  /* 0x0000001802187221 */ /* 0x040fe40000010100 */
[----:B------:R-:W-:Y:S02]  /*5090*/  FMUL.FTZ R35, R19, R7 ;  /* 0x0000000713237220 */ /* 0x000fe40000410000 */
[----:B------:R-:W-:Y:S02]  /*50a0*/  FADD.FTZ R7, -R2, R13 ;  /* 0x0000000d02077221 */ /* 0x000fe40000010100 */
[----:B------:R-:W-:Y:S02]  /*50b0*/  FFMA.FTZ R13, -R205, R205, 1 ;  /* 0x3f800000cd0d7423 */ /* 0x000fe400000101cd */
[----:B------:R-:W-:Y:S02]  /*50c0*/  FMUL.FTZ R9, R4, R9 ;  /* 0x0000000904097220 */ /* 0x000fe40000410000 */
[----:B------:R-:W-:Y:S02]  /*50d0*/  FMUL.FTZ R17, R5, R17 ;  /* 0x0000001105117220 */ /* 0x000fe40000410000 */
[----:B------:R-:W-:Y:S02]  /*50e0*/  FMUL.FTZ R23, R6, R23 ;  /* 0x0000001706177220 */ /* 0x000fe40000410000 */
[C---:B------:R-:W-:Y:S02]  /*50f0*/  FADD.FTZ R4, -R2.reuse, R25 ;  /* 0x0000001902047221 */ /* 0x040fe40000010100 */
[C---:B------:R-:W-:Y:S02]  /*5100*/  FADD.FTZ R5, -R2.reuse, R28 ;  /* 0x0000001c02057221 */ /* 0x040fe40000010100 */
[----:B------:R-:W-:Y:S02]  /*5110*/  FADD.FTZ R6, -R2, R29 ;  /* 0x0000001d02067221 */ /* 0x000fe40000010100 */
[----:B------:R-:W-:Y:S02]  /*5120*/  FMUL.FTZ R2, R213, R24 ;  /* 0x00000018d5027220 */ /* 0x000fe40000410000 */
[----:B------:R-:W-:Y:S02]  /*5130*/  FFMA.FTZ R25, -R200, R200, 1 ;  /* 0x3f800000c8197423 */ /* 0x000fe400000101c8 */
        /* <DEDUP_REMOVED lines=11> */
[----:B------:R-:W-:Y:S02]  /*51f0*/  FMUL.FTZ R28, R28, c[0x0][0x2ec] ;  /* 0x0000bb001c1c7a20 */ /* 0x000fe40000410000 */
[----:B------:R-:W-:Y:S02]  /*5200*/  FMUL.FTZ R13, R7, R13 ;  /* 0x0000000d070d7220 */ /* 0x000fe40000410000 */
[----:B------:R-:W-:Y:S02]  /*5210*/  FMUL.FTZ R25, R2, R25 ;  /* 0x0000001902197220 */ /* 0x000fe40000410000 */
[----:B------:R-:W-:Y:S02]  /*5220*/  FMUL.FTZ R24, R4, R24 ;  /* 0x0000001804187220 */ /* 0x000fe40000410000 */
[----:B------:R-:W-:Y:S02]  /*5230*/  FMUL.FTZ R29, R5, R29 ;  /* 0x0000001d051d7220 */ /* 0x000fe40000410000 */
[----:B------:R-:W-:Y:S02]  /*5240*/  FMUL.FTZ R28, R6, R28 ;  /* 0x0000001c061c7220 */ /* 0x000fe40000410000 */
[C---:B----4-:R-:W-:Y:S02]  /*5250*/  FADD.FTZ R2, -R0.reuse, R10 ;  /* 0x0000000a00027221 */ /* 0x050fe40000010100 */
[C---:B------:R-:W-:Y:S02]  /*5260*/  FADD.FTZ R4, -R0.reuse, R11 ;  /* 0x0000000b00047221 */ /* 0x040fe40000010100 */
[C---:B------:R-:W-:Y:S02]  /*5270*/  FADD.FTZ R5, -R0.reuse, R14 ;  /* 0x0000000e00057221 */ /* 0x040fe40000010100 */
[----:B------:R-:W-:Y:S02]  /*5280*/  FADD.FTZ R8, -R0, R15 ;  /* 0x0000000f00087221 */ /* 0x000fe40000010100 */
[----:B------:R-:W-:Y:S02]  /*5290*/  FFMA.FTZ R6, -R221, R221, 1 ;  /* 0x3f800000dd067423 */ /* 0x000fe400000101dd */
[----:B------:R-:W-:Y:S02]  /*52a0*/  FFMA.FTZ R16, -R220, R220, 1 ;  /* 0x3f800000dc107423 */ /* 0x000fe400000101dc */
[----:B------:R-:W-:Y:S02]  /*52b0*/  FFMA.FTZ R7, -R218, R218, 1 ;  /* 0x3f800000da077423 */ /* 0x000fe400000101da */
[----:B------:R-:W-:Y:S02]  /*52c0*/  FFMA.FTZ R12, -R216, R216, 1 ;  /* 0x3f800000d80c7423 */ /* 0x000fe400000101d8 */
[----:B------:R-:W-:Y:S02]  /*52d0*/  FMUL.FTZ R2, R235, R2 ;  /* 0x00000002eb027220 */ /* 0x000fe40000410000 */
        /* <DEDUP_REMOVED lines=11> */
[C---:B------:R-:W-:Y:S02]  /*5390*/  FADD.FTZ R26, -R0.reuse, R26 ;  /* 0x0000001a001a7221 */ /* 0x040fe40000010100 */
        /* <DEDUP_REMOVED lines=18> */
[----:B------:R-:W-:Y:S01]  /*54c0*/  FMUL.FTZ R21, R5, R21 ;  /* 0x0000001505157220 */ /* 0x000fe20000410000 */
[----:B------:R-:W-:-:S05]  /*54d0*/  @!P2 BRA `(.L_x_867) ;  /* 0x000001400000a947 */ /* 0x000fca0003800000 */
[----:B------:R-:W-:Y:S01]  /*54e0*/  IMAD.MOV.U32 R5, RZ, RZ, c[0x0][0x190] ;  /* 0x00006400ff057624 */ /* 0x000fe200078e00ff */
[----:B------:R-:W-:Y:S01]  /*54f0*/  ULOP3.LUT UR12, UR7, 0x1, URZ, 0xc0, !UPT ;  /* 0x00000001070c7892 */ /* 0x000fe2000f8ec03f */
[----:B------:R-:W-:Y:S02]  /*5500*/  IMAD.MOV.U32 R10, RZ, RZ, c[0x0][0x194] ;  /* 0x00006500ff0a7624 */ /* 0x000fe400078e00ff */
[----:B------:R-:W-:Y:S01]  /*5510*/  IMAD.U32 R0, R5, -0x40, RZ ;  /* 0xffffffc005007824 */ /* 0x000fe200078e00ff */
[----:B------:R-:W-:Y:S04]  /*5520*/  UISETP.NE.U32.AND UP3, UPT, UR12, 0x1, UPT ;  /* 0x000000010c00788c */ /* 0x000fe8000bf65070 */
[C---:B------:R-:W-:Y:S01]  /*5530*/  LEA R2, P0, R0.reuse, R192, 0x1 ;  /* 0x000000c000027211 */ /* 0x040fe200078008ff */
[----:B------:R-:W-:Y:S03]  /*5540*/  USEL UR12, UR51, 0x2000, !UP3 ;  /* 0x00002000330c7887 */ /* 0x000fe6000d800000 */
[----:B------:R-:W-:Y:S01]  /*5550*/  LEA.HI.X.SX32 R0, R0, R193, 0x1, P0 ;  /* 0x000000c100007211 */ /* 0x000fe200000f0eff */
[----:B------:R-:W-:Y:S02]  /*5560*/  IMAD.MOV.U32 R192, RZ, RZ, R2 ;  /* 0x000000ffffc07224 */ /* 0x000fe400078e0002 */
[----:B------:R-:W-:Y:S02]  /*5570*/  IADD3 R195, R195, UR12, RZ ;  /* 0x0000000cc3c37c10 */ /* 0x000fe4000fffe0ff */
[----:B------:R-:W-:Y:S01]  /*5580*/  IMAD.MOV.U32 R193, RZ, RZ, R0 ;  /* 0x000000ffffc17224 */ /* 0x000fe200078e0000 */
[----:B------:R-:W-:Y:S02]  /*5590*/  LEA R4, P0, R5, R192, 0x6 ;  /* 0x000000c005047211 */ /* 0x000fe400078030ff */
[----:B------:R-:W-:Y:S02]  /*55a0*/  IADD3 R173, R173, UR12, RZ ;  /* 0x0000000cadad7c10 */ /* 0x000fe4000fffe0ff */
[----:B------:R-:W-:Y:S01]  /*55b0*/  @!PT LDS RZ, [RZ] ;  /* 0x00000000fffff984 */ /* 0x000fe20000000800 */
[----:B------:R-:W-:Y:S01]  /*55c0*/  @!PT LDS RZ, [RZ] ;  /* 0x00000000fffff984 */ /* 0x000fe20000000800 */
[----:B------:R-:W-:Y:S01]  /*55d0*/  @!PT LDS RZ, [RZ] ;  /* 0x00000000fffff984 */ /* 0x000fe20000000800 */
[----:B------:R1:W-:Y:S01]  /*55e0*/  LDGSTS.E.BYPASS.LTC128B.128 [R195], [R192.64] ;  /* 0x00000000c0c37fae */ /* 0x0003e2000b901d44 */
[----:B------:R-:W-:Y:S05]  /*55f0*/  LEA.HI.X R5, R5, R193, R10, 0x6, P0 ;  /* 0x000000c105057211 */ /* 0x000fea00000f340a */
[----:B------:R1:W-:Y:S04]  /*5600*/  LDGSTS.E.BYPASS.LTC128B.128 [R195+0x1000], [R4.64] ;  /* 0x0100000004c37fae */ /* 0x0003e8000b901d44 */
[----:B------:R-:W0:Y:S02]  /*5610*/  LDGDEPBAR ;  /* 0x00000000000079af */ /* 0x000e240000000000 */
.L_x_867:
        /* <DEDUP_REMOVED lines=88> */
[----:B------:R-:W-:Y:S03]  /*5ba0*/  MOV R6, c[0x0][0x374] ;  /* 0x0000dd0000067a02 */ /* 0x000fe60000000f00 */
[C---:B------:R-:W-:Y:S05]  /*5bb0*/  IMAD.U32 R2, R5.reuse, -0x40, RZ ;  /* 0xffffffc005027824 */ /* 0x040fea00078e00ff */
[C---:B------:R-:W-:Y:S04]  /*5bc0*/  LEA R4, P0, R2.reuse, R190, 0x1 ;  /* 0x000000be02047211 */ /* 0x040fe800078008ff */
[----:B------:R-:W-:Y:S01]  /*5bd0*/  LEA.HI.X.SX32 R2, R2, R191, 0x1, P0 ;  /* 0x000000bf02027211 */ /* 0x000fe200000f0eff */
[----:B------:R-:W-:Y:S03]  /*5be0*/  IMAD.MOV.U32 R190, RZ, RZ, R4 ;  /* 0x000000ffffbe7224 */ /* 0x000fe600078e0004 */
[----:B------:R-:W-:Y:S02]  /*5bf0*/  MOV R191, R2 ;  /* 0x0000000200bf7202 */ /* 0x000fe40000000f00 */
        /* <DEDUP_REMOVED lines=8> */
.L_x_868:
[----:B------:R-:W-:Y:S01]  /*5c80*/  LDSM.16.M88.4 R16, [R175] ;  /* 0x00000000af10783b */ /* 0x000fe20000000200 */
[--C-:B------:R-:W-:Y:S01]  /*5c90*/  IMAD.IADD R2, R0, 0x1, R128.reuse ;  /* 0x0000000100027824 */ /* 0x100fe200078e0280 */
[----:B------:R-:W-:Y:S01]  /*5ca0*/  LEA R194, P0, R250, R116, 0x2 ;  /* 0x00000074fac27211 */ /* 0x000fe200078010ff */
[----:B------:R-:W-:Y:S01]  /*5cb0*/  IMAD.IADD R112, R175, 0x1, R128 ;  /* 0x00000001af707824 */ /* 0x000fe200078e0280 */
[----:B------:R-:W2:Y:S01]  /*5cc0*/  LDSM.16.MT88.4 R8, [R0+0x6000] ;  /* 0x006000000008783b */ /* 0x000ea20000004200 */
[----:B------:R-:W-:Y:S01]  /*5cd0*/  IMAD.IADD R113, R128, 0x1, R176 ;  /* 0x0000000180717824 */ /* 0x000fe200078e02b0 */
[----:B------:R-:W-:Y:S01]  /*5ce0*/  LEA.HI.X.SX32 R189, R250, R117, 0x2, P0 ;  /* 0x00000075fabd7211 */ /* 0x000fe200000f16ff */
[----:B------:R-:W-:Y:S01]  /*5cf0*/  ULOP3.LUT UR12, UR7, 0x1, URZ, 0xc0, !UPT ;  /* 0x00000001070c7892 */ /* 0x000fe2000f8ec03f */
[----:B------:R-:W3:Y:S03]  /*5d00*/  LDSM.16.MT88.4 R20, [R2+0x6000] ;  /* 0x006000000214783b */ /* 0x000ee60000004200 */
[----:B------:R-:W-:Y:S01]  /*5d10*/  UISETP.NE.U32.AND UP3, UPT, UR12, 0x1, UPT ;  /* 0x000000010c00788c */ /* 0x000fe2000bf65070 */
        /* <DEDUP_REMOVED lines=41> */
[----:B------:R2:W1:Y:S07]  /*5fb0*/  LDSM.16.MT88.4 R108, [R0+0x9800] ;  /* 0x00980000006c783b */ /* 0x00046e0000004200 */
[C---:B---3--:R-:W-:Y:S08]  /*5fc0*/  HMMA.16816.F32 R12, R100.reuse, R24, R12 ;  /* 0x00000018640c723c */ /* 0x048ff0000000180c */
[----:B------:R-:W-:Y:S01]  /*5fd0*/  HMMA.16816.F32 R16, R100, R26, R16 ;  /* 0x0000001a6410723c */ /* 0x000fe20000001810 */
[----:B------:R3:W1:Y:S07]  /*5fe0*/  LDSM.16.MT88.4 R24, [R2+0x9800] ;  /* 0x009800000218783b */ /* 0x00066e0000004200 */
[C---:B----4-:R-:W-:Y:S01]  /*5ff0*/  HMMA.16816.F32 R4, R28.reuse, R104, R4 ;  /* 0x000000681c04723c */ /* 0x050fe20000001804 */
[----:B--2---:R-:W-:Y:S07]  /*6000*/  IMAD.U32 R0, RZ, RZ, UR13 ;  /* 0x0000000dff007e24 */ /* 0x004fee000f8e00ff */
[C---:B------:R-:W-:Y:S08]  /*6010*/  HMMA.16816.F32 R8, R28.reuse, R106, R8 ;  /* 0x0000006a1c08723c */ /* 0x040ff00000001808 */
[C---:B-1----:R-:W-:Y:S01]  /*6020*/  HMMA.16816.F32 R12, R28.reuse, R20, R12 ;  /* 0x000000141c0c723c */ /* 0x042fe2000000180c */
[----:B---3--:R-:W-:Y:S06]  /*6030*/  IMAD.U32 R2, RZ, RZ, UR25 ;  /* 0x00000019ff027e24 */ /* 0x008fec000f8e00ff */
[----:B------:R-:W-:Y:S01]  /*6040*/  @P2 IADD3 R20, P3, R240, UR9, RZ ;  /* 0x00000009f0142c10 */ /* 0x000fe2000ff7e0ff */
[----:B------:R-:W-:Y:S01]  /*6050*/  HMMA.16816.F32 R16, R28, R22, R16 ;  /* 0x000000161c10723c */ /* 0x000fe20000001810 */
[----:B------:R-:W-:Y:S03]  /*6060*/  @UP5 UIADD3 UR9, UP4, UR9, -0x100, URZ ;  /* 0xffffff0009095890 */ /* 0x000fe6000ff9e03f */
[----:B------:R-:W-:Y:S01]  /*6070*/  @P2 IADD3.X R21, R241, UR8, RZ, P3, !PT ;  /* 0x00000008f1152c10 */ /* 0x000fe20009ffe4ff */
[----:B------:R-:W-:Y:S02]  /*6080*/  @UP5 UIADD3.X UR8, UR8, -0x1, URZ, UP4, !UPT ;  /* 0xffffffff08085890 */ /* 0x000fe4000a7fe43f */
[----:B------:R-:W-:Y:S01]  /*6090*/  IMAD.U32 R22, RZ, RZ, UR13 ;  /* 0x0000000dff167e24 */ /* 0x000fe2000f8e00ff */
[C---:B------:R-:W-:Y:S01]  /*60a0*/  HMMA.16816.F32 R4, R32.reuse, R108, R4 ;  /* 0x0000006c2004723c */ /* 0x040fe20000001804 */
[----:B------:R1:W5:Y:S03]  /*60b0*/  @P2 LDG.E R232, [R20.64] ;  /* 0x0000000414e82981 */ /* 0x000366000c1e1900 */
[----:B------:R-:W-:Y:S01]  /*60c0*/  IMAD.U32 R28, RZ, RZ, UR19 ;  /* 0x00000013ff1c7e24 */ /* 0x000fe2000f8e00ff */
[----:B------:R1:W5:Y:S03]  /*60d0*/  @P2 LDG.E R233, [R20.64+0x20] ;  /* 0x0000200414e92981 */ /* 0x000366000c1e1900 */
[C---:B------:R-:W-:Y:S01]  /*60e0*/  HMMA.16816.F32 R8, R32.reuse, R110, R8 ;  /* 0x0000006e2008723c */ /* 0x040fe20000001808 */
[----:B------:R1:W5:Y:S04]  /*60f0*/  @P2 LDG.E R230, [R20.64+0x80] ;  /* 0x0000800414e62981 */ /* 0x000368000c1e1900 */
[----:B------:R1:W5:Y:S03]  /*6100*/  @P2 LDG.E R231, [R20.64+0xa0] ;  /* 0x0000a00414e72981 */ /* 0x000366000c1e1900 */
[C---:B------:R-:W-:Y:S07]  /*6110*/  HMMA.16816.F32 R12, R32.reuse, R24, R12 ;  /* 0x00000018200c723c */ /* 0x040fee000000180c */
[----:B------:R-:W-:Y:S01]  /*6120*/  IMAD.U32 R24, RZ, RZ, UR25 ;  /* 0x00000019ff187e24 */ /* 0x000fe2000f8e00ff */
[----:B------:R-:W-:Y:S01]  /*6130*/  HMMA.16816.F32 R16, R32, R26, R16 ;  /* 0x0000001a2010723c */ /* 0x000fe20000001810 */
[----:B------:R-:W-:Y:S01]  /*6140*/  IMAD.U32 R25, RZ, RZ, UR19 ;  /* 0x00000013ff197e24 */ /* 0x000fe2000f8e00ff */
[----:B------:R-:W-:Y:S05]  /*6150*/  LDSM.16.MT88.4 R32, [R3+0xc800] ;  /* 0x00c800000320783b */ /* 0x000fea0000004200 */
[----:B------:R-:W-:Y:S02]  /*6160*/  IMAD.U32 R26, RZ, RZ, UR24 ;  /* 0x00000018ff1a7e24 */ /* 0x000fe4000f8e00ff */
[----:B-1----:R-:W-:Y:S03]  /*6170*/  IMAD.MOV.U32 R20, RZ, RZ, R194 ;  /* 0x000000ffff147224 */ /* 0x002fe600078e00c2 */
[----:B------:R-:W-:Y:S02]  /*6180*/  IMAD.MOV.U32 R21, RZ, RZ, R189 ;  /* 0x000000ffff157224 */ /* 0x000fe400078e00bd */
[-C--:B------:R-:W-:Y:S02]  /*6190*/  LEA R22, P3, R22, R20.reuse, 0x2 ;  /* 0x0000001416167211 */ /* 0x080fe400078610ff */
[-C--:B------:R-:W-:Y:S01]  /*61a0*/  LEA R28, P2, R28, R20.reuse, 0x2 ;  /* 0x000000141c1c7211 */ /* 0x080fe200078410ff */
[----:B------:R1:W-:Y:S01]  /*61b0*/  RED.E.ADD.F32.FTZ.RN.STRONG.GPU [R20.64], R4 ;  /* 0x000000041400798e */ /* 0x0003e2000c10e784 */
[-C--:B------:R-:W-:Y:S01]  /*61c0*/  LEA.HI.X.SX32 R23, R0, R21.reuse, 0x2, P3 ;  /* 0x0000001500177211 */ /* 0x080fe200018f16ff */
[----:B------:R-:W-:Y:S01]  /*61d0*/  IMAD.U32 R0, RZ, RZ, UR24 ;  /* 0x00000018ff007e24 */ /* 0x000fe2000f8e00ff */
[-C--:B------:R-:W-:Y:S02]  /*61e0*/  LEA R24, P0, R24, R20.reuse, 0x2 ;  /* 0x0000001418187211 */ /* 0x080fe400078010ff */
[-C--:B------:R-:W-:Y:S01]  /*61f0*/  LEA.HI.X.SX32 R29, R25, R21.reuse, 0x2, P2 ;  /* 0x00000015191d7211 */ /* 0x080fe200010f16ff */
[----:B------:R2:W-:Y:S01]  /*6200*/  RED.E.ADD.F32.FTZ.RN.STRONG.GPU [R22.64], R5 ;  /* 0x000000051600798e */ /* 0x0005e2000c10e784 */
[-C--:B------:R-:W-:Y:S01]  /*6210*/  LEA.HI.X.SX32 R25, R2, R21.reuse, 0x2, P0 ;  /* 0x0000001502197211 */ /* 0x080fe200000f16ff */
[----:B------:R-:W-:Y:S01]  /*6220*/  IMAD.U32 R2, RZ, RZ, UR22 ;  /* 0x00000016ff027e24 */ /* 0x000fe2000f8e00ff */
[-C--:B------:R-:W-:Y:S01]  /*6230*/  LEA R26, P0, R26, R20.reuse, 0x2 ;  /* 0x000000141a1a7211 */ /* 0x080fe200078010ff */
[----:B------:R3:W-:Y:S03]  /*6240*/  RED.E.ADD.F32.FTZ.RN.STRONG.GPU [R28.64], R6 ;  /* 0x000000061c00798e */ /* 0x0007e6000c10e784 */
[-C--:B------:R-:W-:Y:S01]  /*6250*/  LEA.HI.X.SX32 R27, R0, R21.reuse, 0x2, P0 ;  /* 0x00000015001b7211 */ /* 0x080fe200000f16ff */
[----:B------:R4:W-:Y:S01]  /*6260*/  RED.E.ADD.F32.FTZ.RN.STRONG.GPU [R24.64], R7 ;  /* 0x000000071800798e */ /* 0x0009e2000c10e784 */
[----:B------:R-:W-:Y:S03]  /*6270*/  IMAD.U32 R0, RZ, RZ, UR21 ;  /* 0x00000015ff007e24 */ /* 0x000fe6000f8e00ff */
[----:B------:R4:W-:Y:S04]  /*6280*/  RED.E.ADD.F32.FTZ.RN.STRONG.GPU [R26.64], R8 ;  /* 0x000000081a00798e */ /* 0x0009e8000c10e784 */
[----:B------:R-:W-:Y:S01]  /*6290*/  LDSM.16.MT88.4 R28, [R3+0xa800] ;  /* 0x00a80000031c783b */ /* 0x000fe20000004200 */
[----:B-1----:R-:W-:Y:S05]  /*62a0*/  IMAD.U32 R4, RZ, RZ, UR21 ;  /* 0x00000015ff047e24 */ /* 0x002fea000f8e00ff */
[-C--:B------:R-:W-:Y:S01]  /*62b0*/  LEA R4, P0, R4, R20.reuse, 0x2 ;  /* 0x0000001404047211 */ /* 0x080fe200078010ff */
[----:B--2---:R-:W-:Y:S02]  /*62c0*/  IMAD.U32 R5, RZ, RZ, UR23 ;  /* 0x00000017ff057e24 */ /* 0x004fe4000f8e00ff */
[----:B---3--:R-:W-:Y:S02]  /*62d0*/  IMAD.U32 R6, RZ, RZ, UR22 ;  /* 0x00000016ff067e24 */ /* 0x008fe4000f8e00ff */
[----:B----4-:R-:W-:Y:S03]  /*62e0*/  IMAD.U32 R24, RZ, RZ, UR23 ;  /* 0x00000017ff187e24 */ /* 0x010fe6000f8e00ff */
[-C--:B------:R-:W-:Y:S01]  /*62f0*/  LEA R6, P2, R6, R20.reuse, 0x2 ;  /* 0x0000001406067211 */ /* 0x080fe200078410ff */
[----:B------:R-:W-:Y:S01]  /*6300*/  IMAD.U32 R26, RZ, RZ, UR18 ;  /* 0x00000012ff1a7e24 */ /* 0x000fe2000f8e00ff */
[-C--:B------:R-:W-:Y:S01]  /*6310*/  LEA R24, P3, R24, R20.reuse, 0x2 ;  /* 0x0000001418187211 */ /* 0x080fe200078610ff */
[----:B------:R-:W-:Y:S01]  /*6320*/  IMAD.U32 R8, RZ, RZ, UR15 ;  /* 0x0000000fff087e24 */ /* 0x000fe2000f8e00ff */
[-C--:B------:R-:W-:Y:S01]  /*6330*/  LEA.HI.X.SX32 R7, R2, R21.reuse, 0x2, P2 ;  /* 0x0000001502077211 */ /* 0x080fe200010f16ff */
[----:B------:R-:W-:Y:S01]  /*6340*/  IMAD.U32 R2, RZ, RZ, UR14 ;  /* 0x0000000eff027e24 */ /* 0x000fe2000f8e00ff */
[-C--:B------:R-:W-:Y:S02]  /*6350*/  LEA.HI.X.SX32 R25, R5, R21.reuse, 0x2, P3 ;  /* 0x0000001505197211 */ /* 0x080fe400018f16ff */
[-C--:B------:R-:W-:Y:S01]  /*6360*/  LEA.HI.X.SX32 R5, R0, R21.reuse, 0x2, P0 ;  /* 0x0000001500057211 */ /* 0x080fe200000f16ff */
[----:B------:R-:W-:Y:S01]  /*6370*/  IMAD.U32 R0, RZ, RZ, UR20 ;  /* 0x00000014ff007e24 */ /* 0x000fe2000f8e00ff */
[-C--:B------:R-:W-:Y:S01]  /*6380*/  LEA R26, P6, R26, R20.reuse, 0x2 ;  /* 0x000000141a1a7211 */ /* 0x080fe200078c10ff */
[----:B------:R1:W-:Y:S01]  /*6390*/  RED.E.ADD.F32.FTZ.RN.STRONG.GPU [R24.64], R9 ;  /* 0x000000091800798e */ /* 0x0003e2000c10e784 */
[-C--:B------:R-:W-:Y:S03]  /*63a0*/  LEA R8, P3, R8, R20.reuse, 0x2 ;  /* 0x0000001408087211 */ /* 0x080fe600078610ff */
[----:B------:R2:W-:Y:S04]  /*63b0*/  RED.E.ADD.F32.FTZ.RN.STRONG.GPU [R6.64], R10 ;  /* 0x0000000a0600798e */ /* 0x0005e8000c10e784 */
[----:B------:R3:W-:Y:S04]  /*63c0*/  RED.E.ADD.F32.FTZ.RN.STRONG.GPU [R4.64], R11 ;  /* 0x0000000b0400798e */ /* 0x0007e8000c10e784 */
[----:B------:R-:W-:Y:S04]  /*63d0*/  RED.E.ADD.F32.FTZ.RN.STRONG.GPU [R20.64+0x80], R12 ;  /* 0x0000800c1400798e */ /* 0x000fe8000c10e784 */
[----:B------:R-:W-:Y:S01]  /*63e0*/  RED.E.ADD.F32.FTZ.RN.STRONG.GPU [R22.64+0x80], R13 ;  /* 0x0000800d1600798e */ /* 0x000fe2000c10e784 */
[----:B-1----:R-:W-:Y:S02]  /*63f0*/  IMAD.U32 R24, RZ, RZ, UR17 ;  /* 0x00000011ff187e24 */ /* 0x002fe4000f8e00ff */
[----:B------:R-:W-:Y:S02]  /*6400*/  IMAD.U32 R9, RZ, RZ, UR17 ;  /* 0x00000011ff097e24 */ /* 0x000fe4000f8e00ff */
[----:B--2---:R-:W-:Y:S01]  /*6410*/  IMAD.U32 R10, RZ, RZ, UR16 ;  /* 0x00000010ff0a7e24 */ /* 0x004fe2000f8e00ff */
[-C--:B------:R-:W-:Y:S01]  /*6420*/  LEA R24, P5, R24, R20.reuse, 0x2 ;  /* 0x0000001418187211 */ /* 0x080fe200078a10ff */
[----:B------:R-:W-:Y:S02]  /*6430*/  IMAD.U32 R7, RZ, RZ, UR16 ;  /* 0x00000010ff077e24 */ /* 0x000fe4000f8e00ff */
[----:B---3--:R-:W-:Y:S01]  /*6440*/  IMAD.U32 R11, RZ, RZ, UR18 ;  /* 0x00000012ff0b7e24 */ /* 0x008fe2000f8e00ff */
[-C--:B------:R-:W-:Y:S01]  /*6450*/  LEA R10, P4, R10, R20.reuse, 0x2 ;  /* 0x000000140a0a7211 */ /* 0x080fe200078810ff */
[----:B------:R-:W-:Y:S01]  /*6460*/  IMAD.U32 R6, RZ, RZ, UR14 ;  /* 0x0000000eff067e24 */ /* 0x000fe2000f8e00ff */
[-C--:B------:R-:W-:Y:S01]  /*6470*/  LEA.HI.X.SX32 R25, R9, R21.reuse, 0x2, P5 ;  /* 0x0000001509197211 */ /* 0x080fe200028f16ff */
[----:B------:R-:W-:Y:S01]  /*6480*/  IMAD.U32 R5, RZ, RZ, UR15 ;  /* 0x0000000fff057e24 */ /* 0x000fe2000f8e00ff */
[-C--:B------:R-:W-:Y:S01]  /*6490*/  LEA.HI.X.SX32 R27, R11, R21.reuse, 0x2, P6 ;  /* 0x000000150b1b7211 */ /* 0x080fe200030f16ff */
[----:B------:R-:W-:Y:S01]  /*64a0*/  IMAD.U32 R4, RZ, RZ, UR20 ;  /* 0x00000014ff047e24 */ /* 0x000fe2000f8e00ff */
[-C--:B------:R-:W-:Y:S02]  /*64b0*/  LEA.HI.X.SX32 R11, R7, R21.reuse, 0x2, P4 ;  /* 0x00000015070b7211 */ /* 0x080fe400020f16ff */
[-C--:B------:R-:W-:Y:S01]  /*64c0*/  LEA R6, P2, R6, R20.reuse, 0x2 ;  /* 0x0000001406067211 */ /* 0x080fe200078410ff */
[----:B------:R-:W-:Y:S01]  /*64d0*/  RED.E.ADD.F32.FTZ.RN.STRONG.GPU [R26.64], R14 ;  /* 0x0000000e1a00798e */ /* 0x000fe2000c10e784 */
[-C--:B------:R-:W-:Y:S02]  /*64e0*/  LEA.HI.X.SX32 R9, R5, R21.reuse, 0x2, P3 ;  /* 0x0000001505097211 */ /* 0x080fe400018f16ff */
[----:B------:R-:W-:Y:S01]  /*64f0*/  LEA R4, P0, R4, R20, 0x2 ;  /* 0x0000001404047211 */ /* 0x000fe200078010ff */
[----:B------:R-:W-:Y:S01]  /*6500*/  RED.E.ADD.F32.FTZ.RN.STRONG.GPU [R24.64], R15 ;  /* 0x0000000f1800798e */ /* 0x000fe2000c10e784 */
[-C--:B------:R-:W-:Y:S02]  /*6510*/  LEA.HI.X.SX32 R7, R2, R21.reuse, 0x2, P2 ;  /* 0x0000001502077211 */ /* 0x080fe400010f16ff */
[----:B------:R-:W-:Y:S01]  /*6520*/  LEA.HI.X.SX32 R5, R0, R21, 0x2, P0 ;  /* 0x0000001500057211 */ /* 0x000fe200000f16ff */
[----:B------:R-:W-:Y:S01]  /*6530*/  RED.E.ADD.F32.FTZ.RN.STRONG.GPU [R10.64], R16 ;  /* 0x000000100a00798e */ /* 0x000fe2000c10e784 */
[----:B------:R-:W-:Y:S01]  /*6540*/  IMAD.IADD R0, R128, 0x1, R172 ;  /* 0x0000000180007824 */ /* 0x000fe200078e02ac */
[----:B------:R-:W-:Y:S01]  /*6550*/  PLOP3.LUT P0, PT, PT, PT, UP3, 0x80, 0x0 ;  /* 0x000000000000781c */ /* 0x000fe20003f0f038 */
[----:B------:R-:W-:Y:S01]  /*6560*/  @UP5 UIADD3 UR11, UP3, UR11, -0x100, URZ ;  /* 0xffffff000b0b5890 */ /* 0x000fe2000ff7e03f */
[----:B------:R-:W-:Y:S01]  /*6570*/  RED.E.ADD.F32.FTZ.RN.STRONG.GPU [R8.64], R17 ;  /* 0x000000110800798e */ /* 0x000fe2000c10e784 */
[----:B------:R-:W-:Y:S01]  /*6580*/  ISETP.LT.AND P2, PT, RZ, UR7, PT ;  /* 0x00000007ff007c0c */ /* 0x000fe2000bf41270 */
[----:B------:R-:W-:Y:S02]  /*6590*/  UIADD3 UR7, UR7, -0x1, URZ ;  /* 0xffffffff07077890 */ /* 0x000fe4000fffe03f */
[----:B------:R-:W-:Y:S01]  /*65a0*/  RED.E.ADD.F32.FTZ.RN.STRONG.GPU [R6.64], R18 ;  /* 0x000000120600798e */ /* 0x000fe2000c10e784 */
[----:B------:R-:W-:Y:S03]  /*65b0*/  @UP5 UIADD3.X UR10, UR10, -0x1, URZ, UP3, !UPT ;  /* 0xffffffff0a0a5890 */ /* 0x000fe60009ffe43f */
        /* <DEDUP_REMOVED lines=20> */
[C---:B------:R-:W-:Y:S08]  /*6700*/  HMMA.16816.F32 R72, R32.reuse, R12, R72 ;  /* 0x0000000c2048723c */ /* 0x040ff00000001848 */
[-C--:B------:R-:W-:Y:S08]  /*6710*/  HMMA.16816.F32 R76, R32, R14.reuse, R76 ;  /* 0x0000000e204c723c */ /* 0x080ff0000000184c */
[C---:B------:R-:W-:Y:S01]  /*6720*/  HMMA.16816.F32 R80, R28.reuse, R14, R80 ;  /* 0x0000000e1c50723c */ /* 0x040fe20000001850 */
[----:B------:R-:W-:Y:S07]  /*6730*/  LDSM.16.MT88.4 R12, [R3+0xb800] ;  /* 0x00b80000030c783b */ /* 0x000fee0000004200 */
[-C--:B------:R-:W-:Y:S08]  /*6740*/  HMMA.16816.F32 R84, R28, R16.reuse, R84 ;  /* 0x000000101c54723c */ /* 0x080ff00000001854 */
[C---:B------:R-:W-:Y:S08]  /*6750*/  HMMA.16816.F32 R88, R32.reuse, R16, R88 ;  /* 0x000000102058723c */ /* 0x040ff00000001858 */
[-C--:B------:R-:W-:Y:S01]  /*6760*/  HMMA.16816.F32 R92, R32, R18.reuse, R92 ;  /* 0x00000012205c723c */ /* 0x080fe2000000185c */
[----:B------:R3:W-:Y:S07]  /*6770*/  LDSM.16.MT88.4 R32, [R0+0x1800] ;  /* 0x001800000020783b */ /* 0x0007ee0000004200 */
[----:B------:R-:W-:Y:S01]  /*6780*/  HMMA.16816.F32 R96, R28, R18, R96 ;  /* 0x000000121c60723c */ /* 0x000fe20000001860 */
[----:B------:R4:W2:Y:S04]  /*6790*/  LDSM.16.MT88.4 R16, [R172+0x1800] ;  /* 0x00180000ac10783b */ /* 0x0008a80000004200 */
[----:B------:R-:W2:Y:S03]  /*67a0*/  LDSM.16.MT88.4 R28, [R3+0xd800] ;  /* 0x00d80000031c783b */ /* 0x000ea60000004200 */
[-C--:B-1----:R-:W-:Y:S08]  /*67b0*/  HMMA.16816.F32 R68, R4, R8.reuse, R68 ;  /* 0x000000080444723c */ /* 0x082ff00000001844 */
[C---:B------:R-:W-:Y:S04]  /*67c0*/  HMMA.16816.F32 R72, R20.reuse, R8, R72 ;  /* 0x000000081448723c */ /* 0x040fe80000001848 */
[C---:B---3--:R-:W-:Y:S02]  /*67d0*/  IADD3 R0, R172.reuse, -0x2000, RZ ;  /* 0xffffe000ac007810 */ /* 0x048fe40007ffe0ff */
[----:B------:R-:W-:Y:S02]  /*67e0*/  @P0 IADD3 R0, R172, 0x2000, RZ ;  /* 0x00002000ac000810 */ /* 0x000fe40007ffe0ff */
[-C--:B------:R-:W-:Y:S04]  /*67f0*/  HMMA.16816.F32 R76, R20, R10.reuse, R76 ;  /* 0x0000000a144c723c */ /* 0x080fe8000000184c */
[----:B----4-:R-:W-:Y:S04]  /*6800*/  IMAD.MOV.U32 R172, RZ, RZ, R0 ;  /* 0x000000ffffac7224 */ /* 0x010fe800078e0000 */
[C---:B------:R-:W-:Y:S08]  /*6810*/  HMMA.16816.F32 R80, R4.reuse, R10, R80 ;  /* 0x0000000a0450723c */ /* 0x040ff00000001850 */
[-C--:B--2---:R-:W-:Y:S08]  /*6820*/  HMMA.16816.F32 R84, R4, R24.reuse, R84 ;  /* 0x000000180454723c */ /* 0x084ff00000001854 */
[C---:B------:R-:W-:Y:S08]  /*6830*/  HMMA.16816.F32 R88, R20.reuse, R24, R88 ;  /* 0x000000181458723c */ /* 0x040ff00000001858 */
[-C--:B------:R-:W-:Y:S08]  /*6840*/  HMMA.16816.F32 R92, R20, R26.reuse, R92 ;  /* 0x0000001a145c723c */ /* 0x080ff0000000185c */
[----:B------:R-:W-:Y:S08]  /*6850*/  HMMA.16816.F32 R96, R4, R26, R96 ;  /* 0x0000001a0460723c */ /* 0x000ff00000001860 */
        /* <DEDUP_REMOVED lines=74> */
[----:B------:R-:W-:Y:S01]  /*6d00*/  UISETP.NE.AND UP0, UPT, UR32, -0x1, UPT ;  /* 0xffffffff2000788c */ /* 0x000fe2000bf05270 */
[----:B------:R1:W-:Y:S01]  /*6d10*/  STS [R248], R5 ;  /* 0x00000005f8007388 */ /* 0x0003e20000000800 */
[----:B------:R-:W-:Y:S01]  /*6d20*/  F2FP.PACK_AB R46, R47, R46 ;  /* 0x0000002e2f2e723e */ /* 0x000fe200000000ff */
[----:B------:R-:W-:Y:S01]  /*6d30*/  ULDC.64 UR10, c[0x0][0x3a0] ;  /* 0x0000e800000a7ab9 */ /* 0x000fe20000000a00 */
[----:B------:R-:W-:Y:S01]  /*6d40*/  F2FP.PACK_AB R0, R0, R94 ;  /* 0x0000005e0000723e */ /* 0x000fe200000000ff */
[----:B------:R1:W-:Y:S01]  /*6d50*/  STS [R248+0x400], R4 ;  /* 0x00040004f8007388 */ /* 0x0003e20000000800 */
[----:B------:R-:W-:-:S02]  /*6d60*/  F2FP.PACK_AB R52, R53, R52 ;  /* 0x000000343534723e */ /* 0x000fc400000000ff */
[----:B------:R-:W-:Y:S01]  /*6d70*/  F2FP.PACK_AB R54, R55, R54 ;  /* 0x000000363736723e */ /* 0x000fe200000000ff */
[----:B------:R1:W-:Y:S01]  /*6d80*/  STS [R246+0x2000], R7 ;  /* 0x00200007f6007388 */ /* 0x0003e20000000800 */
[----:B------:R-:W-:Y:S01]  /*6d90*/  F2FP.PACK_AB R64, R65, R64 ;  /* 0x000000404140723e */ /* 0x000fe200000000ff */
[----:B------:R-:W-:Y:S01]  /*6da0*/  @UP0 UIADD3 UR7, UR26, UR32, URZ ;  /* 0x000000201a070290 */ /* 0x000fe2000fffe03f */
[----:B------:R-:W-:Y:S01]  /*6db0*/  F2FP.PACK_AB R66, R67, R66 ;  /* 0x000000424342723e */ /* 0x000fe200000000ff */
[----:B------:R1:W-:Y:S01]  /*6dc0*/  STS [R246+0x2400], R6 ;  /* 0x00240006f6007388 */ /* 0x0003e20000000800 */
[----:B------:R-:W-:Y:S01]  /*6dd0*/  F2FP.PACK_AB R56, R57, R56 ;  /* 0x000000383938723e */ /* 0x000fe200000000ff */
[----:B------:R-:W-:Y:S01]  /*6de0*/  @UP0 UIMAD.WIDE.U32 UR8, UR7, UR10, URZ ;  /* 0x0000000a070802a5 */ /* 0x000fe2000f8e003f */
[----:B------:R-:W-:Y:S01]  /*6df0*/  F2FP.PACK_AB R58, R59, R58 ;  /* 0x0000003a3b3a723e */ /* 0x000fe200000000ff */
[----:B------:R1:W-:Y:S01]  /*6e00*/  STS [R248+0x2000], R2 ;  /* 0x00200002f8007388 */ /* 0x0003e20000000800 */
[----:B------:R-:W-:Y:S01]  /*6e10*/  F2FP.PACK_AB R60, R61, R60 ;  /* 0x0000003c3d3c723e */ /* 0x000fe200000000ff */
[----:B------:R-:W-:Y:S01]  /*6e20*/  @UP0 UIMAD UR31, UR7, UR11, UR9 ;  /* 0x0000000b071f02a4 */ /* 0x000fe2000f8e0209 */
[----:B------:R-:W-:Y:S01]  /*6e30*/  F2FP.PACK_AB R62, R63, R62 ;  /* 0x0000003e3f3e723e */ /* 0x000fe200000000ff */
[----:B------:R1:W-:Y:S01]  /*6e40*/  STS [R248+0x2400], R0 ;  /* 0x00240000f8007388 */ /* 0x0003e20000000800 */
[----:B------:R-:W-:Y:S01]  /*6e50*/  PLOP3.LUT P0, PT, PT, PT, UP0, 0x80, 0x0 ;  /* 0x000000000000781c */ /* 0x000fe20003f0f008 */
[----:B------:R-:W-:-:S02]  /*6e60*/  @UP0 UMOV UR30, UR8 ;  /* 0x00000008001e0c82 */ /* 0x000fc40008000000 */
        /* <DEDUP_REMOVED lines=20> */
[----:B------:R-:W-:Y:S02]  /*6fb0*/  USHF.R.S32.HI UR28, URZ, 0x1f, UR42 ;  /* 0x0000001f3f1c7899 */ /* 0x000fe4000801142a */
[----:B------:R-:W-:Y:S02]  /*6fc0*/  UIMAD UR12, UR26, UR9, UR7 ;  /* 0x000000091a0c72a4 */ /* 0x000fe4000f8e0207 */
[----:B------:R-:W-:Y:S02]  /*6fd0*/  UIMAD.WIDE.U32 UR8, UR26, UR8, URZ ;  /* 0x000000081a0872a5 */ /* 0x000fe4000f8e003f */
[----:B------:R-:W-:Y:S02]  /*6fe0*/  ULDC.64 UR10, c[0x0][0x388] ;  /* 0x0000e200000a7ab9 */ /* 0x000fe40000000a00 */
[----:B------:R-:W-:-:S02]  /*6ff0*/  UIADD3 UR9, UR9, UR12, URZ ;  /* 0x0000000c09097290 */ /* 0x000fc4000fffe03f */
[----:B------:R-:W-:Y:S02]  /*7000*/  UIMAD UR7, UR28, UR10, URZ ;  /* 0x0000000a1c0772a4 */ /* 0x000fe4000f8e023f */
[----:B------:R-:W-:Y:S02]  /*7010*/  UIMAD.WIDE.U32 UR8, UR42, UR10, UR8 ;  /* 0x0000000a2a0872a5 */ /* 0x000fe4000f8e0008 */
[----:B------:R-:W-:-:S04]  /*7020*/  UIMAD UR7, UR42, UR11, UR7 ;  /* 0x0000000b2a0772a4 */ /* 0x000fc8000f8e0207 */
[----:B------:R-:W-:Y:S02]  /*7030*/  UIADD3 UR31, UR9, UR7, URZ ;  /* 0x00000007091f7290 */ /* 0x000fe4000fffe03f */
[----:B------:R-:W-:Y:S02]  /*7040*/  UMOV UR30, UR8 ;  /* 0x00000008001e7c82 */ /* 0x000fe40008000000 */
.L_x_870:
        /* <DEDUP_REMOVED lines=9> */
[----:B------:R-:W-:Y:S02]  /*70e0*/  USHF.R.S32.HI UR28, URZ, 0x1f, UR42 ;  /* 0x0000001f3f1c7899 */ /* 0x000fe4000801142a */
[----:B------:R-:W-:Y:S02]  /*70f0*/  UIMAD UR12, UR26, UR9, UR7 ;  /* 0x000000091a0c72a4 */ /* 0x000fe4000f8e0207 */
[----:B------:R-:W-:-:S02]  /*7100*/  UIMAD.WIDE.U32 UR8, UR26, UR8, URZ ;  /* 0x000000081a0872a5 */ /* 0x000fc4000f8e003f */
[----:B------:R-:W-:Y:S02]  /*7110*/  ULDC.64 UR10, c[0x0][0x390] ;  /* 0x0000e400000a7ab9 */ /* 0x000fe40000000a00 */
[----:B------:R-:W-:Y:S02]  /*7120*/  UIADD3 UR9, UR9, UR12, URZ ;  /* 0x0000000c09097290 */ /* 0x000fe4000fffe03f */
[----:B------:R-:W-:Y:S02]  /*7130*/  UIMAD UR7, UR28, UR10, URZ ;  /* 0x0000000a1c0772a4 */ /* 0x000fe4000f8e023f */
[----:B------:R-:W-:Y:S02]  /*7140*/  UIMAD.WIDE.U32 UR8, UR42, UR10, UR8 ;  /* 0x0000000a2a0872a5 */ /* 0x000fe4000f8e0008 */
[----:B------:R-:W-:-:S04]  /*7150*/  UIMAD UR7, UR42, UR11, UR7 ;  /* 0x0000000b2a0772a4 */ /* 0x000fc8000f8e0207 */
[----:B------:R-:W-:-:S03]  /*7160*/  UIADD3 UR10, UR9, UR7, URZ ;  /* 0x00000007090a7290 */ /* 0x000fc6000fffe03f */
[----:B------:R-:W-:Y:S02]  /*7170*/  UMOV UR9, UR8 ;  /* 0x0000000800097c82 */ /* 0x000fe40008000000 */
.L_x_871:
[----:B------:R-:W-:Y:S01]  /*7180*/  BAR.SYNC.DEFER_BLOCKING 0x0 ;  /* 0x0000000000007b1d */ /* 0x000fe20000010000 */
[----:B------:R-:W-:Y:S01]  /*7190*/  USHF.L.U32 UR7, UR27, 0x7, URZ ;  /* 0x000000071b077899 */ /* 0x000fe2000800063f */
[--C-:B-1----:R-:W-:Y:S01]  /*71a0*/  SHF.R.S32.HI R7, RZ, 0x1f, R244.reuse ;  /* 0x0000001fff077819 */ /* 0x102fe200000114f4 */
[----:B------:R-:W-:Y:S01]  /*71b0*/  IMAD.MOV.U32 R6, RZ, RZ, R244 ;  /* 0x000000ffff067224 */ /* 0x000fe200078e00f4 */
[----:B------:R-:W-:Y:S01]  /*71c0*/  UIMAD UR6, UR27, -0x80, UR6 ;  /* 0xffffff801b0678a4 */ /* 0x000fe2000f8e0206 */
[----:B------:R-:W-:Y:S01]  /*71d0*/  SHF.R.S32.HI R25, RZ, 0x1f, R237 ;  /* 0x0000001fff197819 */ /* 0x000fe200000114ed */
[----:B------:R-:W-:Y:S01]  /*71e0*/  USHF.R.S32.HI UR8, URZ, 0x1f, UR7 ;  /* 0x0000001f3f087899 */ /* 0x000fe20008011407 */
[----:B------:R-:W-:Y:S01]  /*71f0*/  IMAD.U32 R24, RZ, RZ, UR7 ;  /* 0x00000007ff187e24 */ /* 0x000fe2000f8e00ff */
[----:B------:R-:W-:Y:S01]  /*7200*/  ULDC.64 UR28, c[0x0][0x3a0] ;  /* 0x0000e800001c7ab9 */ /* 0x000fe20000000a00 */
[----:B------:R-:W-:Y:S01]  /*7210*/  BSSY B0, `(.L_x_872) ;  /* 0x0000021000007945 */ /* 0x000fe20003800000 */
[----:B------:R-:W-:Y:S01]  /*7220*/  UIMAD UR11, UR8, UR28, URZ ;  /* 0x0000001c080b72a4 */ /* 0x000fe2000f8e023f */
[----:B------:R-:W-:Y:S01]  /*7230*/  IMAD.WIDE.U32 R4, R24, c[0x0][0x3a0], R6 ;  /* 0x0000e80018047a25 */ /* 0x000fe200078e0006 */
[----:B------:R-:W-:Y:S01]  /*7240*/  USHF.R.S32.HI UR12, URZ, 0x1f, UR47 ;  /* 0x0000001f3f0c7899 */ /* 0x000fe2000801142f */
[----:B------:R-:W-:Y:S01]  /*7250*/  ISETP.GE.AND P4, PT, R237, UR6, PT ;  /* 0x00000006ed007c0c */ /* 0x000fe2000bf86270 */
[----:B------:R-:W-:-:S02]  /*7260*/  UIMAD UR11, UR7, UR29, UR11 ;  /* 0x0000001d070b72a4 */ /* 0x000fc4000f8e020b */
[----:B------:R-:W-:Y:S01]  /*7270*/  IADD3 R4, P0, R4, UR30, RZ ;  /* 0x0000001e04047c10 */ /* 0x000fe2000ff1e0ff */
[----:B------:R-:W-:-:S03]  /*7280*/  ULDC.64 UR28, c[0x0][0x3b8] ;  /* 0x0000ee00001c7ab9 */ /* 0x000fc60000000a00 */
[----:B------:R-:W-:Y:S01]  /*7290*/  IMAD.U32 R0, RZ, RZ, UR11 ;  /* 0x0000000bff007e24 */ /* 0x000fe2000f8e00ff */
[----:B------:R-:W-:Y:S01]  /*72a0*/  UIMAD UR11, UR12, UR28, URZ ;  /* 0x0000001c0c0b72a4 */ /* 0x000fe2000f8e023f */
[----:B------:R1:W2:Y:S03]  /*72b0*/  LDS.128 R16, [R236+0x7000] ;  /* 0x00700000ec107984 */ /* 0x0002a60000000c00 */
[----:B------:R-:W-:Y:S01]  /*72c0*/  IADD3.X R5, R5, UR31, R0, P0, !PT ;  /* 0x0000001f05057c10 */ /* 0x000fe200087fe400 */
[----:B------:R-:W-:Y:S01]  /*72d0*/  IMAD.U32 R0, RZ, RZ, UR47 ;  /* 0x0000002fff007e24 */ /* 0x000fe2000f8e00ff */
[----:B------:R-:W-:Y:S01]  /*72e0*/  UIMAD UR11, UR47, UR29, UR11 ;  /* 0x0000001d2f0b72a4 */ /* 0x000fe2000f8e020b */
[----:B------:R1:W3:Y:S02]  /*72f0*/  LDS.128 R20, [R236+0x8000] ;  /* 0x00800000ec147984 */ /* 0x0002e40000000c00 */
[----:B------:R-:W-:-:S02]  /*7300*/  IMAD.WIDE.U32 R4, R0, c[0x0][0x3b8], R4 ;  /* 0x0000ee0000047a25 */ /* 0x000fc400078e0004 */
[----:B------:R1:W4:Y:S03]  /*7310*/  LDS.128 R28, [R236+0x9000] ;  /* 0x00900000ec1c7984 */ /* 0x0003260000000c00 */
[----:B------:R-:W-:Y:S01]  /*7320*/  IADD3 R2, R5, UR11, RZ ;  /* 0x0000000b05027c10 */ /* 0x000fe2000fffe0ff */
        /* <DEDUP_REMOVED lines=15> */
.L_x_873:
[----:B------:R-:W-:Y:S05]  /*7420*/  BSYNC B0 ;  /* 0x0000000000007941 */ /* 0x000fea0003800000 */
.L_x_872:
[----:B------:R-:W-:Y:S01]  /*7430*/  IADD3 R0, R237, 0x20, RZ ;  /* 0x00000020ed007810 */ /* 0x000fe20007ffe0ff */
[----:B------:R-:W-:Y:S03]  /*7440*/  BSSY B0, `(.L_x_874) ;  /* 0x000000e000007945 */ /* 0x000fe60003800000 */
[----:B------:R-:W-:-:S13]  /*7450*/  ISETP.GE.AND P3, PT, R0, UR6, PT ;  /* 0x0000000600007c0c */ /* 0x000fda000bf66270 */
        /* <DEDUP_REMOVED lines=11> */
[----:B--2---:R2:W-:Y:S02]  /*7510*/  STG.E.128 [R10.64], R16 ;  /* 0x000000100a007986 */ /* 0x0045e4000c101d04 */
.L_x_875:
[----:B------:R-:W-:Y:S05]  /*7520*/  BSYNC B0 ;  /* 0x0000000000007941 */ /* 0x000fea0003800000 */
.L_x_874:
[----:B------:R-:W-:Y:S01]  /*7530*/  IADD3 R0, R237, 0x40, RZ ;  /* 0x00000040ed007810 */ /* 0x000fe20007ffe0ff */
[----:B------:R-:W-:Y:S03]  /*7540*/  BSSY B0, `(.L_x_876) ;  /* 0x000000e000007945 */ /* 0x000fe60003800000 */
[----:B------:R-:W-:-:S13]  /*7550*/  ISETP.GE.AND P2, PT, R0, UR6, PT ;  /* 0x0000000600007c0c */ /* 0x000fda000bf46270 */
[----:B------:R-:W-:Y:S05]  /*7560*/  @P2 BRA `(.L_x_877) ;  /* 0x000000b000002947 */ /* 0x000fea0003800000 */
[----:B------:R-:W-:Y:S02]  /*7570*/  IADD3 R0, P0, R237, 0x40, RZ ;  /* 0x00000040ed007810 */ /* 0x000fe40007f1e0ff */
[----:B------:R-:W-:-:S03]  /*7580*/  MOV R9, R2 ;  /* 0x0000000200097202 */ /* 0x000fc60000000f00 */
[----:B------:R-:W-:-:S04]  /*7590*/  IMAD.X R8, RZ, RZ, R25, P0 ;  /* 0x000000ffff087224 */ /* 0x000fc800000e0619 */
[----:B--2-4-:R-:W-:Y:S02]  /*75a0*/  IMAD R10, R8, c[0x0][0x3a0], RZ ;  /* 0x0000e800080a7a24 */ /* 0x014fe400078e02ff */
[----:B------:R-:W-:-:S04]  /*75b0*/  IMAD.MOV.U32 R8, RZ, RZ, R4 ;  /* 0x000000ffff087224 */ /* 0x000fc800078e0004 */
[----:B------:R-:W-:-:S04]  /*75c0*/  IMAD.WIDE.U32 R8, R0, c[0x0][0x3a0], R8 ;  /* 0x0000e80000087a25 */ /* 0x000fc800078e0008 */
[----:B------:R-:W-:Y:S01]  /*75d0*/  IMAD R0, R0, c[0x0][0x3a4], R10 ;  /* 0x0000e90000007a24 */ /* 0x000fe200078e020a */
[----:B------:R-:W-:-:S04]  /*75e0*/  LEA R10, P0, R8, c[0x0][0x340], 0x1 ;  /* 0x0000d000080a7a11 */ /* 0x000fc800078008ff */
[----:B------:R-:W-:-:S04]  /*75f0*/  IADD3 R0, R9, R0, RZ ;  /* 0x0000000009007210 */ /* 0x000fc80007ffe0ff */
[----:B------:R-:W-:-:S05]  /*7600*/  LEA.HI.X R11, R8, c[0x0][0x344], R0, 0x1, P0 ;  /* 0x0000d100080b7a11 */ /* 0x000fca00000f0c00 */
[----:B---3--:R2:W-:Y:S02]  /*7610*/  STG.E.128 [R10.64], R20 ;  /* 0x000000140a007986 */ /* 0x0085e4000c101d04 */
.L_x_877:
[----:B------:R-:W-:Y:S05]  /*7620*/  BSYNC B0 ;  /* 0x0000000000007941 */ /* 0x000fea0003800000 */
.L_x_876:
[----:B------:R-:W-:Y:S01]  /*7630*/  IADD3 R0, R237, 0x60, RZ ;  /* 0x00000060ed007810 */ /* 0x000fe20007ffe0ff */
[----:B------:R-:W-:Y:S03]  /*7640*/  BSSY B0, `(.L_x_878) ;  /* 0x000000d000007945 */ /* 0x000fe60003800000 */
[----:B------:R-:W-:-:S13]  /*7650*/  ISETP.GE.AND P1, PT, R0, UR6, PT ;  /* 0x0000000600007c0c */ /* 0x000fda000bf26270 */
[----:B------:R-:W-:Y:S05]  /*7660*/  @P1 BRA `(.L_x_879) ;  /* 0x000000a000001947 */ /* 0x000fea0003800000 */
[----:B------:R-:W-:-:S04]  /*7670*/  IADD3 R0, P0, R237, 0x60, RZ ;  /* 0x00000060ed007810 */ /* 0x000fc80007f1e0ff */
[----:B------:R-:W-:-:S05]  /*7680*/  IADD3.X R5, RZ, R25, RZ, P0, !PT ;  /* 0x00000019ff057210 */ /* 0x000fca00007fe4ff */
[----:B--2-4-:R-:W-:Y:S01]  /*7690*/  IMAD R10, R5, c[0x0][0x3a0], RZ ;  /* 0x0000e800050a7a24 */ /* 0x014fe200078e02ff */
[----:B------:R-:W-:-:S05]  /*76a0*/  MOV R5, R2 ;  /* 0x0000000200057202 */ /* 0x000fca0000000f00 */
[----:B------:R-:W-:-:S04]  /*76b0*/  IMAD.WIDE.U32 R8, R0, c[0x0][0x3a0], R4 ;  /* 0x0000e80000087a25 */ /* 0x000fc800078e0004 */
[----:B------:R-:W-:Y:S01]  /*76c0*/  IMAD R0, R0, c[0x0][0x3a4], R10 ;  /* 0x0000e90000007a24 */ /* 0x000fe200078e020a */
[----:B------:R-:W-:-:S04]  /*76d0*/  LEA R4, P0, R8, c[0x0][0x340], 0x1 ;  /* 0x0000d00008047a11 */ /* 0x000fc800078008ff */
[----:B------:R-:W-:-:S04]  /*76e0*/  IADD3 R0, R9, R0, RZ ;  /* 0x0000000009007210 */ /* 0x000fc80007ffe0ff */
[----:B------:R-:W-:-:S05]  /*76f0*/  LEA.HI.X R5, R8, c[0x0][0x344], R0, 0x1, P0 ;  /* 0x0000d10008057a11 */ /* 0x000fca00000f0c00 */
[----:B------:R2:W-:Y:S02]  /*7700*/  STG.E.128 [R4.64], R28 ;  /* 0x0000001c04007986 */ /* 0x0005e4000c101d04 */
.L_x_879:
[----:B------:R-:W-:Y:S05]  /*7710*/  BSYNC B0 ;  /* 0x0000000000007941 */ /* 0x000fea0003800000 */
.L_x_878:
        /* <DEDUP_REMOVED lines=14> */
[----:B----4-:R-:W-:Y:S01]  /*7800*/  IADD3 R10, R5, UR6, RZ ;  /* 0x00000006050a7c10 */ /* 0x010fe2000fffe0ff */
        /* <DEDUP_REMOVED lines=10> */
.L_x_881:
[----:B------:R-:W-:Y:S05]  /*78b0*/  BSYNC B0 ;  /* 0x0000000000007941 */ /* 0x000fea0003800000 */
.L_x_880:
        /* <DEDUP_REMOVED lines=12> */
[----:B------:R1:W-:Y:S02]  /*7980*/  STG.E.128 [R8.64], R36 ;  /* 0x0000002408007986 */ /* 0x0003e4000c101d04 */
.L_x_883:
[----:B------:R-:W-:Y:S05]  /*7990*/  BSYNC B0 ;  /* 0x0000000000007941 */ /* 0x000fea0003800000 */
.L_x_882:
        /* <DEDUP_REMOVED lines=13> */
.L_x_885:
[----:B------:R-:W-:Y:S05]  /*7a70*/  BSYNC B0 ;  /* 0x0000000000007941 */ /* 0x000fea0003800000 */
.L_x_884:
        /* <DEDUP_REMOVED lines=12> */
.L_x_866:
        /* <DEDUP_REMOVED lines=19> */
[----:B------:R-:W-:Y:S02]  /*7c70*/  UIADD3 UR31, UR9, UR7, URZ ;  /* 0x00000007091f7290 */ /* 0x000fe4000fffe03f */
[----:B------:R-:W-:Y:S02]  /*7c80*/  UMOV UR30, UR8 ;  /* 0x00000008001e7c82 */ /* 0x000fe40008000000 */
.L_x_887:
        /* <DEDUP_REMOVED lines=19> */
.L_x_888:
[----:B------:R-:W-:Y:S01]  /*7dc0*/  USHF.L.U32 UR7, UR27, 0x7, URZ ;  /* 0x000000071b077899 */ /* 0x000fe2000800063f */
[----:B------:R-:W-:Y:S01]  /*7dd0*/  BSSY B0, `(.L_x_889) ;  /* 0x000001e000007945 */ /* 0x000fe20003800000 */
[----:B------:R-:W-:Y:S01]  /*7de0*/  ULDC.64 UR28, c[0x0][0x3a0] ;  /* 0x0000e800001c7ab9 */ /* 0x000fe20000000a00 */
[----:B------:R-:W-:Y:S01]  /*7df0*/  SHF.R.S32.HI R12, RZ, 0x1f, R237 ;  /* 0x0000001fff0c7819 */ /* 0x000fe200000114ed */
[----:B------:R-:W-:Y:S02]  /*7e00*/  USHF.R.S32.HI UR8, URZ, 0x1f, UR7 ;  /* 0x0000001f3f087899 */ /* 0x000fe40008011407 */
[----:B------:R-:W-:Y:S01]  /*7e10*/  IMAD.U32 R11, RZ, RZ, UR7 ;  /* 0x00000007ff0b7e24 */ /* 0x000fe2000f8e00ff */
[----:B------:R-:W-:Y:S02]  /*7e20*/  UIMAD UR6, UR27, -0x80, UR6 ;  /* 0xffffff801b0678a4 */ /* 0x000fe4000f8e0206 */
[----:B------:R-:W-:Y:S01]  /*7e30*/  UIMAD UR11, UR8, UR28, URZ ;  /* 0x0000001c080b72a4 */ /* 0x000fe2000f8e023f */
[----:B------:R-:W-:Y:S01]  /*7e40*/  IMAD.WIDE.U32 R4, R11, c[0x0][0x3a0], R244 ;  /* 0x0000e8000b047a25 */ /* 0x000fe200078e00f4 */
[----:B------:R-:W-:-:S02]  /*7e50*/  USHF.R.S32.HI UR12, URZ, 0x1f, UR47 ;  /* 0x0000001f3f0c7899 */ /* 0x000fc4000801142f */
[----:B------:R-:W-:Y:S01]  /*7e60*/  UIMAD UR11, UR7, UR29, UR11 ;  /* 0x0000001d070b72a4 */ /* 0x000fe2000f8e020b */
[----:B------:R-:W-:Y:S02]  /*7e70*/  ISETP.GE.AND P4, PT, R237, UR6, PT ;  /* 0x00000006ed007c0c */ /* 0x000fe4000bf86270 */
[----:B------:R-:W-:Y:S01]  /*7e80*/  IADD3 R4, P0, R4, UR30, RZ ;  /* 0x0000001e04047c10 */ /* 0x000fe2000ff1e0ff */
[----:B------:R-:W-:Y:S02]  /*7e90*/  ULDC.64 UR28, c[0x0][0x3b8] ;  /* 0x0000ee00001c7ab9 */ /* 0x000fe40000000a00 */
[----:B------:R-:W-:Y:S01]  /*7ea0*/  IMAD.U32 R0, RZ, RZ, UR11 ;  /* 0x0000000bff007e24 */ /* 0x000fe2000f8e00ff */
[----:B------:R-:W-:-:S04]  /*7eb0*/  UIMAD UR11, UR12, UR28, URZ ;  /* 0x0000001c0c0b72a4 */ /* 0x000fc8000f8e023f */
        /* <DEDUP_REMOVED lines=15> */
.L_x_890:
[----:B------:R-:W-:Y:S05]  /*7fb0*/  BSYNC B0 ;  /* 0x0000000000007941 */ /* 0x000fea0003800000 */
.L_x_889:
[----:B------:R-:W-:Y:S01]  /*7fc0*/  IADD3 R0, R237, 0x20, RZ ;  /* 0x00000020ed007810 */ /* 0x000fe20007ffe0ff */
[----:B------:R-:W-:Y:S03]  /*7fd0*/  BSSY B0, `(.L_x_891) ;  /* 0x000000e000007945 */ /* 0x000fe60003800000 */
[----:B------:R-:W-:-:S13]  /*7fe0*/  ISETP.GE.AND P3, PT, R0, UR6, PT ;  /* 0x0000000600007c0c */ /* 0x000fda000bf66270 */
        /* <DEDUP_REMOVED lines=12> */
.L_x_892:
[----:B------:R-:W-:Y:S05]  /*80b0*/  BSYNC B0 ;  /* 0x0000000000007941 */ /* 0x000fea0003800000 */
.L_x_891:
        /* <DEDUP_REMOVED lines=15> */
.L_x_894:
[----:B------:R-:W-:Y:S05]  /*81b0*/  BSYNC B0 ;  /* 0x0000000000007941 */ /* 0x000fea0003800000 */
.L_x_893:
[----:B------:R-:W-:Y:S01]  /*81c0*/  IADD3 R0, R237, 0x60, RZ ;  /* 0x00000060ed007810 */ /* 0x000fe20007ffe0ff */
[----:B------:R-:W-:Y:S03]  /*81d0*/  BSSY B0, `(.L_x_895) ;  /* 0x000000d000007945 */ /* 0x000fe60003800000 */
[----:B------:R-:W-:-:S13]  /*81e0*/  ISETP.GE.AND P1, PT, R0, UR6, PT ;  /* 0x0000000600007c0c */ /* 0x000fda000bf26270 */
        /* <DEDUP_REMOVED lines=11> */
.L_x_896:
[----:B------:R-:W-:Y:S05]  /*82a0*/  BSYNC B0 ;  /* 0x0000000000007941 */ /* 0x000fea0003800000 */
.L_x_895:
[----:B------:R-:W-:Y:S01]  /*82b0*/  ULDC.64 UR28, c[0x0][0x3a8] ;  /* 0x0000ea00001c7ab9 */ /* 0x000fe20000000a00 */
[----:B--2---:R-:W-:Y:S01]  /*82c0*/  IMAD.WIDE.U32 R4, R11, c[0x0][0x3a8], R244 ;  /* 0x0000ea000b047a25 */ /* 0x004fe200078e00f4 */
        /* <DEDUP_REMOVED lines=23> */
.L_x_898:
[----:B------:R-:W-:Y:S05]  /*8440*/  BSYNC B0 ;  /* 0x0000000000007941 */ /* 0x000fea0003800000 */
.L_x_897:
        /* <DEDUP_REMOVED lines=13> */
.L_x_900:
[----:B------:R-:W-:Y:S05]  /*8520*/  BSYNC B0 ;  /* 0x0000000000007941 */ /* 0x000fea0003800000 */
.L_x_899:
        /* <DEDUP_REMOVED lines=13> */
.L_x_902:
[----:B------:R-:W-:Y:S05]  /*8600*/  BSYNC B0 ;  /* 0x0000000000007941 */ /* 0x000fea0003800000 */
.L_x_901:
        /* <DEDUP_REMOVED lines=11> */
.L_x_886:
[----:B------:R-:W-:Y:S05]  /*86c0*/  BSYNC B1 ;  /* 0x0000000000017941 */ /* 0x000fea0003800000 */
.L_x_861:
        /* <DEDUP_REMOVED lines=11> */
.L_x_903:
[----:B------:R-:W-:Y:S05]  /*8780*/  EXIT ;  /* 0x000000000000794d */ /* 0x000fea0003800000 */
.L_x_905:
        /* <DEDUP_REMOVED lines=15> */
.L_x_2467:


//--------------------- .text._ZN5flash44flash_bwd_dq_dk_dv_loop_seqk_parallel_kernelI23Flash_bwd_kernel_traitsILi64ELi64ELi128ELi8ELi2ELi4ELi4ELb1ELb0EN7cutlass6half_tE19Flash_kernel_traitsILi64ELi64ELi128ELi8ES3_EELb1ELb0ELb0ELb0ELb0ELb0ELb0EEEvNS_16Flash_bwd_paramsE --------------------------
	.section	.text._ZN5flash44flash_bwd_dq_dk_dv_loop_seqk_parallel_kernelI23Flash_bwd_kernel_traitsILi64ELi64ELi128ELi8ELi2ELi4ELi4ELb1ELb0EN7cutlass6half_tE19Flash_kernel_traitsILi64ELi64ELi128ELi8ES3_EELb1ELb0ELb0ELb0ELb0ELb0ELb0EEEvNS_16Flash_bwd_paramsE,"ax",@progbits
	.sectioninfo	@"SHI_REGISTERS=255"
	.align	128
        .global         _ZN5flash44flash_bwd_dq_dk_dv_loop_seqk_parallel_kernelI23Flash_bwd_kernel_traitsILi64ELi64ELi128ELi8ELi2ELi4ELi4ELb1ELb0EN7cutlass6half_tE19Flash_kernel_traitsILi64ELi64ELi128ELi8ES3_EELb1ELb0ELb0ELb0ELb0ELb0ELb0EEEvNS_16Flash_bwd_paramsE
        .type           _ZN5flash44flash_bwd_dq_dk_dv_loop_seqk_parallel_kernelI23Flash_bwd_kernel_traitsILi64ELi64ELi128ELi8ELi2ELi4ELi4ELb1ELb0EN7cutlass6half_tE19Flash_kernel_traitsILi64ELi64ELi128ELi8ES3_EELb1ELb0ELb0ELb0ELb0ELb0ELb0EEEvNS_16Flash_bwd_paramsE,@function
        .size           _ZN5flash44flash_bwd_dq_dk_dv_loop_seqk_parallel_kernelI23Flash_bwd_kernel_traitsILi64ELi64ELi128ELi8ELi2ELi4ELi4ELb1ELb0EN7cutlass6half_tE19Flash_kernel_traitsILi64ELi64ELi128ELi8ES3_EELb1ELb0ELb0ELb0ELb0ELb0ELb0EEEvNS_16Flash_bwd_paramsE,(.L_x_2468 - _ZN5flash44flash_bwd_dq_dk_dv_loop_seqk_parallel_kernelI23Flash_bwd_kernel_traitsILi64ELi64ELi128ELi8ELi2ELi4ELi4ELb1ELb0EN7cutlass6half_tE19Flash_kernel_traitsILi64ELi64ELi128ELi8ES3_EELb1ELb0ELb0ELb0ELb0ELb0ELb0EEEvNS_16Flash_bwd_paramsE)
        .other          _ZN5flash44flash_bwd_dq_dk_dv_loop_seqk_parallel_kernelI23Flash_bwd_kernel_traitsILi64ELi64ELi128ELi8ELi2ELi4ELi4ELb1ELb0EN7cutlass6half_tE19Flash_kernel_traitsILi64ELi64ELi128ELi8ES3_EELb1ELb0ELb0ELb0ELb0ELb0ELb0EEEvNS_16Flash_bwd_paramsE,@"STO_CUDA_ENTRY STV_DEFAULT"
_ZN5flash44flash_bwd_dq_dk_dv_loop_seqk_parallel_kernelI23Flash_bwd_kernel_traitsILi64ELi64ELi128ELi8ELi2ELi4ELi4ELb1ELb0EN7cutlass6half_tE19Flash_kernel_traitsILi64ELi64ELi128ELi8ES3_EELb1ELb0ELb0ELb0ELb0ELb0ELb0EEEvNS_16Flash_bwd_paramsE:
.text._ZN5flash44flash_bwd_dq_dk_dv_loop_seqk_parallel_kernelI23Flash_bwd_kernel_traitsILi64ELi64ELi128ELi8ELi2ELi4ELi4ELb1ELb0EN7cutlass6half_tE19Flash_kernel_traitsILi64ELi64ELi128ELi8ES3_EELb1ELb0ELb0ELb0ELb0ELb0ELb0EEEvNS_16Flash_bwd_paramsE:
        /* <DEDUP_REMOVED lines=136> */
.L_x_974:
        /* <DEDUP_REMOVED lines=33> */
.L_x_906:
        /* <DEDUP_REMOVED lines=20> */
[C---:B------:R-:W-:Y:S01]  /*0bd0*/  IMAD R0, R30.reuse, c[0x0][0x194], RZ ;  /* 0x000065001e007a24 */ /* 0x040fe200078e02ff */
        /* <DEDUP_REMOVED lines=22> */
.L_x_908:
        /* <DEDUP_REMOVED lines=15> */
.L_x_909:
[----:B------:R-:W-:Y:S01]  /*0e30*/  IABS R3, c[0x0][0x1c8] ;  /* 0x0000720000037a13 */ /* 0x000fe20000000000 */
[----:B------:R-:W1:Y:S01]  /*0e40*/  LDC.U8 R2, c[0x0][0x328] ;  /* 0x0000ca00ff027b82 */ /* 0x000e620000000000 */
[----:B------:R-:W-:Y:S01]  /*0e50*/  IABS R22, R208 ;  /* 0x000000d000167213 */ /* 0x000fe20000000000 */
[----:B------:R-:W-:Y:S01]  /*0e60*/  @!P1 IMAD R24, R4, c[0x0][0x368], RZ ;  /* 0x0000da0004189a24 */ /* 0x000fe200078e02ff */
[----:B------:R-:W2:Y:S01]  /*0e70*/  I2F.RP R6, R3 ;  /* 0x0000000300067306 */ /* 0x000ea20000209400 */
[----:B------:R-:W-:Y:S01]  /*0e80*/  @P1 IMAD.WIDE.U32 R28, R30, c[0x0][0x370], RZ ;  /* 0x0000dc001e1c1a25 */ /* 0x000fe200078e00ff */
[----:B------:R-:W-:Y:S01]  /*0e90*/  LOP3.LUT R17, R208, c[0x0][0x1c8], RZ, 0x3c, !PT ;  /* 0x00007200d0117a12 */ /* 0x000fe200078e3cff */
[----:B------:R-:W-:Y:S02]  /*0ea0*/  ULDC UR12, c[0x0][0x22c] ;  /* 0x00008b00000c7ab9 */ /* 0x000fe40000000800 */
[----:B------:R-:W-:Y:S01]  /*0eb0*/  @P1 IMAD R25, R30, c[0x0][0x374], R29 ;  /* 0x0000dd001e191a24 */ /* 0x000fe200078e021d */
[----:B------:R-:W-:Y:S01]  /*0ec0*/  ISETP.GE.AND P3, PT, R17, RZ, PT ;  /* 0x000000ff1100720c */ /* 0x000fe20003f66270 */
[----:B------:R-:W-:Y:S01]  /*0ed0*/  ULDC UR5, c[0x0][0x1c0] ;  /* 0x0000700000057ab9 */ /* 0x000fe20000000800 */
[----:B------:R-:W3:Y:S01]  /*0ee0*/  S2R R17, SR_CTAID.X ;  /* 0x0000000000117919 */ /* 0x000ee20000002500 */
[----:B------:R-:W-:Y:S01]  /*0ef0*/  UIMAD.WIDE UR6, UR12, UR5, URZ ;  /* 0x000000050c0672a5 */ /* 0x000fe2000f8e023f */
[----:B--2---:R-:W2:Y:S01]  /*0f00*/  MUFU.RCP R20, R6 ;  /* 0x0000000600147308 */ /* 0x004ea20000001000 */
[----:B-1----:R-:W-:-:S02]  /*0f10*/  ISETP.NE.AND P2, PT, R2, RZ, PT ;  /* 0x000000ff0200720c */ /* 0x002fc40003f45270 */
[----:B------:R-:W-:-:S04]  /*0f20*/  SHF.L.U32 R2, R189, 0x7, RZ ;  /* 0x00000007bd027819 */ /* 0x000fc800000006ff */
[----:B------:R-:W-:Y:S02]  /*0f30*/  SEL R2, R2, RZ, P0 ;  /* 0x000000ff02027207 */ /* 0x000fe40000000000 */
[----:B--2---:R-:W-:Y:S01]  /*0f40*/  IADD3 R20, R20, 0xffffffe, RZ ;  /* 0x0ffffffe14147810 */ /* 0x004fe20007ffe0ff */
[----:B---3--:R-:W-:-:S03]  /*0f50*/  IMAD.WIDE.U32 R32, R17, c[0x0][0x3d8], RZ ;  /* 0x0000f60011207a25 */ /* 0x008fc600078e00ff */
[----:B------:R-:W1:Y:S01]  /*0f60*/  F2I.FTZ.U32.TRUNC.NTZ R21, R20 ;  /* 0x0000001400157305 */ /* 0x000e62000021f000 */
[----:B------:R-:W-:Y:S01]  /*0f70*/  IMAD R17, R17, c[0x0][0x3dc], R33 ;  /* 0x0000f70011117a24 */ /* 0x000fe200078e0221 */
[----:B-1----:R-:W-:Y:S01]  /*0f80*/  IADD3 R0, RZ, -R21, RZ ;  /* 0x80000015ff007210 */ /* 0x002fe20007ffe0ff */
[----:B------:R-:W-:-:S04]  /*0f90*/  IMAD.MOV.U32 R20, RZ, RZ, RZ ;  /* 0x000000ffff147224 */ /* 0x000fc800078e00ff */
[----:B------:R-:W-:Y:S01]  /*0fa0*/  IMAD R5, R0, R3, RZ ;  /* 0x0000000300057224 */ /* 0x000fe200078e02ff */
[----:B------:R-:W-:-:S03]  /*0fb0*/  MOV R0, c[0x0][0x224] ;  /* 0x0000890000007a02 */ /* 0x000fc60000000f00 */
[----:B------:R-:W-:Y:S01]  /*0fc0*/  IMAD.HI.U32 R5, R21, R5, R20 ;  /* 0x0000000515057227 */ /* 0x000fe200078e0014 */
[----:B------:R-:W-:-:S03]  /*0fd0*/  SHF.R.S32.HI R0, RZ, 0x1f, R0 ;  /* 0x0000001fff007819 */ /* 0x000fc60000011400 */
[----:B------:R-:W-:-:S04]  /*0fe0*/  @!P1 IMAD.WIDE.U32 R20, R189, c[0x0][0x368], RZ ;  /* 0x0000da00bd149a25 */ /* 0x000fc800078e00ff */
[----:B------:R-:W-:-:S04]  /*0ff0*/  IMAD.HI.U32 R6, R5, R22, RZ ;  /* 0x0000001605067227 */ /* 0x000fc800078e00ff */
[----:B------:R-:W-:Y:S02]  /*1000*/  IMAD.MOV R18, RZ, RZ, -R6 ;  /* 0x000000ffff127224 */ /* 0x000fe400078e0a06 */
[----:B------:R-:W-:Y:S02]  /*1010*/  @!P1 IMAD R5, R189, c[0x0][0x36c], R24 ;  /* 0x0000db00bd059a24 */ /* 0x000fe400078e0218 */
[----:B------:R-:W-:Y:S02]  /*1020*/  IMAD R18, R3, R18, R22 ;  /* 0x0000001203127224 */ /* 0x000fe400078e0216 */
[----:B------:R-:W-:Y:S01]  /*1030*/  IMAD.WIDE.U32 R22, R189, c[0x0][0x224], RZ ;  /* 0x00008900bd167a25 */ /* 0x000fe200078e00ff */
[----:B------:R-:W-:Y:S02]  /*1040*/  @!P1 IADD3 R25, R21, R5, RZ ;  /* 0x0000000515199210 */ /* 0x000fe40007ffe0ff */
[----:B------:R-:W-:Y:S01]  /*1050*/  ISETP.GT.U32.AND P4, PT, R3, R18, PT ;  /* 0x000000120300720c */ /* 0x000fe20003f84070 */
[----:B------:R-:W-:-:S02]  /*1060*/  IMAD R5, R0, R189, RZ ;  /* 0x000000bd00057224 */ /* 0x000fc400078e02ff */
[----:B------:R-:W1:Y:S01]  /*1070*/  LDC.U8 R0, c[0x0][0x3d0] ;  /* 0x0000f400ff007b82 */ /* 0x000e620000000000 */
[----:B------:R-:W-:Y:S02]  /*1080*/  @!P1 IMAD.MOV.U32 R28, RZ, RZ, R20 ;  /* 0x000000ffff1c9224 */ /* 0x000fe400078e0014 */
[----:B------:R-:W-:Y:S01]  /*1090*/  IMAD R5, R4, c[0x0][0x224], R5 ;  /* 0x0000890004057a24 */ /* 0x000fe200078e0205 */
[----:B------:R-:W-:Y:S01]  /*10a0*/  SHF.L.U64.HI R4, R189, 0x7, R4 ;  /* 0x00000007bd047819 */ /* 0x000fe20000010204 */
[----:B------:R-:W-:Y:S02]  /*10b0*/  IMAD R20, R22, UR7, RZ ;  /* 0x0000000716147c24 */ /* 0x000fe4000f8e02ff */
[----:B------:R-:W-:Y:S01]  /*10c0*/  IMAD.IADD R5, R23, 0x1, R5 ;  /* 0x0000000117057824 */ /* 0x000fe200078e0205 */
[----:B------:R-:W-:Y:S01]  /*10d0*/  SEL R4, R4, RZ, P0 ;  /* 0x000000ff04047207 */ /* 0x000fe20000000000 */
[----:B------:R-:W-:Y:S01]  /*10e0*/  @P2 IMAD R21, R189, c[0x0][0x214], RZ ;  /* 0x00008500bd152a24 */ /* 0x000fe200078e02ff */
[----:B------:R-:W-:Y:S01]  /*10f0*/  @!P4 IADD3 R18, R18, -R3, RZ ;  /* 0x800000031212c210 */ /* 0x000fe20007ffe0ff */
[----:B------:R-:W-:Y:S01]  /*1100*/  IMAD.WIDE.U32 R26, R22, UR6, RZ ;  /* 0x00000006161a7c25 */ /* 0x000fe2000f8e00ff */
[----:B------:R-:W-:-:S02]  /*1110*/  @!P4 IADD3 R6, R6, 0x1, RZ ;  /* 0x000000010606c810 */ /* 0x000fc40007ffe0ff */
[----:B------:R-:W-:Y:S01]  /*1120*/  ISETP.GE.U32.AND P5, PT, R18, R3, PT ;  /* 0x000000031200720c */ /* 0x000fe20003fa6070 */
[----:B------:R-:W-:Y:S01]  /*1130*/  IMAD R20, R5, UR6, R20 ;  /* 0x0000000605147c24 */ /* 0x000fe2000f8e0214 */
[----:B------:R-:W-:Y:S01]  /*1140*/  IADD3 R2, P0, R13, R2, RZ ;  /* 0x000000020d027210 */ /* 0x000fe20007f1e0ff */
[C---:B------:R-:W-:Y:S01]  /*1150*/  IMAD.WIDE.U32 R22, R30.reuse, UR6, RZ ;  /* 0x000000061e167c25 */ /* 0x040fe2000f8e00ff */
[----:B------:R-:W-:Y:S02]  /*1160*/  ISETP.NE.AND P4, PT, RZ, c[0x0][0x1c8], PT ;  /* 0x00007200ff007a0c */ /* 0x000fe40003f85270 */
[----:B------:R-:W-:Y:S01]  /*1170*/  @P2 SEL R21, R21, R30, !P1 ;  /* 0x0000001e15152207 */ /* 0x000fe20004800000 */
[----:B------:R-:W-:Y:S01]  /*1180*/  IMAD.X R4, R11, 0x1, R4, P0 ;  /* 0x000000010b047824 */ /* 0x000fe200000e0604 */
[----:B------:R-:W-:Y:S01]  /*1190*/  IADD3 R20, R27, R20, RZ ;  /* 0x000000141b147210 */ /* 0x000fe20007ffe0ff */
[----:B------:R-:W-:Y:S01]  /*11a0*/  IMAD R3, R30, UR7, RZ ;  /* 0x000000071e037c24 */ /* 0x000fe2000f8e02ff */
[----:B-1----:R-:W-:Y:S01]  /*11b0*/  ISETP.NE.AND P0, PT, R0, RZ, PT ;  /* 0x000000ff0000720c */ /* 0x002fe20003f05270 */
[----:B------:R-:W-:Y:S01]  /*11c0*/  IMAD R5, R2, UR7, RZ ;  /* 0x0000000702057c24 */ /* 0x000fe2000f8e02ff */
[----:B------:R-:W-:Y:S01]  /*11d0*/  SEL R22, R26, R22, !P1 ;  /* 0x000000161a167207 */ /* 0x000fe20004800000 */
[--C-:B------:R-:W-:Y:S01]  /*11e0*/  @!P2 IMAD R0, R189, c[0x0][0x1c0], R208.reuse ;  /* 0x00007000bd00aa24 */ /* 0x100fe200078e02d0 */
[----:B------:R-:W-:Y:S01]  /*11f0*/  @P5 IADD3 R6, R6, 0x1, RZ ;  /* 0x0000000106065810 */ /* 0x000fe20007ffe0ff */
[----:B------:R-:W-:Y:S01]  /*1200*/  @P1 IMAD.IADD R20, R23, 0x1, R3 ;  /* 0x0000000117141824 */ /* 0x000fe200078e0203 */
[----:B------:R-:W-:Y:S01]  /*1210*/  SEL R27, R32, RZ, P0 ;  /* 0x000000ff201b7207 */ /* 0x000fe20000000000 */
[----:B------:R-:W-:Y:S01]  /*1220*/  @P2 IMAD R26, R208, c[0x0][0x234], R21 ;  /* 0x00008d00d01a2a24 */ /* 0x000fe200078e0215 */
[----:B------:R-:W-:Y:S01]  /*1230*/  @!P3 IADD3 R6, -R6, RZ, RZ ;  /* 0x000000ff0606b210 */ /* 0x000fe20007ffe1ff */
[----:B------:R-:W-:Y:S01]  /*1240*/  IMAD R5, R4, UR6, R5 ;  /* 0x0000000604057c24 */ /* 0x000fe2000f8e0205 */
[----:B------:R-:W-:Y:S01]  /*1250*/  @!P4 LOP3.LUT R6, RZ, c[0x0][0x1c8], RZ, 0x33, !PT ;  /* 0x00007200ff06ca12 */ /* 0x000fe200078e33ff */
[----:B------:R-:W-:Y:S01]  /*1260*/  @!P2 IMAD R26, R0, c[0x0][0x214], RZ ;  /* 0x00008500001aaa24 */ /* 0x000fe200078e02ff */
[----:B------:R-:W-:Y:S01]  /*1270*/  SHF.R.S32.HI R4, RZ, 0x1f, R7 ;  /* 0x0000001fff047819 */ /* 0x000fe20000011407 */
[----:B------:R-:W-:Y:S01]  /*1280*/  IMAD.WIDE.U32 R2, R2, UR6, RZ ;  /* 0x0000000602027c25 */ /* 0x000fe2000f8e00ff */
[----:B------:R-:W-:-:S02]  /*1290*/  SHF.R.S32.HI R23, RZ, 0x1f, R208 ;  /* 0x0000001fff177819 */ /* 0x000fc400000114d0 */
[----:B------:R-:W-:Y:S01]  /*12a0*/  SEL R17, R17, RZ, P0 ;  /* 0x000000ff11117207 */ /* 0x000fe20000000000 */
[----:B------:R-:W-:Y:S01]  /*12b0*/  IMAD R0, R208, c[0x0][0x22c], RZ ;  /* 0x00008b00d0007a24 */ /* 0x000fe200078e02ff */
[----:B------:R-:W-:Y:S02]  /*12c0*/  IADD3 R18, R3, R5, RZ ;  /* 0x0000000503127210 */ /* 0x000fe40007ffe0ff */
[----:B------:R-:W-:Y:S02]  /*12d0*/  SHF.R.S32.HI R5, RZ, 0x1f, R6 ;  /* 0x0000001fff057819 */ /* 0x000fe40000011406 */
[----:B------:R-:W-:Y:S01]  /*12e0*/  SHF.R.S32.HI R21, RZ, 0x1f, R0 ;  /* 0x0000001fff157819 */ /* 0x000fe20000011400 */
[----:B------:R-:W-:Y:S05]  /*12f0*/  @!P2 BRA `(.L_x_910) ;  /* 0x000000700000a947 */ /* 0x000fea0003800000 */
[----:B------:R-:W-:Y:S01]  /*1300*/  @!P1 IMAD R30, R189, c[0x0][0x224], RZ ;  /* 0x00008900bd1e9a24 */ /* 0x000fe200078e02ff */
[----:B------:R-:W-:Y:S02]  /*1310*/  MOV R29, 0x80 ;  /* 0x00000080001d7802 */ /* 0x000fe40000000f00 */
[----:B------:R-:W-:-:S02]  /*1320*/  MOV R24, c[0x0][0x210] ;  /* 0x0000840000187a02 */ /* 0x000fc40000000f00 */
[----:B------:R-:W-:-:S03]  /*1330*/  LEA R31, R189, R30, 0x7 ;  /* 0x0000001ebd1f7211 */ /* 0x000fc600078e38ff */
[----:B------:R-:W-:-:S04]  /*1340*/  IMAD R24, R29, R24, c[0x0][0x234] ;  /* 0x00008d001d187624 */ /* 0x000fc800078e0218 */
[----:B------:R-:W-:Y:S01]  /*1350*/  IMAD R24, R24, R208, R31 ;  /* 0x000000d018187224 */ /* 0x000fe200078e021f */
[----:B------:R-:W-:Y:S05]  /*1360*/  BRA `(.L_x_911) ;  /* 0x0000002000007947 */ /* 0x000fea0003800000 */
.L_x_910:
[----:B------:R-:W-:-:S04]  /*1370*/  IMAD R24, R189, c[0x0][0x1c0], R208 ;  /* 0x00007000bd187a24 */ /* 0x000fc800078e02d0 */
[----:B------:R-:W-:Y:S02]  /*1380*/  IMAD R24, R24, c[0x0][0x224], RZ ;  /* 0x0000890018187a24 */ /* 0x000fe400078e02ff */
.L_x_911:
[----:B------:R-:W1:Y:S01]  /*1390*/  S2R R3, SR_TID.X ;  /* 0x0000000000037919 */ /* 0x000e620000002100 */
[----:B------:R-:W-:Y:S01]  /*13a0*/  UIMAD UR12, UR12, UR4, URZ ;  /* 0x000000040c0c72a4 */ /* 0x000fe2000f8e023f */
[----:B------:R-:W-:Y:S01]  /*13b0*/  IMAD R30, R11, c[0x0][0x370], RZ ;  /* 0x0000dc000b1e7a24 */ /* 0x000fe200078e02ff */
[----:B------:R-:W-:Y:S01]  /*13c0*/  SHF.R.S32.HI R191, RZ, 0x1f, R190 ;  /* 0x0000001fffbf7819 */ /* 0x000fe200000114be */
[C---:B------:R-:W-:Y:S01]  /*13d0*/  IMAD.IADD R24, R13.reuse, 0x1, R24 ;  /* 0x000000010d187824 */ /* 0x040fe200078e0218 */
[----:B------:R-:W-:Y:S01]  /*13e0*/  USHF.L.U32 UR6, UR12, 0x6, URZ ;  /* 0x000000060c067899 */ /* 0x000fe2000800063f */
[----:B------:R-:W-:Y:S01]  /*13f0*/  IMAD.IADD R26, R13, 0x1, R26 ;  /* 0x000000010d1a7824 */ /* 0x000fe200078e021a */
[----:B------:R-:W-:Y:S01]  /*1400*/  MOV R205, 0x4 ;  /* 0x0000000400cd7802 */ /* 0x000fe20000000f00 */
[----:B------:R-:W-:Y:S01]  /*1410*/  BSSY B1, `(.L_x_907) ;  /* 0x0000711000017945 */ /* 0x000fe20003800000 */
[----:B------:R-:W-:Y:S01]  /*1420*/  USHF.R.S32.HI UR5, URZ, 0x1f, UR6 ;  /* 0x0000001f3f057899 */ /* 0x000fe20008011406 */
[----:B------:R-:W-:-:S02]  /*1430*/  LEA.HI.SX32 R214, R9, 0xffffffff, 0x1a ;  /* 0xffffffff09d67811 */ /* 0x000fc400078fd2ff */
[----:B------:R-:W-:Y:S01]  /*1440*/  IADD3 R0, P4, P3, R2, UR6, R0 ;  /* 0x0000000602007c10 */ /* 0x000fe2000fb9e000 */
[-C--:B------:R-:W-:Y:S01]  /*1450*/  IMAD.WIDE R226, R26, R205.reuse, c[0x0][0x200] ;  /* 0x000080001ae27625 */ /* 0x080fe200078e02cd */
[----:B------:R-:W-:Y:S02]  /*1460*/  SHF.R.S32.HI R2, RZ, 0x1f, R188 ;  /* 0x0000001fff027819 */ /* 0x000fe400000114bc */
[----:B------:R-:W-:Y:S01]  /*1470*/  IADD3.X R18, R18, UR5, R21, P4, P3 ;  /* 0x0000000512127c10 */ /* 0x000fe2000a7e6415 */
[----:B------:R-:W-:Y:S01]  /*1480*/  IMAD.WIDE R204, R24, R205, c[0x0][0x3c8] ;  /* 0x0000f20018cc7625 */ /* 0x000fe200078e02cd */
[----:B------:R-:W-:Y:S02]  /*1490*/  IADD3 R22, P2, P1, R27, R0, R22 ;  /* 0x000000001b167210 */ /* 0x000fe4000795e016 */
[----:B------:R-:W-:Y:S02]  /*14a0*/  IADD3 R21, P4, R188, R13, RZ ;  /* 0x0000000dbc157210 */ /* 0x000fe40007f9e0ff */
[----:B------:R-:W-:Y:S01]  /*14b0*/  IADD3.X R20, R17, R18, R20, P2, P1 ;  /* 0x0000001211147210 */ /* 0x000fe200017e2414 */
[----:B------:R-:W-:Y:S01]  /*14c0*/  IMAD R17, R23, c[0x0][0x378], RZ ;  /* 0x0000de0017117a24 */ /* 0x000fe200078e02ff */
[----:B-1----:R-:W-:Y:S01]  /*14d0*/  SHF.R.S32.HI R0, RZ, 0x1f, R3 ;  /* 0x0000001fff007819 */ /* 0x002fe20000011403 */
[----:B------:R-:W-:Y:S01]  /*14e0*/  IMAD.X R18, R2, 0x1, R11, P4 ;  /* 0x0000000102127824 */ /* 0x000fe200020e060b */
[----:B------:R-:W-:Y:S01]  /*14f0*/  IADD3 R28, P3, R190, R28, RZ ;  /* 0x0000001cbe1c7210 */ /* 0x000fe20007f7e0ff */
[----:B------:R-:W-:Y:S01]  /*1500*/  IMAD R17, R208, c[0x0][0x37c], R17 ;  /* 0x0000df00d0117a24 */ /* 0x000fe200078e0211 */
[-C--:B------:R-:W-:Y:S01]  /*1510*/  LEA.HI R11, R0, R3.reuse, RZ, 0x5 ;  /* 0x00000003000b7211 */ /* 0x080fe200078f28ff */
[----:B------:R-:W-:Y:S01]  /*1520*/  IMAD R18, R18, c[0x0][0x190], RZ ;  /* 0x0000640012127a24 */ /* 0x000fe200078e02ff */
[----:B------:R-:W-:Y:S01]  /*1530*/  ISETP.GE.AND P4, PT, R19, 0x1, PT ;  /* 0x000000011300780c */ /* 0x000fe20003f86270 */
[----:B------:R-:W-:Y:S01]  /*1540*/  IMAD.X R29, R191, 0x1, R25, P3 ;  /* 0x00000001bf1d7824 */ /* 0x000fe200018e0619 */
[----:B------:R-:W-:Y:S01]  /*1550*/  LOP3.LUT R228, R11, 0xffffffe0, RZ, 0xc0, !PT ;  /* 0xffffffe00be47812 */ /* 0x000fe200078ec0ff */
[C---:B------:R-:W-:Y:S01]  /*1560*/  IMAD R25, R13.reuse, c[0x0][0x374], R30 ;  /* 0x0000dd000d197a24 */ /* 0x040fe200078e021e */
[----:B------:R-:W-:Y:S01]  /*1570*/  SHF.R.S32.HI R11, RZ, 0x5, R11 ;  /* 0x00000005ff0b7819 */ /* 0x000fe2000001140b */
[----:B------:R-:W-:Y:S01]  /*1580*/  IMAD.WIDE.U32 R28, R13, c[0x0][0x370], R28 ;  /* 0x0000dc000d1c7a25 */ /* 0x000fe200078e001c */
[----:B------:R-:W-:-:S03]  /*1590*/  IADD3 R228, -R228, R3, RZ ;  /* 0x00000003e4e47210 */ /* 0x000fc60007ffe1ff */
[----:B------:R-:W-:Y:S02]  /*15a0*/  IMAD.IADD R29, R29, 0x1, R25 ;  /* 0x000000011d1d7824 */ /* 0x000fe400078e0219 */
[----:B------:R-:W-:-:S04]  /*15b0*/  IMAD.WIDE.U32 R30, R21, c[0x0][0x190], R190 ;  /* 0x00006400151e7a25 */ /* 0x000fc800078e00be */
[----:B------:R-:W-:Y:S01]  /*15c0*/  IMAD R11, R11, UR12, R228 ;  /* 0x0000000c0b0b7c24 */ /* 0x000fe2000f8e02e4 */
[----:B------:R-:W-:Y:S01]  /*15d0*/  IADD3 R30, P2, R16, R30, RZ ;  /* 0x0000001e101e7210 */ /* 0x000fe20007f5e0ff */
[----:B------:R-:W-:Y:S02]  /*15e0*/  IMAD R18, R21, c[0x0][0x194], R18 ;  /* 0x0000650015127a24 */ /* 0x000fe400078e0212 */
[----:B------:R-:W-:Y:S01]  /*15f0*/  IMAD.WIDE.U32 R28, R208, c[0x0][0x378], R28 ;  /* 0x0000de00d01c7a25 */ /* 0x000fe200078e001c */
[----:B------:R-:W-:Y:S02]  /*1600*/  IADD3 R22, P1, R11, R22, RZ ;  /* 0x000000160b167210 */ /* 0x000fe40007f3e0ff */
[----:B------:R-:W-:Y:S01]  /*1610*/  IADD3.X R31, R15, R31, R18, P2, !PT ;  /* 0x0000001f0f1f7210 */ /* 0x000fe200017fe412 */
[----:B------:R-:W-:Y:S01]  /*1620*/  IMAD R23, R23, c[0x0][0x1a8], RZ ;  /* 0x00006a0017177a24 */ /* 0x000fe200078e02ff */
[----:B------:R-:W-:Y:S01]  /*1630*/  LEA.HI.X.SX32 R231, R11, R20, 0x1, P1 ;  /* 0x000000140be77211 */ /* 0x000fe200008f0eff */
[----:B------:R-:W-:Y:S01]  /*1640*/  IMAD R11, R2, c[0x0][0x370], RZ ;  /* 0x0000dc00020b7a24 */ /* 0x000fe200078e02ff */
[----:B------:R-:W-:Y:S01]  /*1650*/  IADD3 R29, R29, R17, RZ ;  /* 0x000000111d1d7210 */ /* 0x000fe20007ffe0ff */
[----:B------:R-:W-:Y:S01]  /*1660*/  IMAD R13, R208, c[0x0][0x1ac], R23 ;  /* 0x00006b00d00d7a24 */ /* 0x000fe200078e0217 */
[----:B------:R-:W-:Y:S01]  /*1670*/  LEA R230, P1, R22, c[0x0][0x350], 0x2 ;  /* 0x0000d40016e67a11 */ /* 0x000fe200078210ff */
[----:B------:R-:W-:-:S03]  /*1680*/  IMAD.WIDE.U32 R30, R208, c[0x0][0x1a8], R30 ;  /* 0x00006a00d01e7a25 */ /* 0x000fc600078e001e */
[----:B------:R-:W-:Y:S01]  /*1690*/  LEA.HI.X R231, R22, c[0x0][0x354], R231, 0x2, P1 ;  /* 0x0000d50016e77a11 */ /* 0x000fe200008f14e7 */
        /* <DEDUP_REMOVED lines=8> */
[----:B------:R-:W-:Y:S05]  /*1720*/  @!P4 BRA `(.L_x_912) ;  /* 0x000064000000c947 */ /* 0x000fea0003800000 */
[----:B------:R-:W-:Y:S01]  /*1730*/  @P0 BAR.SYNC.DEFER_BLOCKING 0x0 ;  /* 0x0000000000000b1d */ /* 0x000fe20000010000 */
[----:B------:R-:W-:Y:S01]  /*1740*/  IMAD R13, R195, -0x80, R216 ;  /* 0xffffff80c30d7824 */ /* 0x000fe200078e02d8 */
[----:B------:R-:W-:Y:S01]  /*1750*/  LEA.HI R15, R214, R214, RZ, 0x1 ;  /* 0x000000d6d60f7211 */ /* 0x000fe200078f08ff */
[----:B------:R-:W-:Y:S01]  /*1760*/  IMAD.SHL.U32 R9, R193, 0x2, RZ ;  /* 0x00000002c1097824 */ /* 0x000fe200078e00ff */
[----:B------:R-:W-:Y:S01]  /*1770*/  MOV R203, R205 ;  /* 0x000000cd00cb7202 */ /* 0x000fe20000000f00 */
[----:B------:R-:W-:Y:S01]  /*1780*/  IMAD.WIDE.U32 R20, R7, c[0x0][0x1a0], R190 ;  /* 0x0000680007147a25 */ /* 0x000fe200078e00be */
[----:B------:R-:W-:Y:S01]  /*1790*/  ISETP.GE.AND P2, PT, R188, R13, PT ;  /* 0x0000000dbc00720c */ /* 0x000fe20003f46270 */
[----:B------:R-:W-:Y:S01]  /*17a0*/  BSSY B0, `(.L_x_913) ;  /* 0x000001d000007945 */ /* 0x000fe20003800000 */
[----:B------:R-:W-:Y:S01]  /*17b0*/  LOP3.LUT R15, R15, 0xfffffffe, RZ, 0xc0, !PT ;  /* 0xfffffffe0f0f7812 */ /* 0x000fe200078ec0ff */
[----:B------:R-:W-:Y:S01]  /*17c0*/  IMAD R16, R4, c[0x0][0x1a0], RZ ;  /* 0x0000680004107a24 */ /* 0x000fe200078e02ff */
[----:B------:R-:W-:-:S02]  /*17d0*/  IADD3 R20, P0, R14, R20, RZ ;  /* 0x000000140e147210 */ /* 0x000fc40007f1e0ff */
[----:B------:R-:W-:Y:S01]  /*17e0*/  P2R R11, PR, RZ, 0x4 ;  /* 0x00000004ff0b7803 */ /* 0x000fe20000000000 */
[----:B------:R-:W-:-:S05]  /*17f0*/  IMAD R17, R7, c[0x0][0x1a4], R16 ;  /* 0x0000690007117a24 */ /* 0x000fca00078e0210 */
[----:B------:R-:W-:Y:S01]  /*1800*/  IADD3.X R21, R12, R21, R17, P0, !PT ;  /* 0x000000150c157210 */ /* 0x000fe200007fe411 */
[----:B------:R-:W-:Y:S02]  /*1810*/  IMAD.IADD R12, R214, 0x1, -R15 ;  /* 0x00000001d60c7824 */ /* 0x000fe400078e0a0f */
[----:B------:R-:W-:Y:S02]  /*1820*/  IMAD R15, R5, c[0x0][0x1b8], RZ ;  /* 0x00006e00050f7a24 */ /* 0x000fe400078e02ff */
[----:B------:R-:W-:Y:S01]  /*1830*/  IMAD.WIDE.U32 R20, R6, c[0x0][0x1b8], R20 ;  /* 0x00006e0006147a25 */ /* 0x000fe200078e0014 */
[----:B------:R1:W-:Y:S01]  /*1840*/  @P2 STS.128 [R9+0xa000], RZ ;  /* 0x00a000ff09002388 */ /* 0x0003e20000000c00 */
[----:B------:R-:W-:Y:S02]  /*1850*/  ISETP.NE.AND P1, PT, R12, 0x1, PT ;  /* 0x000000010c00780c */ /* 0x000fe40003f25270 */
[----:B------:R-:W-:-:S05]  /*1860*/  IMAD R15, R6, c[0x0][0x1bc], R15 ;  /* 0x00006f00060f7a24 */ /* 0x000fca00078e020f */
        /* <DEDUP_REMOVED lines=16> */
.L_x_914:
[----:B------:R-:W-:Y:S05]  /*1970*/  BSYNC B0 ;  /* 0x0000000000007941 */ /* 0x000fea0003800000 */
.L_x_913:
        /* <DEDUP_REMOVED lines=22> */
.L_x_916:
[----:B------:R-:W-:Y:S05]  /*1ae0*/  BSYNC B0 ;  /* 0x0000000000007941 */ /* 0x000fea0003800000 */
.L_x_915:
        /* <DEDUP_REMOVED lines=22> */
.L_x_918:
[----:B------:R-:W-:Y:S05]  /*1c50*/  BSYNC B0 ;  /* 0x0000000000007941 */ /* 0x000fea0003800000 */
.L_x_917:
        /* <DEDUP_REMOVED lines=22> */
.L_x_920:
[----:B------:R-:W-:Y:S05]  /*1dc0*/  BSYNC B0 ;  /* 0x0000000000007941 */ /* 0x000fea0003800000 */
.L_x_919:
        /* <DEDUP_REMOVED lines=13> */
.L_x_922:
[----:B------:R-:W-:Y:S05]  /*1ea0*/  BSYNC B0 ;  /* 0x0000000000007941 */ /* 0x000fea0003800000 */
.L_x_921:
        /* <DEDUP_REMOVED lines=15> */
.L_x_924:
[----:B------:R-:W-:Y:S05]  /*1fa0*/  BSYNC B0 ;  /* 0x0000000000007941 */ /* 0x000fea0003800000 */
.L_x_923:
[----:B-1----:R-:W-:Y:S01]  /*1fb0*/  IADD3 R12, R193, 0x1000, RZ ;  /* 0x00001000c10c7810 */ /* 0x002fe20007ffe0ff */
        /* <DEDUP_REMOVED lines=18> */
.L_x_926:
[----:B------:R-:W-:Y:S05]  /*20e0*/  BSYNC B0 ;  /* 0x0000000000007941 */ /* 0x000fea0003800000 */
.L_x_925:
        /* <DEDUP_REMOVED lines=20> */
.L_x_928:
[----:B------:R-:W-:Y:S05]  /*2230*/  BSYNC B0 ;  /* 0x0000000000007941 */ /* 0x000fea0003800000 */
.L_x_927:
[C---:B-1----:R-:W-:Y:S01]  /*2240*/  IADD3 R12, R192.reuse, 0x8, RZ ;  /* 0x00000008c00c7810 */ /* 0x042fe20007ffe0ff */
[----:B------:R-:W-:Y:S01]  /*2250*/  IMAD.WIDE R14, R192, 0x4, R226 ;  /* 0x00000004c00e7825 */ /* 0x000fe200078e02e2 */
[----:B------:R-:W-:Y:S02]  /*2260*/  MOV R212, 0x7f800000 ;  /* 0x7f80000000d47802 */ /* 0x000fe40000000f00 */
[-C--:B------:R-:W-:Y:S01]  /*2270*/  ISETP.GE.AND P2, PT, R12, R19.reuse, PT ;  /* 0x000000130c00720c */ /* 0x080fe20003f46270 */
[----:B------:R-:W-:Y:S01]  /*2280*/  IMAD.MOV.U32 R211, RZ, RZ, 0x7f800000 ;  /* 0x7f800000ffd37424 */ /* 0x000fe200078e00ff */
[C---:B------:R-:W-:Y:S02]  /*2290*/  IADD3 R12, R192.reuse, 0x20, RZ ;  /* 0x00000020c00c7810 */ /* 0x040fe40007ffe0ff */
[----:B------:R-:W-:Y:S02]  /*22a0*/  MOV R209, 0x7f800000 ;  /* 0x7f80000000d17802 */ /* 0x000fe40000000f00 */
[----:B------:R-:W-:-:S02]  /*22b0*/  ISETP.GE.AND P0, PT, R192, R19, PT ;  /* 0x00000013c000720c */ /* 0x000fc40003f06270 */
[----:B------:R-:W-:Y:S02]  /*22c0*/  ISETP.NE.AND P3, PT, R11, RZ, PT ;  /* 0x000000ff0b00720c */ /* 0x000fe40003f65270 */
[----:B------:R-:W-:-:S03]  /*22d0*/  IADD3 R11, R192, 0x28, RZ ;  /* 0x00000028c00b7810 */ /* 0x000fc60007ffe0ff */
[----:B------:R1:W5:Y:S01]  /*22e0*/  @!P2 LDG.E R212, [R14.64+0x20] ;  /* 0x000020180ed4a981 */ /* 0x000362000c1e1900 */
[----:B------:R-:W-:-:S05]  /*22f0*/  ISETP.GE.AND P2, PT, R12, R19, PT ;  /* 0x000000130c00720c */ /* 0x000fca0003f46270 */
[----:B------:R1:W5:Y:S01]  /*2300*/  @!P0 LDG.E R211, [R14.64] ;  /* 0x000000180ed38981 */ /* 0x000362000c1e1900 */
[----:B------:R-:W-:-:S07]  /*2310*/  ISETP.GE.AND P0, PT, R11, R19, PT ;  /* 0x000000130b00720c */ /* 0x000fce0003f06270 */
[----:B------:R1:W5:Y:S01]  /*2320*/  @!P2 LDG.E R209, [R14.64+0x80] ;  /* 0x000080180ed1a981 */ /* 0x000362000c1e1900 */
[----:B------:R-:W-:-:S03]  /*2330*/  IMAD.MOV.U32 R210, RZ, RZ, 0x7f800000 ;  /* 0x7f800000ffd27424 */ /* 0x000fc600078e00ff */
[----:B------:R1:W-:Y:S01]  /*2340*/  @P3 STS.128 [R9+0x6000], RZ ;  /* 0x006000ff09003388 */ /* 0x0003e20000000c00 */
[----:B------:R-:W-:-:S04]  /*2350*/  IMAD.WIDE.U32 R12, R7, c[0x0][0x198], R190 ;  /* 0x00006600070c7a25 */ /* 0x000fc800078e00be */
[----:B---3--:R-:W-:-:S04]  /*2360*/  @!P0 IMAD.WIDE R16, R11, 0x4, R226 ;  /* 0x000000040b108825 */ /* 0x008fc800078e02e2 */
[----:B------:R-:W-:Y:S01]  /*2370*/  IMAD R4, R4, c[0x0][0x198], RZ ;  /* 0x0000660004047a24 */ /* 0x000fe200078e02ff */
[----:B------:R1:W5:Y:S01]  /*2380*/  @!P0 LDG.E R210, [R16.64] ;  /* 0x0000001810d28981 */ /* 0x000362000c1e1900 */
[----:B------:R-:W-:Y:S02]  /*2390*/  IADD3 R12, P0, R10, R12, RZ ;  /* 0x0000000c0a0c7210 */ /* 0x000fe40007f1e0ff */
[----:B------:R-:W-:-:S05]  /*23a0*/  IMAD R11, R7, c[0x0][0x19c], R4 ;  /* 0x00006700070b7a24 */ /* 0x000fca00078e0204 */
        /* <DEDUP_REMOVED lines=12> */
[----:B-1----:R-:W-:-:S04]  /*2470*/  IMAD.WIDE.U32 R14, R188, c[0x0][0x198], R10 ;  /* 0x00006600bc0e7a25 */ /* 0x002fc800078e000a */
        /* <DEDUP_REMOVED lines=8> */
.L_x_930:
[----:B------:R-:W-:Y:S05]  /*2500*/  BSYNC B0 ;  /* 0x0000000000007941 */ /* 0x000fea0003800000 */
.L_x_929:
        /* <DEDUP_REMOVED lines=19> */
.L_x_932:
[----:B------:R-:W-:Y:S05]  /*2640*/  BSYNC B0 ;  /* 0x0000000000007941 */ /* 0x000fea0003800000 */
.L_x_931:
        /* <DEDUP_REMOVED lines=19> */
.L_x_934:
[----:B------:R-:W-:Y:S05]  /*2780*/  BSYNC B0 ;  /* 0x0000000000007941 */ /* 0x000fea0003800000 */
.L_x_933:
        /* <DEDUP_REMOVED lines=19> */
.L_x_936:
[----:B------:R-:W-:Y:S05]  /*28c0*/  BSYNC B0 ;  /* 0x0000000000007941 */ /* 0x000fea0003800000 */
.L_x_935:
[----:B------:R-:W0:Y:S01]  /*28d0*/  LDGDEPBAR ;  /* 0x00000000000079af */ /* 0x000e220000000000 */
[----:B------:R-:W-:Y:S02]  /*28e0*/  IMAD.MOV.U32 R8, RZ, RZ, c[0x0][0x308] ;  /* 0x0000c200ff087624 */ /* 0x000fe400078e00ff */
[----:B-1234-:R-:W-:Y:S01]  /*28f0*/  IMAD.MOV.U32 R9, RZ, RZ, c[0x0][0x30c] ;  /* 0x0000c300ff097624 */ /* 0x01efe200078e00ff */
[----:B------:R-:W-:-:S04]  /*2900*/  DEPBAR.LE SB0, 0x1 ;  /* 0x000080400000791a */ /* 0x000fc80000000000 */
[----:B------:R-:W-:Y:S06]  /*2910*/  BAR.SYNC.DEFER_BLOCKING 0x0 ;  /* 0x0000000000007b1d */ /* 0x000fec0000010000 */
[----:B------:R-:W2:Y:S04]  /*2920*/  LDG.E.64 R206, [R8.64+0x8] ;  /* 0x0000081808ce7981 */ /* 0x000ea8000c1e1b00 */
[----:B------:R-:W3:Y:S01]  /*2930*/  LDG.E.64 R4, [R8.64] ;  /* 0x0000001808047981 */ /* 0x000ee2000c1e1b00 */
[----:B------:R-:W-:Y:S01]  /*2940*/  LEA.HI R0, R0, R3, RZ, 0x4 ;  /* 0x0000000300007211 */ /* 0x000fe200078f20ff */
[----:B------:R-:W-:Y:S01]  /*2950*/  IMAD R2, R189, c[0x0][0x1c0], R208 ;  /* 0x00007000bd027a24 */ /* 0x000fe200078e02d0 */
[----:B------:R-:W-:Y:S01]  /*2960*/  IADD3 R7, R7, 0x80, RZ ;  /* 0x0000008007077810 */ /* 0x000fe20007ffe0ff */
[----:B------:R1:W4:Y:S01]  /*2970*/  LDSM.16.M88.4 R140, [R179+0xa000] ;  /* 0x00a00000b38c783b */ /* 0x0003220000000200 */
[----:B------:R-:W-:Y:S01]  /*2980*/  LOP3.LUT R0, R0, 0xfffffff0, RZ, 0xc0, !PT ;  /* 0xfffffff000007812 */ /* 0x000fe200078ec0ff */
[----:B------:R-:W-:Y:S01]  /*2990*/  USHF.L.U32 UR17, UR12, 0x4, URZ ;  /* 0x000000040c117899 */ /* 0x000fe2000800063f */
[----:B------:R-:W-:Y:S01]  /*29a0*/  ISETP.GE.AND P2, PT, R7, R216, PT ;  /* 0x000000d80700720c */ /* 0x000fe20003f46270 */
[----:B------:R-:W-:Y:S01]  /*29b0*/  IMAD.SHL.U32 R7, R2, 0x20, RZ ;  /* 0x0000002002077824 */ /* 0x000fe200078e00ff */
[----:B------:R1:W1:Y:S01]  /*29c0*/  LDSM.16.M88.4 R144, [R179+0xa800] ;  /* 0x00a80000b390783b */ /* 0x0002620000000200 */
[----:B------:R-:W-:Y:S01]  /*29d0*/  IMAD.IADD R3, R3, 0x1, -R0 ;  /* 0x0000000103037824 */ /* 0x000fe200078e0a00 */
[----:B------:R-:W-:Y:S01]  /*29e0*/  USHF.L.U32 UR18, UR12, 0x3, URZ ;  /* 0x000000030c127899 */ /* 0x000fe2000800063f */
[----:B------:R-:W-:Y:S01]  /*29f0*/  IMAD.MOV.U32 R175, RZ, RZ, 0x20 ;  /* 0x00000020ffaf7424 */ /* 0x000fe200078e00ff */
[----:B------:R1:W1:Y:S01]  /*2a00*/  LDSM.16.M88.4 R148, [R174+0xa000] ;  /* 0x00a00000ae94783b */ /* 0x0002620000000200 */
[----:B------:R-:W-:Y:S01]  /*2a10*/  UIADD3 UR11, UR17, 0x20, URZ ;  /* 0x00000020110b7890 */ /* 0x000fe2000fffe03f */
[----:B------:R-:W-:Y:S01]  /*2a20*/  SHF.R.S32.HI R0, RZ, 0x1f, R3 ;  /* 0x0000001fff007819 */ /* 0x000fe20000011403 */
[----:B------:R-:W-:Y:S01]  /*2a30*/  IMAD.SHL.U32 R220, R186, 0x20, RZ ;  /* 0x00000020badc7824 */ /* 0x000fe200078e00ff */
[----:B------:R1:W1:Y:S01]  /*2a40*/  LDSM.16.M88.4 R152, [R174+0xa800] ;  /* 0x00a80000ae98783b */ /* 0x0002620000000200 */
[----:B------:R-:W-:Y:S01]  /*2a50*/  UIADD3 UR10, UR18, UR11, URZ ;  /* 0x0000000b120a7290 */ /* 0x000fe2000fffe03f */
[----:B------:R-:W-:Y:S01]  /*2a60*/  LEA.HI R0, R0, R3, RZ, 0x3 ;  /* 0x0000000300007211 */ /* 0x000fe200078f18ff */
[----:B------:R-:W-:Y:S01]  /*2a70*/  IMAD.MOV.U32 R183, RZ, RZ, 0x40 ;  /* 0x00000040ffb77424 */ /* 0x000fe200078e00ff */
[----:B------:R1:W1:Y:S01]  /*2a80*/  LDSM.16.M88.4 R156, [R173+0xa000] ;  /* 0x00a00000ad9c783b */ /* 0x0002620000000200 */
[----:B------:R-:W-:Y:S01]  /*2a90*/  IADD3 R176, R181, 0x1000, RZ ;  /* 0x00001000b5b07810 */ /* 0x000fe20007ffe0ff */
[----:B------:R-:W-:Y:S01]  /*2aa0*/  UIADD3 UR9, UR18, UR10, URZ ;  /* 0x0000000a12097290 */ /* 0x000fe2000fffe03f */
[----:B------:R-:W-:Y:S01]  /*2ab0*/  LOP3.LUT R0, R0, 0xfffffff8, RZ, 0xc0, !PT ;  /* 0xfffffff800007812 */ /* 0x000fe200078ec0ff */
[----:B------:R1:W1:Y:S01]  /*2ac0*/  LDSM.16.M88.4 R160, [R173+0xa800] ;  /* 0x00a80000ada0783b */ /* 0x0002620000000200 */
[----:B------:R-:W-:Y:S01]  /*2ad0*/  SEL R176, R176, R181, !P1 ;  /* 0x000000b5b0b07207 */ /* 0x000fe20004800000 */
[----:B------:R-:W-:Y:S01]  /*2ae0*/  UIADD3 UR8, UR18, UR9, URZ ;  /* 0x0000000912087290 */ /* 0x000fe2000fffe03f */
[----:B------:R-:W-:Y:S01]  /*2af0*/  CS2R R94, SRZ ;  /* 0x00000000005e7805 */ /* 0x000fe2000001ff00 */
[----:B------:R-:W-:Y:S01]  /*2b00*/  IMAD.IADD R0, R3, 0x1, -R0 ;  /* 0x0000000103007824 */ /* 0x000fe200078e0a00 */
[----:B------:R-:W-:Y:S01]  /*2b10*/  SHF.R.S32.HI R3, RZ, 0x1f, R228 ;  /* 0x0000001fff037819 */ /* 0x000fe200000114e4 */
[----:B------:R1:W1:Y:S01]  /*2b20*/  LDSM.16.M88.4 R164, [R172+0xa000] ;  /* 0x00a00000aca4783b */ /* 0x0002620000000200 */
[----:B------:R-:W-:Y:S01]  /*2b30*/  UIADD3 UR7, UR18, UR8, URZ ;  /* 0x0000000812077290 */ /* 0x000fe2000fffe03f */
[----:B------:R-:W-:Y:S01]  /*2b40*/  CS2R R92, SRZ ;  /* 0x00000000005c7805 */ /* 0x000fe2000001ff00 */
[C---:B------:R-:W-:Y:S01]  /*2b50*/  LOP3.LUT P0, RZ, R0.reuse, 0x2, RZ, 0xc0, !PT ;  /* 0x0000000200ff7812 */ /* 0x040fe2000780c0ff */
[----:B------:R1:W1:Y:S01]  /*2b60*/  LDSM.16.M88.4 R168, [R172+0xa800] ;  /* 0x00a80000aca8783b */ /* 0x0002620000000200 */
[----:B------:R-:W-:Y:S01]  /*2b70*/  LOP3.LUT P3, RZ, R0, 0x4, RZ, 0xc0, !PT ;  /* 0x0000000400ff7812 */ /* 0x000fe2000786c0ff */
[----:B------:R-:W-:Y:S01]  /*2b80*/  IMAD.SHL.U32 R0, R182, 0x2, RZ ;  /* 0x00000002b6007824 */ /* 0x000fe200078e00ff */
        /* <DEDUP_REMOVED lines=34> */
[----:B------:R-:W-:Y:S01]  /*2db0*/  UIADD3 UR5, -UR6, URZ, URZ ;  /* 0x0000003f06057290 */ /* 0x000fe2000fffe13f */
[----:B------:R-:W-:Y:S01]  /*2dc0*/  IMAD.IADD R2, R180, 0x1, R175 ;  /* 0x00000001b4027824 */ /* 0x000fe200078e02af */
[----:B------:R-:W-:-:S02]  /*2dd0*/  UIMAD UR16, UR12, 0x18, URZ ;  /* 0x000000180c1078a4 */ /* 0x000fc4000f8e023f */
[----:B------:R-:W-:Y:S02]  /*2de0*/  USHF.L.U32 UR15, UR12, 0x5, URZ ;  /* 0x000000050c0f7899 */ /* 0x000fe4000800063f */
[----:B------:R-:W-:Y:S02]  /*2df0*/  UIMAD UR14, UR12, 0x28, URZ ;  /* 0x000000280c0e78a4 */ /* 0x000fe4000f8e023f */
[----:B------:R-:W-:Y:S02]  /*2e00*/  UIMAD UR13, UR12, 0x30, URZ ;  /* 0x000000300c0d78a4 */ /* 0x000fe4000f8e023f */
[----:B------:R-:W-:Y:S02]  /*2e10*/  UIMAD UR12, UR12, 0x38, URZ ;  /* 0x000000380c0c78a4 */ /* 0x000fe4000f8e023f */
[----:B------:R-:W-:Y:S01]  /*2e20*/  UIADD3 UR6, UR18, UR7, URZ ;  /* 0x0000000712067290 */ /* 0x000fe2000fffe03f */
[----:B--2---:R-:W-:Y:S02]  /*2e30*/  IADD3 R228, P5, P4, R7, R206, R228 ;  /* 0x000000ce07e47210 */ /* 0x004fe40007cbe0e4 */
[----:B------:R-:W-:Y:S01]  /*2e40*/  SHF.R.S32.HI R206, RZ, 0x1f, R7 ;  /* 0x0000001fffce7819 */ /* 0x000fe20000011407 */
[----:B---3--:R2:W3:Y:S02]  /*2e50*/  R2UR UR22, R5 ;  /* 0x00000000051673c2 */ /* 0x0084e400000e0000 */
[----:B------:R-:W-:Y:S01]  /*2e60*/  IMAD.WIDE.U32 R228, R228, -0x2daee0ad, RZ ;  /* 0xd2511f53e4e47825 */ /* 0x000fe200078e00ff */
[----:B------:R-:W-:-:S02]  /*2e70*/  IADD3.X R206, R206, R207, R3, P5, P4 ;  /* 0x000000cfcece7210 */ /* 0x000fc40002fe8403 */
[----:B------:R-:W-:Y:S01]  /*2e80*/  IADD3 R3, R182, 0x1000, RZ ;  /* 0x00001000b6037810 */ /* 0x000fe20007ffe0ff */
[----:B------:R-:W-:-:S03]  /*2e90*/  IMAD.MOV.U32 R207, RZ, RZ, R213 ;  /* 0x000000ffffcf7224 */ /* 0x000fc600078e00d5 */
[----:B------:R-:W-:Y:S01]  /*2ea0*/  SEL R178, R3, R182, !P1 ;  /* 0x000000b603b27207 */ /* 0x000fe20004800000 */
[----:B------:R2:W1:Y:S01]  /*2eb0*/  R2UR UR23, R4 ;  /* 0x00000000041773c2 */ /* 0x00046200000e0000 */
[----:B------:R-:W1:Y:S03]  /*2ec0*/  @P2 S2R R3, SR_TID.X ;  /* 0x0000000000032919 */ /* 0x000e660000002100 */
[----:B------:R-:W-:Y:S02]  /*2ed0*/  IMAD.SHL.U32 R178, R178, 0x2, RZ ;  /* 0x00000002b2b27824 */ /* 0x000fe400078e00ff */
[----:B-1----:R-:W-:-:S05]  /*2ee0*/  @P2 IMAD.SHL.U32 R3, R3, 0x2, RZ ;  /* 0x0000000203032824 */ /* 0x002fca00078e00ff */
[----:B------:R-:W-:Y:S01]  /*2ef0*/  @P2 LOP3.LUT R220, R220, 0x6, R3, 0xf8, !PT ;  /* 0x00000006dcdc2812 */ /* 0x000fe200078ef803 */
[----:B--234-:R-:W-:Y:S02]  /*2f00*/  IMAD.IADD R3, R0, 0x1, R175 ;  /* 0x0000000100037824 */ /* 0x01cfe400078e02af */
.L_x_939:
[----:B------:R-:W0:Y:S01]  /*2f10*/  LDGDEPBAR ;  /* 0x00000000000079af */ /* 0x000e220000000000 */
[----:B------:R-:W-:Y:S01]  /*2f20*/  IMAD.IADD R184, R178, 0x1, R175 ;  /* 0x00000001b2b87824 */ /* 0x000fe200078e02af */
[----:B-----5:R-:W-:Y:S01]  /*2f30*/  FSETP.NEU.FTZ.AND P6, PT, R212, -INF , PT ;  /* 0xff800000d400780b */ /* 0x020fe20003fdd000 */
[--C-:B------:R-:W-:Y:S01]  /*2f40*/  IMAD.IADD R185, R178, 0x1, R183.reuse ;  /* 0x00000001b2b97824 */ /* 0x100fe200078e02b7 */
[----:B------:R-:W-:Y:S01]  /*2f50*/  FSETP.NEU.FTZ.AND P1, PT, R211, -INF , PT ;  /* 0xff800000d300780b */ /* 0x000fe20003f3d000 */
[----:B------:R-:W-:Y:S01]  /*2f60*/  IMAD.IADD R183, R184, 0x1, R183 ;  /* 0x00000001b8b77824 */ /* 0x000fe200078e02b7 */
[----:B------:R-:W-:Y:S01]  /*2f70*/  LOP3.LUT R236, R206, UR23, RZ, 0x3c, !PT ;  /* 0x00000017ceec7c12 */ /* 0x000fe2000f8e3cff */
        /* <DEDUP_REMOVED lines=68> */
[-C--:B------:R-:W-:Y:S03]  /*33c0*/  HMMA.16816.F32 R4, R132, R136.reuse, R4 ;  /* 0x000000888404723c */ /* 0x080fe60000001804 */
[----:B------:R-:W-:Y:S01]  /*33d0*/  LOP3.LUT R238, R243, UR21, R238, 0x96, !PT ;  /* 0x00000015f3ee7c12 */ /* 0x000fe2000f8e96ee */
[----:B------:R-:W-:Y:S01]  /*33e0*/  IMAD.WIDE.U32 R246, R236, -0x2daee0ad, RZ ;  /* 0xd2511f53ecf67825 */ /* 0x000fe200078e00ff */
[----:B------:R-:W-:Y:S01]  /*33f0*/  LOP3.LUT R239, R249, UR19, R250, 0x96, !PT ;  /* 0x00000013f9ef7c12 */ /* 0x000fe2000f8e96fa */
[----:B------:R-:W-:Y:S02]  /*3400*/  UIADD3 UR21, UR23, -0x255992d5, URZ ;  /* 0xdaa66d2b17157890 */ /* 0x000fe4000fffe03f */
[C---:B---3--:R-:W-:Y:S08]  /*3410*/  HMMA.16816.F32 R8, R100.reuse, R136, R8 ;  /* 0x000000886408723c */ /* 0x048ff00000001808 */
        /* <DEDUP_REMOVED lines=9> */
[-C--:B----4-:R-:W-:Y:S01]  /*34b0*/  HMMA.16816.F32 R4, R108, R112.reuse, R4 ;  /* 0x000000706c04723c */ /* 0x090fe20000001804 */
        /* <DEDUP_REMOVED lines=491> */
[----:B------:R-:W-:Y:S03]  /*5370*/  IMAD.U32 R5, R7, -0x40, RZ ;  /* 0xffffffc007057824 */ /* 0x000fe600078e00ff */
[----:B------:R-:W-:Y:S02]  /*5380*/  SEL R4, R4, 0x2000, !P4 ;  /* 0x0000200004047807 */ /* 0x000fe40006000000 */
[----:B------:R-:W-:Y:S03]  /*5390*/  LEA R224, P0, R5, R224, 0x1 ;  /* 0x000000e005e07211 */ /* 0x000fe600078008ff */
[--C-:B------:R-:W-:Y:S01]  /*53a0*/  IMAD.IADD R213, R213, 0x1, R4.reuse ;  /* 0x00000001d5d57824 */ /* 0x100fe200078e0204 */
[----:B------:R-:W-:Y:S01]  /*53b0*/  LEA.HI.X.SX32 R225, R5, R225, 0x1, P0 ;  /* 0x000000e105e17211 */ /* 0x000fe200000f0eff */
[--C-:B------:R-:W-:Y:S01]  /*53c0*/  IMAD.IADD R207, R207, 0x1, R4.reuse ;  /* 0x00000001cfcf7824 */ /* 0x100fe200078e0204 */
[C---:B------:R-:W-:Y:S01]  /*53d0*/  @!P1 LEA R6, P0, R7.reuse, R224, 0x6 ;  /* 0x000000e007069211 */ /* 0x040fe200078030ff */
[----:B------:R-:W-:Y:S01]  /*53e0*/  @!P1 IMAD.MOV.U32 R5, RZ, RZ, c[0x0][0x194] ;  /* 0x00006500ff059624 */ /* 0x000fe200078e00ff */
[----:B------:R1:W-:Y:S01]  /*53f0*/  @P1 STS [R213], RZ ;  /* 0x000000ffd5001388 */ /* 0x0003e20000000800 */
[----:B------:R-:W-:Y:S03]  /*5400*/  IMAD.IADD R178, R178, 0x1, R4 ;  /* 0x00000001b2b27824 */ /* 0x000fe600078e0204 */
        /* <DEDUP_REMOVED lines=17> */
.L_x_937:
[----:B------:R-:W-:Y:S01]  /*5520*/  F2FP.PACK_AB R205, R232, R205 ;  /* 0x000000cde8cd723e */ /* 0x000fe200000000ff */
[----:B------:R-:W-:Y:S01]  /*5530*/  IMAD.SHL.U32 R112, R181, 0x2, RZ ;  /* 0x00000002b5707824 */ /* 0x000fe200078e00ff */
[----:B------:R-:W-:Y:S01]  /*5540*/  F2FP.PACK_AB R221, R234, R221 ;  /* 0x000000ddeadd723e */ /* 0x000fe200000000ff */
[----:B------:R-:W-:Y:S01]  /*5550*/  IMAD.SHL.U32 R117, R193, 0x2, RZ ;  /* 0x00000002c1757824 */ /* 0x000fe200078e00ff */
        /* <DEDUP_REMOVED lines=103> */
.L_x_938:
        /* <DEDUP_REMOVED lines=344> */
.L_x_940:
        /* <DEDUP_REMOVED lines=15> */
.L_x_941:
        /* <DEDUP_REMOVED lines=37> */
.L_x_943:
[----:B------:R-:W-:Y:S05]  /*7490*/  BSYNC B0 ;  /* 0x0000000000007941 */ /* 0x000fea0003800000 */
.L_x_942:
        /* <DEDUP_REMOVED lines=14> */
.L_x_945:
[----:B------:R-:W-:Y:S05]  /*7580*/  BSYNC B0 ;  /* 0x0000000000007941 */ /* 0x000fea0003800000 */
.L_x_944:
        /* <DEDUP_REMOVED lines=14> */
.L_x_947:
[----:B------:R-:W-:Y:S05]  /*7670*/  BSYNC B0 ;  /* 0x0000000000007941 */ /* 0x000fea0003800000 */
.L_x_946:
        /* <DEDUP_REMOVED lines=14> */
.L_x_949:
[----:B------:R-:W-:Y:S05]  /*7760*/  BSYNC B0 ;  /* 0x0000000000007941 */ /* 0x000fea0003800000 */
.L_x_948:
        /* <DEDUP_REMOVED lines=19> */
.L_x_951:
[----:B------:R-:W-:Y:S05]  /*78a0*/  BSYNC B0 ;  /* 0x0000000000007941 */ /* 0x000fea0003800000 */
.L_x_950:
        /* <DEDUP_REMOVED lines=13> */
.L_x_953:
[----:B------:R-:W-:Y:S05]  /*7980*/  BSYNC B0 ;  /* 0x0000000000007941 */ /* 0x000fea0003800000 */
.L_x_952:
        /* <DEDUP_REMOVED lines=13> */
.L_x_955:
[----:B------:R-:W-:Y:S05]  /*7a60*/  BSYNC B0 ;  /* 0x0000000000007941 */ /* 0x000fea0003800000 */
.L_x_954:
        /* <DEDUP_REMOVED lines=12> */
.L_x_912:
        /* <DEDUP_REMOVED lines=15> */
.L_x_957:
        /* <DEDUP_REMOVED lines=15> */
.L_x_958:
        /* <DEDUP_REMOVED lines=26> */
.L_x_960:
[----:B------:R-:W-:Y:S05]  /*7eb0*/  BSYNC B0 ;  /* 0x0000000000007941 */ /* 0x000fea0003800000 */
.L_x_959:
        /* <DEDUP_REMOVED lines=14> */
.L_x_962:
[----:B------:R-:W-:Y:S05]  /*7fa0*/  BSYNC B0 ;  /* 0x0000000000007941 */ /* 0x000fea0003800000 */
.L_x_961:
        /* <DEDUP_REMOVED lines=14> */
.L_x_964:
[----:B------:R-:W-:Y:S05]  /*8090*/  BSYNC B0 ;  /* 0x0000000000007941 */ /* 0x000fea0003800000 */
.L_x_963:
        /* <DEDUP_REMOVED lines=14> */
.L_x_966:
[----:B------:R-:W-:Y:S05]  /*8180*/  BSYNC B0 ;  /* 0x0000000000007941 */ /* 0x000fea0003800000 */
.L_x_965:
        /* <DEDUP_REMOVED lines=19> */
.L_x_968:
[----:B------:R-:W-:Y:S05]  /*82c0*/  BSYNC B0 ;  /* 0x0000000000007941 */ /* 0x000fea0003800000 */
.L_x_967:
        /* <DEDUP_REMOVED lines=12> */
.L_x_970:
[----:B------:R-:W-:Y:S05]  /*8390*/  BSYNC B0 ;  /* 0x0000000000007941 */ /* 0x000fea0003800000 */
.L_x_969:
        /* <DEDUP_REMOVED lines=12> */
.L_x_972:
[----:B------:R-:W-:Y:S05]  /*8460*/  BSYNC B0 ;  /* 0x0000000000007941 */ /* 0x000fea0003800000 */
.L_x_971:
        /* <DEDUP_REMOVED lines=11> */
.L_x_956:
[----:B------:R-:W-:Y:S05]  /*8520*/  BSYNC B1 ;  /* 0x0000000000017941 */ /* 0x000fea0003800000 */
.L_x_907:
        /* <DEDUP_REMOVED lines=9> */
.L_x_973:
[----:B------:R-:W-:Y:S05]  /*85c0*/  EXIT ;  /* 0x000000000000794d */ /* 0x000fea0003800000 */
.L_x_975:
        /* <DEDUP_REMOVED lines=11> */
.L_x_2468:


//--------------------- .text._ZN5flash44flash_bwd_dq_dk_dv_loop_seqk_parallel_kernelI23Flash_bwd_kernel_traitsILi64ELi64ELi128ELi8ELi2ELi4ELi4ELb1ELb0EN7cutlass6half_tE19Flash_kernel_traitsILi64ELi64ELi128ELi8ES3_EELb0ELb0ELb0ELb0ELb0ELb0ELb1EEEvNS_16Flash_bwd_paramsE --------------------------
	.section	.text._ZN5flash44flash_bwd_dq_dk_dv_loop_seqk_parallel_kernelI23Flash_bwd_kernel_traitsILi64ELi64ELi128ELi8ELi2ELi4ELi4ELb1ELb0EN7cutlass6half_tE19Flash_kernel_traitsILi64ELi64ELi128ELi8ES3_EELb0ELb0ELb0ELb0ELb0ELb0ELb1EEEvNS_16Flash_bwd_paramsE,"ax",@progbits
	.sectioninfo	@"SHI_REGISTERS=255"
	.align	128
        .global         _ZN5flash44flash_bwd_dq_dk_dv_loop_seqk_parallel_kernelI23Flash_bwd_kernel_traitsILi64ELi64ELi128ELi8ELi2ELi4ELi4ELb1ELb0EN7cutlass6half_tE19Flash_kernel_traitsILi64ELi64ELi128ELi8ES3_EELb0ELb0ELb0ELb0ELb0ELb0ELb1EEEvNS_16Flash_bwd_paramsE
        .type           _ZN5flash44flash_bwd_dq_dk_dv_loop_seqk_parallel_kernelI23Flash_bwd_kernel_traitsILi64ELi64ELi128ELi8ELi2ELi4ELi4ELb1ELb0EN7cutlass6half_tE19Flash_kernel_traitsILi64ELi64ELi128ELi8ES3_EELb0ELb0ELb0ELb0ELb0ELb0ELb1EEEvNS_16Flash_bwd_paramsE,@function
        .size           _ZN5flash44flash_bwd_dq_dk_dv_loop_seqk_parallel_kernelI23Flash_bwd_kernel_traitsILi64ELi64ELi128ELi8ELi2ELi4ELi4ELb1ELb0EN7cutlass6half_tE19Flash_kernel_traitsILi64ELi64ELi128ELi8ES3_EELb0ELb0ELb0ELb0ELb0ELb0ELb1EEEvNS_16Flash_bwd_paramsE,(.L_x_2469 - _ZN5flash44flash_bwd_dq_dk_dv_loop_seqk_parallel_kernelI23Flash_bwd_kernel_traitsILi64ELi64ELi128ELi8ELi2ELi4ELi4ELb1ELb0EN7cutlass6half_tE19Flash_kernel_traitsILi64ELi64ELi128ELi8ES3_EELb0ELb0ELb0ELb0ELb0ELb0ELb1EEEvNS_16Flash_bwd_paramsE)
        .other          _ZN5flash44flash_bwd_dq_dk_dv_loop_seqk_parallel_kernelI23Flash_bwd_kernel_traitsILi64ELi64ELi128ELi8ELi2ELi4ELi4ELb1ELb0EN7cutlass6half_tE19Flash_kernel_traitsILi64ELi64ELi128ELi8ES3_EELb0ELb0ELb0ELb0ELb0ELb0ELb1EEEvNS_16Flash_bwd_paramsE,@"STO_CUDA_ENTRY STV_DEFAULT"
_ZN5flash44flash_bwd_dq_dk_dv_loop_seqk_parallel_kernelI23Flash_bwd_kernel_traitsILi64ELi64ELi128ELi8ELi2ELi4ELi4ELb1ELb0EN7cutlass6half_tE19Flash_kernel_traitsILi64ELi64ELi128ELi8ES3_EELb0ELb0ELb0ELb0ELb0ELb0ELb1EEEvNS_16Flash_bwd_paramsE:
.text._ZN5flash44flash_bwd_dq_dk_dv_loop_seqk_parallel_kernelI23Flash_bwd_kernel_traitsILi64ELi64ELi128ELi8ELi2ELi4ELi4ELb1ELb0EN7cutlass6half_tE19Flash_kernel_traitsILi64ELi64ELi128ELi8ES3_EELb0ELb0ELb0ELb0ELb0ELb0ELb1EEEvNS_16Flash_bwd_paramsE:
        /* <DEDUP_REMOVED lines=33> */
[----:B------:R-:W-:Y:S01]  /*0210*/  LEA.HI R15, R9, R12, RZ, 0x2 ;  /* 0x0000000c090f7211 */ /* 0x000fe200078f10ff */
[----:B------:R-:W-:Y:S01]  /*0220*/  ULDC UR55, c[0x0][0x22c] ;  /* 0x00008b0000377ab9 */ /* 0x000fe20000000800 */
[----:B------:R-:W-:Y:S01]  /*0230*/  SHF.R.S32.HI R4, RZ, 0x4, R3 ;  /* 0x00000004ff047819 */ /* 0x000fe20000011403 */
[----:B---3--:R-:W-:Y:S01]  /*0240*/  @UP1 UIMAD UR10, UR44, UR60, URZ ;  /* 0x0000003c2c0a12a4 */ /* 0x008fe2000f8e023f */
[--C-:B------:R-:W-:Y:S01]  /*0250*/  SHF.R.S32.HI R5, RZ, 0x2, R15.reuse ;  /* 0x00000002ff057819 */ /* 0x100fe2000001140f */
[----:B------:R-:W-:Y:S01]  /*0260*/  UIMAD UR6, UR44, UR9, UR47 ;  /* 0x000000092c0672a4 */ /* 0x000fe2000f8e022f */
[----:B------:R-:W-:Y:S01]  /*0270*/  LEA.HI R2, R3, R4, RZ, 0x1 ;  /* 0x0000000403027211 */ /* 0x000fe200078f08ff */
[----:B------:R-:W-:Y:S01]  /*0280*/  UIMAD UR58, UR47, UR55, URZ ;  /* 0x000000372f3a72a4 */ /* 0x000fe2000f8e023f */
[CC--:B------:R-:W-:Y:S01]  /*0290*/  LEA.HI R13, R9.reuse, R12.reuse, RZ, 0x3 ;  /* 0x0000000c090d7211 */ /* 0x0c0fe200078f18ff */
[----:B------:R-:W-:Y:S01]  /*02a0*/  UIMAD UR9, UR6, UR15, URZ ;  /* 0x0000000f060972a4 */ /* 0x000fe2000f8e023f */
[----:B------:R-:W-:Y:S01]  /*02b0*/  LOP3.LUT R2, R2, 0xfffffffe, RZ, 0xc0, !PT ;  /* 0xfffffffe02027812 */ /* 0x000fe200078ec0ff */
[----:B------:R-:W-:Y:S01]  /*02c0*/  ULDC UR48, c[0x0][0x1c0] ;  /* 0x0000700000307ab9 */ /* 0x000fe20000000800 */
[----:B------:R-:W-:Y:S01]  /*02d0*/  LEA.HI R8, R9, R12, RZ, 0x5 ;  /* 0x0000000c09087211 */ /* 0x000fe200078f28ff */
[----:B------:R-:W-:Y:S01]  /*02e0*/  ULDC UR12, c[0x0][0x1c0] ;  /* 0x00007000000c7ab9 */ /* 0x000fe20000000800 */
[----:B----4-:R-:W-:Y:S01]  /*02f0*/  SHF.R.S32.HI R0, RZ, 0x1f, R15 ;  /* 0x0000001fff007819 */ /* 0x010fe2000001140f */
[----:B------:R-:W-:Y:S01]  /*0300*/  IMAD.IADD R10, R4, 0x1, -R2 ;  /* 0x00000001040a7824 */ /* 0x000fe200078e0a02 */
[----:B------:R-:W-:Y:S01]  /*0310*/  LOP3.LUT R2, R3, 0xfffffff0, RZ, 0xc0, !PT ;  /* 0xfffffff003027812 */ /* 0x000fe200078ec0ff */
[----:B------:R-:W-:Y:S01]  /*0320*/  IMAD.U32 R4, RZ, RZ, UR8 ;  /* 0x00000008ff047e24 */ /* 0x000fe2000f8e00ff */
[----:B------:R-:W-:Y:S01]  /*0330*/  LEA.HI R0, R0, R5, RZ, 0x3 ;  /* 0x0000000500007211 */ /* 0x000fe200078f18ff */
[----:B------:R-:W-:Y:S01]  /*0340*/  USHF.L.U32 UR8, UR44, 0x7, URZ ;  /* 0x000000072c087899 */ /* 0x000fe2000800063f */
[----:B------:R-:W-:Y:S01]  /*0350*/  SHF.R.S32.HI R3, RZ, 0x3, R13 ;  /* 0x00000003ff037819 */ /* 0x000fe2000001140d */
[----:B------:R-:W-:Y:S01]  /*0360*/  IMAD.IADD R2, R12, 0x1, -R2 ;  /* 0x000000010c027824 */ /* 0x000fe200078e0a02 */
[----:B------:R-:W-:Y:S01]  /*0370*/  LOP3.LUT R0, R0, 0xfffffff8, RZ, 0xc0, !PT ;  /* 0xfffffff800007812 */ /* 0x000fe200078ec0ff */
[----:B------:R-:W-:Y:S01]  /*0380*/  UIMAD.WIDE UR48, UR55, UR48, URZ ;  /* 0x00000030373072a5 */ /* 0x000fe2000f8e023f */
[----:B------:R-:W-:Y:S01]  /*0390*/  SHF.R.S32.HI R16, RZ, 0x5, R8 ;  /* 0x00000005ff107819 */ /* 0x000fe20000011408 */
[----:B------:R-:W-:Y:S01]  /*03a0*/  IMAD.SHL.U32 R3, R3, 0x40, RZ ;  /* 0x0000004003037824 */ /* 0x000fe200078e00ff */
[----:B------:R-:W-:Y:S01]  /*03b0*/  SHF.R.S32.HI R4, RZ, 0x1f, R2 ;  /* 0x0000001fff047819 */ /* 0x000fe20000011402 */
[----:B------:R-:W-:Y:S01]  /*03c0*/  IMAD.IADD R7, R5, 0x1, -R0 ;  /* 0x0000000105077824 */ /* 0x000fe200078e0a00 */
[----:B------:R-:W-:Y:S01]  /*03d0*/  SHF.R.S32.HI R6, RZ, 0x1f, R8 ;  /* 0x0000001fff067819 */ /* 0x000fe20000011408 */
[----:B------:R-:W-:Y:S01]  /*03e0*/  IMAD.U32 R0, RZ, RZ, UR7 ;  /* 0x00000007ff007e24 */ /* 0x000fe2000f8e00ff */
[----:B------:R-:W-:Y:S01]  /*03f0*/  LEA.HI R11, R4, R2, RZ, 0x3 ;  /* 0x00000002040b7211 */ /* 0x000fe200078f18ff */
[----:B------:R-:W-:Y:S01]  /*0400*/  USHF.R.S32.HI UR7, URZ, 0x1f, UR16 ;  /* 0x0000001f3f077899 */ /* 0x000fe20008011410 */
[----:B------:R-:W-:Y:S01]  /*0410*/  LOP3.LUT R3, R3, 0x1c0, RZ, 0xc0, !PT ;  /* 0x000001c003037812 */ /* 0x000fe200078ec0ff */
[----:B------:R-:W-:Y:S01]  /*0420*/  UIMAD UR55, UR55, UR12, URZ ;  /* 0x0000000c373772a4 */ /* 0x000fe2000f8e023f */
[----:B------:R1:W-:Y:S01]  /*0430*/  STL [R1+0xc], R0 ;  /* 0x00000c0001007387 */ /* 0x0003e20000100800 */
[----:B------:R-:W-:Y:S01]  /*0440*/  LOP3.LUT R4, R11, 0xfffffff8, RZ, 0xc0, !PT ;  /* 0xfffffff80b047812 */ /* 0x000fe200078ec0ff */
[----:B------:R-:W-:Y:S01]  /*0450*/  UIMAD UR6, UR7, UR44, URZ ;  /* 0x0000002c070672a4 */ /* 0x000fe2000f8e023f */
[----:B------:R-:W-:Y:S01]  /*0460*/  SHF.R.U32.HI R5, RZ, 0x3, R3 ;  /* 0x00000003ff057819 */ /* 0x000fe20000011603 */
        /* <DEDUP_REMOVED lines=73> */
[----:B------:R-:W-:-:S02]  /*0900*/  UIADD3 UR14, UR13, UR15, URZ ;  /* 0x0000000f0d0e7290 */ /* 0x000fc4000fffe03f */
[----:B------:R-:W-:Y:S02]  /*0910*/  @!UP1 UIMAD UR60, UR8, UR60, URZ ;  /* 0x0000003c083c92a4 */ /* 0x000fe4000f8e023f */
[----:B------:R-:W-:Y:S01]  /*0920*/  UIADD3 UR20, UR13, UR14, URZ ;  /* 0x0000000e0d147290 */ /* 0x000fe2000fffe03f */
[----:B-1----:R-:W-:-:S05]  /*0930*/  IMAD.U32 R2, RZ, RZ, UR9 ;  /* 0x00000009ff027e24 */ /* 0x002fca000f8e00ff */
        /* <DEDUP_REMOVED lines=53> */
[----:B------:R-:W-:Y:S01]  /*0c90*/  IMAD.IADD R181, R178, 0x1, R180 ;  /* 0x00000001b2b57824 */ /* 0x000fe200078e02b4 */
[----:B------:R-:W-:Y:S01]  /*0ca0*/  @P2 IADD3 R247, R246, -0x40, RZ ;  /* 0xffffffc0f6f72810 */ /* 0x000fe20007ffe0ff */
[----:B------:R-:W-:Y:S01]  /*0cb0*/  IMAD.IADD R179, R178, 0x1, R0 ;  /* 0x00000001b2b37824 */ /* 0x000fe200078e0200 */
        /* <DEDUP_REMOVED lines=8> */
[----:B------:R-:W-:Y:S01]  /*0d40*/  @P1 IADD3 R251, R246, 0x3e0, RZ ;  /* 0x000003e0f6fb1810 */ /* 0x000fe20007ffe0ff */
[----:B------:R-:W-:-:S02]  /*0d50*/  IMAD.IADD R248, R5, 0x1, R247 ;  /* 0x0000000105f87824 */ /* 0x000fc400078e02f7 */
.L_x_1044:
        /* <DEDUP_REMOVED lines=27> */
[----:B-1--4-:R-:W4:Y:S01]  /*0f10*/  @P2 LDG.E R6, [R6.64+0x4] ;  /* 0x0000040406062981 */ /* 0x012f22000c1e1900 */
        /* <DEDUP_REMOVED lines=25> */
.L_x_976:
        /* <DEDUP_REMOVED lines=58> */
.L_x_978:
        /* <DEDUP_REMOVED lines=18> */
.L_x_979:
[----:B------:R-:W2:Y:S01]  /*1570*/  LDL R4, [R1] ;  /* 0x0000000001047983 */ /* 0x000ea20000100800 */
[----:B------:R-:W-:-:S03]  /*1580*/  ULDC.64 UR10, c[0x0][0x370] ;  /* 0x0000dc00000a7ab9 */ /* 0x000fc60000000a00 */
[----:B------:R-:W3:Y:S04]  /*1590*/  LDL R0, [R1+0x8] ;  /* 0x0000080001007983 */ /* 0x000ee80000100800 */
[----:B------:R-:W4:Y:S01]  /*15a0*/  LDL R2, [R1+0xc] ;  /* 0x00000c0001027983 */ /* 0x000f220000100800 */
[----:B------:R-:W-:Y:S01]  /*15b0*/  @UP3 UIMAD.WIDE.U32 UR8, UR7, UR10, URZ ;  /* 0x0000000a070832a5 */ /* 0x000fe2000f8e003f */
[----:B------:R-:W-:-:S03]  /*15c0*/  IABS R6, c[0x0][0x1c8] ;  /* 0x0000720000067a13 */ /* 0x000fc60000000000 */
        /* <DEDUP_REMOVED lines=9> */
[----:B------:R-:W-:Y:S01]  /*1660*/  UIMAD UR10, UR49, UR7, URZ ;  /* 0x00000007310a72a4 */ /* 0x000fe2000f8e023f */
[----:B------:R-:W-:Y:S01]  /*1670*/  ISETP.NE.AND P1, PT, RZ, c[0x0][0x1c8], PT ;  /* 0x00007200ff007a0c */ /* 0x000fe20003f25270 */
[----:B--2---:R1:W2:Y:S02]  /*1680*/  R2UR UR29, R4 ;  /* 0x00000000041d73c2 */ /* 0x0042a400000e0000 */
[----:B-1----:R-:W1:Y:S01]  /*1690*/  I2F.RP R4, R6 ;  /* 0x0000000600047306 */ /* 0x002e620000209400 */
[----:B--2---:R-:W-:-:S05]  /*16a0*/  UIMAD UR8, UR31, UR28, UR29 ;  /* 0x0000001c1f0872a4 */ /* 0x004fca000f8e021d */
[----:B------:R-:W2:Y:S01]  /*16b0*/  S2UR UR28, SR_CTAID.X ;  /* 0x00000000001c79c3 */ /* 0x000ea20000002500 */
[----:B------:R-:W-:Y:S01]  /*16c0*/  UIADD3 UR8, UR57, UR8, URZ ;  /* 0x0000000839087290 */ /* 0x000fe2000fffe03f */
[----:B-1----:R-:W1:Y:S03]  /*16d0*/  MUFU.RCP R4, R4 ;  /* 0x0000000400047308 */ /* 0x002e660000001000 */
[----:B------:R-:W-:-:S04]  /*16e0*/  UIMAD UR8, UR48, UR8, UR61 ;  /* 0x00000008300872a4 */ /* 0x000fc8000f8e023d */
[----:B------:R-:W-:Y:S02]  /*16f0*/  UIADD3 UR30, UR53, UR8, URZ ;  /* 0x00000008351e7290 */ /* 0x000fe4000fffe03f */
[----:B------:R-:W-:-:S04]  /*1700*/  UIMAD.WIDE.U32 UR8, UR48, UR7, URZ ;  /* 0x00000007300872a5 */ /* 0x000fc8000f8e003f */
[----:B------:R-:W-:Y:S01]  /*1710*/  @UP3 UIADD3 UR30, UR9, UR10, URZ ;  /* 0x0000000a091e3290 */ /* 0x000fe2000fffe03f */
[----:B-1----:R-:W-:Y:S02]  /*1720*/  IADD3 R4, R4, 0xffffffe, RZ ;  /* 0x0ffffffe04047810 */ /* 0x002fe40007ffe0ff */
[----:B------:R-:W-:Y:S02]  /*1730*/  ULDC.64 UR10, c[0x0][0x3d8] ;  /* 0x0000f600000a7ab9 */ /* 0x000fe40000000a00 */
[----:B------:R1:W5:Y:S01]  /*1740*/  F2I.FTZ.U32.TRUNC.NTZ R5, R4 ;  /* 0x0000000400057305 */ /* 0x000362000021f000 */
[----:B------:R-:W-:Y:S02]  /*1750*/  USEL UR33, UR52, UR8, !UP3 ;  /* 0x0000000834217287 */ /* 0x000fe4000d800000 */
[----:B--2---:R-:W-:Y:S02]  /*1760*/  UIMAD.WIDE.U32 UR8, UR28, UR10, URZ ;  /* 0x0000000a1c0872a5 */ /* 0x004fe4000f8e003f */
[----:B------:R-:W-:-:S02]  /*1770*/  USHF.L.U32 UR29, UR44, 0x7, URZ ;  /* 0x000000072c1d7899 */ /* 0x000fc4000800063f */
[----:B------:R-:W-:Y:S02]  /*1780*/  USEL UR32, UR8, URZ, UP2 ;  /* 0x0000003f08207287 */ /* 0x000fe40009000000 */
[----:B------:R-:W-:Y:S02]  /*1790*/  USHF.L.U64.HI UR8, UR44, 0x7, UR31 ;  /* 0x000000072c087899 */ /* 0x000fe4000801021f */
[----:B------:R-:W-:Y:S02]  /*17a0*/  UIMAD UR11, UR28, UR11, UR9 ;  /* 0x0000000b1c0b72a4 */ /* 0x000fe4000f8e0209 */
[----:B------:R-:W-:Y:S02]  /*17b0*/  USEL UR9, UR8, URZ, UP5 ;  /* 0x0000003f08097287 */ /* 0x000fe4000a800000 */
[----:B------:R-:W-:Y:S01]  /*17c0*/  USEL UR8, UR29, URZ, UP5 ;  /* 0x0000003f1d087287 */ /* 0x000fe2000a800000 */
[----:B---3--:R5:W2:Y:S01]  /*17d0*/  R2UR UR29, R0 ;  /* 0x00000000001d73c2 */ /* 0x008aa200000e0000 */
[----:B-1----:R-:W-:-:S07]  /*17e0*/  IMAD.MOV.U32 R4, RZ, RZ, RZ ;  /* 0x000000ffff047224 */ /* 0x002fce00078e00ff */
        /* <DEDUP_REMOVED lines=10> */
[----:B------:R-:W-:Y:S02]  /*1890*/  ISETP.GE.U32.AND P2, PT, R2, R6, PT ;  /* 0x000000060200720c */ /* 0x000fe40003f46070 */
[----:B------:R-:W-:Y:S02]  /*18a0*/  @!P0 IADD3 R0, R0, 0x1, RZ ;  /* 0x0000000100008810 */ /* 0x000fe40007ffe0ff */
[----:B---3--:R-:W-:Y:S01]  /*18b0*/  ISETP.LE.AND P0, PT, RZ, UR28, PT ;  /* 0x0000001cff007c0c */ /* 0x008fe2000bf03270 */
[----:B------:R-:W-:-:S08]  /*18c0*/  UIADD3 UR8, UP0, UR12, UR8, URZ ;  /* 0x000000080c087290 */ /* 0x000fd0000ff1e03f */
        /* <DEDUP_REMOVED lines=26> */
.L_x_980:
[----:B------:R-:W2:Y:S02]  /*1a70*/  LDL R0, [R1+0x4] ;  /* 0x0000040001007983 */ /* 0x000ea40000100800 */
[----:B--2---:R1:W2:Y:S01]  /*1a80*/  R2UR UR10, R0 ;  /* 0x00000000000a73c2 */ /* 0x0042a200000e0000 */
[----:B------:R-:W-:-:S07]  /*1a90*/  DEPBAR.LE SB1, 0x0, {2} ;  /* 0x000090040000791a */ /* 0x000fce0000000000 */
.L_x_981:
[----:B------:R-:W1:Y:S01]  /*1aa0*/  S2R R18, SR_TID.X ;  /* 0x0000000000127919 */ /* 0x000e620000002100 */
[----:B------:R-:W-:Y:S01]  /*1ab0*/  USHF.R.S32.HI UR7, URZ, 0x1f, UR58 ;  /* 0x0000001f3f077899 */ /* 0x000fe2000801143a */
[----:B------:R-:W-:Y:S01]  /*1ac0*/  SHF.R.S32.HI R221, RZ, 0x1f, R220 ;  /* 0x0000001fffdd7819 */ /* 0x000fe200000114dc */
[----:B------:R-:W-:Y:S01]  /*1ad0*/  UIADD3 UR8, UP5, UP4, UR8, UR54, UR58 ;  /* 0x0000003608087290 */ /* 0x000fe2000fcbe03a */
[----:B------:R-:W2:Y:S01]  /*1ae0*/  S2R R8, SR_TID.X ;  /* 0x0000000000087919 */ /* 0x000ea20000002100 */
[----:B------:R-:W-:Y:S01]  /*1af0*/  IADD3 R4, P0, R220, UR37, RZ ;  /* 0x00000025dc047c10 */ /* 0x000fe2000ff1e0ff */
[----:B------:R-:W-:Y:S01]  /*1b00*/  UMOV UR37, 0x4 ;  /* 0x0000000400257882 */ /* 0x000fe20000000000 */
[----:B------:R-:W-:Y:S01]  /*1b10*/  BSSY B1, `(.L_x_977) ;  /* 0x000072e000017945 */ /* 0x000fe20003800000 */
[----:B------:R-:W3:Y:S01]  /*1b20*/  S2R R9, SR_TID.X ;  /* 0x0000000000097919 */ /* 0x000ee20000002100 */
[----:B------:R-:W-:-:S02]  /*1b30*/  UIADD3 UR33, UP3, UP0, UR32, UR8, UR33 ;  /* 0x0000000820217290 */ /* 0x000fc4000f87e021 */
[----:B------:R-:W-:Y:S02]  /*1b40*/  UIADD3.X UR7, UR11, UR59, UR7, UP5, UP4 ;  /* 0x0000003b0b077290 */ /* 0x000fe4000afe8407 */
[----:B------:R-:W-:Y:S02]  /*1b50*/  USHF.R.S32.HI UR11, URZ, 0x1f, UR47 ;  /* 0x0000001f3f0b7899 */ /* 0x000fe4000801142f */
[----:B------:R-:W-:Y:S02]  /*1b60*/  ULDC.64 UR8, c[0x0][0x1a8] ;  /* 0x00006a0000087ab9 */ /* 0x000fe40000000a00 */
[----:B------:R-:W-:Y:S02]  /*1b70*/  UIADD3.X UR32, UR31, UR7, UR30, UP3, UP0 ;  /* 0x000000071f207290 */ /* 0x000fe40009fe041e */
[----:B------:R-:W-:Y:S02]  /*1b80*/  UIMAD UR7, UR11, UR8, URZ ;  /* 0x000000080b0772a4 */ /* 0x000fe4000f8e023f */
[----:B------:R-:W-:-:S02]  /*1b90*/  UISETP.GE.AND UP0, UPT, UR36, 0x1, UPT ;  /* 0x000000012400788c */ /* 0x000fc4000bf06270 */
[----:B------:R-:W-:Y:S01]  /*1ba0*/  UIMAD UR31, UR47, UR9, UR7 ;  /* 0x000000092f1f72a4 */ /* 0x000fe2000f8e0207 */
[----:B-1----:R-:W-:Y:S01]  /*1bb0*/  SHF.R.S32.HI R17, RZ, 0x1f, R18 ;  /* 0x0000001fff117819 */ /* 0x002fe20000011412 */
[----:B------:R-:W-:Y:S02]  /*1bc0*/  UIADD3 UR30, UR12, UR10, URZ ;  /* 0x0000000a0c1e7290 */ /* 0x000fe4000fffe03f */
[----:B------:R-:W-:Y:S01]  /*1bd0*/  ULDC.64 UR8, c[0x0][0x378] ;  /* 0x0000de0000087ab9 */ /* 0x000fe20000000a00 */
[----:B------:R-:W-:Y:S01]  /*1be0*/  LEA.HI R2, R17, R18, RZ, 0x3 ;  /* 0x0000001211027211 */ /* 0x000fe200078f18ff */
[----:B------:R-:W-:Y:S01]  /*1bf0*/  UIMAD UR7, UR11, UR8, URZ ;  /* 0x000000080b0772a4 */ /* 0x000fe2000f8e023f */
[----:B--2---:R-:W-:Y:S02]  /*1c00*/  SHF.R.S32.HI R8, RZ, 0x1f, R8 ;  /* 0x0000001fff087819 */ /* 0x004fe40000011408 */
[----:B------:R-:W-:Y:S01]  /*1c10*/  SHF.R.S32.HI R2, RZ, 0x3, R2 ;  /* 0x00000003ff027819 */ /* 0x000fe20000011402 */
[----:B------:R-:W-:Y:S01]  /*1c20*/  UIMAD UR11, UR47, UR9, UR7 ;  /* 0x000000092f0b72a4 */ /* 0x000fe2000f8e0207 */
[----:B---3--:R-:W-:-:S02]  /*1c30*/  LEA.HI R8, R8, R9, RZ, 0x5 ;  /* 0x0000000908087211 */ /* 0x008fc400078f28ff */
[----:B------:R-:W-:Y:S01]  /*1c40*/  SHF.R.S32.HI R16, RZ, 0x1f, R2 ;  /* 0x0000001fff107819 */ /* 0x000fe20000011402 */
[----:B------:R-:W-:Y:S01]  /*1c50*/  ULDC.64 UR8, c[0x0][0x370] ;  /* 0x0000dc0000087ab9 */ /* 0x000fe20000000a00 */
[----:B------:R-:W-:Y:S01]  /*1c60*/  IADD3 R0, P1, R2, UR12, RZ ;  /* 0x0000000c02007c10 */ /* 0x000fe2000ff3e0ff */
[----:B------:R-:W-:Y:S01]  /*1c70*/  UIMAD UR7, UR41, UR8, URZ ;  /* 0x00000008290772a4 */ /* 0x000fe2000f8e023f */
[----:B------:R-:W-:Y:S01]  /*1c80*/  SHF.R.S32.HI R8, RZ, 0x5, R8 ;  /* 0x00000005ff087819 */ /* 0x000fe20000011408 */
[----:B------:R-:W-:Y:S01]  /*1c90*/  UIADD3 UR8, UR12, UR29, URZ ;  /* 0x0000001d0c087290 */ /* 0x000fe2000fffe03f */
[----:B------:R-:W-:Y:S01]  /*1ca0*/  IADD3.X R5, R16, UR41, RZ, P1, !PT ;  /* 0x0000002910057c10 */ /* 0x000fe20008ffe4ff */
[----:B------:R-:W-:Y:S01]  /*1cb0*/  IMAD.WIDE.U32 R6, R0, c[0x0][0x190], R220 ;  /* 0x0000640000067a25 */ /* 0x000fe200078e00dc */
[----:B------:R-:W-:Y:S02]  /*1cc0*/  UIMAD UR7, UR12, UR9, UR7 ;  /* 0x000000090c0772a4 */ /* 0x000fe4000f8e0207 */
[----:B------:R-:W-:Y:S01]  /*1cd0*/  ULEA.HI.SX32 UR29, UR45, 0xffffffff, 0x1a ;  /* 0xffffffff2d1d7891 */ /* 0x000fe2000f8fd23f */
[----:B------:R-:W-:Y:S01]  /*1ce0*/  IMAD R5, R5, c[0x0][0x190], RZ ;  /* 0x0000640005057a24 */ /* 0x000fe200078e02ff */
[----:B------:R-:W-:-:S03]  /*1cf0*/  IADD3 R6, P1, R6, UR50, RZ ;  /* 0x0000003206067c10 */ /* 0x000fc6000ff3e0ff */
[----:B------:R-:W-:Y:S01]  /*1d00*/  IMAD R0, R0, c[0x0][0x194], R5 ;  /* 0x0000650000007a24 */ /* 0x000fe200078e0205 */
[----:B------:R-:W-:Y:S01]  /*1d10*/  IADD3.X R5, R221, UR40, RZ, P0, !PT ;  /* 0x00000028dd057c10 */ /* 0x000fe200087fe4ff */
[----:B------:R-:W-:-:S03]  /*1d20*/  ULDC.64 UR40, c[0x0][0x3c8] ;  /* 0x0000f20000287ab9 */ /* 0x000fc60000000a00 */
[----:B------:R-:W-:Y:S01]  /*1d30*/  IADD3.X R7, R7, UR46, R0, P1, !PT ;  /* 0x0000002e07077c10 */ /* 0x000fe20008ffe400 */
[----:B------:R-:W-:Y:S02]  /*1d40*/  IMAD R0, R8, UR55, R252 ;  /* 0x0000003708007c24 */ /* 0x000fe4000f8e02fc */
[----:B------:R-:W-:-:S03]  /*1d50*/  IMAD.U32 R8, RZ, RZ, UR12 ;  /* 0x0000000cff087e24 */ /* 0x000fc6000f8e00ff */
[----:B------:R-:W-:Y:S01]  /*1d60*/  IADD3 R12, P0, R0, UR33, RZ ;  /* 0x00000021000c7c10 */ /* 0x000fe2000ff1e0ff */
[----:B------:R-:W-:-:S03]  /*1d70*/  IMAD.WIDE.U32 R4, R8, c[0x0][0x370], R4 ;  /* 0x0000dc0008047a25 */ /* 0x000fc600078e0004 */
[----:B------:R-:W-:Y:S01]  /*1d80*/  LEA.HI.X.SX32 R14, R0, UR32, 0x1, P0 ;  /* 0x00000020000e7c11 */ /* 0x000fe200080f0eff */
[----:B------:R-:W-:Y:S01]  /*1d90*/  IMAD.U32 R0, RZ, RZ, UR47 ;  /* 0x0000002fff007e24 */ /* 0x000fe2000f8e00ff */
[----:B------:R-:W-:Y:S01]  /*1da0*/  IADD3 R5, R5, UR7, RZ ;  /* 0x0000000705057c10 */ /* 0x000fe2000fffe0ff */
[----:B------:R-:W-:Y:S01]  /*1db0*/  ULDC.64 UR32, c[0x0][0x200] ;  /* 0x0000800000207ab9 */ /* 0x000fe20000000a00 */
[----:B------:R-:W-:Y:S01]  /*1dc0*/  LEA R195, P0, R12, c[0x0][0x350], 0x2 ;  /* 0x0000d4000cc37a11 */ /* 0x000fe200078010ff */
[----:B------:R-:W-:Y:S01]  /*1dd0*/  IMAD.WIDE.U32 R6, R0, c[0x0][0x1a8], R6 ;  /* 0x00006a0000067a25 */ /* 0x000fe200078e0006 */
[----:B------:R-:W-:Y:S02]  /*1de0*/  UIMAD.WIDE UR8, UR8, UR37, UR32 ;  /* 0x00000025080872a5 */ /* 0x000fe4000f8e0220 */
[----:B------:R-:W-:Y:S01]  /*1df0*/  LEA.HI.X R12, R12, c[0x0][0x354], R14, 0x2, P0 ;  /* 0x0000d5000c0c7a11 */ /* 0x000fe200000f140e */
[----:B------:R-:W-:Y:S01]  /*1e00*/  IMAD.WIDE.U32 R4, R0, c[0x0][0x378], R4 ;  /* 0x0000de0000047a25 */ /* 0x000fe200078e0004 */
[----:B------:R-:W-:-:S02]  /*1e10*/  PLOP3.LUT P0, PT, PT, PT, UP0, 0x80, 0x0 ;  /* 0x000000000000781c */ /* 0x000fc40003f0f008 */
[----:B------:R-:W-:Y:S01]  /*1e20*/  IADD3 R7, R7, UR31, RZ ;  /* 0x0000001f07077c10 */ /* 0x000fe2000fffe0ff */
[----:B------:R-:W-:Y:S01]  /*1e30*/  IMAD R0, R16, c[0x0][0x370], RZ ;  /* 0x0000dc0010007a24 */ /* 0x000fe200078e02ff */
[----:B------:R-:W-:Y:S01]  /*1e40*/  IADD3 R5, R5, UR11, RZ ;  /* 0x0000000b05057c10 */ /* 0x000fe2000fffe0ff */
[----:B------:R-:W-:Y:S01]  /*1e50*/  UIMAD.WIDE UR30, UR30, UR37, UR40 ;  /* 0x000000251e1e72a5 */ /* 0x000fe2000f8e0228 */
[----:B------:R-:W-:Y:S01]  /*1e60*/  LEA R10, P2, R6, c[0x0][0x160], 0x1 ;  /* 0x00005800060a7a11 */ /* 0x000fe200078408ff */
[C---:B------:R-:W-:Y:S02]  /*1e70*/  IMAD R0, R2.reuse, c[0x0][0x374], R0 ;  /* 0x0000dd0002007a24 */ /* 0x040fe400078e0200 */
[----:B------:R-:W-:Y:S01]  /*1e80*/  IMAD.WIDE.U32 R4, R2, c[0x0][0x370], R4 ;  /* 0x0000dc0002047a25 */ /* 0x000fe200078e0004 */
[----:B------:R-:W-:-:S03]  /*1e90*/  LEA.HI.X R11, R6, c[0x0][0x164], R7, 0x1, P2 ;  /* 0x00005900060b7a11 */ /* 0x000fc600010f0c07 */
[----:B------:R-:W-:Y:S01]  /*1ea0*/  IMAD.IADD R0, R5, 0x1, R0 ;  /* 0x0000000105007824 */ /* 0x000fe200078e0200 */
[----:B------:R-:W-:-:S04]  /*1eb0*/  LEA R8, P1, R4, c[0x0][0x330], 0x1 ;  /* 0x0000cc0004087a11 */ /* 0x000fc800078208ff */
[----:B------:R-:W-:Y:S01]  /*1ec0*/  LEA.HI.X R9, R4, c[0x0][0x334], R0, 0x1, P1 ;  /* 0x0000cd0004097a11 */ /* 0x000fe200008f0c00 */
[----:B------:R-:W-:Y:S05]  /*1ed0*/  @!P0 BRA `(.L_x_982) ;  /* 0x0000634000008947 */ /* 0x000fea0003800000 */
[----:B------:R-:W-:Y:S01]  /*1ee0*/  ULDC.64 UR32, c[0x0][0x1a0] ;  /* 0x0000680000207ab9 */ /* 0x000fe20000000a00 */
[----:B------:R-:W-:Y:S01]  /*1ef0*/  MOV R14, UR35 ;  /* 0x00000023000e7c02 */ /* 0x000fe20008000f00 */
[----:B------:R-:W-:Y:S01]  /*1f00*/  UIMAD UR7, UR28, UR32, URZ ;  /* 0x000000201c0772a4 */ /* 0x000fe2000f8e023f */
[----:B------:R-:W-:Y:S01]  /*1f10*/  IMAD R6, R15, c[0x0][0x1b8], RZ ;  /* 0x00006e000f067a24 */ /* 0x000fe200078e02ff */
[----:B------:R-:W-:Y:S01]  /*1f20*/  UMOV UR10, UR8 ;  /* 0x00000008000a7c82 */ /* 0x000fe20008000000 */
[----:B------:R-:W-:Y:S01]  /*1f30*/  BSSY B0, `(.L_x_983) ;  /* 0x000002b000007945 */ /* 0x000fe20003800000 */
[----:B------:R-:W-:Y:S01]  /*1f40*/  UIMAD UR7, UR35, UR33, UR7 ;  /* 0x00000021230772a4 */ /* 0x000fe2000f8e0207 */
[----:B------:R-:W-:Y:S01]  /*1f50*/  IMAD.WIDE.U32 R4, R14, c[0x0][0x1a0], R220 ;  /* 0x000068000e047a25 */ /* 0x000fe200078e00dc */
[----:B------:R-:W-:Y:S01]  /*1f60*/  UMOV UR12, UR30 ;  /* 0x0000001e000c7c82 */ /* 0x000fe20008000000 */
[----:B------:R-:W-:Y:S01]  /*1f70*/  MOV R192, R10 ;  /* 0x0000000a00c07202 */ /* 0x000fe20000000f00 */
[----:B------:R-:W-:Y:S01]  /*1f80*/  UMOV UR11, UR31 ;  /* 0x0000001f000b7c82 */ /* 0x000fe20008000000 */
[----:B------:R-:W-:Y:S01]  /*1f90*/  IMAD R6, R13, c[0x0][0x1bc], R6 ;  /* 0x00006f000d067a24 */ /* 0x000fe200078e0206 */
[----:B------:R-:W-:Y:S01]  /*1fa0*/  IADD3 R4, P0, R4, UR42, RZ ;  /* 0x0000002a04047c10 */ /* 0x000fe2000ff1e0ff */
[----:B------:R-:W-:Y:S01]  /*1fb0*/  IMAD.MOV.U32 R193, RZ, RZ, R11 ;  /* 0x000000ffffc17224 */ /* 0x000fe200078e000b */
[----:B------:R-:W-:Y:S01]  /*1fc0*/  MOV R0, UR7 ;  /* 0x0000000700007c02 */ /* 0x000fe20008000f00 */
[----:B------:R-:W-:Y:S01]  /*1fd0*/  UMOV UR7, UR29 ;  /* 0x0000001d00077c82 */ /* 0x000fe20008000000 */
[----:B------:R-:W-:Y:S01]  /*1fe0*/  MOV R190, R8 ;  /* 0x0000000800be7202 */ /* 0x000fe20000000f00 */
[----:B------:R-:W-:Y:S01]  /*1ff0*/  ULEA.HI UR8, UR7, UR7, URZ, 0x1 ;  /* 0x0000000707087291 */ /* 0x000fe2000f8f083f */
[----:B------:R-:W-:Y:S01]  /*2000*/  IADD3.X R5, R5, UR43, R0, P0, !PT ;  /* 0x0000002b05057c10 */ /* 0x000fe200087fe400 */
[----:B------:R-:W-:Y:S01]  /*2010*/  IMAD.SHL.U32 R0, R241, 0x2, RZ ;  /* 0x00000002f1007824 */ /* 0x000fe200078e00ff */
[----:B------:R-:W-:Y:S01]  /*2020*/  PLOP3.LUT P0, PT, PT, PT, UP2, 0x80, 0x0 ;  /* 0x000000000000781c */ /* 0x000fe20003f0f028 */
[----:B------:R-:W-:Y:S01]  /*2030*/  ULOP3.LUT UR8, UR8, 0xfffffffe, URZ, 0xc0, !UPT ;  /* 0xfffffffe08087892 */ /* 0x000fe2000f8ec03f */
[----:B------:R-:W-:Y:S01]  /*2040*/  IMAD.MOV.U32 R191, RZ, RZ, R9 ;  /* 0x000000ffffbf7224 */ /* 0x000fe200078e0009 */
[----:B------:R-:W-:Y:S01]  /*2050*/  MOV R194, R12 ;  /* 0x0000000c00c27202 */ /* 0x000fe20000000f00 */
[----:B------:R-:W-:Y:S01]  /*2060*/  IMAD.WIDE.U32 R4, R13, c[0x0][0x1b8], R4 ;  /* 0x00006e000d047a25 */ /* 0x000fe200078e0004 */
[----:B------:R-:W-:-:S03]  /*2070*/  UIADD3 UR8, UR7, -UR8, URZ ;  /* 0x8000000807087290 */ /* 0x000fc6000fffe03f */
[----:B------:R-:W-:Y:S01]  /*2080*/  IMAD.IADD R10, R5, 0x1, R6 ;  /* 0x00000001050a7824 */ /* 0x000fe200078e0206 */
[----:B------:R-:W-:Y:S02]  /*2090*/  UISETP.NE.AND UP3, UPT, UR8, 0x1, UPT ;  /* 0x000000010800788c */ /* 0x000fe4000bf65270 */
[----:B------:R-:W-:Y:S02]  /*20a0*/  UIMAD UR8, UR27, -0x80, UR6 ;  /* 0xffffff801b0878a4 */ /* 0x000fe4000f8e0206 */
[----:B------:R-:W-:Y:S04]  /*20b0*/  @P0 BAR.SYNC.DEFER_BLOCKING 0x0 ;  /* 0x0000000000000b1d */ /* 0x000fe80000010000 */
[----:B------:R-:W-:-:S13]  /*20c0*/  ISETP.GE.AND P6, PT, R2, UR8, PT ;  /* 0x0000000802007c0c */ /* 0x000fda000bfc6270 */
[----:B------:R1:W-:Y:S01]  /*20d0*/  @P6 STS.128 [R0+0xa000], RZ ;  /* 0x00a000ff00006388 */ /* 0x0003e20000000c00 */
        /* <DEDUP_REMOVED lines=16> */
.L_x_984:
[----:B------:R-:W-:Y:S05]  /*21e0*/  BSYNC B0 ;  /* 0x0000000000007941 */ /* 0x000fea0003800000 */
.L_x_983:
        /* <DEDUP_REMOVED lines=22> */
.L_x_986:
[----:B------:R-:W-:Y:S05]  /*2350*/  BSYNC B0 ;  /* 0x0000000000007941 */ /* 0x000fea0003800000 */
.L_x_985:
        /* <DEDUP_REMOVED lines=22> */
.L_x_988:
[----:B------:R-:W-:Y:S05]  /*24c0*/  BSYNC B0 ;  /* 0x0000000000007941 */ /* 0x000fea0003800000 */
.L_x_987:
        /* <DEDUP_REMOVED lines=22> */
.L_x_990:
[----:B------:R-:W-:Y:S05]  /*2630*/  BSYNC B0 ;  /* 0x0000000000007941 */ /* 0x000fea0003800000 */
.L_x_989:
[----:B------:R-:W-:Y:S01]  /*2640*/  UIMAD UR8, UR7, -0x40, UR36 ;  /* 0xffffffc0070878a4 */ /* 0x000fe2000f8e0224 */
[----:B------:R-:W0:Y:S01]  /*2650*/  LDGDEPBAR ;  /* 0x00000000000079af */ /* 0x000e220000000000 */
[----:B------:R-:W-:Y:S04]  /*2660*/  BSSY B0, `(.L_x_991) ;  /* 0x000000b000007945 */ /* 0x000fe80003800000 */
[----:B------:R-:W-:-:S13]  /*2670*/  ISETP.GE.AND P2, PT, R2, UR8, PT ;  /* 0x0000000802007c0c */ /* 0x000fda000bf46270 */
        /* <DEDUP_REMOVED lines=9> */
.L_x_992:
[----:B------:R-:W-:Y:S05]  /*2710*/  BSYNC B0 ;  /* 0x0000000000007941 */ /* 0x000fea0003800000 */
.L_x_991:
[----:B------:R-:W-:Y:S01]  /*2720*/  ISETP.GE.AND P1, PT, R12, UR8, PT ;  /* 0x000000080c007c0c */ /* 0x000fe2000bf26270 */
[----:B------:R-:W-:-:S12]  /*2730*/  BSSY B0, `(.L_x_993) ;  /* 0x000000e000007945 */ /* 0x000fd80003800000 */
[----:B------:R1:W-:Y:S01]  /*2740*/  @P1 STS.128 [R0+0x5000], RZ ;  /* 0x005000ff00001388 */ /* 0x0003e20000000c00 */
[----:B------:R-:W-:Y:S05]  /*2750*/  @P1 BRA `(.L_x_994) ;  /* 0x000000b000001947 */ /* 0x000fea0003800000 */
[----:B------:R-:W-:-:S13]  /*2760*/  ISETP.GE.AND P0, PT, R220, c[0x0][0x220], PT ;  /* 0x00008800dc007a0c */ /* 0x000fda0003f06270 */
[----:B------:R1:W-:Y:S01]  /*2770*/  @P0 STS.128 [R0+0x5000], RZ ;  /* 0x005000ff00000388 */ /* 0x0003e20000000c00 */
        /* <DEDUP_REMOVED lines=9> */
.L_x_994:
[----:B------:R-:W-:Y:S05]  /*2810*/  BSYNC B0 ;  /* 0x0000000000007941 */ /* 0x000fea0003800000 */
.L_x_993:
[----:B------:R-:W-:Y:S01]  /*2820*/  PLOP3.LUT P0, PT, PT, PT, UP3, 0x40, 0x0 ;  /* 0x000000000000781c */ /* 0x000fe20003f0e838 */
[----:B------:R-:W-:Y:S01]  /*2830*/  BSSY B0, `(.L_x_995) ;  /* 0x0000013000007945 */ /* 0x000fe20003800000 */
[----:B-1----:R-:W-:-:S04]  /*2840*/  IADD3 R4, R241, 0x1000, RZ ;  /* 0x00001000f1047810 */ /* 0x002fc80007ffe0ff */
[----:B------:R-:W-:-:S05]  /*2850*/  SEL R4, R4, R241, P0 ;  /* 0x000000f104047207 */ /* 0x000fca0000000000 */
        /* <DEDUP_REMOVED lines=16> */
.L_x_996:
[----:B------:R-:W-:Y:S05]  /*2960*/  BSYNC B0 ;  /* 0x0000000000007941 */ /* 0x000fea0003800000 */
.L_x_995:
        /* <DEDUP_REMOVED lines=20> */
.L_x_998:
[----:B------:R-:W-:Y:S05]  /*2ab0*/  BSYNC B0 ;  /* 0x0000000000007941 */ /* 0x000fea0003800000 */
.L_x_997:
[----:B------:R-:W-:Y:S01]  /*2ac0*/  ULDC.64 UR30, c[0x0][0x198] ;  /* 0x00006600001e7ab9 */ /* 0x000fe20000000a00 */
[----:B-1----:R-:W-:Y:S01]  /*2ad0*/  IMAD.WIDE.U32 R4, R14, c[0x0][0x198], R220 ;  /* 0x000066000e047a25 */ /* 0x002fe200078e00dc */
[----:B------:R-:W-:Y:S01]  /*2ae0*/  UIMAD UR28, UR28, UR30, URZ ;  /* 0x0000001e1c1c72a4 */ /* 0x000fe2000f8e023f */
[----:B------:R-:W-:Y:S02]  /*2af0*/  SHF.R.S32.HI R12, RZ, 0x1f, R245 ;  /* 0x0000001fff0c7819 */ /* 0x000fe400000114f5 */
[C---:B------:R-:W-:Y:S01]  /*2b00*/  IMAD.SHL.U32 R10, R245.reuse, 0x4, RZ ;  /* 0x00000004f50a7824 */ /* 0x040fe200078e00ff */
[----:B------:R-:W-:Y:S01]  /*2b10*/  UIMAD UR28, UR35, UR31, UR28 ;  /* 0x0000001f231c72a4 */ /* 0x000fe2000f8e021c */
[----:B------:R-:W-:Y:S01]  /*2b20*/  IADD3 R6, P0, R4, UR38, RZ ;  /* 0x0000002604067c10 */ /* 0x000fe2000ff1e0ff */
[----:B------:R-:W-:Y:S01]  /*2b30*/  IMAD.MOV.U32 R238, RZ, RZ, 0x7f800000 ;  /* 0x7f800000ffee7424 */ /* 0x000fe200078e00ff */
[C---:B------:R-:W-:Y:S02]  /*2b40*/  ISETP.GE.AND P2, PT, R245.reuse, UR8, PT ;  /* 0x00000008f5007c0c */ /* 0x040fe4000bf46270 */
[----:B------:R-:W-:Y:S01]  /*2b50*/  IADD3 R11, R245, 0x8, RZ ;  /* 0x00000008f50b7810 */ /* 0x000fe20007ffe0ff */
[----:B------:R-:W-:-:S05]  /*2b60*/  IMAD.U32 R4, RZ, RZ, UR28 ;  /* 0x0000001cff047e24 */ /* 0x000fca000f8e00ff */
[----:B------:R-:W-:Y:S02]  /*2b70*/  IADD3.X R7, R5, UR39, R4, P0, !PT ;  /* 0x0000002705077c10 */ /* 0x000fe400087fe404 */
[----:B------:R-:W-:-:S04]  /*2b80*/  IADD3 R4, R245, 0x28, RZ ;  /* 0x00000028f5047810 */ /* 0x000fc80007ffe0ff */
[----:B------:R-:W-:Y:S02]  /*2b90*/  ISETP.GE.AND P1, PT, R4, UR8, PT ;  /* 0x0000000804007c0c */ /* 0x000fe4000bf26270 */
[----:B------:R-:W-:Y:S01]  /*2ba0*/  SHF.R.S32.HI R5, RZ, 0x1f, R4 ;  /* 0x0000001fff057819 */ /* 0x000fe20000011404 */
[----:B------:R-:W-:-:S10]  /*2bb0*/  IMAD.MOV.U32 R236, RZ, RZ, 0x7f800000 ;  /* 0x7f800000ffec7424 */ /* 0x000fd400078e00ff */
[----:B---3--:R-:W-:-:S04]  /*2bc0*/  @!P1 LEA R8, P0, R4, UR10, 0x2 ;  /* 0x0000000a04089c11 */ /* 0x008fc8000f8010ff */
[----:B------:R-:W-:Y:S02]  /*2bd0*/  @!P1 LEA.HI.X R9, R4, UR9, R5, 0x2, P0 ;  /* 0x0000000904099c11 */ /* 0x000fe400080f1405 */
[----:B------:R-:W-:Y:S02]  /*2be0*/  IADD3 R4, P0, R10, UR10, RZ ;  /* 0x0000000a0a047c10 */ /* 0x000fe4000ff1e0ff */
[C---:B------:R-:W-:Y:S01]  /*2bf0*/  SHF.L.U64.HI R5, R245.reuse, 0x2, R12 ;  /* 0x00000002f5057819 */ /* 0x040fe2000001020c */
[----:B------:R1:W5:Y:S01]  /*2c00*/  @!P1 LDG.E R236, [R8.64] ;  /* 0x0000000408ec9981 */ /* 0x000362000c1e1900 */
[----:B------:R-:W-:Y:S02]  /*2c10*/  IADD3 R10, R245, 0x20, RZ ;  /* 0x00000020f50a7810 */ /* 0x000fe40007ffe0ff */
[----:B------:R-:W-:Y:S02]  /*2c20*/  IADD3.X R5, R5, UR9, RZ, P0, !PT ;  /* 0x0000000905057c10 */ /* 0x000fe400087fe4ff */
[----:B------:R-:W-:-:S03]  /*2c30*/  ISETP.GE.AND P0, PT, R11, UR8, PT ;  /* 0x000000080b007c0c */ /* 0x000fc6000bf06270 */
[----:B------:R3:W5:Y:S01]  /*2c40*/  @!P2 LDG.E R238, [R4.64] ;  /* 0x0000000404eea981 */ /* 0x000762000c1e1900 */
[----:B------:R-:W-:Y:S01]  /*2c50*/  ISETP.GE.AND P2, PT, R10, UR8, PT ;  /* 0x000000080a007c0c */ /* 0x000fe2000bf46270 */
[----:B------:R-:W-:Y:S02]  /*2c60*/  IMAD.MOV.U32 R237, RZ, RZ, 0x7f800000 ;  /* 0x7f800000ffed7424 */ /* 0x000fe400078e00ff */
[----:B------:R1:W-:Y:S01]  /*2c70*/  @P6 STS.128 [R0+0x6000], RZ ;  /* 0x006000ff00006388 */ /* 0x0003e20000000c00 */
[----:B------:R-:W-:-:S05]  /*2c80*/  IMAD.MOV.U32 R235, RZ, RZ, 0x7f800000 ;  /* 0x7f800000ffeb7424 */ /* 0x000fca00078e00ff */
[----:B------:R3:W5:Y:S04]  /*2c90*/  @!P0 LDG.E R237, [R4.64+0x20] ;  /* 0x0000200404ed8981 */ /* 0x000768000c1e1900 */
[----:B------:R3:W5:Y:S01]  /*2ca0*/  @!P2 LDG.E R235, [R4.64+0x80] ;  /* 0x0000800404eba981 */ /* 0x000762000c1e1900 */
[----:B------:R-:W-:Y:S01]  /*2cb0*/  BSSY B0, `(.L_x_999) ;  /* 0x0000015000007945 */ /* 0x000fe20003800000 */
[----:B---3--:R-:W-:-:S04]  /*2cc0*/  IMAD R4, R15, c[0x0][0x1b0], RZ ;  /* 0x00006c000f047a24 */ /* 0x008fc800078e02ff */
        /* <DEDUP_REMOVED lines=19> */
.L_x_1000:
[----:B-1----:R-:W-:Y:S05]  /*2e00*/  BSYNC B0 ;  /* 0x0000000000007941 */ /* 0x002fea0003800000 */
.L_x_999:
        /* <DEDUP_REMOVED lines=20> */
.L_x_1002:
[----:B------:R-:W-:Y:S05]  /*2f50*/  BSYNC B0 ;  /* 0x0000000000007941 */ /* 0x000fea0003800000 */
.L_x_1001:
        /* <DEDUP_REMOVED lines=20> */
.L_x_1004:
[----:B------:R-:W-:Y:S05]  /*30a0*/  BSYNC B0 ;  /* 0x0000000000007941 */ /* 0x000fea0003800000 */
.L_x_1003:
        /* <DEDUP_REMOVED lines=19> */
.L_x_1006:
[----:B------:R-:W-:Y:S05]  /*31e0*/  BSYNC B0 ;  /* 0x0000000000007941 */ /* 0x000fea0003800000 */
.L_x_1005:
[----:B------:R-:W0:Y:S01]  /*31f0*/  LDGDEPBAR ;  /* 0x00000000000079af */ /* 0x000e220000000000 */
[----:B-1234-:R-:W-:Y:S01]  /*3200*/  LEA.HI R0, R17, R18, RZ, 0x4 ;  /* 0x0000001211007211 */ /* 0x01efe200078f20ff */
[----:B------:R-:W-:Y:S01]  /*3210*/  IMAD.MOV.U32 R182, RZ, RZ, 0x20 ;  /* 0x00000020ffb67424 */ /* 0x000fe200078e00ff */
[----:B------:R-:W-:Y:S01]  /*3220*/  PLOP3.LUT P3, PT, PT, PT, UP3, 0x40, 0x0 ;  /* 0x000000000000781c */ /* 0x000fe20003f6e838 */
[----:B------:R-:W-:Y:S01]  /*3230*/  IMAD.MOV.U32 R128, RZ, RZ, 0x40 ;  /* 0x00000040ff807424 */ /* 0x000fe200078e00ff */
[----:B------:R-:W-:Y:S01]  /*3240*/  LOP3.LUT R0, R0, 0xfffffff0, RZ, 0xc0, !PT ;  /* 0xfffffff000007812 */ /* 0x000fe200078ec0ff */
[----:B------:R-:W-:Y:S01]  /*3250*/  IMAD.SHL.U32 R174, R184, 0x2, RZ ;  /* 0x00000002b8ae7824 */ /* 0x000fe200078e00ff */
[----:B------:R-:W-:Y:S01]  /*3260*/  PLOP3.LUT P2, PT, PT, PT, UP3, 0x40, 0x0 ;  /* 0x000000000000781c */ /* 0x000fe20003f4e838 */
[----:B------:R-:W-:Y:S01]  /*3270*/  UIADD3 UR8, UR35, 0x80, URZ ;  /* 0x0000008023087890 */ /* 0x000fe2000fffe03f */
[----:B------:R-:W-:Y:S01]  /*3280*/  IMAD.MOV.U32 R203, RZ, RZ, R185 ;  /* 0x000000ffffcb7224 */ /* 0x000fe200078e00b9 */
[----:B------:R-:W-:Y:S01]  /*3290*/  CS2R R94, SRZ ;  /* 0x00000000005e7805 */ /* 0x000fe2000001ff00 */
[----:B------:R-:W-:Y:S01]  /*32a0*/  IMAD.IADD R0, R18, 0x1, -R0 ;  /* 0x0000000112007824 */ /* 0x000fe200078e0a00 */
[----:B------:R-:W-:Y:S01]  /*32b0*/  CS2R R92, SRZ ;  /* 0x00000000005c7805 */ /* 0x000fe2000001ff00 */
[----:B------:R-:W-:Y:S01]  /*32c0*/  IMAD R250, RZ, RZ, -UR54 ;  /* 0x80000036fffa7e24 */ /* 0x000fe2000f8e02ff */
        /* <DEDUP_REMOVED lines=10> */
[----:B------:R-:W-:-:S04]  /*3370*/  DEPBAR.LE SB0, 0x1 ;  /* 0x000080400000791a */ /* 0x000fc80000000000 */
[----:B------:R-:W-:Y:S01]  /*3380*/  BAR.SYNC.DEFER_BLOCKING 0x0 ;  /* 0x0000000000007b1d */ /* 0x000fe20000010000 */
        /* <DEDUP_REMOVED lines=16> */
[----:B------:R-:W-:Y:S01]  /*3490*/  SEL R2, R2, R184, P3 ;  /* 0x000000b802027207 */ /* 0x000fe20001800000 */
[----:B------:R-:W-:Y:S01]  /*34a0*/  CS2R R58, SRZ ;  /* 0x00000000003a7805 */ /* 0x000fe2000001ff00 */
[----:B------:R-:W-:Y:S01]  /*34b0*/  SEL R0, R0, R183, P2 ;  /* 0x000000b700007207 */ /* 0x000fe20001000000 */
[----:B------:R-:W-:Y:S01]  /*34c0*/  CS2R R56, SRZ ;  /* 0x0000000000387805 */ /* 0x000fe2000001ff00 */
[----:B------:R-:W-:Y:S01]  /*34d0*/  SEL R182, R182, 0xffffffe0, !P0 ;  /* 0xffffffe0b6b67807 */ /* 0x000fe20004000000 */
        /* <DEDUP_REMOVED lines=13> */
[----:B------:R-:W-:Y:S01]  /*35b0*/  IMAD.SHL.U32 R173, R2, 0x2, RZ ;  /* 0x0000000202ad7824 */ /* 0x000fe200078e00ff */
[----:B------:R1:W1:Y:S01]  /*35c0*/  LDSM.16.M88.4 R152, [R181+0xa800] ;  /* 0x00a80000b598783b */ /* 0x0002620000000200 */
[----:B------:R-:W-:Y:S01]  /*35d0*/  IMAD.SHL.U32 R172, R0, 0x2, RZ ;  /* 0x0000000200ac7824 */ /* 0x000fe200078e00ff */
[----:B------:R-:W-:Y:S01]  /*35e0*/  SEL R128, R128, 0xffffffc0, !P1 ;  /* 0xffffffc080807807 */ /* 0x000fe20004800000 */
[C---:B------:R-:W-:Y:S01]  /*35f0*/  IMAD.SHL.U32 R240, R245.reuse, 0x4, RZ ;  /* 0x00000004f5f07824 */ /* 0x040fe200078e00ff */
[----:B------:R1:W1:Y:S01]  /*3600*/  LDSM.16.M88.4 R156, [R179+0xa000] ;  /* 0x00a00000b39c783b */ /* 0x0002620000000200 */
[----:B------:R-:W-:Y:S01]  /*3610*/  SHF.L.U64.HI R239, R245, 0x2, R12 ;  /* 0x00000002f5ef7819 */ /* 0x000fe2000001020c */
[----:B------:R-:W-:Y:S01]  /*3620*/  IMAD.IADD R176, R175, 0x1, R182 ;  /* 0x00000001afb07824 */ /* 0x000fe200078e02b6 */
[----:B------:R-:W-:Y:S01]  /*3630*/  UISETP.GE.AND UP0, UPT, UR8, UR6, UPT ;  /* 0x000000060800728c */ /* 0x000fe2000bf06270 */
[----:B------:R1:W1:Y:S01]  /*3640*/  LDSM.16.M88.4 R160, [R179+0xa800] ;  /* 0x00a80000b3a0783b */ /* 0x0002620000000200 */
[----:B------:R-:W-:-:S03]  /*3650*/  IMAD.IADD R177, R182, 0x1, R174 ;  /* 0x00000001b6b17824 */ /* 0x000fc600078e02ae */
[----:B------:R1:W1:Y:S04]  /*3660*/  LDSM.16.M88.4 R164, [R180+0xa000] ;  /* 0x00a00000b4a4783b */ /* 0x0002680000000200 */
[----:B------:R1:W1:Y:S03]  /*3670*/  LDSM.16.M88.4 R168, [R180+0xa800] ;  /* 0x00a80000b4a8783b */ /* 0x0002660000000200 */
.L_x_1009:
        /* <DEDUP_REMOVED lines=19> */
[----:B------:R4:W1:Y:S01]  /*37b0*/  LDSM.16.M88.4 R112, [R0+0x1000] ;  /* 0x001000000070783b */ /* 0x0008620000000200 */
[C---:B---3--:R-:W-:Y:S07]  /*37c0*/  HMMA.16816.F32 R8, R28.reuse, R16, RZ ;  /* 0x000000101c08723c */ /* 0x048fee00000018ff */
[----:B------:R-:W3:Y:S01]  /*37d0*/  LDSM.16.M88.4 R116, [R181+0x6800] ;  /* 0x00680000b574783b */ /* 0x000ee20000000200 */
[-C--:B------:R-:W-:Y:S07]  /*37e0*/  HMMA.16816.F32 R12, R28, R18.reuse, RZ ;  /* 0x000000121c0c723c */ /* 0x080fee00000018ff */
[----:B------:R-:W-:Y:S01]  /*37f0*/  LDSM.16.M88.4 R120, [R2] ;  /* 0x000000000278783b */ /* 0x000fe20000000200 */
[C---:B------:R-:W-:Y:S07]  /*3800*/  HMMA.16816.F32 R16, R32.reuse, R18, RZ ;  /* 0x000000122010723c */ /* 0x040fee00000018ff */
[----:B------:R-:W3:Y:S01]  /*3810*/  LDSM.16.M88.4 R124, [R179+0x6000] ;  /* 0x00600000b37c783b */ /* 0x000ee20000000200 */
[----:B----4-:R-:W-:Y:S01]  /*3820*/  IADD3 R0, R0, R128, RZ ;  /* 0x0000008000007210 */ /* 0x010fe20007ffe0ff */
[-C--:B--2---:R-:W-:Y:S06]  /*3830*/  HMMA.16816.F32 R20, R32, R100.reuse, RZ ;  /* 0x000000642014723c */ /* 0x084fec00000018ff */
[----:B------:R-:W-:Y:S02]  /*3840*/  LDSM.16.M88.4 R128, [R179+0x6800] ;  /* 0x00680000b380783b */ /* 0x000fe40000000200 */
[C---:B------:R-:W-:Y:S06]  /*3850*/  HMMA.16816.F32 R24, R28.reuse, R100, RZ ;  /* 0x000000641c18723c */ /* 0x040fec00000018ff */
[----:B------:R-:W-:Y:S02]  /*3860*/  LDSM.16.M88.4 R132, [R0] ;  /* 0x000000000084783b */ /* 0x000fe40000000200 */
[-C--:B------:R-:W-:Y:S06]  /*3870*/  HMMA.16816.F32 R28, R28, R102.reuse, RZ ;  /* 0x000000661c1c723c */ /* 0x080fec00000018ff */
[----:B------:R-:W-:Y:S02]  /*3880*/  LDSM.16.M88.4 R136, [R180+0x6000] ;  /* 0x00600000b488783b */ /* 0x000fe40000000200 */
[----:B------:R-:W-:Y:S06]  /*3890*/  HMMA.16816.F32 R32, R32, R102, RZ ;  /* 0x000000662020723c */ /* 0x000fec00000018ff */
[----:B------:R-:W2:Y:S02]  /*38a0*/  LDSM.16.M88.4 R100, [R2+0x1000] ;  /* 0x001000000264783b */ /* 0x000ea40000000200 */
[-C--:B-1----:R-:W-:Y:S08]  /*38b0*/  HMMA.16816.F32 R4, R104, R108.reuse, R4 ;  /* 0x0000006c6804723c */ /* 0x082ff00000001804 */
[C---:B------:R-:W-:Y:S07]  /*38c0*/  HMMA.16816.F32 R8, R112.reuse, R108, R8 ;  /* 0x0000006c7008723c */ /* 0x040fee0000001808 */
[----:B------:R-:W-:Y:S01]  /*38d0*/  MOV R108, 0x40 ;  /* 0x00000040006c7802 */ /* 0x000fe20000000f00 */
[-C--:B------:R-:W-:Y:S08]  /*38e0*/  HMMA.16816.F32 R12, R112, R110.reuse, R12 ;  /* 0x0000006e700c723c */ /* 0x080ff0000000180c */
[C---:B------:R-:W-:Y:S08]  /*38f0*/  HMMA.16816.F32 R16, R104.reuse, R110, R16 ;  /* 0x0000006e6810723c */ /* 0x040ff00000001810 */
[-C--:B---3--:R-:W-:Y:S08]  /*3900*/  HMMA.16816.F32 R20, R104, R116.reuse, R20 ;  /* 0x000000746814723c */ /* 0x088ff00000001814 */
[C---:B------:R-:W-:Y:S08]  /*3910*/  HMMA.16816.F32 R24, R112.reuse, R116, R24 ;  /* 0x000000747018723c */ /* 0x040ff00000001818 */
[-C--:B------:R-:W-:Y:S08]  /*3920*/  HMMA.16816.F32 R28, R112, R118.reuse, R28 ;  /* 0x00000076701c723c */ /* 0x080ff0000000181c */
[----:B------:R-:W-:Y:S01]  /*3930*/  HMMA.16816.F32 R32, R104, R118, R32 ;  /* 0x000000766820723c */ /* 0x000fe20000001820 */
[----:B------:R-:W1:Y:S07]  /*3940*/  LDSM.16.M88.4 R104, [R0+0x1000] ;  /* 0x001000000068783b */ /* 0x000e6e0000000200 */
[-C--:B------:R-:W-:Y:S08]  /*3950*/  HMMA.16816.F32 R4, R120, R124.reuse, R4 ;  /* 0x0000007c7804723c */ /* 0x080ff00000001804 */
[C---:B--2---:R-:W-:Y:S08]  /*3960*/  HMMA.16816.F32 R8, R100.reuse, R124, R8 ;  /* 0x0000007c6408723c */ /* 0x044ff00000001808 */
        /* <DEDUP_REMOVED lines=8> */
[C---:B-1----:R-:W-:Y:S08]  /*39f0*/  HMMA.16816.F32 R8, R104.reuse, R136, R8 ;  /* 0x000000886808723c */ /* 0x042ff00000001808 */
        /* <DEDUP_REMOVED lines=30> */
[----:B------:R-:W-:Y:S01]  /*3be0*/  @P5 ISETP.GE.AND P5, PT, R0, UR6, PT ;  /* 0x0000000600005c0c */ /* 0x000fe2000bfa6270 */
[----:B------:R3:W2:Y:S01]  /*3bf0*/  MUFU.TANH R200, R7 ;  /* 0x0000000700c87308 */ /* 0x0006a20000002400 */
[----:B-1----:R-:W-:Y:S02]  /*3c00*/  MOV R0, R109 ;  /* 0x0000006d00007202 */ /* 0x002fe40000000f00 */
[----:B------:R-:W-:Y:S02]  /*3c10*/  FSEL R8, R8, RZ, P3 ;  /* 0x000000ff08087208 */ /* 0x000fe40001800000 */
        /* <DEDUP_REMOVED lines=276> */
[----:B-1----:R-:W-:Y:S01]  /*4d60*/  FFMA.FTZ R2, -R109, R109, 1 ;  /* 0x3f8000006d027423 */ /* 0x002fe2000001016d */
[C---:B--2---:R-:W-:Y:S06]  /*4d70*/  IADD3 R0, R128.reuse, R174, RZ ;  /* 0x000000ae80007210 */ /* 0x044fec0007ffe0ff */
[----:B------:R-:W1:Y:S01]  /*4d80*/  LDSM.16.M88.4 R104, [R177+0x5000] ;  /* 0x00500000b168783b */ /* 0x000e620000000200 */
        /* <DEDUP_REMOVED lines=14> */
[-C--:B------:R-:W-:Y:S01]  /*4e70*/  HMMA.16816.F32 R28, R104, R154.reuse, R28 ;  /* 0x0000009a681c723c */ /* 0x080fe2000000181c */
[----:B------:R-:W1:Y:S07]  /*4e80*/  LDSM.16.M88.4 R104, [R0+0x4000] ;  /* 0x004000000068783b */ /* 0x000e6e0000000200 */
[----:B------:R-:W-:Y:S01]  /*4e90*/  HMMA.16816.F32 R32, R100, R154, R32 ;  /* 0x0000009a6420723c */ /* 0x000fe20000001820 */
[----:B------:R2:W4:Y:S03]  /*4ea0*/  LDSM.16.M88.4 R100, [R0+0x5000] ;  /* 0x005000000064783b */ /* 0x0005260000000200 */
[----:B--2---:R-:W-:Y:S04]  /*4eb0*/  IADD3 R0, R128, R177, RZ ;  /* 0x000000b180007210 */ /* 0x004fe80007ffe0ff */
[-C--:B-1----:R-:W-:Y:S08]  /*4ec0*/  HMMA.16816.F32 R4, R104, R156.reuse, R4 ;  /* 0x0000009c6804723c */ /* 0x082ff00000001804 */
[C---:B----4-:R-:W-:Y:S08]  /*4ed0*/  HMMA.16816.F32 R8, R100.reuse, R156, R8 ;  /* 0x0000009c6408723c */ /* 0x050ff00000001808 */
        /* <DEDUP_REMOVED lines=8> */
[----:B--2---:R-:W-:Y:S05]  /*4f60*/  FMUL.FTZ R0, R2, c[0x0][0x2ec] ;  /* 0x0000bb0002007a20 */ /* 0x004fea0000410000 */
[----:B------:R3:W2:Y:S01]  /*4f70*/  LDG.E R2, [R110.64+0x80] ;  /* 0x000080046e027981 */ /* 0x0006a2000c1e1900 */
[-C--:B-1----:R-:W-:Y:S08]  /*4f80*/  HMMA.16816.F32 R4, R100, R164.reuse, R4 ;  /* 0x000000a46404723c */ /* 0x082ff00000001804 */
[C---:B----4-:R-:W-:Y:S08]  /*4f90*/  HMMA.16816.F32 R8, R104.reuse, R164, R8 ;  /* 0x000000a46808723c */ /* 0x050ff00000001808 */
[-C--:B------:R-:W-:Y:S08]  /*4fa0*/  HMMA.16816.F32 R12, R104, R166.reuse, R12 ;  /* 0x000000a6680c723c */ /* 0x080ff0000000180c */
[C---:B---3--:R-:W-:Y:S01]  /*4fb0*/  FADD.FTZ R4, -R108.reuse, R4 ;  /* 0x000000046c047221 */ /* 0x048fe20000010100 */
[C---:B------:R-:W-:Y:S03]  /*4fc0*/  HMMA.16816.F32 R16, R100.reuse, R166, R16 ;  /* 0x000000a66410723c */ /* 0x040fe60000001810 */
[----:B------:R-:W-:Y:S02]  /*4fd0*/  FADD.FTZ R5, -R108, R5 ;  /* 0x000000056c057221 */ /* 0x000fe40000010100 */
[----:B------:R-:W-:Y:S02]  /*4fe0*/  FMUL.FTZ R4, R197, R4 ;  /* 0x00000004c5047220 */ /* 0x000fe40000410000 */
[----:B------:R-:W-:Y:S01]  /*4ff0*/  FMUL.FTZ R109, R112, R5 ;  /* 0x00000005706d7220 */ /* 0x000fe20000410000 */
[-C--:B------:R-:W-:Y:S01]  /*5000*/  HMMA.16816.F32 R20, R100, R168.reuse, R20 ;  /* 0x000000a86414723c */ /* 0x080fe20000001814 */
[----:B------:R-:W-:Y:S02]  /*5010*/  FMUL.FTZ R112, R4, R0 ;  /* 0x0000000004707220 */ /* 0x000fe40000410000 */
[----:B------:R1:W3:Y:S01]  /*5020*/  LDG.E R4, [R110.64+0x20] ;  /* 0x000020046e047981 */ /* 0x0002e2000c1e1900 */
[----:B------:R-:W-:Y:S03]  /*5030*/  FFMA.FTZ R5, -R130, R130, 1 ;  /* 0x3f80000082057423 */ /* 0x000fe60000010182 */
[----:B------:R1:W4:Y:S01]  /*5040*/  LDG.E R0, [R110.64+0xa0] ;  /* 0x0000a0046e007981 */ /* 0x000322000c1e1900 */
[----:B------:R-:W-:Y:S01]  /*5050*/  FMUL.FTZ R5, R5, c[0x0][0x2ec] ;  /* 0x0000bb0005057a20 */ /* 0x000fe20000410000 */
[C---:B------:R-:W-:Y:S07]  /*5060*/  HMMA.16816.F32 R24, R104.reuse, R168, R24 ;  /* 0x000000a86818723c */ /* 0x040fee0000001818 */
[C---:B------:R-:W-:Y:S01]  /*5070*/  FADD.FTZ R16, -R108.reuse, R16 ;  /* 0x000000106c107221 */ /* 0x040fe20000010100 */
[-C--:B------:R-:W-:Y:S01]  /*5080*/  HMMA.16816.F32 R28, R104, R170.reuse, R28 ;  /* 0x000000aa681c723c */ /* 0x080fe2000000181c */
[C---:B------:R-:W-:Y:S04]  /*5090*/  FADD.FTZ R17, -R108.reuse, R17 ;  /* 0x000000116c117221 */ /* 0x040fe80000010100 */
[----:B------:R-:W-:Y:S02]  /*50a0*/  FMUL.FTZ R17, R121, R17 ;  /* 0x0000001179117220 */ /* 0x000fe40000410000 */
[C---:B------:R-:W-:Y:S01]  /*50b0*/  FADD.FTZ R21, -R108.reuse, R21 ;  /* 0x000000156c157221 */ /* 0x040fe20000010100 */
[----:B------:R-:W-:Y:S01]  /*50c0*/  HMMA.16816.F32 R32, R100, R170, R32 ;  /* 0x000000aa6420723c */ /* 0x000fe20000001820 */
[----:B------:R-:W-:Y:S03]  /*50d0*/  FADD.FTZ R20, -R108, R20 ;  /* 0x000000146c147221 */ /* 0x000fe60000010100 */
[----:B-1----:R-:W-:Y:S03]  /*50e0*/  FMUL.FTZ R110, R109, R5 ;  /* 0x000000056d6e7220 */ /* 0x002fe60000410000 */
[----:B------:R-:W-:Y:S02]  /*50f0*/  FMUL.FTZ R100, R123, R16 ;  /* 0x000000107b647220 */ /* 0x000fe40000410000 */
[----:B------:R-:W-:Y:S03]  /*5100*/  FFMA.FTZ R16, -R124, R124, 1 ;  /* 0x3f8000007c107423 */ /* 0x000fe6000001017c */
[----:B------:R-:W-:Y:S02]  /*5110*/  FFMA.FTZ R5, -R122, R122, 1 ;  /* 0x3f8000007a057423 */ /* 0x000fe4000001017a */
[----:B------:R-:W-:Y:S02]  /*5120*/  FMUL.FTZ R16, R16, c[0x0][0x2ec] ;  /* 0x0000bb0010107a20 */ /* 0x000fe40000410000 */
[----:B------:R-:W-:Y:S02]  /*5130*/  FMUL.FTZ R5, R5, c[0x0][0x2ec] ;  /* 0x0000bb0005057a20 */ /* 0x000fe40000410000 */
[----:B------:R-:W-:Y:S02]  /*5140*/  FMUL.FTZ R101, R119, R21 ;  /* 0x0000001577657220 */ /* 0x000fe40000410000 */
[----:B------:R-:W-:Y:S04]  /*5150*/  FMUL.FTZ R109, R100, R16 ;  /* 0x00000010646d7220 */ /* 0x000fe80000410000 */
[C---:B------:R-:W-:Y:S02]  /*5160*/  FADD.FTZ R32, -R108.reuse, R32 ;  /* 0x000000206c207221 */ /* 0x040fe40000010100 */
[----:B------:R-:W-:Y:S02]  /*5170*/  FADD.FTZ R21, -R108, R33 ;  /* 0x000000216c157221 */ /* 0x000fe40000010100 */
[----:B------:R-:W-:Y:S02]  /*5180*/  FMUL.FTZ R108, R17, R5 ;  /* 0x00000005116c7220 */ /* 0x000fe40000410000 */
[----:B------:R-:W-:Y:S02]  /*5190*/  FFMA.FTZ R16, -R114, R114, 1 ;  /* 0x3f80000072107423 */ /* 0x000fe40000010172 */
[----:B------:R-:W-:Y:S02]  /*51a0*/  FFMA.FTZ R5, -R113, R113, 1 ;  /* 0x3f80000071057423 */ /* 0x000fe40000010171 */
[----:B------:R-:W-:Y:S02]  /*51b0*/  FMUL.FTZ R32, R118, R32 ;  /* 0x0000002076207220 */ /* 0x000fe40000410000 */
[----:B------:R-:W-:Y:S01]  /*51c0*/  FMUL.FTZ R21, R117, R21 ;  /* 0x0000001575157220 */ /* 0x000fe20000410000 */
[----:B------:R-:W-:Y:S01]  /*51d0*/  MOV R117, R194 ;  /* 0x000000c200757202 */ /* 0x000fe20000000f00 */
[----:B------:R-:W-:Y:S02]  /*51e0*/  FMUL.FTZ R16, R16, c[0x0][0x2ec] ;  /* 0x0000bb0010107a20 */ /* 0x000fe40000410000 */
[----:B------:R-:W-:Y:S02]  /*51f0*/  FMUL.FTZ R5, R5, c[0x0][0x2ec] ;  /* 0x0000bb0005057a20 */ /* 0x000fe40000410000 */
[----:B------:R-:W-:Y:S02]  /*5200*/  FMUL.FTZ R102, R120, R20 ;  /* 0x0000001478667220 */ /* 0x000fe40000410000 */
[----:B------:R-:W-:Y:S02]  /*5210*/  FFMA.FTZ R20, -R126, R126, 1 ;  /* 0x3f8000007e147423 */ /* 0x000fe4000001017e */
[----:B------:R-:W-:Y:S02]  /*5220*/  FMUL.FTZ R105, R32, R16 ;  /* 0x0000001020697220 */ /* 0x000fe40000410000 */
[----:B------:R-:W-:Y:S02]  /*5230*/  FMUL.FTZ R104, R21, R5 ;  /* 0x0000000515687220 */ /* 0x000fe40000410000 */
[----:B------:R-:W-:Y:S02]  /*5240*/  FFMA.FTZ R5, -R200, R200, 1 ;  /* 0x3f800000c8057423 */ /* 0x000fe400000101c8 */
[----:B------:R-:W-:Y:S02]  /*5250*/  FMUL.FTZ R20, R20, c[0x0][0x2ec] ;  /* 0x0000bb0014147a20 */ /* 0x000fe40000410000 */
[----:B------:R-:W-:Y:S02]  /*5260*/  FMUL.FTZ R5, R5, c[0x0][0x2ec] ;  /* 0x0000bb0005057a20 */ /* 0x000fe40000410000 */
[----:B------:R-:W-:Y:S02]  /*5270*/  FFMA.FTZ R17, -R125, R125, 1 ;  /* 0x3f8000007d117423 */ /* 0x000fe4000001017d */
[----:B------:R-:W-:Y:S02]  /*5280*/  FMUL.FTZ R107, R102, R20 ;  /* 0x00000014666b7220 */ /* 0x000fe40000410000 */
[----:B------:R-:W-:Y:S02]  /*5290*/  FMUL.FTZ R17, R17, c[0x0][0x2ec] ;  /* 0x0000bb0011117a20 */ /* 0x000fe40000410000 */
[----:B------:R-:W-:Y:S02]  /*52a0*/  FFMA.FTZ R20, -R210, R210, 1 ;  /* 0x3f800000d2147423 */ /* 0x000fe400000101d2 */
[----:B------:R-:W-:Y:S02]  /*52b0*/  FMUL.FTZ R106, R101, R17 ;  /* 0x00000011656a7220 */ /* 0x000fe40000410000 */
[----:B------:R-:W-:Y:S02]  /*52c0*/  FFMA.FTZ R21, -R202, R202, 1 ;  /* 0x3f800000ca157423 */ /* 0x000fe400000101ca */
[----:B------:R-:W-:Y:S02]  /*52d0*/  FMUL.FTZ R20, R20, c[0x0][0x2ec] ;  /* 0x0000bb0014147a20 */ /* 0x000fe40000410000 */
[----:B------:R-:W-:Y:S02]  /*52e0*/  FMUL.FTZ R21, R21, c[0x0][0x2ec] ;  /* 0x0000bb0015157a20 */ /* 0x000fe40000410000 */
[----:B--2---:R-:W-:Y:S02]  /*52f0*/  FADD.FTZ R24, -R2, R24 ;  /* 0x0000001802187221 */ /* 0x004fe40000010100 */
[C---:B---3--:R-:W-:Y:S02]  /*5300*/  FADD.FTZ R16, -R4.reuse, R6 ;  /* 0x0000000604107221 */ /* 0x048fe40000010100 */
[----:B------:R-:W-:Y:S02]  /*5310*/  FADD.FTZ R7, -R4, R7 ;  /* 0x0000000704077221 */ /* 0x000fe40000010100 */
[----:B------:R-:W-:Y:S02]  /*5320*/  FFMA.FTZ R6, -R201, R201, 1 ;  /* 0x3f800000c9067423 */ /* 0x000fe400000101c9 */
[----:B------:R-:W-:Y:S02]  /*5330*/  FMUL.FTZ R16, R224, R16 ;  /* 0x00000010e0107220 */ /* 0x000fe40000410000 */
[----:B------:R-:W-:Y:S02]  /*5340*/  FMUL.FTZ R7, R222, R7 ;  /* 0x00000007de077220 */ /* 0x000fe40000410000 */
        /* <DEDUP_REMOVED lines=18> */
[----:B------:R-:W-:Y:S01]  /*5470*/  FFMA.FTZ R5, -R116, R116, 1 ;  /* 0x3f80000074057423 */ /* 0x000fe20000010174 */
[----:B------:R-:W-:Y:S01]  /*5480*/  MOV R116, R195 ;  /* 0x000000c300747202 */ /* 0x000fe20000000f00 */
[----:B------:R-:W-:Y:S02]  /*5490*/  FFMA.FTZ R4, -R115, R115, 1 ;  /* 0x3f80000073047423 */ /* 0x000fe40000010173 */
        /* <DEDUP_REMOVED lines=10> */
[C---:B------:R-:W-:Y:S02]  /*5540*/  FADD.FTZ R4, -R2.reuse, R8 ;  /* 0x0000000802047221 */ /* 0x040fe40000010100 */
        /* <DEDUP_REMOVED lines=80> */
[----:B------:R-:W-:Y:S02]  /*5a50*/  ISETP.GE.AND P3, PT, R220, c[0x0][0x220], PT ;  /* 0x00008800dc007a0c */ /* 0x000fe40003f66270 */
[----:B------:R-:W-:Y:S01]  /*5a60*/  IMAD.U32 R0, R10, -0x40, RZ ;  /* 0xffffffc00a007824 */ /* 0x000fe200078e00ff */
[----:B------:R-:W-:Y:S04]  /*5a70*/  UISETP.NE.U32.AND UP3, UPT, UR8, 0x1, UPT ;  /* 0x000000010800788c */ /* 0x000fe8000bf65070 */
[----:B------:R-:W-:Y:S01]  /*5a80*/  USEL UR8, UR51, 0x2000, !UP3 ;  /* 0x0000200033087887 */ /* 0x000fe2000d800000 */
[C---:B------:R-:W-:Y:S04]  /*5a90*/  LEA R2, P0, R0.reuse, R192, 0x1 ;  /* 0x000000c000027211 */ /* 0x040fe800078008ff */
[----:B------:R-:W-:Y:S01]  /*5aa0*/  LEA.HI.X.SX32 R0, R0, R193, 0x1, P0 ;  /* 0x000000c100007211 */ /* 0x000fe200000f0eff */
[----:B------:R-:W-:Y:S01]  /*5ab0*/  IMAD.MOV.U32 R192, RZ, RZ, R2 ;  /* 0x000000ffffc07224 */ /* 0x000fe200078e0002 */
[----:B------:R-:W-:Y:S01]  /*5ac0*/  IADD3 R185, R185, UR8, RZ ;  /* 0x00000008b9b97c10 */ /* 0x000fe2000fffe0ff */
[----:B------:R-:W-:Y:S01]  /*5ad0*/  @!P3 IMAD.MOV.U32 R5, RZ, RZ, c[0x0][0x194] ;  /* 0x00006500ff05b624 */ /* 0x000fe200078e00ff */
[----:B------:R-:W-:Y:S01]  /*5ae0*/  IADD3 R203, R203, UR8, RZ ;  /* 0x00000008cbcb7c10 */ /* 0x000fe2000fffe0ff */
[----:B------:R-:W-:Y:S01]  /*5af0*/  IMAD.MOV.U32 R193, RZ, RZ, R0 ;  /* 0x000000ffffc17224 */ /* 0x000fe200078e0000 */
[C---:B------:R-:W-:Y:S01]  /*5b00*/  @!P3 LEA R4, P0, R10.reuse, R192, 0x6 ;  /* 0x000000c00a04b211 */ /* 0x040fe200078030ff */
[----:B------:R1:W-:Y:S01]  /*5b10*/  @P3 STS [R185], RZ ;  /* 0x000000ffb9003388 */ /* 0x0003e20000000800 */
[----:B------:R-:W-:Y:S02]  /*5b20*/  IADD3 R173, R173, UR8, RZ ;  /* 0x00000008adad7c10 */ /* 0x000fe4000fffe0ff */
[----:B------:R-:W-:Y:S01]  /*5b30*/  @!P3 LEA.HI.X R5, R10, R193, R5, 0x6, P0 ;  /* 0x000000c10a05b211 */ /* 0x000fe200000f3405 */
[----:B------:R1:W-:Y:S04]  /*5b40*/  @P3 STS [R185+0x4], RZ ;  /* 0x000004ffb9003388 */ /* 0x0003e80000000800 */
        /* <DEDUP_REMOVED lines=15> */
.L_x_1007:
        /* <DEDUP_REMOVED lines=109> */
.L_x_1008:
        /* <DEDUP_REMOVED lines=317> */
.L_x_1010:
        /* <DEDUP_REMOVED lines=19> */
.L_x_1011:
[----:B------:R-:W-:Y:S01]  /*7810*/  BAR.SYNC.DEFER_BLOCKING 0x0 ;  /* 0x0000000000007b1d */ /* 0x000fe20000010000 */
[----:B------:R-:W-:Y:S01]  /*7820*/  USHF.L.U32 UR7, UR27, 0x7, URZ ;  /* 0x000000071b077899 */ /* 0x000fe2000800063f */
[--C-:B-1----:R-:W-:Y:S01]  /*7830*/  SHF.R.S32.HI R7, RZ, 0x1f, R220.reuse ;  /* 0x0000001fff077819 */ /* 0x102fe200000114dc */
[----:B------:R-:W-:Y:S01]  /*7840*/  IMAD.MOV.U32 R6, RZ, RZ, R220 ;  /* 0x000000ffff067224 */ /* 0x000fe200078e00dc */
[----:B------:R-:W-:Y:S01]  /*7850*/  UIMAD UR6, UR27, -0x80, UR6 ;  /* 0xffffff801b0678a4 */ /* 0x000fe2000f8e0206 */
[----:B------:R-:W-:Y:S01]  /*7860*/  ISETP.GE.AND P1, PT, R220, c[0x0][0x220], PT ;  /* 0x00008800dc007a0c */ /* 0x000fe20003f26270 */
[----:B------:R-:W-:Y:S01]  /*7870*/  USHF.R.S32.HI UR8, URZ, 0x1f, UR7 ;  /* 0x0000001f3f087899 */ /* 0x000fe20008011407 */
[----:B------:R-:W1:Y:S01]  /*7880*/  S2R R2, SR_TID.X ;  /* 0x0000000000027919 */ /* 0x000e620000002100 */
[----:B------:R-:W-:Y:S01]  /*7890*/  ULDC.64 UR28, c[0x0][0x3a0] ;  /* 0x0000e800001c7ab9 */ /* 0x000fe20000000a00 */
[----:B------:R-:W-:Y:S01]  /*78a0*/  IMAD.U32 R13, RZ, RZ, UR7 ;  /* 0x00000007ff0d7e24 */ /* 0x000fe2000f8e00ff */
[----:B------:R-:W-:Y:S01]  /*78b0*/  UIMAD UR11, UR8, UR28, URZ ;  /* 0x0000001c080b72a4 */ /* 0x000fe2000f8e023f */
[----:B------:R-:W-:Y:S01]  /*78c0*/  BSSY B0, `(.L_x_1012) ;  /* 0x0000024000007945 */ /* 0x000fe20003800000 */
[----:B------:R-:W-:Y:S01]  /*78d0*/  USHF.R.S32.HI UR12, URZ, 0x1f, UR47 ;  /* 0x0000001f3f0c7899 */ /* 0x000fe2000801142f */
[----:B------:R-:W-:Y:S01]  /*78e0*/  IMAD.WIDE.U32 R4, R13, c[0x0][0x3a0], R6 ;  /* 0x0000e8000d047a25 */ /* 0x000fe200078e0006 */
[----:B------:R-:W-:-:S03]  /*78f0*/  UIMAD UR11, UR7, UR29, UR11 ;  /* 0x0000001d070b72a4 */ /* 0x000fc6000f8e020b */
[----:B------:R-:W-:Y:S01]  /*7900*/  ULDC.64 UR28, c[0x0][0x3b8] ;  /* 0x0000ee00001c7ab9 */ /* 0x000fe20000000a00 */
[----:B------:R-:W-:Y:S02]  /*7910*/  IADD3 R4, P0, R4, UR30, RZ ;  /* 0x0000001e04047c10 */ /* 0x000fe4000ff1e0ff */
[----:B------:R-:W-:Y:S01]  /*7920*/  IMAD.U32 R0, RZ, RZ, UR11 ;  /* 0x0000000bff007e24 */ /* 0x000fe2000f8e00ff */
[----:B------:R-:W-:Y:S01]  /*7930*/  UIMAD UR11, UR12, UR28, URZ ;  /* 0x0000001c0c0b72a4 */ /* 0x000fe2000f8e023f */
[----:B------:R2:W3:Y:S03]  /*7940*/  LDS.128 R16, [R114+0x7000] ;  /* 0x0070000072107984 */ /* 0x0004e60000000c00 */
[----:B------:R-:W-:Y:S01]  /*7950*/  IADD3.X R5, R5, UR31, R0, P0, !PT ;  /* 0x0000001f05057c10 */ /* 0x000fe200087fe400 */
[----:B------:R-:W-:Y:S01]  /*7960*/  IMAD.U32 R0, RZ, RZ, UR47 ;  /* 0x0000002fff007e24 */ /* 0x000fe2000f8e00ff */
[----:B------:R-:W-:Y:S01]  /*7970*/  UIMAD UR11, UR47, UR29, UR11 ;  /* 0x0000001d2f0b72a4 */ /* 0x000fe2000f8e020b */
[----:B------:R2:W4:Y:S02]  /*7980*/  LDS.128 R20, [R114+0x8000] ;  /* 0x0080000072147984 */ /* 0x0005240000000c00 */
[----:B------:R-:W-:Y:S01]  /*7990*/  IMAD.WIDE.U32 R4, R0, c[0x0][0x3b8], R4 ;  /* 0x0000ee0000047a25 */ /* 0x000fe200078e0004 */
[----:B-1----:R-:W-:Y:S01]  /*79a0*/  SHF.R.S32.HI R0, RZ, 0x1f, R2 ;  /* 0x0000001fff007819 */ /* 0x002fe20000011402 */
[----:B------:R2:W1:Y:S03]  /*79b0*/  LDS.128 R24, [R114+0x9000] ;  /* 0x0090000072187984 */ /* 0x0004660000000c00 */
[----:B------:R-:W-:Y:S01]  /*79c0*/  LEA.HI R0, R0, R2, RZ, 0x3 ;  /* 0x0000000200007211 */ /* 0x000fe200078f18ff */
[----:B------:R2:W1:Y:S01]  /*79d0*/  LDS.128 R28, [R114+0xa000] ;  /* 0x00a00000721c7984 */ /* 0x0004620000000c00 */
[----:B------:R-:W-:-:S02]  /*79e0*/  IADD3 R12, R5, UR11, RZ ;  /* 0x0000000b050c7c10 */ /* 0x000fc4000fffe0ff */
        /* <DEDUP_REMOVED lines=17> */
.L_x_1013:
[----:B------:R-:W-:Y:S05]  /*7b00*/  BSYNC B0 ;  /* 0x0000000000007941 */ /* 0x000fea0003800000 */
.L_x_1012:
        /* <DEDUP_REMOVED lines=15> */
.L_x_1015:
[----:B------:R-:W-:Y:S05]  /*7c00*/  BSYNC B0 ;  /* 0x0000000000007941 */ /* 0x000fea0003800000 */
.L_x_1014:
        /* <DEDUP_REMOVED lines=15> */
.L_x_1017:
[----:B------:R-:W-:Y:S05]  /*7d00*/  BSYNC B0 ;  /* 0x0000000000007941 */ /* 0x000fea0003800000 */
.L_x_1016:
        /* <DEDUP_REMOVED lines=13> */
[----:B-1----:R1:W-:Y:S02]  /*7de0*/  STG.E.128 [R4.64], R24 ;  /* 0x0000001804007986 */ /* 0x0023e4000c101d04 */
.L_x_1019:
[----:B------:R-:W-:Y:S05]  /*7df0*/  BSYNC B0 ;  /* 0x0000000000007941 */ /* 0x000fea0003800000 */
.L_x_1018:
        /* <DEDUP_REMOVED lines=25> */
.L_x_1021:
[----:B------:R-:W-:Y:S05]  /*7f90*/  BSYNC B0 ;  /* 0x0000000000007941 */ /* 0x000fea0003800000 */
.L_x_1020:
        /* <DEDUP_REMOVED lines=13> */
.L_x_1023:
[----:B------:R-:W-:Y:S05]  /*8070*/  BSYNC B0 ;  /* 0x0000000000007941 */ /* 0x000fea0003800000 */
.L_x_1022:
        /* <DEDUP_REMOVED lines=13> */
.L_x_1025:
[----:B------:R-:W-:Y:S05]  /*8150*/  BSYNC B0 ;  /* 0x0000000000007941 */ /* 0x000fea0003800000 */
.L_x_1024:
        /* <DEDUP_REMOVED lines=12> */
.L_x_982:
        /* <DEDUP_REMOVED lines=21> */
.L_x_1027:
        /* <DEDUP_REMOVED lines=19> */
.L_x_1028:
[----:B------:R-:W-:Y:S01]  /*84a0*/  USHF.L.U32 UR7, UR27, 0x7, URZ ;  /* 0x000000071b077899 */ /* 0x000fe2000800063f */
[----:B------:R-:W1:Y:S01]  /*84b0*/  S2R R2, SR_TID.X ;  /* 0x0000000000027919 */ /* 0x000e620000002100 */
[----:B------:R-:W-:Y:S01]  /*84c0*/  ULDC.64 UR28, c[0x0][0x3a0] ;  /* 0x0000e800001c7ab9 */ /* 0x000fe20000000a00 */
[----:B------:R-:W-:Y:S01]  /*84d0*/  ISETP.GE.AND P1, PT, R220, c[0x0][0x220], PT ;  /* 0x00008800dc007a0c */ /* 0x000fe20003f26270 */
[----:B------:R-:W-:Y:S01]  /*84e0*/  USHF.R.S32.HI UR8, URZ, 0x1f, UR7 ;  /* 0x0000001f3f087899 */ /* 0x000fe20008011407 */
[----:B------:R-:W-:Y:S01]  /*84f0*/  BSSY B0, `(.L_x_1029) ;  /* 0x000001f000007945 */ /* 0x000fe20003800000 */
[----:B------:R-:W-:Y:S01]  /*8500*/  IMAD.U32 R11, RZ, RZ, UR7 ;  /* 0x00000007ff0b7e24 */ /* 0x000fe2000f8e00ff */
[----:B------:R-:W-:Y:S02]  /*8510*/  UIMAD UR6, UR27, -0x80, UR6 ;  /* 0xffffff801b0678a4 */ /* 0x000fe4000f8e0206 */
[----:B------:R-:W-:Y:S01]  /*8520*/  UIMAD UR11, UR8, UR28, URZ ;  /* 0x0000001c080b72a4 */ /* 0x000fe2000f8e023f */
[----:B------:R-:W-:Y:S01]  /*8530*/  IMAD.WIDE.U32 R4, R11, c[0x0][0x3a0], R220 ;  /* 0x0000e8000b047a25 */ /* 0x000fe200078e00dc */
[----:B------:R-:W-:-:S02]  /*8540*/  USHF.R.S32.HI UR12, URZ, 0x1f, UR47 ;  /* 0x0000001f3f0c7899 */ /* 0x000fc4000801142f */
[----:B------:R-:W-:Y:S02]  /*8550*/  UIMAD UR11, UR7, UR29, UR11 ;  /* 0x0000001d070b72a4 */ /* 0x000fe4000f8e020b */
[----:B------:R-:W-:Y:S01]  /*8560*/  IADD3 R4, P0, R4, UR30, RZ ;  /* 0x0000001e04047c10 */ /* 0x000fe2000ff1e0ff */
[----:B------:R-:W-:-:S03]  /*8570*/  ULDC.64 UR28, c[0x0][0x3b8] ;  /* 0x0000ee00001c7ab9 */ /* 0x000fc60000000a00 */
[----:B------:R-:W-:Y:S01]  /*8580*/  IMAD.U32 R0, RZ, RZ, UR11 ;  /* 0x0000000bff007e24 */ /* 0x000fe2000f8e00ff */
[----:B------:R-:W-:-:S04]  /*8590*/  UIMAD UR11, UR12, UR28, URZ ;  /* 0x0000001c0c0b72a4 */ /* 0x000fc8000f8e023f */
[----:B------:R-:W-:Y:S01]  /*85a0*/  IADD3.X R5, R5, UR31, R0, P0, !PT ;  /* 0x0000001f05057c10 */ /* 0x000fe200087fe400 */
[----:B------:R-:W-:Y:S01]  /*85b0*/  IMAD.U32 R0, RZ, RZ, UR47 ;  /* 0x0000002fff007e24 */ /* 0x000fe2000f8e00ff */
[----:B------:R-:W-:-:S03]  /*85c0*/  UIMAD UR11, UR47, UR29, UR11 ;  /* 0x0000001d2f0b72a4 */ /* 0x000fc6000f8e020b */
[----:B------:R-:W-:Y:S01]  /*85d0*/  IMAD.WIDE.U32 R4, R0, c[0x0][0x3b8], R4 ;  /* 0x0000ee0000047a25 */ /* 0x000fe200078e0004 */
[----:B-1----:R-:W-:-:S04]  /*85e0*/  SHF.R.S32.HI R0, RZ, 0x1f, R2 ;  /* 0x0000001fff007819 */ /* 0x002fc80000011402 */
[----:B------:R-:W-:Y:S02]  /*85f0*/  LEA.HI R0, R0, R2, RZ, 0x3 ;  /* 0x0000000200007211 */ /* 0x000fe400078f18ff */
[----:B------:R-:W-:Y:S02]  /*8600*/  IADD3 R10, R5, UR11, RZ ;  /* 0x0000000b050a7c10 */ /* 0x000fe4000fffe0ff */
[----:B------:R-:W-:-:S04]  /*8610*/  SHF.R.S32.HI R0, RZ, 0x3, R0 ;  /* 0x00000003ff007819 */ /* 0x000fc80000011400 */
[----:B------:R-:W-:Y:S02]  /*8620*/  ISETP.GE.OR P4, PT, R0, UR6, P1 ;  /* 0x0000000600007c0c */ /* 0x000fe40008f86670 */
[----:B------:R-:W-:-:S11]  /*8630*/  SHF.R.S32.HI R12, RZ, 0x1f, R0 ;  /* 0x0000001fff0c7819 */ /* 0x000fd60000011400 */
        /* <DEDUP_REMOVED lines=10> */
.L_x_1030:
[----:B------:R-:W-:Y:S05]  /*86e0*/  BSYNC B0 ;  /* 0x0000000000007941 */ /* 0x000fea0003800000 */
.L_x_1029:
        /* <DEDUP_REMOVED lines=15> */
.L_x_1032:
[----:B------:R-:W-:Y:S05]  /*87e0*/  BSYNC B0 ;  /* 0x0000000000007941 */ /* 0x000fea0003800000 */
.L_x_1031:
        /* <DEDUP_REMOVED lines=15> */
.L_x_1034:
[----:B------:R-:W-:Y:S05]  /*88e0*/  BSYNC B0 ;  /* 0x0000000000007941 */ /* 0x000fea0003800000 */
.L_x_1033:
        /* <DEDUP_REMOVED lines=14> */
.L_x_1036:
[----:B------:R-:W-:Y:S05]  /*89d0*/  BSYNC B0 ;  /* 0x0000000000007941 */ /* 0x000fea0003800000 */
.L_x_1035:
        /* <DEDUP_REMOVED lines=25> */
.L_x_1038:
[----:B------:R-:W-:Y:S05]  /*8b70*/  BSYNC B0 ;  /* 0x0000000000007941 */ /* 0x000fea0003800000 */
.L_x_1037:
        /* <DEDUP_REMOVED lines=13> */
.L_x_1040:
[----:B------:R-:W-:Y:S05]  /*8c50*/  BSYNC B0 ;  /* 0x0000000000007941 */ /* 0x000fea0003800000 */
.L_x_1039:
        /* <DEDUP_REMOVED lines=13> */
.L_x_1042:
[----:B------:R-:W-:Y:S05]  /*8d30*/  BSYNC B0 ;  /* 0x0000000000007941 */ /* 0x000fea0003800000 */
.L_x_1041:
        /* <DEDUP_REMOVED lines=11> */
.L_x_1026:
[----:B------:R-:W-:Y:S05]  /*8df0*/  BSYNC B1 ;  /* 0x0000000000017941 */ /* 0x000fea0003800000 */
.L_x_977:
        /* <DEDUP_REMOVED lines=11> */
.L_x_1043:
[----:B------:R-:W-:Y:S05]  /*8eb0*/  EXIT ;  /* 0x000000000000794d */ /* 0x000fea0003800000 */
.L_x_1045:
        /* <DEDUP_REMOVED lines=12> */
.L_x_2469:


//--------------------- .text._ZN5flash44flash_bwd_dq_dk_dv_loop_seqk_parallel_kernelI23Flash_bwd_kernel_traitsILi64ELi64ELi128ELi8ELi2ELi4ELi4ELb1ELb0EN7cutlass6half_tE19Flash_kernel_traitsILi64ELi64ELi128ELi8ES3_EELb1ELb0ELb1ELb0ELb0ELb0ELb0EEEvNS_16Flash_bwd_paramsE --------------------------
	.section	.text._ZN5flash44flash_bwd_dq_dk_dv_loop_seqk_parallel_kernelI23Flash_bwd_kernel_traitsILi64ELi64ELi128ELi8ELi2ELi4ELi4ELb1ELb0EN7cutlass6half_tE19Flash_kernel_traitsILi64ELi64ELi128ELi8ES3_EELb1ELb0ELb1ELb0ELb0ELb0ELb0EEEvNS_16Flash_bwd_paramsE,"ax",@progbits
	.sectioninfo	@"SHI_REGISTERS=253"
	.align	128
        .global         _ZN5flash44flash_bwd_dq_dk_dv_loop_seqk_parallel_kernelI23Flash_bwd_kernel_traitsILi64ELi64ELi128ELi8ELi2ELi4ELi4ELb1ELb0EN7cutlass6half_tE19Flash_kernel_traitsILi64ELi64ELi128ELi8ES3_EELb1ELb0ELb1ELb0ELb0ELb0ELb0EEEvNS_16Flash_bwd_paramsE
        .type           _ZN5flash44flash_bwd_dq_dk_dv_loop_seqk_parallel_kernelI23Flash_bwd_kernel_traitsILi64ELi64ELi128ELi8ELi2ELi4ELi4ELb1ELb0EN7cutlass6half_tE19Flash_kernel_traitsILi64ELi64ELi128ELi8ES3_EELb1ELb0ELb1ELb0ELb0ELb0ELb0EEEvNS_16Flash_bwd_paramsE,@function
        .size           _ZN5flash44flash_bwd_dq_dk_dv_loop_seqk_parallel_kernelI23Flash_bwd_kernel_traitsILi64ELi64ELi128ELi8ELi2ELi4ELi4ELb1ELb0EN7cutlass6half_tE19Flash_kernel_traitsILi64ELi64ELi128ELi8ES3_EELb1ELb0ELb1ELb0ELb0ELb0ELb0EEEvNS_16Flash_bwd_paramsE,(.L_x_2470 - _ZN5flash44flash_bwd_dq_dk_dv_loop_seqk_parallel_kernelI23Flash_bwd_kernel_traitsILi64ELi64ELi128ELi8ELi2ELi4ELi4ELb1ELb0EN7cutlass6half_tE19Flash_kernel_traitsILi64ELi64ELi128ELi8ES3_EELb1ELb0ELb1ELb0ELb0ELb0ELb0EEEvNS_16Flash_bwd_paramsE)
        .other          _ZN5flash44flash_bwd_dq_dk_dv_loop_seqk_parallel_kernelI23Flash_bwd_kernel_traitsILi64ELi64ELi128ELi8ELi2ELi4ELi4ELb1ELb0EN7cutlass6half_tE19Flash_kernel_traitsILi64ELi64ELi128ELi8ES3_EELb1ELb0ELb1ELb0ELb0ELb0ELb0EEEvNS_16Flash_bwd_paramsE,@"STO_CUDA_ENTRY STV_DEFAULT"
_ZN5flash44flash_bwd_dq_dk_dv_loop_seqk_parallel_kernelI23Flash_bwd_kernel_traitsILi64ELi64ELi128ELi8ELi2ELi4ELi4ELb1ELb0EN7cutlass6half_tE19Flash_kernel_traitsILi64ELi64ELi128ELi8ES3_EELb1ELb0ELb1ELb0ELb0ELb0ELb0EEEvNS_16Flash_bwd_paramsE:
.text._ZN5flash44flash_bwd_dq_dk_dv_loop_seqk_parallel_kernelI23Flash_bwd_kernel_traitsILi64ELi64ELi128ELi8ELi2ELi4ELi4ELb1ELb0EN7cutlass6half_tE19Flash_kernel_traitsILi64ELi64ELi128ELi8ES3_EELb1ELb0ELb1ELb0ELb0ELb0ELb0EEEvNS_16Flash_bwd_paramsE:
        /* <DEDUP_REMOVED lines=23> */
[C---:B------:R-:W-:Y:S01]  /*0170*/  IMAD.IADD R7, R14.reuse, 0x1, -R7 ;  /* 0x000000010e077824 */ /* 0x040fe200078e0a07 */
[----:B------:R-:W-:Y:S01]  /*0180*/  LOP3.LUT R2, R5, 0xfffffff0, RZ, 0xc0, !PT ;  /* 0xfffffff005027812 */ /* 0x000fe200078ec0ff */
[C---:B------:R-:W-:Y:S01]  /*0190*/  IMAD.IADD R0, R14.reuse, 0x1, -R0 ;  /* 0x000000010e007824 */ /* 0x040fe200078e0a00 */
[----:B------:R-:W-:Y:S01]  /*01a0*/  SHF.R.S32.HI R10, RZ, 0x5, R178 ;  /* 0x00000005ff0a7819 */ /* 0x000fe200000114b2 */
[----:B------:R-:W-:Y:S01]  /*01b0*/  IMAD.IADD R168, R14, 0x1, -R168 ;  /* 0x000000010ea87824 */ /* 0x000fe200078e0aa8 */
[----:B------:R-:W-:Y:S02]  /*01c0*/  SHF.R.S32.HI R3, RZ, 0x1f, R178 ;  /* 0x0000001fff037819 */ /* 0x000fe400000114b2 */
[-C--:B------:R-:W-:Y:S01]  /*01d0*/  LEA.HI R179, R8, R14.reuse, RZ, 0x6 ;  /* 0x0000000e08b37211 */ /* 0x080fe200078f30ff */
[----:B------:R-:W-:Y:S01]  /*01e0*/  IMAD.SHL.U32 R182, R168, 0x8, RZ ;  /* 0x00000008a8b67824 */ /* 0x000fe200078e00ff */
[----:B------:R-:W-:Y:S01]  /*01f0*/  LEA.HI R8, R8, R14, RZ, 0x7 ;  /* 0x0000000e08087211 */ /* 0x000fe200078f38ff */
[----:B------:R-:W-:Y:S01]  /*0200*/  IMAD.IADD R14, R14, 0x1, -R2 ;  /* 0x000000010e0e7824 */ /* 0x000fe200078e0a02 */
[----:B------:R-:W-:-:S02]  /*0210*/  LEA.HI R3, R3, R10, RZ, 0x2 ;  /* 0x0000000a03037211 */ /* 0x000fc400078f10ff */
[----:B------:R-:W-:Y:S02]  /*0220*/  SHF.R.S32.HI R2, RZ, 0x4, R5 ;  /* 0x00000004ff027819 */ /* 0x000fe40000011405 */
[----:B------:R-:W-:Y:S02]  /*0230*/  LEA.HI R178, R178, R10, RZ, 0x1 ;  /* 0x0000000ab2b27211 */ /* 0x000fe400078f08ff */
[----:B------:R-:W-:Y:S02]  /*0240*/  LOP3.LUT R3, R3, 0xfffffffc, RZ, 0xc0, !PT ;  /* 0xfffffffc03037812 */ /* 0x000fe400078ec0ff */
[--C-:B------:R-:W-:Y:S02]  /*0250*/  SHF.R.S32.HI R9, RZ, 0x2, R4.reuse ;  /* 0x00000002ff097819 */ /* 0x100fe40000011404 */
[----:B------:R-:W-:Y:S01]  /*0260*/  LEA.HI R5, R5, R2, RZ, 0x1 ;  /* 0x0000000205057211 */ /* 0x000fe200078f08ff */
[----:B------:R-:W-:Y:S01]  /*0270*/  IMAD.IADD R3, R10, 0x1, -R3 ;  /* 0x000000010a037824 */ /* 0x000fe200078e0a03 */
[----:B------:R-:W-:-:S02]  /*0280*/  SHF.R.S32.HI R4, RZ, 0x1f, R4 ;  /* 0x0000001fff047819 */ /* 0x000fc40000011404 */
[----:B------:R-:W-:Y:S02]  /*0290*/  LOP3.LUT R178, R178, 0xfffffffe, RZ, 0xc0, !PT ;  /* 0xfffffffeb2b27812 */ /* 0x000fe400078ec0ff */
[----:B------:R-:W-:Y:S02]  /*02a0*/  SHF.R.S32.HI R180, RZ, 0x3, R13 ;  /* 0x00000003ffb47819 */ /* 0x000fe4000001140d */
[----:B------:R-:W-:Y:S01]  /*02b0*/  LOP3.LUT P4, RZ, R168, 0x2, RZ, 0xc0, !PT ;  /* 0x00000002a8ff7812 */ /* 0x000fe2000788c0ff */
[----:B------:R-:W-:Y:S01]  /*02c0*/  IMAD.IADD R178, R10, 0x1, -R178 ;  /* 0x000000010ab27824 */ /* 0x000fe200078e0ab2 */
[C---:B------:R-:W-:Y:S01]  /*02d0*/  LOP3.LUT P3, RZ, R168.reuse, 0x4, RZ, 0xc0, !PT ;  /* 0x00000004a8ff7812 */ /* 0x040fe2000786c0ff */
[----:B------:R-:W-:Y:S01]  /*02e0*/  IMAD.SHL.U32 R168, R168, 0x40, RZ ;  /* 0x00000040a8a87824 */ /* 0x000fe200078e00ff */
[----:B------:R-:W-:Y:S01]  /*02f0*/  LOP3.LUT R5, R5, 0xfffffffe, RZ, 0xc0, !PT ;  /* 0xfffffffe05057812 */ /* 0x000fe200078ec0ff */
[----:B------:R-:W-:Y:S01]  /*0300*/  IMAD.SHL.U32 R6, R180, 0x40, RZ ;  /* 0x00000040b4067824 */ /* 0x000fe200078e00ff */
[----:B------:R-:W-:Y:S01]  /*0310*/  LEA.HI R4, R4, R9, RZ, 0x3 ;  /* 0x0000000904047211 */ /* 0x000fe200078f18ff */
[----:B------:R-:W-:Y:S01]  /*0320*/  IMAD.SHL.U32 R10, R3, 0x10, RZ ;  /* 0x00000010030a7824 */ /* 0x000fe200078e00ff */
[----:B------:R-:W-:Y:S01]  /*0330*/  LOP3.LUT R168, R168, 0x1c0, RZ, 0xc0, !PT ;  /* 0x000001c0a8a87812 */ /* 0x000fe200078ec0ff */
[----:B------:R-:W-:Y:S01]  /*0340*/  IMAD.IADD R5, R2, 0x1, -R5 ;  /* 0x0000000102057824 */ /* 0x000fe200078e0a05 */
[----:B------:R-:W-:-:S02]  /*0350*/  LOP3.LUT R4, R4, 0xfffffff8, RZ, 0xc0, !PT ;  /* 0xfffffff804047812 */ /* 0x000fc400078ec0ff */
[----:B------:R-:W-:Y:S01]  /*0360*/  SHF.R.S32.HI R2, RZ, 0x1f, R7 ;  /* 0x0000001fff027819 */ /* 0x000fe20000011407 */
[----:B------:R-:W-:Y:S01]  /*0370*/  IMAD.SHL.U32 R172, R5, 0x10, RZ ;  /* 0x0000001005ac7824 */ /* 0x000fe200078e00ff */
[----:B------:R-:W-:Y:S01]  /*0380*/  LOP3.LUT R6, R6, 0x1c0, RZ, 0xc0, !PT ;  /* 0x000001c006067812 */ /* 0x000fe200078ec0ff */
[----:B------:R-:W-:Y:S01]  /*0390*/  IMAD.IADD R4, R9, 0x1, -R4 ;  /* 0x0000000109047824 */ /* 0x000fe200078e0a04 */
[----:B------:R-:W-:Y:S01]  /*03a0*/  LOP3.LUT R10, R168, 0x30, R10, 0xf8, !PT ;  /* 0x00000030a80a7812 */ /* 0x000fe200078ef80a */
[----:B------:R-:W-:Y:S01]  /*03b0*/  IMAD.SHL.U32 R9, R5, 0x200, RZ ;  /* 0x0000020005097824 */ /* 0x000fe200078e00ff */
[----:B------:R-:W-:Y:S02]  /*03c0*/  LEA.HI R2, R2, R7, RZ, 0x2 ;  /* 0x0000000702027211 */ /* 0x000fe400078f10ff */
[----:B------:R-:W-:Y:S02]  /*03d0*/  SHF.R.S32.HI R7, RZ, 0x1f, R14 ;  /* 0x0000001fff077819 */ /* 0x000fe4000001140e */
[----:B------:R-:W-:-:S02]  /*03e0*/  LOP3.LUT R164, R168, 0x8, R13, 0xf8, !PT ;  /* 0x00000008a8a47812 */ /* 0x000fc400078ef80d */
[----:B------:R-:W-:Y:S02]  /*03f0*/  SHF.R.U32.HI R168, RZ, 0x3, R168 ;  /* 0x00000003ffa87819 */ /* 0x000fe400000116a8 */
[----:B------:R-:W-:Y:S02]  /*0400*/  SHF.R.U32.HI R185, RZ, 0x3, R6 ;  /* 0x00000003ffb97819 */ /* 0x000fe40000011606 */
[----:B------:R-:W-:Y:S02]  /*0410*/  LOP3.LUT R10, R10, 0x8, R13, 0xf8, !PT ;  /* 0x000000080a0a7812 */ /* 0x000fe400078ef80d */
[----:B------:R-:W-:Y:S02]  /*0420*/  LOP3.LUT R6, R6, 0x38, R182, 0xf8, !PT ;  /* 0x0000003806067812 */ /* 0x000fe400078ef8b6 */
[----:B------:R-:W-:Y:S02]  /*0430*/  LEA.HI R7, R7, R14, RZ, 0x3 ;  /* 0x0000000e07077211 */ /* 0x000fe400078f18ff */
[----:B------:R-:W-:-:S02]  /*0440*/  LOP3.LUT R11, R4, 0x1, RZ, 0xc0, !PT ;  /* 0x00000001040b7812 */ /* 0x000fc400078ec0ff */
[----:B------:R-:W-:Y:S02]  /*0450*/  SHF.R.S32.HI R179, RZ, 0x6, R179 ;  /* 0x00000006ffb37819 */ /* 0x000fe400000114b3 */
[----:B------:R-:W-:Y:S02]  /*0460*/  LOP3.LUT R164, R164, R168, RZ, 0x3c, !PT ;  /* 0x000000a8a4a47212 */ /* 0x000fe400078e3cff */
[----:B------:R-:W-:Y:S01]  /*0470*/  SHF.R.S32.HI R8, RZ, 0x7, R8 ;  /* 0x00000007ff087819 */ /* 0x000fe20000011408 */
[----:B------:R-:W-:Y:S01]  /*0480*/  IMAD R12, R179, 0x800, R9 ;  /* 0x00000800b30c7824 */ /* 0x000fe200078e0209 */
[----:B------:R-:W-:Y:S01]  /*0490*/  LOP3.LUT R168, R9, R10, R168, 0xf6, !PT ;  /* 0x0000000a09a87212 */ /* 0x000fe200078ef6a8 */
[----:B------:R-:W-:Y:S01]  /*04a0*/  IMAD.SHL.U32 R10, R4, 0x40, RZ ;  /* 0x00000040040a7824 */ /* 0x000fe200078e00ff */
[----:B------:R-:W-:Y:S01]  /*04b0*/  LOP3.LUT R185, R6, R185, RZ, 0x3c, !PT ;  /* 0x000000b906b97212 */ /* 0x000fe200078e3cff */
[----:B------:R-:W-:Y:S01]  /*04c0*/  IMAD.SHL.U32 R187, R8, 0x8, RZ ;  /* 0x0000000808bb7824 */ /* 0x000fe200078e00ff */
[----:B------:R-:W-:Y:S01]  /*04d0*/  LOP3.LUT R6, R7, 0xfffffff8, RZ, 0xc0, !PT ;  /* 0xfffffff807067812 */ /* 0x000fe200078ec0ff */
[----:B------:R-:W-:Y:S01]  /*04e0*/  IMAD.SHL.U32 R9, R179, 0x20, RZ ;  /* 0x00000020b3097824 */ /* 0x000fe200078e00ff */
[----:B------:R-:W-:Y:S01]  /*04f0*/  ISETP.NE.U32.AND P0, PT, R11, 0x1, PT ;  /* 0x000000010b00780c */ /* 0x000fe20003f05070 */
[----:B------:R-:W-:Y:S01]  /*0500*/  IMAD.SHL.U32 R7, R7, 0x40, RZ ;  /* 0x0000004007077824 */ /* 0x000fe200078e00ff */
[----:B------:R-:W-:Y:S01]  /*0510*/  LOP3.LUT R10, R10, 0x1c0, RZ, 0xc0, !PT ;  /* 0x000001c00a0a7812 */ /* 0x000fe200078ec0ff */
[----:B------:R-:W-:Y:S01]  /*0520*/  IMAD.IADD R6, R14, 0x1, -R6 ;  /* 0x000000010e067824 */ /* 0x000fe200078e0a06 */
[----:B------:R-:W-:Y:S01]  /*0530*/  R2P PR, R4, 0x6 ;  /* 0x0000000604007804 */ /* 0x000fe20000000000 */
[----:B------:R-:W-:Y:S01]  /*0540*/  IMAD.SHL.U32 R4, R0, 0x2, RZ ;  /* 0x0000000200047824 */ /* 0x000fe200078e00ff */
[----:B------:R-:W-:Y:S01]  /*0550*/  LOP3.LUT R187, R187, 0x8, RZ, 0xc0, !PT ;  /* 0x00000008bbbb7812 */ /* 0x000fe200078ec0ff */
[----:B------:R-:W-:Y:S01]  /*0560*/  IMAD.SHL.U32 R6, R6, 0x40, RZ ;  /* 0x0000004006067824 */ /* 0x000fe200078e00ff */
[----:B------:R-:W-:Y:S01]  /*0570*/  SHF.R.U32.HI R0, RZ, 0x3, R10 ;  /* 0x00000003ff007819 */ /* 0x000fe2000001160a */
[--C-:B------:R-:W-:Y:S01]  /*0580*/  IMAD R8, R8, 0x1000, R4.reuse ;  /* 0x0000100008087824 */ /* 0x100fe200078e0204 */
[----:B------:R-:W-:Y:S01]  /*0590*/  LOP3.LUT R9, R10, 0x20, R9, 0xf8, !PT ;  /* 0x000000200a097812 */ /* 0x000fe200078ef809 */
[----:B------:R-:W-:Y:S01]  /*05a0*/  IMAD R4, R3, 0x400, R4 ;  /* 0x0000040003047824 */ /* 0x000fe200078e0204 */
[----:B------:R-:W-:Y:S01]  /*05b0*/  LOP3.LUT R172, R187, 0x10, R172, 0xf8, !PT ;  /* 0x00000010bbac7812 */ /* 0x000fe200078ef8ac */
[----:B------:R-:W-:Y:S01]  /*05c0*/  IMAD R8, R178, 0x400, R8 ;  /* 0x00000400b2087824 */ /* 0x000fe200078e0208 */
[----:B------:R-:W-:Y:S01]  /*05d0*/  LOP3.LUT R187, R0, R10, R187, 0x1e, !PT ;  /* 0x0000000a00bb7212 */ /* 0x000fe200078e1ebb */
[----:B------:R-:W-:Y:S01]  /*05e0*/  IMAD.IADD R164, R12, 0x1, R164 ;  /* 0x000000010ca47824 */ /* 0x000fe200078e02a4 */
[----:B------:R-:W-:Y:S01]  /*05f0*/  LOP3.LUT R9, R9, R0, RZ, 0x3c, !PT ;  /* 0x0000000009097212 */ /* 0x000fe200078e3cff */
[----:B------:R-:W-:Y:S01]  /*0600*/  IMAD.SHL.U32 R0, R5, 0x8, RZ ;  /* 0x0000000805007824 */ /* 0x000fe200078e00ff */
[----:B------:R-:W-:Y:S01]  /*0610*/  LOP3.LUT R6, R6, 0x1c0, RZ, 0xc0, !PT ;  /* 0x000001c006067812 */ /* 0x000fe200078ec0ff */
[----:B------:R-:W-:Y:S01]  /*0620*/  IMAD.IADD R187, R4, 0x1, R187 ;  /* 0x0000000104bb7824 */ /* 0x000fe200078e02bb */
[----:B------:R-:W-:Y:S01]  /*0630*/  SHF.R.S32.HI R184, RZ, 0x2, R2 ;  /* 0x00000002ffb87819 */ /* 0x000fe20000011402 */
[----:B------:R-:W-:Y:S01]  /*0640*/  IMAD.IADD R188, R9, 0x1, R8 ;  /* 0x0000000109bc7824 */ /* 0x000fe200078e0208 */
[----:B------:R-:W-:Y:S01]  /*0650*/  LOP3.LUT R8, R6, 0x8, R0, 0xf8, !PT ;  /* 0x0000000806087812 */ /* 0x000fe200078ef800 */
[----:B------:R-:W-:Y:S01]  /*0660*/  IMAD.SHL.U32 R171, R164, 0x2, RZ ;  /* 0x00000002a4ab7824 */ /* 0x000fe200078e00ff */
[----:B------:R-:W-:Y:S01]  /*0670*/  LOP3.LUT R0, R7, 0xfffffe00, RZ, 0xc0, !PT ;  /* 0xfffffe0007007812 */ /* 0x000fe200078ec0ff */
[----:B------:R-:W-:Y:S01]  /*0680*/  IMAD.SHL.U32 R188, R188, 0x2, RZ ;  /* 0x00000002bcbc7824 */ /* 0x000fe200078e00ff */
[----:B------:R-:W-:Y:S01]  /*0690*/  SHF.R.U32.HI R5, RZ, 0x3, R6 ;  /* 0x00000003ff057819 */ /* 0x000fe20000011606 */
[----:B------:R-:W-:Y:S01]  /*06a0*/  IMAD R185, R179, 0x200, R185 ;  /* 0x00000200b3b97824 */ /* 0x000fe200078e02b9 */
[----:B------:R-:W-:Y:S01]  /*06b0*/  SEL R2, R197, 0xffffffe0, !P4 ;  /* 0xffffffe0c5027807 */ /* 0x000fe20006000000 */
[--C-:B------:R-:W-:Y:S01]  /*06c0*/  IMAD R170, R3, 0x400, R0.reuse ;  /* 0x0000040003aa7824 */ /* 0x100fe200078e0200 */
[----:B------:R-:W-:Y:S01]  /*06d0*/  LOP3.LUT R8, R8, R5, RZ, 0x3c, !PT ;  /* 0x0000000508087212 */ /* 0x000fe200078e3cff */
[----:B------:R-:W-:Y:S01]  /*06e0*/  IMAD.MOV.U32 R3, RZ, RZ, 0x40 ;  /* 0x00000040ff037424 */ /* 0x000fe200078e00ff */
[----:B------:R-:W-:Y:S01]  /*06f0*/  LEA R187, R187, 0x6000, 0x1 ;  /* 0x00006000bbbb7811 */ /* 0x000fe200078e08ff */
[----:B------:R-:W-:Y:S01]  /*0700*/  IMAD R173, R178, 0x400, R0 ;  /* 0x00000400b2ad7824 */ /* 0x000fe200078e0200 */
[----:B------:R-:W-:Y:S01]  /*0710*/  SEL R197, R197, 0xffffffe0, !P1 ;  /* 0xffffffe0c5c57807 */ /* 0x000fe20004800000 */
[----:B------:R-:W-:Y:S01]  /*0720*/  IMAD.IADD R170, R8, 0x1, R170 ;  /* 0x0000000108aa7824 */ /* 0x000fe200078e02aa */
[----:B------:R-:W-:Y:S01]  /*0730*/  SEL R3, R3, 0xffffffc0, !P3 ;  /* 0xffffffc003037807 */ /* 0x000fe20005800000 */
[----:B------:R-:W-:Y:S01]  /*0740*/  IMAD.IADD R173, R173, 0x1, R8 ;  /* 0x00000001adad7824 */ /* 0x000fe200078e0208 */
[----:B------:R-:W-:Y:S01]  /*0750*/  SEL R224, R224, 0x10, !P0 ;  /* 0x00000010e0e07807 */ /* 0x000fe20004000000 */
[----:B------:R-:W-:Y:S01]  /*0760*/  IMAD.IADD R192, R188, 0x1, R197 ;  /* 0x00000001bcc07824 */ /* 0x000fe200078e02c5 */
[C---:B------:R-:W-:Y:S01]  /*0770*/  IADD3 R189, R187.reuse, 0x40, RZ ;  /* 0x00000040bbbd7810 */ /* 0x040fe20007ffe0ff */
[C---:B------:R-:W-:Y:S01]  /*0780*/  IMAD R3, R164.reuse, 0x2, R3 ;  /* 0x00000002a4037824 */ /* 0x040fe200078e0203 */
[----:B------:R-:W-:Y:S01]  /*0790*/  @P2 IADD3 R189, R187, -0x40, RZ ;  /* 0xffffffc0bbbd2810 */ /* 0x000fe20007ffe0ff */
[----:B------:R-:W-:Y:S01]  /*07a0*/  IMAD R164, R164, 0x2, R2 ;  /* 0x00000002a4a47824 */ /* 0x000fe200078e0202 */
[----:B------:R-:W-:Y:S01]  /*07b0*/  LOP3.LUT R172, R5, R172, R6, 0x1e, !PT ;  /* 0x000000ac05ac7212 */ /* 0x000fe200078e1e06 */
[----:B------:R-:W-:Y:S01]  /*07c0*/  IMAD.IADD R193, R188, 0x1, R224 ;  /* 0x00000001bcc17824 */ /* 0x000fe200078e02e0 */
[----:B------:R-:W-:Y:S01]  /*07d0*/  IADD3 R190, R187, 0x420, RZ ;  /* 0x00000420bbbe7810 */ /* 0x000fe20007ffe0ff */
[----:B------:R-:W-:Y:S01]  /*07e0*/  IMAD.IADD R191, R197, 0x1, R187 ;  /* 0x00000001c5bf7824 */ /* 0x000fe200078e02bb */
[----:B------:R-:W-:Y:S01]  /*07f0*/  LOP3.LUT R172, R172, R0, RZ, 0xfc, !PT ;  /* 0x00000000acac7212 */ /* 0x000fe200078efcff */
[----:B------:R-:W-:Y:S01]  /*0800*/  IMAD R184, R178, 0x10, R184 ;  /* 0x00000010b2b87824 */ /* 0x000fe200078e02b8 */
[----:B------:R-:W-:Y:S01]  /*0810*/  LEA R170, R170, 0xa000, 0x1 ;  /* 0x0000a000aaaa7811 */ /* 0x000fe200078e08ff */
[----:B------:R-:W-:Y:S01]  /*0820*/  IMAD.SHL.U32 R168, R168, 0x2, RZ ;  /* 0x00000002a8a87824 */ /* 0x000fe200078e00ff */
[----:B------:R-:W-:Y:S01]  /*0830*/  @P1 IADD3 R190, R187, 0x3e0, RZ ;  /* 0x000003e0bbbe1810 */ /* 0x000fe20007ffe0ff */
[----:B------:R-:W-:-:S02]  /*0840*/  IMAD.IADD R2, R2, 0x1, R3 ;  /* 0x0000000102027824 */ /* 0x000fc400078e0203 */
[----:B------:R-:W-:Y:S02]  /*0850*/  IMAD.IADD R224, R224, 0x1, R192 ;  /* 0x00000001e0e07824 */ /* 0x000fe400078e02c0 */
[----:B------:R-:W-:Y:S02]  /*0860*/  IMAD.SHL.U32 R169, R173, 0x2, RZ ;  /* 0x00000002ada97824 */ /* 0x000fe400078e00ff */
[----:B--23--:R-:W-:Y:S02]  /*0870*/  IMAD.IADD R197, R197, 0x1, R189 ;  /* 0x00000001c5c57824 */ /* 0x00cfe400078e02bd */
.L_x_1116:
[----:B-1--4-:R-:W1:Y:S01]  /*0880*/  LDC.U8 R4, c[0x0][0x312] ;  /* 0x0000c480ff047b82 */ /* 0x012e620000000000 */
[----:B------:R-:W-:Y:S01]  /*0890*/  ISETP.NE.U32.AND P3, PT, RZ, c[0x0][0x250], PT ;  /* 0x00009400ff007a0c */ /* 0x000fe20003f65070 */
[----:B------:R-:W-:Y:S01]  /*08a0*/  IMAD.SHL.U32 R5, R181, 0x4, RZ ;  /* 0x00000004b5057824 */ /* 0x000fe200078e00ff */
[----:B------:R-:W-:Y:S01]  /*08b0*/  ISETP.NE.U32.AND P2, PT, RZ, c[0x0][0x240], PT ;  /* 0x00009000ff007a0c */ /* 0x000fe20003f45070 */
[----:B------:R-:W-:Y:S01]  /*08c0*/  IMAD.MOV.U32 R16, RZ, RZ, -0x1 ;  /* 0xffffffffff107424 */ /* 0x000fe200078e00ff */
[----:B------:R-:W-:Y:S02]  /*08d0*/  ISETP.NE.AND.EX P3, PT, RZ, c[0x0][0x254], PT, P3 ;  /* 0x00009500ff007a0c */ /* 0x000fe40003f65330 */
[----:B---3--:R-:W-:-:S02]  /*08e0*/  SHF.R.S32.HI R11, RZ, 0x1f, R181 ;  /* 0x0000001fff0b7819 */ /* 0x008fc400000114b5 */
[----:B------:R-:W-:Y:S02]  /*08f0*/  ISETP.NE.AND.EX P2, PT, RZ, c[0x0][0x244], PT, P2 ;  /* 0x00009100ff007a0c */ /* 0x000fe40003f45320 */
[----:B------:R-:W-:Y:S02]  /*0900*/  SHF.L.U64.HI R0, R181, 0x2, R11 ;  /* 0x00000002b5007819 */ /* 0x000fe4000001020b */
[C---:B------:R-:W-:Y:S02]  /*0910*/  IADD3 R222, P0, R5.reuse, c[0x0][0x240], RZ ;  /* 0x0000900005de7a10 */ /* 0x040fe40007f1e0ff */
[----:B------:R-:W-:Y:S02]  /*0920*/  ISETP.EQ.U32.AND P5, PT, RZ, c[0x0][0x248], PT ;  /* 0x00009200ff007a0c */ /* 0x000fe40003fa2070 */
[----:B------:R-:W-:Y:S02]  /*0930*/  IADD3.X R223, R0, c[0x0][0x244], RZ, P0, !PT ;  /* 0x0000910000df7a10 */ /* 0x000fe400007fe4ff */
[----:B------:R-:W-:-:S02]  /*0940*/  @P3 IADD3 R8, P0, R5, c[0x0][0x250], RZ ;  /* 0x0000940005083a10 */ /* 0x000fc40007f1e0ff */
[----:B-1----:R-:W-:Y:S01]  /*0950*/  ISETP.NE.AND P4, PT, R4, RZ, PT ;  /* 0x000000ff0400720c */ /* 0x002fe20003f85270 */
[----:B--2---:R1:W2:Y:S03]  /*0960*/  @P2 LDG.E R16, [R222.64] ;  /* 0x00000006de102981 */ /* 0x0042a6000c1e1900 */
[----:B------:R-:W-:Y:S02]  /*0970*/  ISETP.EQ.OR.EX P5, PT, RZ, c[0x0][0x24c], !P4, P5 ;  /* 0x00009300ff007a0c */ /* 0x000fe400067a2750 */
[----:B------:R-:W-:Y:S01]  /*0980*/  IADD3 R6, P1, R5, c[0x0][0x248], RZ ;  /* 0x0000920005067a10 */ /* 0x000fe20007f3e0ff */
[----:B------:R-:W-:Y:S01]  /*0990*/  IMAD.MOV.U32 R221, RZ, RZ, RZ ;  /* 0x000000ffffdd7224 */ /* 0x000fe200078e00ff */
[C---:B------:R-:W-:Y:S02]  /*09a0*/  @P3 IADD3.X R9, R0.reuse, c[0x0][0x254], RZ, P0, !PT ;  /* 0x0000950000093a10 */ /* 0x040fe400007fe4ff */
        /* <DEDUP_REMOVED lines=14> */
.L_x_1046:
        /* <DEDUP_REMOVED lines=52> */
.L_x_1048:
        /* <DEDUP_REMOVED lines=16> */
.L_x_1049:
[----:B------:R-:W-:Y:S01]  /*0ed0*/  IABS R6, c[0x0][0x1c8] ;  /* 0x0000720000067a13 */ /* 0x000fe20000000000 */
[----:B------:R-:W1:Y:S01]  /*0ee0*/  LDC.U8 R14, c[0x0][0x328] ;  /* 0x0000ca00ff0e7b82 */ /* 0x000e620000000000 */
[----:B------:R-:W-:Y:S01]  /*0ef0*/  IABS R20, R203 ;  /* 0x000000cb00147213 */ /* 0x000fe20000000000 */
[----:B------:R-:W-:Y:S01]  /*0f00*/  @!P1 IMAD R7, R11, c[0x0][0x368], RZ ;  /* 0x0000da000b079a24 */ /* 0x000fe200078e02ff */
[----:B------:R-:W2:Y:S01]  /*0f10*/  I2F.RP R4, R6 ;  /* 0x0000000600047306 */ /* 0x000ea20000209400 */
[----:B------:R-:W-:Y:S01]  /*0f20*/  MOV R15, c[0x0][0x224] ;  /* 0x00008900000f7a02 */ /* 0x000fe20000000f00 */
[----:B------:R-:W-:Y:S01]  /*0f30*/  @P1 IMAD.WIDE.U32 R24, R16, c[0x0][0x370], RZ ;  /* 0x0000dc0010181a25 */ /* 0x000fe200078e00ff */
[----:B------:R-:W-:Y:S02]  /*0f40*/  MOV R205, c[0x0][0x22c] ;  /* 0x00008b0000cd7a02 */ /* 0x000fe40000000f00 */
[----:B------:R-:W-:Y:S01]  /*0f50*/  SHF.R.S32.HI R15, RZ, 0x1f, R15 ;  /* 0x0000001fff0f7819 */ /* 0x000fe2000001140f */
[C---:B------:R-:W-:Y:S01]  /*0f60*/  @!P1 IMAD R7, R181.reuse, c[0x0][0x36c], R7 ;  /* 0x0000db00b5079a24 */ /* 0x040fe200078e0207 */
[C---:B------:R-:W-:Y:S01]  /*0f70*/  SHF.L.U32 R30, R181.reuse, 0x7, RZ ;  /* 0x00000007b51e7819 */ /* 0x040fe200000006ff */
[----:B------:R-:W-:Y:S01]  /*0f80*/  IMAD.WIDE.U32 R34, R181, c[0x0][0x224], RZ ;  /* 0x00008900b5227a25 */ /* 0x000fe200078e00ff */
[----:B------:R-:W-:-:S02]  /*0f90*/  LOP3.LUT R21, R203, c[0x0][0x1c8], RZ, 0x3c, !PT ;  /* 0x00007200cb157a12 */ /* 0x000fc400078e3cff */
[----:B------:R-:W-:Y:S01]  /*0fa0*/  SEL R30, R30, RZ, P2 ;  /* 0x000000ff1e1e7207 */ /* 0x000fe20001000000 */
[----:B------:R-:W-:Y:S01]  /*0fb0*/  IMAD R15, R15, R181, RZ ;  /* 0x000000b50f0f7224 */ /* 0x000fe200078e02ff */
[----:B------:R-:W-:Y:S01]  /*0fc0*/  ISETP.GE.AND P4, PT, R21, RZ, PT ;  /* 0x000000ff1500720c */ /* 0x000fe20003f86270 */
[----:B------:R-:W-:Y:S01]  /*0fd0*/  IMAD.WIDE R32, R205, c[0x0][0x1c0], RZ ;  /* 0x00007000cd207a25 */ /* 0x000fe200078e02ff */
[----:B--2---:R-:W2:Y:S03]  /*0fe0*/  MUFU.RCP R4, R4 ;  /* 0x0000000400047308 */ /* 0x004ea60000001000 */
[----:B------:R-:W-:Y:S02]  /*0ff0*/  IMAD R15, R11, c[0x0][0x224], R15 ;  /* 0x000089000b0f7a24 */ /* 0x000fe400078e020f */
[----:B------:R-:W-:Y:S01]  /*1000*/  IMAD R21, R33, R34, RZ ;  /* 0x0000002221157224 */ /* 0x000fe200078e02ff */
[----:B-1----:R-:W-:Y:S01]  /*1010*/  ISETP.NE.AND P3, PT, R14, RZ, PT ;  /* 0x000000ff0e00720c */ /* 0x002fe20003f65270 */
[----:B------:R-:W-:-:S02]  /*1020*/  IMAD.IADD R15, R35, 0x1, R15 ;  /* 0x00000001230f7824 */ /* 0x000fc400078e020f */
[----:B------:R-:W-:-:S04]  /*1030*/  IMAD.WIDE.U32 R34, R32, R34, RZ ;  /* 0x0000002220227225 */ /* 0x000fc800078e00ff */
[C---:B------:R-:W-:Y:S02]  /*1040*/  IMAD R21, R32.reuse, R15, R21 ;  /* 0x0000000f20157224 */ /* 0x040fe400078e0215 */
[----:B------:R-:W-:Y:S01]  /*1050*/  IMAD.WIDE.U32 R14, R32, R16, RZ ;  /* 0x00000010200e7225 */ /* 0x000fe200078e00ff */
[----:B--2---:R-:W-:Y:S02]  /*1060*/  IADD3 R4, R4, 0xffffffe, RZ ;  /* 0x0ffffffe04047810 */ /* 0x004fe40007ffe0ff */
[----:B------:R-:W-:Y:S01]  /*1070*/  IADD3 R21, R35, R21, RZ ;  /* 0x0000001523157210 */ /* 0x000fe20007ffe0ff */
[----:B------:R-:W-:Y:S01]  /*1080*/  @P3 IMAD R237, R181, c[0x0][0x214], RZ ;  /* 0x00008500b5ed3a24 */ /* 0x000fe200078e02ff */
[----:B------:R-:W1:Y:S01]  /*1090*/  F2I.FTZ.U32.TRUNC.NTZ R5, R4 ;  /* 0x0000000400057305 */ /* 0x000e62000021f000 */
[----:B------:R-:W-:Y:S02]  /*10a0*/  SEL R238, R34, R14, !P1 ;  /* 0x0000000e22ee7207 */ /* 0x000fe40004800000 */
[----:B------:R-:W-:-:S02]  /*10b0*/  SHF.R.S32.HI R14, RZ, 0x1f, R203 ;  /* 0x0000001fff0e7819 */ /* 0x000fc400000114cb */
        /* <DEDUP_REMOVED lines=15> */
[----:B------:R-:W2:Y:S02]  /*11b0*/  LDC.U8 R5, c[0x0][0x3d0] ;  /* 0x0000f400ff057b82 */ /* 0x000ea40000000000 */
[----:B------:R-:W-:-:S02]  /*11c0*/  SEL R7, R7, RZ, P2 ;  /* 0x000000ff07077207 */ /* 0x000fc40001000000 */
[----:B------:R-:W-:Y:S02]  /*11d0*/  ISETP.GT.U32.AND P5, PT, R6, R18, PT ;  /* 0x000000120600720c */ /* 0x000fe40003fa4070 */
[----:B------:R-:W-:-:S04]  /*11e0*/  IADD3 R30, P2, R28, R30, RZ ;  /* 0x0000001e1c1e7210 */ /* 0x000fc80007f5e0ff */
[----:B------:R-:W-:Y:S01]  /*11f0*/  IADD3.X R7, R19, R7, RZ, P2, !PT ;  /* 0x0000000713077210 */ /* 0x000fe200017fe4ff */
[-C--:B------:R-:W-:Y:S02]  /*1200*/  IMAD R26, R33, R30.reuse, RZ ;  /* 0x0000001e211a7224 */ /* 0x080fe400078e02ff */
[----:B------:R-:W-:-:S04]  /*1210*/  IMAD.WIDE.U32 R30, R32, R30, RZ ;  /* 0x0000001e201e7225 */ /* 0x000fc800078e00ff */
[----:B------:R-:W-:Y:S01]  /*1220*/  @!P5 IMAD.IADD R18, R18, 0x1, -R6 ;  /* 0x000000011212d824 */ /* 0x000fe200078e0a06 */
[----:B------:R-:W-:Y:S01]  /*1230*/  @!P5 IADD3 R8, R8, 0x1, RZ ;  /* 0x000000010808d810 */ /* 0x000fe20007ffe0ff */
[----:B------:R-:W-:Y:S01]  /*1240*/  IMAD R26, R32, R7, R26 ;  /* 0x00000007201a7224 */ /* 0x000fe200078e021a */
[----:B------:R-:W-:Y:S02]  /*1250*/  ISETP.NE.AND P5, PT, RZ, c[0x0][0x1c8], PT ;  /* 0x00007200ff007a0c */ /* 0x000fe40003fa5270 */
[----:B------:R-:W-:Y:S01]  /*1260*/  ISETP.GE.U32.AND P6, PT, R18, R6, PT ;  /* 0x000000061200720c */ /* 0x000fe20003fc6070 */
[----:B------:R-:W-:Y:S01]  /*1270*/  IMAD R6, R33, R16, RZ ;  /* 0x0000001021067224 */ /* 0x000fe200078e02ff */
[----:B--2---:R-:W-:Y:S01]  /*1280*/  ISETP.NE.AND P2, PT, R5, RZ, PT ;  /* 0x000000ff0500720c */ /* 0x004fe20003f45270 */
[----:B------:R-:W-:Y:S01]  /*1290*/  IMAD R18, R203, c[0x0][0x22c], RZ ;  /* 0x00008b00cb127a24 */ /* 0x000fe200078e02ff */
[----:B------:R-:W-:Y:S01]  /*12a0*/  IADD3 R26, R31, R26, RZ ;  /* 0x0000001a1f1a7210 */ /* 0x000fe20007ffe0ff */
[----:B------:R-:W-:-:S02]  /*12b0*/  @P1 IMAD.IADD R21, R15, 0x1, R6 ;  /* 0x000000010f151824 */ /* 0x000fc400078e0206 */
[----:B-1----:R-:W-:Y:S01]  /*12c0*/  IMAD.WIDE.U32 R6, R4, c[0x0][0x3d8], RZ ;  /* 0x0000f60004067a25 */ /* 0x002fe200078e00ff */
[----:B------:R-:W-:-:S03]  /*12d0*/  SHF.R.S32.HI R27, RZ, 0x1f, R18 ;  /* 0x0000001fff1b7819 */ /* 0x000fc60000011412 */
[----:B------:R-:W-:Y:S01]  /*12e0*/  IMAD R23, R4, c[0x0][0x3dc], R7 ;  /* 0x0000f70004177a24 */ /* 0x000fe200078e0207 */
[----:B------:R-:W-:Y:S01]  /*12f0*/  SEL R15, R6, RZ, P2 ;  /* 0x000000ff060f7207 */ /* 0x000fe20001000000 */
[----:B------:R-:W-:Y:S01]  /*1300*/  @!P3 IMAD R4, R181, c[0x0][0x1c0], R203 ;  /* 0x00007000b504ba24 */ /* 0x000fe200078e02cb */
[----:B------:R-:W-:Y:S02]  /*1310*/  @P6 IADD3 R8, R8, 0x1, RZ ;  /* 0x0000000108086810 */ /* 0x000fe40007ffe0ff */
[----:B------:R-:W-:Y:S01]  /*1320*/  SHF.R.S32.HI R6, RZ, 0x1f, R196 ;  /* 0x0000001fff067819 */ /* 0x000fe200000114c4 */
[----:B------:R-:W-:Y:S01]  /*1330*/  @!P3 IMAD R237, R4, c[0x0][0x214], RZ ;  /* 0x0000850004edba24 */ /* 0x000fe200078e02ff */
[----:B------:R-:W-:Y:S02]  /*1340*/  @!P4 IADD3 R8, -R8, RZ, RZ ;  /* 0x000000ff0808c210 */ /* 0x000fe40007ffe1ff */
[----:B------:R-:W-:Y:S02]  /*1350*/  @!P5 LOP3.LUT R8, RZ, c[0x0][0x1c8], RZ, 0x33, !PT ;  /* 0x00007200ff08da12 */ /* 0x000fe400078e33ff */
[----:B------:R-:W-:-:S02]  /*1360*/  SEL R23, R23, RZ, P2 ;  /* 0x000000ff17177207 */ /* 0x000fc40001000000 */
        /* <DEDUP_REMOVED lines=9> */
.L_x_1050:
[----:B------:R-:W-:-:S04]  /*1400*/  IMAD R16, R181, c[0x0][0x1c0], R203 ;  /* 0x00007000b5107a24 */ /* 0x000fc800078e02cb */
[----:B------:R-:W-:Y:S02]  /*1410*/  IMAD R16, R16, c[0x0][0x224], RZ ;  /* 0x0000890010107a24 */ /* 0x000fe400078e02ff */
.L_x_1051:
        /* <DEDUP_REMOVED lines=15> */
[----:B------:R-:W-:Y:S01]  /*1510*/  IADD3 R27, -R220, R222, R196 ;  /* 0x000000dedc1b7210 */ /* 0x000fe20007ffe1c4 */
[----:B------:R-:W-:Y:S01]  /*1520*/  IMAD.IADD R25, R25, 0x1, R20 ;  /* 0x0000000119197824 */ /* 0x000fe200078e0214 */
[----:B------:R-:W-:Y:S01]  /*1530*/  IADD3 R28, P4, R180, R28, RZ ;  /* 0x0000001cb41c7210 */ /* 0x000fe20007f9e0ff */
[----:B------:R-:W-:Y:S01]  /*1540*/  IMAD.MOV.U32 R236, RZ, RZ, 0x4 ;  /* 0x00000004ffec7424 */ /* 0x000fe200078e00ff */
[----:B------:R-:W-:Y:S01]  /*1550*/  SHF.R.S32.HI R5, RZ, 0x1f, R180 ;  /* 0x0000001fff057819 */ /* 0x000fe200000114b4 */
[----:B------:R-:W-:Y:S01]  /*1560*/  IMAD.WIDE.U32 R24, R203, c[0x0][0x378], R24 ;  /* 0x0000de00cb187a25 */ /* 0x000fe200078e0018 */
[----:B------:R-:W-:Y:S02]  /*1570*/  IADD3 R27, R27, -c[0x0][0x2e8], RZ ;  /* 0x8000ba001b1b7a10 */ /* 0x000fe40007ffe0ff */
[----:B------:R-:W-:Y:S01]  /*1580*/  IADD3 R238, P3, P1, R15, R18, R238 ;  /* 0x000000120fee7210 */ /* 0x000fe2000797e0ee */
[----:B------:R-:W-:Y:S01]  /*1590*/  IMAD.X R19, R5, 0x1, R19, P4 ;  /* 0x0000000105137824 */ /* 0x000fe200020e0613 */
[----:B-1----:R-:W-:Y:S01]  /*15a0*/  SHF.R.S32.HI R0, RZ, 0x1f, R4 ;  /* 0x0000001fff007819 */ /* 0x002fe20000011404 */
[----:B------:R-:W-:Y:S01]  /*15b0*/  IMAD R18, R14, c[0x0][0x378], RZ ;  /* 0x0000de000e127a24 */ /* 0x000fe200078e02ff */
[----:B------:R-:W-:Y:S01]  /*15c0*/  SHF.R.S32.HI R15, RZ, 0x1f, R27 ;  /* 0x0000001fff0f7819 */ /* 0x000fe2000001141b */
[----:B------:R-:W-:Y:S01]  /*15d0*/  IMAD R19, R19, c[0x0][0x190], RZ ;  /* 0x0000640013137a24 */ /* 0x000fe200078e02ff */
[----:B------:R-:W-:Y:S01]  /*15e0*/  LEA.HI R20, R0, R4, RZ, 0x5 ;  /* 0x0000000400147211 */ /* 0x000fe200078f28ff */
[----:B------:R-:W-:Y:S01]  /*15f0*/  IMAD R18, R203, c[0x0][0x37c], R18 ;  /* 0x0000df00cb127a24 */ /* 0x000fe200078e0212 */
[----:B------:R-:W-:Y:S01]  /*1600*/  LEA.HI R15, R15, R27, RZ, 0x6 ;  /* 0x0000001b0f0f7211 */ /* 0x000fe200078f30ff */
[----:B------:R-:W-:Y:S01]  /*1610*/  IMAD R19, R28, c[0x0][0x194], R19 ;  /* 0x000065001c137a24 */ /* 0x000fe200078e0213 */
[----:B------:R-:W-:Y:S01]  /*1620*/  LOP3.LUT R202, R20, 0xffffffe0, RZ, 0xc0, !PT ;  /* 0xffffffe014ca7812 */ /* 0x000fe200078ec0ff */
[----:B------:R-:W-:Y:S01]  /*1630*/  IMAD.WIDE.U32 R28, R28, c[0x0][0x190], R182 ;  /* 0x000064001c1c7a25 */ /* 0x000fe200078e00b6 */
[----:B------:R-:W-:-:S02]  /*1640*/  SHF.R.S32.HI R195, RZ, 0x6, R15 ;  /* 0x00000006ffc37819 */ /* 0x000fc4000001140f */
[----:B------:R-:W-:Y:S01]  /*1650*/  SHF.R.S32.HI R20, RZ, 0x5, R20 ;  /* 0x00000005ff147819 */ /* 0x000fe20000011414 */
[----:B------:R-:W-:Y:S01]  /*1660*/  IMAD.IADD R25, R25, 0x1, R18 ;  /* 0x0000000119197824 */ /* 0x000fe200078e0212 */
[----:B------:R-:W-:Y:S01]  /*1670*/  IADD3 R202, -R202, R4, RZ ;  /* 0x00000004caca7210 */ /* 0x000fe20007ffe1ff */
[----:B------:R-:W-:Y:S01]  /*1680*/  IMAD R15, R5, c[0x0][0x370], RZ ;  /* 0x0000dc00050f7a24 */ /* 0x000fe200078e02ff */
[----:B------:R-:W-:Y:S01]  /*1690*/  IMNMX R195, RZ, R195, !PT ;  /* 0x000000c3ffc37217 */ /* 0x000fe20007800200 */
[----:B------:R-:W-:Y:S01]  /*16a0*/  IMAD.WIDE.U32 R24, R180, c[0x0][0x370], R24 ;  /* 0x0000dc00b4187a25 */ /* 0x000fe200078e0018 */
[----:B------:R-:W-:Y:S02]  /*16b0*/  IADD3 R22, P4, R22, R28, RZ ;  /* 0x0000001c16167210 */ /* 0x000fe40007f9e0ff */
[----:B------:R-:W-:Y:S01]  /*16c0*/  IADD3.X R21, R23, R26, R21, P3, P1 ;  /* 0x0000001a17157210 */ /* 0x000fe20001fe2415 */
[----:B------:R-:W-:Y:S01]  /*16d0*/  IMAD R20, R20, R205, R202 ;  /* 0x000000cd14147224 */ /* 0x000fe200078e02ca */
[----:B------:R-:W-:-:S02]  /*16e0*/  ISETP.GT.AND P5, PT, R219, R195, PT ;  /* 0x000000c3db00720c */ /* 0x000fc40003fa4270 */
[----:B------:R-:W-:Y:S01]  /*16f0*/  IADD3.X R23, R17, R29, R19, P4, !PT ;  /* 0x0000001d11177210 */ /* 0x000fe200027fe413 */
[----:B------:R-:W-:Y:S01]  /*1700*/  IMAD R17, R14, c[0x0][0x1a8], RZ ;  /* 0x00006a000e117a24 */ /* 0x000fe200078e02ff */
[----:B------:R-:W-:Y:S01]  /*1710*/  IADD3 R238, P1, R20, R238, RZ ;  /* 0x000000ee14ee7210 */ /* 0x000fe20007f3e0ff */
[----:B------:R-:W-:Y:S01]  /*1720*/  IMAD.WIDE R18, R16, R236, c[0x0][0x3c8] ;  /* 0x0000f20010127625 */ /* 0x000fe200078e02ec */
[----:B------:R-:W-:Y:S02]  /*1730*/  LEA R232, P3, R24, c[0x0][0x330], 0x1 ;  /* 0x0000cc0018e87a11 */ /* 0x000fe400078608ff */
[----:B------:R-:W-:Y:S01]  /*1740*/  LEA.HI.X.SX32 R20, R20, R21, 0x1, P1 ;  /* 0x0000001514147211 */ /* 0x000fe200008f0eff */
[C---:B------:R-:W-:Y:S01]  /*1750*/  IMAD R17, R203.reuse, c[0x0][0x1ac], R17 ;  /* 0x00006b00cb117a24 */ /* 0x040fe200078e0211 */
[----:B------:R-:W-:Y:S01]  /*1760*/  LEA R231, P1, R238, c[0x0][0x350], 0x2 ;  /* 0x0000d400eee77a11 */ /* 0x000fe200078210ff */
[----:B------:R-:W-:Y:S01]  /*1770*/  IMAD.WIDE.U32 R22, R203, c[0x0][0x1a8], R22 ;  /* 0x00006a00cb167a25 */ /* 0x000fe200078e0016 */
[----:B------:R-:W-:-:S02]  /*1780*/  IADD3 R219, R219, -0x1, RZ ;  /* 0xffffffffdbdb7810 */ /* 0x000fc40007ffe0ff */
[----:B------:R-:W-:Y:S01]  /*1790*/  LEA.HI.X R238, R238, c[0x0][0x354], R20, 0x2, P1 ;  /* 0x0000d500eeee7a11 */ /* 0x000fe200008f1414 */
[----:B------:R-:W-:Y:S01]  /*17a0*/  IMAD R16, R180, c[0x0][0x374], R15 ;  /* 0x0000dd00b4107a24 */ /* 0x000fe200078e020f */
[----:B------:R-:W-:Y:S01]  /*17b0*/  IADD3 R15, R23, R17, RZ ;  /* 0x00000011170f7210 */ /* 0x000fe20007ffe0ff */
[----:B------:R-:W-:Y:S01]  /*17c0*/  IMAD.MOV.U32 R200, RZ, RZ, R18 ;  /* 0x000000ffffc87224 */ /* 0x000fe200078e0012 */
[C---:B------:R-:W-:Y:S01]  /*17d0*/  LEA R234, P4, R22.reuse, c[0x0][0x160], 0x1 ;  /* 0x0000580016ea7a11 */ /* 0x040fe200078808ff */
[----:B------:R-:W-:Y:S02]  /*17e0*/  IMAD.IADD R16, R25, 0x1, R16 ;  /* 0x0000000119107824 */ /* 0x000fe400078e0210 */
[----:B------:R-:W-:Y:S01]  /*17f0*/  IMAD.MOV.U32 R199, RZ, RZ, R19 ;  /* 0x000000ffffc77224 */ /* 0x000fe200078e0013 */
[----:B------:R-:W-:Y:S01]  /*1800*/  LEA.HI.X R235, R22, c[0x0][0x164], R15, 0x1, P4 ;  /* 0x0000590016eb7a11 */ /* 0x000fe200020f0c0f */
[----:B------:R-:W-:Y:S01]  /*1810*/  IMAD.WIDE R236, R237, R236, c[0x0][0x200] ;  /* 0x00008000edec7625 */ /* 0x000fe200078e02ec */
        /* <DEDUP_REMOVED lines=15> */
.L_x_1053:
        /* <DEDUP_REMOVED lines=15> */
.L_x_1054:
        /* <DEDUP_REMOVED lines=23> */
.L_x_1056:
[----:B------:R-:W-:Y:S05]  /*1b70*/  BSYNC B0 ;  /* 0x0000000000007941 */ /* 0x000fea0003800000 */
.L_x_1055:
        /* <DEDUP_REMOVED lines=15> */
.L_x_1058:
[----:B------:R-:W-:Y:S05]  /*1c70*/  BSYNC B0 ;  /* 0x0000000000007941 */ /* 0x000fea0003800000 */
.L_x_1057:
        /* <DEDUP_REMOVED lines=15> */
.L_x_1060:
[----:B------:R-:W-:Y:S05]  /*1d70*/  BSYNC B0 ;  /* 0x0000000000007941 */ /* 0x000fea0003800000 */
.L_x_1059:
        /* <DEDUP_REMOVED lines=14> */
.L_x_1062:
[----:B------:R-:W-:Y:S05]  /*1e60*/  BSYNC B0 ;  /* 0x0000000000007941 */ /* 0x000fea0003800000 */
.L_x_1061:
        /* <DEDUP_REMOVED lines=20> */
.L_x_1064:
[----:B------:R-:W-:Y:S05]  /*1fb0*/  BSYNC B0 ;  /* 0x0000000000007941 */ /* 0x000fea0003800000 */
.L_x_1063:
        /* <DEDUP_REMOVED lines=13> */
.L_x_1066:
[----:B------:R-:W-:Y:S05]  /*2090*/  BSYNC B0 ;  /* 0x0000000000007941 */ /* 0x000fea0003800000 */
.L_x_1065:
        /* <DEDUP_REMOVED lines=13> */
.L_x_1068:
[----:B------:R-:W-:Y:S05]  /*2170*/  BSYNC B0 ;  /* 0x0000000000007941 */ /* 0x000fea0003800000 */
.L_x_1067:
        /* <DEDUP_REMOVED lines=13> */
.L_x_1052:
[----:B------:R-:W-:Y:S01]  /*2250*/  @P2 BAR.SYNC.DEFER_BLOCKING 0x0 ;  /* 0x0000000000002b1d */ /* 0x000fe20000010000 */
[----:B------:R-:W-:Y:S01]  /*2260*/  IMAD R15, R186, -0x80, R220 ;  /* 0xffffff80ba0f7824 */ /* 0x000fe200078e02dc */
[----:B------:R-:W-:Y:S01]  /*2270*/  SHF.L.U32 R11, R185, 0x1, RZ ;  /* 0x00000001b90b7819 */ /* 0x000fe200000006ff */
[----:B------:R-:W-:Y:S01]  /*2280*/  IMAD.WIDE.U32 R18, R196, c[0x0][0x1a0], R182 ;  /* 0x00006800c4127a25 */ /* 0x000fe200078e00b6 */
[----:B------:R-:W-:Y:S02]  /*2290*/  LEA.HI R17, R219, R219, RZ, 0x1 ;  /* 0x000000dbdb117211 */ /* 0x000fe400078f08ff */
        /* <DEDUP_REMOVED lines=30> */
.L_x_1071:
[----:B------:R-:W-:Y:S05]  /*2480*/  BSYNC B0 ;  /* 0x0000000000007941 */ /* 0x000fea0003800000 */
.L_x_1070:
        /* <DEDUP_REMOVED lines=22> */
.L_x_1073:
[----:B------:R-:W-:Y:S05]  /*25f0*/  BSYNC B0 ;  /* 0x0000000000007941 */ /* 0x000fea0003800000 */
.L_x_1072:
        /* <DEDUP_REMOVED lines=22> */
.L_x_1075:
[----:B------:R-:W-:Y:S05]  /*2760*/  BSYNC B0 ;  /* 0x0000000000007941 */ /* 0x000fea0003800000 */
.L_x_1074:
        /* <DEDUP_REMOVED lines=21> */
.L_x_1077:
[----:B------:R-:W-:Y:S05]  /*28c0*/  BSYNC B0 ;  /* 0x0000000000007941 */ /* 0x000fea0003800000 */
.L_x_1076:
        /* <DEDUP_REMOVED lines=13> */
.L_x_1079:
[----:B------:R-:W-:Y:S05]  /*29a0*/  BSYNC B0 ;  /* 0x0000000000007941 */ /* 0x000fea0003800000 */
.L_x_1078:
        /* <DEDUP_REMOVED lines=15> */
.L_x_1081:
[----:B------:R-:W-:Y:S05]  /*2aa0*/  BSYNC B0 ;  /* 0x0000000000007941 */ /* 0x000fea0003800000 */
.L_x_1080:
        /* <DEDUP_REMOVED lines=19> */
.L_x_1083:
[----:B------:R-:W-:Y:S05]  /*2be0*/  BSYNC B0 ;  /* 0x0000000000007941 */ /* 0x000fea0003800000 */
.L_x_1082:
        /* <DEDUP_REMOVED lines=20> */
.L_x_1085:
[----:B------:R-:W-:Y:S05]  /*2d30*/  BSYNC B0 ;  /* 0x0000000000007941 */ /* 0x000fea0003800000 */
.L_x_1084:
[C---:B------:R-:W-:Y:S01]  /*2d40*/  IADD3 R13, R184.reuse, 0x8, RZ ;  /* 0x00000008b80d7810 */ /* 0x040fe20007ffe0ff */
[----:B-1----:R-:W-:Y:S01]  /*2d50*/  IMAD.WIDE R16, R184, 0x4, R236 ;  /* 0x00000004b8107825 */ /* 0x002fe200078e02ec */
[----:B------:R-:W-:Y:S02]  /*2d60*/  MOV R217, 0x7f800000 ;  /* 0x7f80000000d97802 */ /* 0x000fe40000000f00 */
[----:B------:R-:W-:Y:S01]  /*2d70*/  ISETP.GE.AND P2, PT, R13, R12, PT ;  /* 0x0000000c0d00720c */ /* 0x000fe20003f46270 */
[----:B------:R-:W-:Y:S01]  /*2d80*/  IMAD.MOV.U32 R216, RZ, RZ, 0x7f800000 ;  /* 0x7f800000ffd87424 */ /* 0x000fe200078e00ff */
[----:B------:R-:W-:Y:S02]  /*2d90*/  ISETP.NE.AND P3, PT, R14, RZ, PT ;  /* 0x000000ff0e00720c */ /* 0x000fe40003f65270 */
[----:B------:R-:W-:Y:S02]  /*2da0*/  IADD3 R14, R184, 0x20, RZ ;  /* 0x00000020b80e7810 */ /* 0x000fe40007ffe0ff */
[----:B------:R-:W-:-:S02]  /*2db0*/  MOV R214, 0x7f800000 ;  /* 0x7f80000000d67802 */ /* 0x000fc40000000f00 */
[C---:B------:R-:W-:Y:S02]  /*2dc0*/  ISETP.GE.AND P0, PT, R184.reuse, R12, PT ;  /* 0x0000000cb800720c */ /* 0x040fe40003f06270 */
[----:B------:R-:W-:-:S03]  /*2dd0*/  IADD3 R13, R184, 0x28, RZ ;  /* 0x00000028b80d7810 */ /* 0x000fc60007ffe0ff */
[----:B------:R1:W5:Y:S01]  /*2de0*/  @!P2 LDG.E R217, [R16.64+0x20] ;  /* 0x0000200610d9a981 */ /* 0x000362000c1e1900 */
[----:B------:R-:W-:-:S07]  /*2df0*/  ISETP.GE.AND P2, PT, R14, R12, PT ;  /* 0x0000000c0e00720c */ /* 0x000fce0003f46270 */
[----:B------:R1:W5:Y:S01]  /*2e00*/  @!P0 LDG.E R216, [R16.64] ;  /* 0x0000000610d88981 */ /* 0x000362000c1e1900 */
[----:B------:R-:W-:-:S05]  /*2e10*/  ISETP.GE.AND P0, PT, R13, R12, PT ;  /* 0x0000000c0d00720c */ /* 0x000fca0003f06270 */
[----:B------:R1:W5:Y:S01]  /*2e20*/  @!P2 LDG.E R214, [R16.64+0x80] ;  /* 0x0000800610d6a981 */ /* 0x000362000c1e1900 */
[----:B------:R-:W-:-:S03]  /*2e30*/  IMAD.MOV.U32 R215, RZ, RZ, 0x7f800000 ;  /* 0x7f800000ffd77424 */ /* 0x000fc600078e00ff */
[----:B------:R1:W-:Y:S04]  /*2e40*/  @P3 STS.128 [R11+0x6000], RZ ;  /* 0x006000ff0b003388 */ /* 0x0003e80000000c00 */
[----:B------:R-:W-:-:S04]  /*2e50*/  @!P0 IMAD.WIDE R12, R13, 0x4, R236 ;  /* 0x000000040d0c8825 */ /* 0x000fc800078e02ec */
[----:B------:R-:W-:Y:S01]  /*2e60*/  IMAD R6, R6, c[0x0][0x198], RZ ;  /* 0x0000660006067a24 */ /* 0x000fe200078e02ff */
[----:B------:R2:W5:Y:S03]  /*2e70*/  @!P0 LDG.E R215, [R12.64] ;  /* 0x000000060cd78981 */ /* 0x000566000c1e1900 */
[C---:B------:R-:W-:Y:S01]  /*2e80*/  IMAD R6, R196.reuse, c[0x0][0x19c], R6 ;  /* 0x00006700c4067a24 */ /* 0x040fe200078e0206 */
[----:B------:R-:W-:Y:S01]  /*2e90*/  BSSY B0, `(.L_x_1086) ;  /* 0x0000018000007945 */ /* 0x000fe20003800000 */
[----:B--2---:R-:W-:-:S05]  /*2ea0*/  IMAD.WIDE.U32 R12, R196, c[0x0][0x198], R182 ;  /* 0x00006600c40c7a25 */ /* 0x004fca00078e00b6 */
        /* <DEDUP_REMOVED lines=22> */
.L_x_1087:
[----:B-1----:R-:W-:Y:S05]  /*3010*/  BSYNC B0 ;  /* 0x0000000000007941 */ /* 0x002fea0003800000 */
.L_x_1086:
        /* <DEDUP_REMOVED lines=16> */
[----:B------:R-:W-:Y:S01]  /*3120*/  @!PT LDS RZ, [RZ] ;  /* 0x00000000fffff984 */ /* 0x000fe20000000800 */
[----:B------:R-:W-:Y:S01]  /*3130*/  @!PT LDS RZ, [RZ] ;  /* 0x00000000fffff984 */ /* 0x000fe20000000800 */
[----:B------:R-:W-:Y:S01]  /*3140*/  @!PT LDS RZ, [RZ] ;  /* 0x00000000fffff984 */ /* 0x000fe20000000800 */
[----:B------:R2:W-:Y:S02]  /*3150*/  LDGSTS.E.BYPASS.LTC128B.128 [R11+0x7000], [R16.64] ;  /* 0x07000000100b7fae */ /* 0x0005e4000b901d46 */
.L_x_1089:
[----:B------:R-:W-:Y:S05]  /*3160*/  BSYNC B0 ;  /* 0x0000000000007941 */ /* 0x000fea0003800000 */
.L_x_1088:
        /* <DEDUP_REMOVED lines=20> */
.L_x_1091:
[----:B------:R-:W-:Y:S05]  /*32b0*/  BSYNC B0 ;  /* 0x0000000000007941 */ /* 0x000fea0003800000 */
.L_x_1090:
        /* <DEDUP_REMOVED lines=20> */
.L_x_1093:
[----:B------:R-:W-:Y:S05]  /*3400*/  BSYNC B0 ;  /* 0x0000000000007941 */ /* 0x000fea0003800000 */
.L_x_1092:
[----:B------:R-:W0:Y:S01]  /*3410*/  LDGDEPBAR ;  /* 0x00000000000079af */ /* 0x000e220000000000 */
[----:B------:R-:W-:Y:S02]  /*3420*/  IMAD.MOV.U32 R176, RZ, RZ, c[0x0][0x308] ;  /* 0x0000c200ffb07624 */ /* 0x000fe400078e00ff */
[----:B------:R-:W-:Y:S01]  /*3430*/  IMAD.MOV.U32 R177, RZ, RZ, c[0x0][0x30c] ;  /* 0x0000c300ffb17624 */ /* 0x000fe200078e00ff */
[----:B------:R-:W-:-:S04]  /*3440*/  DEPBAR.LE SB0, 0x1 ;  /* 0x000080400000791a */ /* 0x000fc80000000000 */
[----:B------:R-:W-:Y:S06]  /*3450*/  BAR.SYNC.DEFER_BLOCKING 0x0 ;  /* 0x0000000000007b1d */ /* 0x000fec0000010000 */
[----:B-12---:R1:W2:Y:S01]  /*3460*/  LDG.E.64 R6, [R176.64+0x8] ;  /* 0x00000806b0067981 */ /* 0x0062a2000c1e1b00 */
[----:B------:R-:W-:-:S03]  /*3470*/  LEA.HI R5, R0, R4, RZ, 0x4 ;  /* 0x0000000400057211 */ /* 0x000fc600078f20ff */
[----:B------:R3:W4:Y:S04]  /*3480*/  LDSM.16.M88.4 R132, [R171+0xa000] ;  /* 0x00a00000ab84783b */ /* 0x0007280000000200 */
[----:B------:R3:W2:Y:S04]  /*3490*/  LDSM.16.M88.4 R136, [R171+0xa800] ;  /* 0x00a80000ab88783b */ /* 0x0006a80000000200 */
[----:B------:R3:W2:Y:S04]  /*34a0*/  LDSM.16.M88.4 R140, [R164+0xa000] ;  /* 0x00a00000a48c783b */ /* 0x0006a80000000200 */
[----:B------:R3:W2:Y:S04]  /*34b0*/  LDSM.16.M88.4 R144, [R164+0xa800] ;  /* 0x00a80000a490783b */ /* 0x0006a80000000200 */
[----:B------:R3:W2:Y:S04]  /*34c0*/  LDSM.16.M88.4 R148, [R3+0xa000] ;  /* 0x00a000000394783b */ /* 0x0006a80000000200 */
[----:B------:R3:W2:Y:S04]  /*34d0*/  LDSM.16.M88.4 R152, [R3+0xa800] ;  /* 0x00a800000398783b */ /* 0x0006a80000000200 */
[----:B-1----:R-:W3:Y:S01]  /*34e0*/  LDG.E.64 R176, [R176.64] ;  /* 0x00000006b0b07981 */ /* 0x002ee2000c1e1b00 */
[----:B------:R-:W-:Y:S01]  /*34f0*/  LOP3.LUT R5, R5, 0xfffffff0, RZ, 0xc0, !PT ;  /* 0xfffffff005057812 */ /* 0x000fe200078ec0ff */
[C---:B------:R-:W-:Y:S01]  /*3500*/  IMAD.SHL.U32 R210, R205.reuse, 0x10, RZ ;  /* 0x00000010cdd27824 */ /* 0x040fe200078e00ff */
[----:B------:R-:W-:Y:S01]  /*3510*/  SHF.R.S32.HI R230, RZ, 0x1f, R202 ;  /* 0x0000001fffe67819 */ /* 0x000fe200000114ca */
[----:B------:R1:W1:Y:S01]  /*3520*/  LDSM.16.M88.4 R156, [R2+0xa000] ;  /* 0x00a00000029c783b */ /* 0x0002620000000200 */
[----:B------:R-:W-:Y:S01]  /*3530*/  IMAD.SHL.U32 R211, R205, 0x8, RZ ;  /* 0x00000008cdd37824 */ /* 0x000fe200078e00ff */
[----:B------:R-:W-:Y:S01]  /*3540*/  IADD3 R167, R173, 0x1000, RZ ;  /* 0x00001000ada77810 */ /* 0x000fe20007ffe0ff */
[----:B------:R-:W-:Y:S01]  /*3550*/  IMAD.IADD R5, R4, 0x1, -R5 ;  /* 0x0000000104057824 */ /* 0x000fe200078e0a05 */
[----:B------:R1:W1:Y:S01]  /*3560*/  LDSM.16.M88.4 R160, [R2+0xa800] ;  /* 0x00a8000002a0783b */ /* 0x0002620000000200 */
[----:B------:R-:W-:Y:S01]  /*3570*/  IADD3 R204, R210, 0x20, RZ ;  /* 0x00000020d2cc7810 */ /* 0x000fe20007ffe0ff */
[----:B------:R-:W-:Y:S01]  /*3580*/  IMAD R4, R181, c[0x0][0x1c0], R203 ;  /* 0x00007000b5047a24 */ /* 0x000fe200078e02cb */
[----:B------:R-:W-:Y:S01]  /*3590*/  MOV R165, 0x20 ;  /* 0x0000002000a57802 */ /* 0x000fe20000000f00 */
[----:B------:R-:W-:Y:S01]  /*35a0*/  IMAD.IADD R194, R196, 0x1, R222 ;  /* 0x00000001c4c27824 */ /* 0x000fe200078e02de */
[----:B------:R-:W-:Y:S01]  /*35b0*/  SHF.R.S32.HI R0, RZ, 0x1f, R5 ;  /* 0x0000001fff007819 */ /* 0x000fe20000011405 */
[C---:B------:R-:W-:Y:S01]  /*35c0*/  IMAD.IADD R229, R211.reuse, 0x1, R204 ;  /* 0x00000001d3e57824 */ /* 0x040fe200078e02cc */
[----:B------:R-:W-:Y:S01]  /*35d0*/  IADD3 R166, R172, 0x1000, RZ ;  /* 0x00001000aca67810 */ /* 0x000fe20007ffe0ff */
[----:B------:R-:W-:Y:S01]  /*35e0*/  IMAD.SHL.U32 R4, R4, 0x20, RZ ;  /* 0x0000002004047824 */ /* 0x000fe200078e00ff */
[----:B------:R-:W-:Y:S01]  /*35f0*/  LEA.HI R0, R0, R5, RZ, 0x3 ;  /* 0x0000000500007211 */ /* 0x000fe200078f18ff */
[----:B------:R-:W-:Y:S01]  /*3600*/  IMAD.IADD R228, R211, 0x1, R229 ;  /* 0x00000001d3e47824 */ /* 0x000fe200078e02e5 */
[----:B------:R-:W-:Y:S01]  /*3610*/  SEL R167, R167, R173, !P1 ;  /* 0x000000ada7a77207 */ /* 0x000fe20004800000 */
[----:B------:R-:W-:Y:S01]  /*3620*/  IMAD.MOV.U32 R174, RZ, RZ, 0x40 ;  /* 0x00000040ffae7424 */ /* 0x000fe200078e00ff */
[----:B------:R-:W-:Y:S01]  /*3630*/  LOP3.LUT R0, R0, 0xfffffff8, RZ, 0xc0, !PT ;  /* 0xfffffff800007812 */ /* 0x000fe200078ec0ff */
[----:B------:R-:W-:Y:S01]  /*3640*/  IMAD.IADD R227, R211, 0x1, R228 ;  /* 0x00000001d3e37824 */ /* 0x000fe200078e02e4 */
[----:B------:R-:W-:Y:S01]  /*3650*/  SEL R166, R166, R172, !P1 ;  /* 0x000000aca6a67207 */ /* 0x000fe20004800000 */
[----:B------:R-:W-:Y:S01]  /*3660*/  IMAD R209, R205, 0x18, RZ ;  /* 0x00000018cdd17824 */ /* 0x000fe200078e02ff */
[----:B------:R-:W-:Y:S01]  /*3670*/  IADD3 R194, -R220, 0x80, R194 ;  /* 0x00000080dcc27810 */ /* 0x000fe20007ffe1c2 */
[----:B------:R-:W-:Y:S01]  /*3680*/  IMAD.IADD R0, R5, 0x1, -R0 ;  /* 0x0000000105007824 */ /* 0x000fe200078e0a00 */
[----:B------:R-:W-:Y:S01]  /*3690*/  IADD3 R226, R211, R227, RZ ;  /* 0x000000e3d3e27210 */ /* 0x000fe20007ffe0ff */
[C---:B------:R-:W-:Y:S01]  /*36a0*/  IMAD.SHL.U32 R208, R205.reuse, 0x20, RZ ;  /* 0x00000020cdd07824 */ /* 0x040fe200078e00ff */
[----:B------:R-:W-:Y:S01]  /*36b0*/  IADD3 R198, -R198, RZ, RZ ;  /* 0x000000ffc6c67210 */ /* 0x000fe20007ffe1ff */
[C---:B------:R-:W-:Y:S01]  /*36c0*/  IMAD R207, R205.reuse, 0x28, RZ ;  /* 0x00000028cdcf7824 */ /* 0x040fe200078e02ff */
[C---:B------:R-:W-:Y:S01]  /*36d0*/  LOP3.LUT P0, RZ, R0.reuse, 0x2, RZ, 0xc0, !PT ;  /* 0x0000000200ff7812 */ /* 0x040fe2000780c0ff */
[C---:B------:R-:W-:Y:S01]  /*36e0*/  IMAD R206, R205.reuse, 0x30, RZ ;  /* 0x00000030cdce7824 */ /* 0x040fe200078e02ff */
[----:B------:R-:W-:Y:S01]  /*36f0*/  LOP3.LUT P2, RZ, R0, 0x4, RZ, 0xc0, !PT ;  /* 0x0000000400ff7812 */ /* 0x000fe2000784c0ff */
[----:B------:R-:W-:Y:S01]  /*3700*/  IMAD R205, R205, 0x38, RZ ;  /* 0x00000038cdcd7824 */ /* 0x000fe200078e02ff */
[----:B------:R-:W-:Y:S01]  /*3710*/  SEL R165, R165, 0xffffffe0, !P0 ;  /* 0xffffffe0a5a57807 */ /* 0x000fe20004000000 */
[----:B------:R-:W-:Y:S01]  /*3720*/  IMAD.MOV.U32 R213, RZ, RZ, c[0x0][0x2e4] ;  /* 0x0000b900ffd57624 */ /* 0x000fe200078e00ff */
[----:B------:R-:W-:Y:S01]  /*3730*/  CS2R R94, SRZ ;  /* 0x00000000005e7805 */ /* 0x000fe2000001ff00 */
[----:B------:R-:W-:Y:S01]  /*3740*/  IMAD.MOV.U32 R212, RZ, RZ, R218 ;  /* 0x000000ffffd47224 */ /* 0x000fe200078e00da */
        /* <DEDUP_REMOVED lines=33> */
[----:B------:R-:W-:Y:S01]  /*3960*/  IMAD.IADD R0, R170, 0x1, R165 ;  /* 0x00000001aa007824 */ /* 0x000fe200078e02a5 */
[----:B------:R-:W-:Y:S01]  /*3970*/  IADD3 R194, R194, -c[0x0][0x2e8], RZ ;  /* 0x8000ba00c2c27a10 */ /* 0x000fe20007ffe0ff */
[----:B------:R-:W-:Y:S01]  /*3980*/  IMAD.IADD R225, R211, 0x1, R226 ;  /* 0x00000001d3e17824 */ /* 0x000fe200078e02e2 */
[----:B------:R-:W-:-:S02]  /*3990*/  SEL R174, R174, 0xffffffc0, !P2 ;  /* 0xffffffc0aeae7807 */ /* 0x000fc40005000000 */
[----:B--2---:R-:W-:Y:S02]  /*39a0*/  IADD3 R202, P4, P3, R4, R6, R202 ;  /* 0x0000000604ca7210 */ /* 0x004fe40007b9e0ca */
[----:B------:R-:W-:-:S04]  /*39b0*/  SHF.R.S32.HI R4, RZ, 0x1f, R4 ;  /* 0x0000001fff047819 */ /* 0x000fc80000011404 */
[----:B------:R-:W-:-:S04]  /*39c0*/  IADD3.X R230, R4, R7, R230, P4, P3 ;  /* 0x0000000704e67210 */ /* 0x000fc800027e64e6 */
[----:B-1-34-:R-:W-:Y:S02]  /*39d0*/  LOP3.LUT R230, R230, R176, RZ, 0x3c, !PT ;  /* 0x000000b0e6e67212 */ /* 0x01afe400078e3cff */
.L_x_1098:
[----:B------:R-:W0:Y:S01]  /*39e0*/  LDGDEPBAR ;  /* 0x00000000000079af */ /* 0x000e220000000000 */
[----:B------:R-:W-:Y:S01]  /*39f0*/  IMAD.MOV.U32 R201, RZ, RZ, R199 ;  /* 0x000000ffffc97224 */ /* 0x000fe200078e00c7 */
[C---:B------:R-:W-:Y:S01]  /*3a00*/  LEA R4, P0, R184.reuse, R200, 0x2 ;  /* 0x000000c8b8047211 */ /* 0x040fe200078010ff */
[C---:B------:R-:W-:Y:S01]  /*3a10*/  IMAD.IADD R175, R167.reuse, 0x1, R165 ;  /* 0x00000001a7af7824 */ /* 0x040fe200078e02a5 */
[----:B------:R-:W-:Y:S02]  /*3a20*/  IADD3 R124, R167, R174, RZ ;  /* 0x000000aea77c7210 */ /* 0x000fe40007ffe0ff */
[----:B------:R-:W-:Y:S01]  /*3a30*/  LEA.HI.X.SX32 R5, R184, R201, 0x2, P0 ;  /* 0x000000c9b8057211 */ /* 0x000fe200000f16ff */
        /* <DEDUP_REMOVED lines=41> */
[----:B------:R-:W-:Y:S01]  /*3cd0*/  IMAD.MOV.U32 R121, RZ, RZ, R238 ;  /* 0x000000ffff797224 */ /* 0x000fe200078e00ee */
[-C--:B------:R-:W-:Y:S04]  /*3ce0*/  HMMA.16816.F32 R12, R124, R122.reuse, R12 ;  /* 0x0000007a7c0c723c */ /* 0x080fe8000000180c */
[----:B------:R-:W-:Y:S04]  /*3cf0*/  MOV R120, R231 ;  /* 0x000000e700787202 */ /* 0x000fe80000000f00 */
        /* <DEDUP_REMOVED lines=27> */
.L_x_1094:
[--C-:B------:R-:W-:Y:S01]  /*3eb0*/  IADD3 R108, R220, 0x1, -R222.reuse ;  /* 0x00000001dc6c7810 */ /* 0x100fe20007ffe8de */
[----:B------:R-:W1:Y:S01]  /*3ec0*/  S2R R101, SR_TID.X ;  /* 0x0000000000657919 */ /* 0x000e620000002100 */
[----:B------:R-:W-:Y:S01]  /*3ed0*/  IADD3 R102, -R100, R220, -R222 ;  /* 0x000000dc64667210 */ /* 0x000fe20007ffe9de */
[----:B------:R-:W-:Y:S01]  /*3ee0*/  IMAD.IADD R114, R184, 0x1, R114 ;  /* 0x00000001b8727824 */ /* 0x000fe200078e0272 */
[----:B------:R-:W-:Y:S01]  /*3ef0*/  IADD3 R108, R108, c[0x0][0x2e8], RZ ;  /* 0x0000ba006c6c7a10 */ /* 0x000fe20007ffe0ff */
[----:B------:R-:W-:Y:S02]  /*3f00*/  IMAD.SHL.U32 R107, R179, 0x20, RZ ;  /* 0x00000020b36b7824 */ /* 0x000fe400078e00ff */
[C---:B------:R-:W-:Y:S01]  /*3f10*/  IMAD.IADD R115, R114.reuse, 0x1, R102 ;  /* 0x0000000172737824 */ /* 0x040fe200078e0266 */
[C---:B------:R-:W-:Y:S01]  /*3f20*/  IADD3 R105, R114.reuse, 0x8, RZ ;  /* 0x0000000872697810 */ /* 0x040fe20007ffe0ff */
[----:B------:R-:W-:Y:S01]  /*3f30*/  IMAD.MOV.U32 R213, RZ, RZ, R100 ;  /* 0x000000ffffd57224 */ /* 0x000fe200078e0064 */
[----:B------:R-:W-:Y:S02]  /*3f40*/  IADD3 R103, R114, 0x20, RZ ;  /* 0x0000002072677810 */ /* 0x000fe40007ffe0ff */
[----:B------:R-:W-:Y:S01]  /*3f50*/  IMNMX R115, RZ, R115, !PT ;  /* 0x00000073ff737217 */ /* 0x000fe20007800200 */
[--C-:B------:R-:W-:Y:S02]  /*3f60*/  IMAD.IADD R106, R102, 0x1, R105.reuse ;  /* 0x00000001666a7824 */ /* 0x100fe400078e0269 */
[----:B------:R-:W-:Y:S02]  /*3f70*/  IMAD.IADD R105, R108, 0x1, R105 ;  /* 0x000000016c697824 */ /* 0x000fe400078e0269 */
[--C-:B------:R-:W-:Y:S01]  /*3f80*/  IMAD.IADD R104, R102, 0x1, R103.reuse ;  /* 0x0000000166687824 */ /* 0x100fe200078e0267 */
[----:B------:R-:W-:Y:S01]  /*3f90*/  IMNMX R106, RZ, R106, !PT ;  /* 0x0000006aff6a7217 */ /* 0x000fe20007800200 */
[----:B------:R-:W-:Y:S01]  /*3fa0*/  IMAD.IADD R103, R108, 0x1, R103 ;  /* 0x000000016c677824 */ /* 0x000fe200078e0267 */
[----:B------:R-:W-:Y:S02]  /*3fb0*/  IMNMX R105, R105, R220, PT ;  /* 0x000000dc69697217 */ /* 0x000fe40003800200 */
[----:B------:R-:W-:Y:S02]  /*3fc0*/  IMNMX R104, RZ, R104, !PT ;  /* 0x00000068ff687217 */ /* 0x000fe40007800200 */
[-C--:B------:R-:W-:Y:S01]  /*3fd0*/  IMNMX R103, R103, R220.reuse, PT ;  /* 0x000000dc67677217 */ /* 0x080fe20003800200 */
[----:B-1----:R-:W-:Y:S05]  /*3fe0*/  IMAD.SHL.U32 R101, R101, 0x2, RZ ;  /* 0x0000000265657824 */ /* 0x002fea00078e00ff */
[----:B------:R-:W-:Y:S02]  /*3ff0*/  LOP3.LUT R107, R107, 0x6, R101, 0xf8, !PT ;  /* 0x000000066b6b7812 */ /* 0x000fe400078ef865 */
[C---:B------:R-:W-:Y:S01]  /*4000*/  IADD3 R101, R114.reuse, 0x28, RZ ;  /* 0x0000002872657810 */ /* 0x040fe20007ffe0ff */
[----:B------:R-:W-:Y:S02]  /*4010*/  IMAD.IADD R114, R114, 0x1, R108 ;  /* 0x0000000172727824 */ /* 0x000fe400078e026c */
[----:B------:R-:W-:Y:S02]  /*4020*/  IMAD R107, R186, 0x80, R107 ;  /* 0x00000080ba6b7824 */ /* 0x000fe400078e026b */
[--C-:B------:R-:W-:Y:S01]  /*4030*/  IMAD.IADD R102, R102, 0x1, R101.reuse ;  /* 0x0000000166667824 */ /* 0x100fe200078e0265 */
[----:B------:R-:W-:Y:S01]  /*4040*/  IMNMX R114, R114, R220, PT ;  /* 0x000000dc72727217 */ /* 0x000fe20003800200 */
[----:B------:R-:W-:Y:S01]  /*4050*/  IMAD.IADD R101, R108, 0x1, R101 ;  /* 0x000000016c657824 */ /* 0x000fe200078e0265 */
[C---:B------:R-:W-:Y:S02]  /*4060*/  ISETP.GE.AND P1, PT, R107.reuse, R115, PT ;  /* 0x000000736b00720c */ /* 0x040fe40003f26270 */
[C---:B------:R-:W-:Y:S02]  /*4070*/  ISETP.GE.AND P0, PT, R107.reuse, R106, PT ;  /* 0x0000006a6b00720c */ /* 0x040fe40003f06270 */
[----:B------:R-:W-:Y:S02]  /*4080*/  IMNMX R102, RZ, R102, !PT ;  /* 0x00000066ff667217 */ /* 0x000fe40007800200 */
[C---:B------:R-:W-:Y:S02]  /*4090*/  IADD3 R113, R107.reuse, 0x1, RZ ;  /* 0x000000016b717810 */ /* 0x040fe40007ffe0ff */
[C---:B------:R-:W-:Y:S02]  /*40a0*/  IADD3 R112, R107.reuse, 0x8, RZ ;  /* 0x000000086b707810 */ /* 0x040fe40007ffe0ff */
[C---:B------:R-:W-:Y:S02]  /*40b0*/  IADD3 R111, R107.reuse, 0x9, RZ ;  /* 0x000000096b6f7810 */ /* 0x040fe40007ffe0ff */
[C---:B------:R-:W-:Y:S02]  /*40c0*/  IADD3 R110, R107.reuse, 0x10, RZ ;  /* 0x000000106b6e7810 */ /* 0x040fe40007ffe0ff */
[C---:B------:R-:W-:Y:S02]  /*40d0*/  ISETP.GE.OR P1, PT, R107.reuse, R114, !P1 ;  /* 0x000000726b00720c */ /* 0x040fe40004f26670 */
[----:B------:R-:W-:Y:S02]  /*40e0*/  ISETP.GE.OR P0, PT, R107, R105, !P0 ;  /* 0x000000696b00720c */ /* 0x000fe40004706670 */
[----:B------:R-:W-:Y:S02]  /*40f0*/  IMNMX R101, R101, R220, PT ;  /* 0x000000dc65657217 */ /* 0x000fe40003800200 */
[C---:B------:R-:W-:Y:S02]  /*4100*/  ISETP.GE.AND P6, PT, R107.reuse, R104, PT ;  /* 0x000000686b00720c */ /* 0x040fe40003fc6270 */
[----:B------:R-:W-:Y:S02]  /*4110*/  ISETP.GE.AND P5, PT, R107, R102, PT ;  /* 0x000000666b00720c */ /* 0x000fe40003fa6270 */
[-C--:B------:R-:W-:Y:S02]  /*4120*/  ISETP.GE.AND P4, PT, R113, R115.reuse, PT ;  /* 0x000000737100720c */ /* 0x080fe40003f86270 */
[-C--:B------:R-:W-:Y:S02]  /*4130*/  ISETP.GE.AND P3, PT, R112, R115.reuse, PT ;  /* 0x000000737000720c */ /* 0x080fe40003f66270 */
[----:B------:R-:W-:Y:S02]  /*4140*/  FSEL R4, R4, -INF , !P1 ;  /* 0xff80000004047808 */ /* 0x000fe40004800000 */
[-C--:B------:R-:W-:Y:S02]  /*4150*/  ISETP.GE.AND P1, PT, R111, R115.reuse, PT ;  /* 0x000000736f00720c */ /* 0x080fe40003f26270 */
[----:B------:R-:W-:Y:S02]  /*4160*/  FSEL R6, R6, -INF , !P0 ;  /* 0xff80000006067808 */ /* 0x000fe40004000000 */
[----:B------:R-:W-:Y:S02]  /*4170*/  ISETP.GE.AND P0, PT, R110, R115, PT ;  /* 0x000000736e00720c */ /* 0x000fe40003f06270 */
[C---:B------:R-:W-:Y:S02]  /*4180*/  IADD3 R109, R107.reuse, 0x11, RZ ;  /* 0x000000116b6d7810 */ /* 0x040fe40007ffe0ff */
[C---:B------:R-:W-:Y:S02]  /*4190*/  IADD3 R108, R107.reuse, 0x18, RZ ;  /* 0x000000186b6c7810 */ /* 0x040fe40007ffe0ff */
[C---:B------:R-:W-:Y:S02]  /*41a0*/  ISETP.GE.OR P6, PT, R107.reuse, R103, !P6 ;  /* 0x000000676b00720c */ /* 0x040fe400077c6670 */
[C---:B------:R-:W-:Y:S02]  /*41b0*/  ISETP.GE.OR P5, PT, R107.reuse, R101, !P5 ;  /* 0x000000656b00720c */ /* 0x040fe40006fa6670 */
[----:B------:R-:W-:Y:S02]  /*41c0*/  IADD3 R107, R107, 0x19, RZ ;  /* 0x000000196b6b7810 */ /* 0x000fe40007ffe0ff */
        /* <DEDUP_REMOVED lines=18> */
[----:B------:R-:W-:Y:S02]  /*42f0*/  ISETP.GE.OR P4, PT, R107, R114, !P4 ;  /* 0x000000726b00720c */ /* 0x000fe40006786670 */
        /* <DEDUP_REMOVED lines=33> */
[-C--:B------:R-:W-:Y:S02]  /*4510*/  ISETP.GE.OR P6, PT, R111, R103.reuse, !P6 ;  /* 0x000000676f00720c */ /* 0x080fe400077c6670 */
[-C--:B------:R-:W-:Y:S02]  /*4520*/  ISETP.GE.OR P5, PT, R110, R103.reuse, !P5 ;  /* 0x000000676e00720c */ /* 0x080fe40006fa6670 */
[-C--:B------:R-:W-:Y:S02]  /*4530*/  ISETP.GE.OR P4, PT, R109, R103.reuse, !P4 ;  /* 0x000000676d00720c */ /* 0x080fe40006786670 */
[-C--:B------:R-:W-:Y:S02]  /*4540*/  ISETP.GE.OR P3, PT, R108, R103.reuse, !P3 ;  /* 0x000000676c00720c */ /* 0x080fe40005f66670 */
[----:B------:R-:W-:Y:S02]  /*4550*/  ISETP.GE.OR P1, PT, R107, R103, !P1 ;  /* 0x000000676b00720c */ /* 0x000fe40004f26670 */
        /* <DEDUP_REMOVED lines=25> */
.L_x_1095:
[C---:B------:R-:W-:Y:S01]  /*46f0*/  FSETP.NEU.FTZ.AND P0, PT, R216.reuse, -INF , PT ;  /* 0xff800000d800780b */ /* 0x040fe20003f1d000 */
[----:B------:R-:W-:Y:S01]  /*4700*/  FMUL.FTZ R100, R216, 1.4426950216293334961 ;  /* 0x3fb8aa3bd8647820 */ /* 0x000fe20000410000 */
[----:B------:R-:W-:Y:S01]  /*4710*/  IADD3 R104, R177, 0x76cf5d0a, RZ ;  /* 0x76cf5d0ab1687810 */ /* 0x000fe20007ffe0ff */
[C---:B------:R-:W-:Y:S01]  /*4720*/  FMUL.FTZ R101, R217.reuse, 1.4426950216293334961 ;  /* 0x3fb8aa3bd9657820 */ /* 0x040fe20000410000 */
[----:B------:R-:W-:Y:S01]  /*4730*/  ULDC.U8 UR4, c[0x0][0x2d8] ;  /* 0x0000b60000047ab9 */ /* 0x000fe20000000000 */
[----:B------:R-:W-:Y:S01]  /*4740*/  IMAD.MOV.U32 R174, RZ, RZ, 0x40 ;  /* 0x00000040ffae7424 */ /* 0x000fe200078e00ff */
[----:B------:R-:W-:Y:S02]  /*4750*/  FSEL R100, R100, RZ, P0 ;  /* 0x000000ff64647208 */ /* 0x000fe40000000000 */
[----:B------:R-:W-:Y:S02]  /*4760*/  FSETP.NEU.FTZ.AND P0, PT, R217, -INF , PT ;  /* 0xff800000d900780b */ /* 0x000fe40003f1d000 */
[----:B------:R-:W-:Y:S01]  /*4770*/  SEL R174, R174, 0xffffffc0, !P2 ;  /* 0xffffffc0aeae7807 */ /* 0x000fe20005000000 */
[--C-:B------:R-:W-:Y:S01]  /*4780*/  FFMA.FTZ R32, R32, c[0x0][0x23c], -R100.reuse ;  /* 0x00008f0020207a23 */ /* 0x100fe20000010864 */
[----:B------:R-:W-:Y:S01]  /*4790*/  FSEL R101, R101, RZ, P0 ;  /* 0x000000ff65657208 */ /* 0x000fe20000000000 */
[--C-:B------:R-:W-:Y:S01]  /*47a0*/  FFMA.FTZ R33, R33, c[0x0][0x23c], -R100.reuse ;  /* 0x00008f0021217a23 */ /* 0x100fe20000010864 */
[----:B------:R-:W-:Y:S01]  /*47b0*/  FSETP.NEU.FTZ.AND P0, PT, R214, -INF , PT ;  /* 0xff800000d600780b */ /* 0x000fe20003f1d000 */
[----:B------:R1:W-:Y:S01]  /*47c0*/  MUFU.EX2 R110, R32 ;  /* 0x00000020006e7308 */ /* 0x0003e20000000800 */
[--C-:B------:R-:W-:Y:S02]  /*47d0*/  FFMA.FTZ R16, R16, c[0x0][0x23c], -R100.reuse ;  /* 0x00008f0010107a23 */ /* 0x100fe40000010864 */
[--C-:B------:R-:W-:Y:S02]  /*47e0*/  FFMA.FTZ R35, R35, c[0x0][0x23c], -R101.reuse ;  /* 0x00008f0023237a23 */ /* 0x100fe40000010865 */
[--C-:B------:R-:W-:Y:S02]  /*47f0*/  FFMA.FTZ R34, R34, c[0x0][0x23c], -R101.reuse ;  /* 0x00008f0022227a23 */ /* 0x100fe40000010865 */
[--C-:B------:R-:W-:Y:S02]  /*4800*/  FFMA.FTZ R7, R7, c[0x0][0x23c], -R101.reuse ;  /* 0x00008f0007077a23 */ /* 0x100fe40000010865 */
[--C-:B------:R-:W-:Y:S01]  /*4810*/  FFMA.FTZ R19, R19, c[0x0][0x23c], -R101.reuse ;  /* 0x00008f0013137a23 */ /* 0x100fe20000010865 */
[----:B------:R2:W3:Y:S01]  /*4820*/  MUFU.EX2 R111, R35 ;  /* 0x00000023006f7308 */ /* 0x0004e20000000800 */
[--C-:B------:R-:W-:Y:S02]  /*4830*/  FFMA.FTZ R18, R18, c[0x0][0x23c], -R101.reuse ;  /* 0x00008f0012127a23 */ /* 0x100fe40000010865 */
[--C-:B------:R-:W-:Y:S02]  /*4840*/  FFMA.FTZ R23, R23, c[0x0][0x23c], -R101.reuse ;  /* 0x00008f0017177a23 */ /* 0x100fe40000010865 */
[--C-:B------:R-:W-:Y:S02]  /*4850*/  FFMA.FTZ R22, R22, c[0x0][0x23c], -R101.reuse ;  /* 0x00008f0016167a23 */ /* 0x100fe40000010865 */
[--C-:B------:R-:W-:Y:S02]  /*4860*/  FFMA.FTZ R20, R20, c[0x0][0x23c], -R100.reuse ;  /* 0x00008f0014147a23 */ /* 0x100fe40000010864 */
[--C-:B------:R-:W-:Y:S01]  /*4870*/  FFMA.FTZ R125, R4, c[0x0][0x23c], -R100.reuse ;  /* 0x00008f00047d7a23 */ /* 0x100fe20000010864 */
[----:B------:R-:W-:Y:S01]  /*4880*/  IADD3 R4, R177, -0x4498517b, RZ ;  /* 0xbb67ae85b1047810 */ /* 0x000fe20007ffe0ff */
[----:B------:R-:W-:Y:S01]  /*4890*/  MUFU.EX2 R116, R34 ;  /* 0x0000002200747308 */ /* 0x000fe20000000800 */
[--C-:B------:R-:W-:Y:S02]  /*48a0*/  FFMA.FTZ R17, R17, c[0x0][0x23c], -R100.reuse ;  /* 0x00008f0011117a23 */ /* 0x100fe40000010864 */
[----:B-1----:R-:W-:Y:S02]  /*48b0*/  FMUL.FTZ R32, R214, 1.4426950216293334961 ;  /* 0x3fb8aa3bd6207820 */ /* 0x002fe40000410000 */
[----:B------:R-:W-:Y:S01]  /*48c0*/  FFMA.FTZ R101, R6, c[0x0][0x23c], -R101 ;  /* 0x00008f0006657a23 */ /* 0x000fe20000010865 */
[----:B------:R-:W-:Y:S01]  /*48d0*/  IADD3 R6, R176, -0x61c88647, RZ ;  /* 0x9e3779b9b0067810 */ /* 0x000fe20007ffe0ff */
[--C-:B------:R-:W-:Y:S01]  /*48e0*/  FFMA.FTZ R21, R21, c[0x0][0x23c], -R100.reuse ;  /* 0x00008f0015157a23 */ /* 0x100fe20000010864 */
[----:B------:R-:W-:Y:S01]  /*48f0*/  FSEL R32, R32, RZ, P0 ;  /* 0x000000ff20207208 */ /* 0x000fe20000000000 */
[----:B------:R-:W-:Y:S01]  /*4900*/  FFMA.FTZ R100, R5, c[0x0][0x23c], -R100 ;  /* 0x00008f0005647a23 */ /* 0x000fe20000010864 */
[----:B------:R-:W-:Y:S01]  /*4910*/  FSETP.NEU.FTZ.AND P0, PT, R215, -INF , PT ;  /* 0xff800000d700780b */ /* 0x000fe20003f1d000 */
[----:B------:R1:W-:Y:S01]  /*4920*/  MUFU.EX2 R122, R7 ;  /* 0x00000007007a7308 */ /* 0x0003e20000000800 */
[----:B------:R-:W-:Y:S02]  /*4930*/  IMAD R5, R219, 0x4, R178 ;  /* 0x00000004db057824 */ /* 0x000fe400078e02b2 */
[--C-:B------:R-:W-:Y:S02]  /*4940*/  FFMA.FTZ R28, R28, c[0x0][0x23c], -R32.reuse ;  /* 0x00008f001c1c7a23 */ /* 0x100fe40000010820 */
[--C-:B------:R-:W-:Y:S02]  /*4950*/  FFMA.FTZ R12, R12, c[0x0][0x23c], -R32.reuse ;  /* 0x00008f000c0c7a23 */ /* 0x100fe40000010820 */
[----:B--2---:R-:W-:Y:S02]  /*4960*/  FMUL.FTZ R35, R215, 1.4426950216293334961 ;  /* 0x3fb8aa3bd7237820 */ /* 0x004fe40000410000 */
[--C-:B------:R-:W-:Y:S01]  /*4970*/  FFMA.FTZ R8, R8, c[0x0][0x23c], -R32.reuse ;  /* 0x00008f0008087a23 */ /* 0x100fe20000010820 */
[----:B------:R2:W4:Y:S01]  /*4980*/  MUFU.EX2 R112, R28 ;  /* 0x0000001c00707308 */ /* 0x0005220000000800 */
[--C-:B------:R-:W-:Y:S02]  /*4990*/  FFMA.FTZ R13, R13, c[0x0][0x23c], -R32.reuse ;  /* 0x00008f000d0d7a23 */ /* 0x100fe40000010820 */
[--C-:B------:R-:W-:Y:S02]  /*49a0*/  FFMA.FTZ R9, R9, c[0x0][0x23c], -R32.reuse ;  /* 0x00008f0009097a23 */ /* 0x100fe40000010820 */
[--C-:B------:R-:W-:Y:S02]  /*49b0*/  FFMA.FTZ R24, R24, c[0x0][0x23c], -R32.reuse ;  /* 0x00008f0018187a23 */ /* 0x100fe40000010820 */
[--C-:B------:R-:W-:Y:S02]  /*49c0*/  FFMA.FTZ R25, R25, c[0x0][0x23c], -R32.reuse ;  /* 0x00008f0019197a23 */ /* 0x100fe40000010820 */
[----:B------:R-:W-:Y:S01]  /*49d0*/  FFMA.FTZ R32, R29, c[0x0][0x23c], -R32 ;  /* 0x00008f001d207a23 */ /* 0x000fe20000010820 */
[----:B------:R-:W-:Y:S01]  /*49e0*/  MUFU.EX2 R118, R19 ;  /* 0x0000001300767308 */ /* 0x000fe20000000800 */
[----:B-1----:R-:W-:Y:S09]  /*49f0*/  IMAD R7, R186, 0x4, R179 ;  /* 0x00000004ba077824 */ /* 0x002ff200078e02b3 */
[----:B------:R1:W-:Y:S01]  /*4a00*/  MUFU.EX2 R119, R18 ;  /* 0x0000001200777308 */ /* 0x0003e20000000800 */
[----:B--2---:R-:W-:Y:S01]  /*4a10*/  FSEL R28, R35, RZ, P0 ;  /* 0x000000ff231c7208 */ /* 0x004fe20000000000 */
[----:B------:R-:W-:Y:S04]  /*4a20*/  IMAD.WIDE.U32 R34, R202, -0x2daee0ad, RZ ;  /* 0xd2511f53ca227825 */ /* 0x000fe800078e00ff */
[--C-:B------:R-:W-:Y:S01]  /*4a30*/  FFMA.FTZ R31, R31, c[0x0][0x23c], -R28.reuse ;  /* 0x00008f001f1f7a23 */ /* 0x100fe2000001081c */
[----:B------:R-:W-:Y:S03]  /*4a40*/  LOP3.LUT R7, R35, R177, R7, 0x96, !PT ;  /* 0x000000b123077212 */ /* 0x000fe600078e9607 */
[----:B------:R2:W-:Y:S01]  /*4a50*/  MUFU.EX2 R231, R12 ;  /* 0x0000000c00e77308 */ /* 0x0005e20000000800 */
[----:B------:R-:W-:Y:S01]  /*4a60*/  LOP3.LUT R4, R34, R4, RZ, 0x3c, !PT ;  /* 0x0000000422047212 */ /* 0x000fe200078e3cff */
[--C-:B------:R-:W-:Y:S02]  /*4a70*/  FFMA.FTZ R14, R14, c[0x0][0x23c], -R28.reuse ;  /* 0x00008f000e0e7a23 */ /* 0x100fe4000001081c */
[----:B------:R-:W-:Y:S04]  /*4a80*/  IMAD.WIDE.U32 R34, R7, -0x326172a9, RZ ;  /* 0xcd9e8d5707227825 */ /* 0x000fe800078e00ff */
[--C-:B------:R-:W-:Y:S02]  /*4a90*/  FFMA.FTZ R15, R15, c[0x0][0x23c], -R28.reuse ;  /* 0x00008f000f0f7a23 */ /* 0x100fe4000001081c */
[----:B------:R-:W-:Y:S01]  /*4aa0*/  MUFU.EX2 R115, R23 ;  /* 0x0000001700737308 */ /* 0x000fe20000000800 */
[--C-:B------:R-:W-:Y:S02]  /*4ab0*/  FFMA.FTZ R11, R11, c[0x0][0x23c], -R28.reuse ;  /* 0x00008f000b0b7a23 */ /* 0x100fe4000001081c */
[--C-:B------:R-:W-:Y:S02]  /*4ac0*/  FFMA.FTZ R10, R10, c[0x0][0x23c], -R28.reuse ;  /* 0x00008f000a0a7a23 */ /* 0x100fe4000001081c */
[--C-:B------:R-:W-:Y:S02]  /*4ad0*/  FFMA.FTZ R27, R27, c[0x0][0x23c], -R28.reuse ;  /* 0x00008f001b1b7a23 */ /* 0x100fe4000001081c */
[--C-:B------:R-:W-:Y:S02]  /*4ae0*/  FFMA.FTZ R26, R26, c[0x0][0x23c], -R28.reuse ;  /* 0x00008f001a1a7a23 */ /* 0x100fe4000001081c */
[----:B------:R-:W-:Y:S01]  /*4af0*/  FFMA.FTZ R28, R30, c[0x0][0x23c], -R28 ;  /* 0x00008f001e1c7a23 */ /* 0x000fe2000001081c */
[----:B------:R3:W-:Y:S01]  /*4b00*/  MUFU.EX2 R123, R22 ;  /* 0x00000016007b7308 */ /* 0x0007e20000000800 */
[C---:B-1----:R-:W-:Y:S01]  /*4b10*/  IMAD.WIDE.U32 R18, R5.reuse, -0x326172a9, RZ ;  /* 0xcd9e8d5705127825 */ /* 0x042fe200078e00ff */
[----:B--2---:R-:W-:Y:S04]  /*4b20*/  IADD3 R12, R5, 0x2, RZ ;  /* 0x00000002050c7810 */ /* 0x004fe80007ffe0ff */
[--C-:B------:R-:W-:Y:S02]  /*4b30*/  LOP3.LUT R18, R35, R18, R6.reuse, 0x96, !PT ;  /* 0x0000001223127212 */ /* 0x100fe400078e9606 */
[----:B------:R-:W-:Y:S01]  /*4b40*/  IADD3 R5, R176, 0x3c6ef372, RZ ;  /* 0x3c6ef372b0057810 */ /* 0x000fe20007ffe0ff */
[----:B------:R-:W-:Y:S01]  /*4b50*/  IMAD.WIDE.U32 R102, R12, -0x326172a9, RZ ;  /* 0xcd9e8d570c667825 */ /* 0x000fe200078e00ff */
[----:B------:R-:W-:Y:S01]  /*4b60*/  LOP3.LUT R12, R19, R230, RZ, 0x3c, !PT ;  /* 0x000000e6130c7212 */ /* 0x000fe200078e3cff */
[----:B------:R-:W-:Y:S01]  /*4b70*/  MUFU.EX2 R124, R33 ;  /* 0x00000021007c7308 */ /* 0x000fe20000000800 */
[----:B------:R-:W-:Y:S01]  /*4b80*/  LOP3.LUT R5, R34, R5, RZ, 0x3c, !PT ;  /* 0x0000000522057212 */ /* 0x000fe200078e3cff */
[----:B------:R-:W-:Y:S01]  /*4b90*/  IMAD.WIDE.U32 R18, R18, -0x2daee0ad, RZ ;  /* 0xd2511f5312127825 */ /* 0x000fe200078e00ff */
[----:B------:R-:W-:Y:S02]  /*4ba0*/  LOP3.LUT R6, R35, R102, R6, 0x96, !PT ;  /* 0x0000006623067212 */ /* 0x000fe400078e9606 */
[----:B------:R-:W-:Y:S01]  /*4bb0*/  LOP3.LUT R7, R103, R230, RZ, 0x3c, !PT ;  /* 0x000000e667077212 */ /* 0x000fe200078e3cff */
[----:B------:R-:W-:Y:S01]  /*4bc0*/  IMAD.WIDE.U32 R106, R12, -0x2daee0ad, RZ ;  /* 0xd2511f530c6a7825 */ /* 0x000fe200078e00ff */
[----:B------:R-:W-:Y:S03]  /*4bd0*/  IADD3 R34, R176, -0x255992d5, RZ ;  /* 0xdaa66d2bb0227810 */ /* 0x000fe60007ffe0ff */
[----:B------:R1:W2:Y:S01]  /*4be0*/  MUFU.EX2 R113, R31 ;  /* 0x0000001f00717308 */ /* 0x0002a20000000800 */
[----:B------:R-:W-:Y:S02]  /*4bf0*/  LOP3.LUT R12, R4, R107, RZ, 0x3c, !PT ;  /* 0x0000006b040c7212 */ /* 0x000fe400078e3cff */
[--C-:B------:R-:W-:Y:S01]  /*4c00*/  LOP3.LUT R106, R19, R106, R104.reuse, 0x96, !PT ;  /* 0x0000006a136a7212 */ /* 0x100fe200078e9668 */
[----:B---3--:R-:W-:Y:S04]  /*4c10*/  IMAD.WIDE.U32 R22, R7, -0x2daee0ad, RZ ;  /* 0xd2511f5307167825 */ /* 0x008fe800078e00ff */
[----:B------:R-:W-:Y:S01]  /*4c20*/  IMAD.WIDE.U32 R6, R6, -0x2daee0ad, RZ ;  /* 0xd2511f5306067825 */ /* 0x000fe200078e00ff */
[----:B------:R-:W-:Y:S01]  /*4c30*/  LOP3.LUT R4, R4, R23, RZ, 0x3c, !PT ;  /* 0x0000001704047212 */ /* 0x000fe200078e3cff */
[----:B------:R-:W-:Y:S02]  /*4c40*/  MUFU.EX2 R249, R101 ;  /* 0x0000006500f97308 */ /* 0x000fe40000000800 */
[----:B------:R-:W-:Y:S01]  /*4c50*/  IMAD.WIDE.U32 R102, R12, -0x326172a9, RZ ;  /* 0xcd9e8d570c667825 */ /* 0x000fe200078e00ff */
[----:B------:R-:W-:Y:S03]  /*4c60*/  LOP3.LUT R104, R7, R22, R104, 0x96, !PT ;  /* 0x0000001607687212 */ /* 0x000fe600078e9668 */
[----:B------:R-:W-:Y:S01]  /*4c70*/  IMAD.WIDE.U32 R106, R106, -0x326172a9, RZ ;  /* 0xcd9e8d576a6a7825 */ /* 0x000fe200078e00ff */
[----:B------:R-:W-:Y:S03]  /*4c80*/  LOP3.LUT R7, R5, R103, RZ, 0x3c, !PT ;  /* 0x0000006705077212 */ /* 0x000fe600078e3cff */
[----:B------:R-:W3:Y:S01]  /*4c90*/  MUFU.EX2 R117, R16 ;  /* 0x0000001000757308 */ /* 0x000ee20000000800 */
[--C-:B------:R-:W-:Y:S01]  /*4ca0*/  LOP3.LUT R102, R107, R102, R34.reuse, 0x96, !PT ;  /* 0x000000666b667212 */ /* 0x100fe200078e9622 */
[----:B------:R-:W-:Y:S04]  /*4cb0*/  IMAD.WIDE.U32 R104, R104, -0x326172a9, RZ ;  /* 0xcd9e8d5768687825 */ /* 0x000fe800078e00ff */
[----:B------:R-:W-:Y:S01]  /*4cc0*/  IMAD.WIDE.U32 R22, R4, -0x326172a9, RZ ;  /* 0xcd9e8d5704167825 */ /* 0x000fe200078e00ff */
[----:B------:R-:W-:Y:S03]  /*4cd0*/  IADD3 R4, R177, 0x32370b8f, RZ ;  /* 0x32370b8fb1047810 */ /* 0x000fe60007ffe0ff */
[----:B------:R2:W-:Y:S01]  /*4ce0*/  MUFU.EX2 R238, R17 ;  /* 0x0000001100ee7308 */ /* 0x0005e20000000800 */
[----:B------:R-:W-:Y:S01]  /*4cf0*/  LOP3.LUT R5, R5, R23, RZ, 0x3c, !PT ;  /* 0x0000001705057212 */ /* 0x000fe200078e3cff */
[----:B------:R-:W-:Y:S01]  /*4d00*/  IMAD.WIDE.U32 R102, R102, -0x2daee0ad, RZ ;  /* 0xd2511f5366667825 */ /* 0x000fe200078e00ff */
[----:B------:R-:W-:Y:S02]  /*4d10*/  LOP3.LUT R34, R105, R22, R34, 0x96, !PT ;  /* 0x0000001669227212 */ /* 0x000fe400078e9622 */
[----:B------:R-:W-:Y:S01]  /*4d20*/  IADD3 R22, R177, -0x126145ec, RZ ;  /* 0xed9eba14b1167810 */ /* 0x000fe20007ffe0ff */
[----:B------:R-:W-:Y:S04]  /*4d30*/  IMAD.WIDE.U32 R108, R7, -0x2daee0ad, RZ ;  /* 0xd2511f53076c7825 */ /* 0x000fe800078e00ff */
[----:B------:R3:W3:Y:S01]  /*4d40*/  MUFU.EX2 R114, R20 ;  /* 0x0000001400727308 */ /* 0x0006e20000000800 */
[----:B------:R-:W-:Y:S04]  /*4d50*/  IMAD.WIDE.U32 R34, R34, -0x2daee0ad, RZ ;  /* 0xd2511f5322227825 */ /* 0x000fe800078e00ff */
[----:B-1----:R-:W-:Y:S01]  /*4d60*/  IMAD.WIDE.U32 R30, R5, -0x2daee0ad, RZ ;  /* 0xd2511f53051e7825 */ /* 0x002fe200078e00ff */
[----:B------:R-:W-:Y:S02]  /*4d70*/  LOP3.LUT R5, R109, R18, R4, 0x96, !PT ;  /* 0x000000126d057212 */ /* 0x000fe400078e9604 */
[----:B------:R-:W-:Y:S02]  /*4d80*/  LOP3.LUT R18, R103, R108, R22, 0x96, !PT ;  /* 0x0000006c67127212 */ /* 0x000fe400078e9616 */
[----:B------:R-:W-:Y:S01]  /*4d90*/  LOP3.LUT R4, R31, R6, R4, 0x96, !PT ;  /* 0x000000061f047212 */ /* 0x000fe200078e9604 */
[----:B------:R1:W-:Y:S01]  /*4da0*/  MUFU.EX2 R248, R8 ;  /* 0x0000000800f87308 */ /* 0x0003e20000000800 */
[----:B------:R-:W-:Y:S01]  /*4db0*/  LOP3.LUT R22, R35, R30, R22, 0x96, !PT ;  /* 0x0000001e23167212 */ /* 0x000fe200078e9616 */
[----:B------:R-:W-:Y:S01]  /*4dc0*/  IMAD.WIDE.U32 R108, R5, -0x326172a9, RZ ;  /* 0xcd9e8d57056c7825 */ /* 0x000fe200078e00ff */
[C---:B------:R-:W-:Y:S02]  /*4dd0*/  IADD3 R6, R176.reuse, 0x78dde6e4, RZ ;  /* 0x78dde6e4b0067810 */ /* 0x040fe40007ffe0ff */
[----:B------:R-:W-:Y:S01]  /*4de0*/  IADD3 R30, R176, 0x1715609d, RZ ;  /* 0x1715609db01e7810 */ /* 0x000fe20007ffe0ff */
[----:B------:R-:W-:Y:S01]  /*4df0*/  IMAD.WIDE.U32 R18, R18, -0x326172a9, RZ ;  /* 0xcd9e8d5712127825 */ /* 0x000fe200078e00ff */
[----:B------:R-:W-:Y:S03]  /*4e00*/  IADD3 R5, R177, 0x646e171e, RZ ;  /* 0x646e171eb1057810 */ /* 0x000fe60007ffe0ff */
[----:B------:R4:W-:Y:S01]  /*4e10*/  MUFU.EX2 R243, R14 ;  /* 0x0000000e00f37308 */ /* 0x0009e20000000800 */
[----:B------:R-:W-:Y:S01]  /*4e20*/  LOP3.LUT R7, R19, R108, R30, 0x96, !PT ;  /* 0x0000006c13077212 */ /* 0x000fe200078e961e */
[----:B--2---:R-:W-:Y:S01]  /*4e30*/  IMAD.WIDE.U32 R16, R4, -0x326172a9, RZ ;  /* 0xcd9e8d5704107825 */ /* 0x004fe200078e00ff */
[--C-:B------:R-:W-:Y:S02]  /*4e40*/  LOP3.LUT R4, R109, R106, R6.reuse, 0x96, !PT ;  /* 0x0000006a6d047212 */ /* 0x100fe400078e9606 */
[----:B---3--:R-:W-:Y:S01]  /*4e50*/  IADD3 R20, R177, -0x56f99767, RZ ;  /* 0xa9066899b1147810 */ /* 0x008fe20007ffe0ff */
[----:B------:R-:W-:Y:S01]  /*4e60*/  IMAD.WIDE.U32 R22, R22, -0x326172a9, RZ ;  /* 0xcd9e8d5716167825 */ /* 0x000fe200078e00ff */
[----:B------:R-:W-:Y:S03]  /*4e70*/  LOP3.LUT R6, R17, R104, R6, 0x96, !PT ;  /* 0x0000006811067212 */ /* 0x000fe600078e9606 */
[----:B------:R2:W-:Y:S01]  /*4e80*/  MUFU.EX2 R242, R15 ;  /* 0x0000000f00f27308 */ /* 0x0005e20000000800 */
[----:B------:R-:W-:Y:S01]  /*4e90*/  LOP3.LUT R30, R23, R16, R30, 0x96, !PT ;  /* 0x00000010171e7212 */ /* 0x000fe200078e961e */
[----:B------:R-:W-:Y:S04]  /*4ea0*/  IMAD.WIDE.U32 R16, R4, -0x2daee0ad, RZ ;  /* 0xd2511f5304107825 */ /* 0x000fe800078e00ff */
[----:B------:R-:W-:Y:S01]  /*4eb0*/  IMAD.WIDE.U32 R104, R7, -0x2daee0ad, RZ ;  /* 0xd2511f5307687825 */ /* 0x000fe200078e00ff */
[----:B------:R-:W-:Y:S03]  /*4ec0*/  LOP3.LUT R17, R17, R102, R20, 0x96, !PT ;  /* 0x0000006611117212 */ /* 0x000fe600078e9614 */
[----:B------:R-:W-:Y:S01]  /*4ed0*/  IMAD.WIDE.U32 R106, R6, -0x2daee0ad, RZ ;  /* 0xd2511f53066a7825 */ /* 0x000fe200078e00ff */
[----:B------:R-:W-:Y:S01]  /*4ee0*/  SHF.R.U32.HI R12, RZ, 0x18, R104 ;  /* 0x00000018ff0c7819 */ /* 0x000fe20000011668 */
[----:B------:R-:W-:Y:S01]  /*4ef0*/  MUFU.EX2 R250, R100 ;  /* 0x0000006400fa7308 */ /* 0x000fe20000000800 */
[----:B-1----:R-:W-:Y:S01]  /*4f00*/  LOP3.LUT R8, R104, 0xff, RZ, 0xc0, !PT ;  /* 0x000000ff68087812 */ /* 0x002fe200078ec0ff */
[----:B------:R-:W-:Y:S01]  /*4f10*/  IMAD.WIDE.U32 R30, R30, -0x2daee0ad, RZ ;  /* 0xd2511f531e1e7825 */ /* 0x000fe200078e00ff */
[----:B------:R-:W-:Y:S02]  /*4f20*/  LOP3.LUT R7, R105, R16, R5, 0x96, !PT ;  /* 0x0000001069077212 */ /* 0x000fe400078e9605 */
[----:B------:R-:W-:Y:S01]  /*4f30*/  ISETP.LE.U32.AND P3, PT, R12, UR4, PT ;  /* 0x000000040c007c0c */ /* 0x000fe2000bf63070 */
[----:B------:R-:W-:Y:S01]  /*4f40*/  IMAD.IADD R108, R169, 0x1, R165 ;  /* 0x00000001a96c7824 */ /* 0x000fe200078e02a5 */
[----:B------:R-:W-:Y:S01]  /*4f50*/  LOP3.LUT R5, R31, R106, R5, 0x96, !PT ;  /* 0x0000006a1f057212 */ /* 0x000fe200078e9605 */
[----:B------:R-:W-:Y:S01]  /*4f60*/  IMAD.IADD R109, R169, 0x1, R174 ;  /* 0x00000001a96d7824 */ /* 0x000fe200078e02ae */
[C---:B------:R-:W-:Y:S01]  /*4f70*/  LOP3.LUT R16, R30.reuse, 0xff, RZ, 0xc0, !PT ;  /* 0x000000ff1e107812 */ /* 0x040fe200078ec0ff */
[----:B------:R-:W-:Y:S01]  /*4f80*/  MUFU.EX2 R175, R21 ;  /* 0x0000001500af7308 */ /* 0x000fe20000000800 */
[--C-:B----4-:R-:W-:Y:S02]  /*4f90*/  SHF.R.U32.HI R14, RZ, 0x18, R30.reuse ;  /* 0x00000018ff0e7819 */ /* 0x110fe4000001161e */
[----:B------:R-:W-:Y:S02]  /*4fa0*/  SHF.R.U32.HI R6, RZ, 0x10, R30 ;  /* 0x00000010ff067819 */ /* 0x000fe4000001161e */
[----:B------:R-:W-:Y:S01]  /*4fb0*/  LOP3.LUT R4, R30, 0xffff, RZ, 0xc0, !PT ;  /* 0x0000ffff1e047812 */ /* 0x000fe200078ec0ff */
[----:B------:R-:W-:Y:S01]  /*4fc0*/  IMAD.WIDE.U32 R30, R17, -0x326172a9, RZ ;  /* 0xcd9e8d57111e7825 */ /* 0x000fe200078e00ff */
[----:B------:R-:W-:Y:S02]  /*4fd0*/  ISETP.LE.U32.AND P4, PT, R8, UR4, PT ;  /* 0x0000000408007c0c */ /* 0x000fe4000bf83070 */
[----:B------:R-:W-:Y:S01]  /*4fe0*/  IADD3 R8, R176, -0x4ab325aa, RZ ;  /* 0xb54cda56b0087810 */ /* 0x000fe20007ffe0ff */
[----:B------:R1:W-:Y:S01]  /*4ff0*/  MUFU.EX2 R244, R13 ;  /* 0x0000000d00f47308 */ /* 0x0003e20000000800 */
[----:B------:R-:W-:Y:S02]  /*5000*/  ISETP.LE.U32.AND P1, PT, R16, UR4, PT ;  /* 0x0000000410007c0c */ /* 0x000fe4000bf23070 */
[----:B------:R-:W-:Y:S02]  /*5010*/  ISETP.LE.U32.AND P0, PT, R14, UR4, PT ;  /* 0x000000040e007c0c */ /* 0x000fe4000bf03070 */
[----:B------:R-:W-:Y:S02]  /*5020*/  SHF.R.U32.HI R17, RZ, 0x18, R30 ;  /* 0x00000018ff117819 */ /* 0x000fe4000001161e */
[----:B------:R-:W-:Y:S02]  /*5030*/  LOP3.LUT R12, R31, R18, R8, 0x96, !PT ;  /* 0x000000121f0c7212 */ /* 0x000fe400078e9608 */
[----:B------:R-:W-:Y:S01]  /*5040*/  LOP3.LUT R18, R30, 0xff, RZ, 0xc0, !PT ;  /* 0x000000ff1e127812 */ /* 0x000fe200078ec0ff */
[----:B------:R3:W-:Y:S01]  /*5050*/  MUFU.EX2 R245, R11 ;  /* 0x0000000b00f57308 */ /* 0x0007e20000000800 */
[----:B------:R-:W-:Y:S02]  /*5060*/  ISETP.LE.U32.AND P5, PT, R17, UR4, PT ;  /* 0x0000000411007c0c */ /* 0x000fe4000bfa3070 */
[----:B------:R-:W-:Y:S02]  /*5070*/  SHF.R.U32.HI R17, RZ, 0x18, R7 ;  /* 0x00000018ff117819 */ /* 0x000fe40000011607 */
[----:B--2---:R-:W-:Y:S02]  /*5080*/  SHF.R.U32.HI R15, RZ, 0x10, R104 ;  /* 0x00000010ff0f7819 */ /* 0x004fe40000011668 */
[----:B------:R-:W-:Y:S02]  /*5090*/  ISETP.LE.U32.AND P6, PT, R18, UR4, PT ;  /* 0x0000000412007c0c */ /* 0x000fe4000bfc3070 */
[----:B------:R-:W-:Y:S01]  /*50a0*/  LOP3.LUT R18, R7, 0xff, RZ, 0xc0, !PT ;  /* 0x000000ff07127812 */ /* 0x000fe200078ec0ff */
[----:B------:R2:W-:Y:S01]  /*50b0*/  MUFU.EX2 R246, R10 ;  /* 0x0000000a00f67308 */ /* 0x0005e20000000800 */
[----:B------:R-:W-:Y:S02]  /*50c0*/  LOP3.LUT R15, R15, 0xff, RZ, 0xc0, !PT ;  /* 0x000000ff0f0f7812 */ /* 0x000fe400078ec0ff */
[----:B------:R-:W-:Y:S02]  /*50d0*/  LOP3.LUT R19, R5, 0xff, RZ, 0xc0, !PT ;  /* 0x000000ff05137812 */ /* 0x000fe400078ec0ff */
[----:B------:R-:W-:Y:S02]  /*50e0*/  LOP3.LUT R20, R107, R34, R20, 0x96, !PT ;  /* 0x000000226b147212 */ /* 0x000fe400078e9614 */
[----:B------:R-:W-:Y:S02]  /*50f0*/  SHF.R.U32.HI R16, RZ, 0x10, R30 ;  /* 0x00000010ff107819 */ /* 0x000fe4000001161e */
[----:B-1----:R-:W-:Y:S01]  /*5100*/  SHF.R.U32.HI R13, RZ, 0x18, R5 ;  /* 0x00000018ff0d7819 */ /* 0x002fe20000011605 */
[----:B------:R-:W-:Y:S01]  /*5110*/  MUFU.EX2 R125, R125 ;  /* 0x0000007d007d7308 */ /* 0x000fe20000000800 */
[----:B------:R-:W-:Y:S01]  /*5120*/  LOP3.LUT R16, R16, 0xff, RZ, 0xc0, !PT ;  /* 0x000000ff10107812 */ /* 0x000fe200078ec0ff */
[----:B------:R-:W-:Y:S01]  /*5130*/  IMAD.WIDE.U32 R20, R20, -0x326172a9, RZ ;  /* 0xcd9e8d5714147825 */ /* 0x000fe200078e00ff */
[----:B------:R-:W-:Y:S02]  /*5140*/  LOP3.LUT R14, R30, 0xffff, RZ, 0xc0, !PT ;  /* 0x0000ffff1e0e7812 */ /* 0x000fe400078ec0ff */
[----:B---3--:R-:W-:Y:S02]  /*5150*/  LOP3.LUT R11, R104, 0xffff, RZ, 0xc0, !PT ;  /* 0x0000ffff680b7812 */ /* 0x008fe400078ec0ff */
[----:B------:R-:W-:Y:S02]  /*5160*/  LOP3.LUT R8, R21, R22, R8, 0x96, !PT ;  /* 0x0000001615087212 */ /* 0x000fe400078e9608 */
[----:B------:R-:W-:Y:S01]  /*5170*/  SHF.R.U32.HI R11, RZ, 0x8, R11 ;  /* 0x00000008ff0b7819 */ /* 0x000fe2000001160b */
[----:B------:R1:W-:Y:S01]  /*5180*/  MUFU.EX2 R247, R9 ;  /* 0x0000000900f77308 */ /* 0x0003e20000000800 */
[----:B------:R-:W-:Y:S02]  /*5190*/  SHF.R.U32.HI R14, RZ, 0x8, R14 ;  /* 0x00000008ff0e7819 */ /* 0x000fe4000001160e */
[----:B------:R-:W-:Y:S02]  /*51a0*/  LOP3.LUT R11, R11, 0xffff, RZ, 0xc0, !PT ;  /* 0x0000ffff0b0b7812 */ /* 0x000fe400078ec0ff */
[----:B--2---:R-:W-:Y:S02]  /*51b0*/  LOP3.LUT R10, R20, 0xffff, RZ, 0xc0, !PT ;  /* 0x0000ffff140a7812 */ /* 0x004fe400078ec0ff */
[----:B------:R-:W-:Y:S02]  /*51c0*/  LOP3.LUT R14, R14, 0xffff, RZ, 0xc0, !PT ;  /* 0x0000ffff0e0e7812 */ /* 0x000fe400078ec0ff */
[----:B------:R-:W-:Y:S01]  /*51d0*/  LOP3.LUT R6, R6, 0xff, RZ, 0xc0, !PT ;  /* 0x000000ff06067812 */ /* 0x000fe200078ec0ff */
[----:B------:R-:W-:Y:S01]  /*51e0*/  MUFU.EX2 R129, R32 ;  /* 0x0000002000817308 */ /* 0x000fe20000000800 */
[----:B------:R-:W-:Y:S02]  /*51f0*/  SHF.R.U32.HI R10, RZ, 0x8, R10 ;  /* 0x00000008ff0a7819 */ /* 0x000fe4000001160a */
[----:B------:R-:W-:Y:S02]  /*5200*/  SHF.R.U32.HI R4, RZ, 0x8, R4 ;  /* 0x00000008ff047819 */ /* 0x000fe40000011604 */
[----:B------:R-:W-:Y:S02]  /*5210*/  LOP3.LUT R10, R10, 0xffff, RZ, 0xc0, !PT ;  /* 0x0000ffff0a0a7812 */ /* 0x000fe400078ec0ff */
[----:B------:R-:W-:Y:S03]  /*5220*/  LOP3.LUT R4, R4, 0xffff, RZ, 0xc0, !PT ;  /* 0x0000ffff04047812 */ /* 0x000fe600078ec0ff */
[----:B------:R-:W-:Y:S01]  /*5230*/  MUFU.EX2 R126, R28 ;  /* 0x0000001c007e7308 */ /* 0x000fe20000000800 */
[----:B-1----:R-:W-:Y:S04]  /*5240*/  SHF.R.U32.HI R9, RZ, 0x10, R12 ;  /* 0x00000010ff097819 */ /* 0x002fe8000001160c */
[----:B------:R-:W-:Y:S05]  /*5250*/  LOP3.LUT R9, R9, 0xff, RZ, 0xc0, !PT ;  /* 0x000000ff09097812 */ /* 0x000fea00078ec0ff */
[----:B------:R-:W1:Y:S10]  /*5260*/  MUFU.EX2 R131, R24 ;  /* 0x0000001800837308 */ /* 0x000e740000000800 */
[----:B------:R-:W2:Y:S10]  /*5270*/  MUFU.EX2 R127, R27 ;  /* 0x0000001b007f7308 */ /* 0x000eb40000000800 */
[----:B------:R-:W-:Y:S10]  /*5280*/  MUFU.EX2 R130, R25 ;  /* 0x0000001900827308 */ /* 0x000ff40000000800 */
[----:B------:R-:W3:Y:S01]  /*5290*/  MUFU.EX2 R128, R26 ;  /* 0x0000001a00807308 */ /* 0x000ee20000000800 */
[----:B------:R-:W-:Y:S01]  /*52a0*/  @!P3 FADD.FTZ R111, -R111, -RZ ;  /* 0x800000ff6f6fb221 */ /* 0x000fe20000010100 */
[----:B------:R-:W-:Y:S01]  /*52b0*/  ISETP.LE.U32.AND P3, PT, R17, UR4, PT ;  /* 0x0000000411007c0c */ /* 0x000fe2000bf63070 */
[----:B------:R-:W-:Y:S01]  /*52c0*/  @!P4 FADD.FTZ R110, -R110, -RZ ;  /* 0x800000ff6e6ec221 */ /* 0x000fe20000010100 */
[----:B------:R-:W-:Y:S01]  /*52d0*/  ISETP.LE.U32.AND P4, PT, R18, UR4, PT ;  /* 0x0000000412007c0c */ /* 0x000fe2000bf83070 */
[----:B------:R-:W-:Y:S01]  /*52e0*/  @!P1 FADD.FTZ R112, -R112, -RZ ;  /* 0x800000ff70709221 */ /* 0x000fe20000010100 */
[----:B------:R-:W-:Y:S01]  /*52f0*/  ISETP.LE.U32.AND P1, PT, R15, UR4, PT ;  /* 0x000000040f007c0c */ /* 0x000fe2000bf23070 */
[----:B------:R-:W-:Y:S01]  /*5300*/  @!P0 FADD.FTZ R113, -R113, -RZ ;  /* 0x800000ff71718221 */ /* 0x000fe20000010100 */
[----:B------:R-:W-:Y:S01]  /*5310*/  ISETP.LE.U32.AND P0, PT, R19, UR4, PT ;  /* 0x0000000413007c0c */ /* 0x000fe2000bf03070 */
[----:B------:R-:W-:Y:S01]  /*5320*/  @!P5 FADD.FTZ R118, -R118, -RZ ;  /* 0x800000ff7676d221 */ /* 0x000fe20000010100 */
[----:B------:R-:W-:Y:S01]  /*5330*/  LOP3.LUT R19, R12, 0xff, RZ, 0xc0, !PT ;  /* 0x000000ff0c137812 */ /* 0x000fe200078ec0ff */
[----:B------:R-:W-:Y:S01]  /*5340*/  @!P6 FADD.FTZ R117, -R117, -RZ ;  /* 0x800000ff7575e221 */ /* 0x000fe20000010100 */
[----:B------:R-:W-:Y:S02]  /*5350*/  LOP3.LUT R18, R20, 0xff, RZ, 0xc0, !PT ;  /* 0x000000ff14127812 */ /* 0x000fe400078ec0ff */
[----:B------:R-:W-:Y:S01]  /*5360*/  ISETP.LE.U32.AND P5, PT, R19, UR4, PT ;  /* 0x0000000413007c0c */ /* 0x000fe2000bfa3070 */
[----:B------:R-:W-:Y:S01]  /*5370*/  @!P3 FADD.FTZ R115, -R115, -RZ ;  /* 0x800000ff7373b221 */ /* 0x000fe20000010100 */
[----:B------:R-:W-:Y:S01]  /*5380*/  ISETP.LE.U32.AND P3, PT, R16, UR4, PT ;  /* 0x0000000410007c0c */ /* 0x000fe2000bf63070 */
[----:B------:R-:W-:Y:S01]  /*5390*/  @!P4 FADD.FTZ R114, -R114, -RZ ;  /* 0x800000ff7272c221 */ /* 0x000fe20000010100 */
[----:B------:R-:W-:Y:S01]  /*53a0*/  ISETP.LE.U32.AND P4, PT, R13, UR4, PT ;  /* 0x000000040d007c0c */ /* 0x000fe2000bf83070 */
[----:B------:R-:W-:Y:S01]  /*53b0*/  @!P1 FADD.FTZ R116, -R116, -RZ ;  /* 0x800000ff74749221 */ /* 0x000fe20000010100 */
[----:B------:R-:W-:Y:S01]  /*53c0*/  SHF.R.U32.HI R13, RZ, 0x10, R7 ;  /* 0x00000010ff0d7819 */ /* 0x000fe20000011607 */
[----:B-1----:R-:W-:Y:S01]  /*53d0*/  @!P0 FADD.FTZ R131, -R131, -RZ ;  /* 0x800000ff83838221 */ /* 0x002fe20000010100 */
[--C-:B------:R-:W-:Y:S02]  /*53e0*/  SHF.R.U32.HI R17, RZ, 0x18, R20.reuse ;  /* 0x00000018ff117819 */ /* 0x100fe40000011614 */
[----:B------:R-:W-:Y:S02]  /*53f0*/  ISETP.LE.U32.AND P1, PT, R18, UR4, PT ;  /* 0x0000000412007c0c */ /* 0x000fe4000bf23070 */
[----:B------:R-:W-:Y:S01]  /*5400*/  LOP3.LUT R13, R13, 0xff, RZ, 0xc0, !PT ;  /* 0x000000ff0d0d7812 */ /* 0x000fe200078ec0ff */
[----:B------:R-:W-:Y:S01]  /*5410*/  @!P5 FADD.FTZ R125, -R125, -RZ ;  /* 0x800000ff7d7dd221 */ /* 0x000fe20000010100 */
[----:B------:R-:W-:Y:S01]  /*5420*/  SHF.R.U32.HI R15, RZ, 0x10, R20 ;  /* 0x00000010ff0f7819 */ /* 0x000fe20000011614 */
[----:B------:R-:W-:Y:S01]  /*5430*/  @!P3 FADD.FTZ R119, -R119, -RZ ;  /* 0x800000ff7777b221 */ /* 0x000fe20000010100 */
[----:B------:R-:W-:Y:S01]  /*5440*/  SHF.R.U32.HI R20, RZ, 0x18, R12 ;  /* 0x00000018ff147819 */ /* 0x000fe2000001160c */
[----:B--2---:R-:W-:Y:S01]  /*5450*/  @!P4 FADD.FTZ R127, -R127, -RZ ;  /* 0x800000ff7f7fc221 */ /* 0x004fe20000010100 */
[----:B------:R-:W-:Y:S02]  /*5460*/  ISETP.LE.U32.AND P5, PT, R13, UR4, PT ;  /* 0x000000040d007c0c */ /* 0x000fe4000bfa3070 */
[----:B------:R-:W-:Y:S02]  /*5470*/  ISETP.LE.U32.AND P6, PT, R20, UR4, PT ;  /* 0x0000000414007c0c */ /* 0x000fe4000bfc3070 */
[----:B------:R-:W-:Y:S01]  /*5480*/  ISETP.LE.U32.AND P3, PT, R11, UR4, PT ;  /* 0x000000040b007c0c */ /* 0x000fe2000bf63070 */
[----:B------:R-:W-:Y:S01]  /*5490*/  @!P1 FADD.FTZ R231, -R231, -RZ ;  /* 0x800000ffe7e79221 */ /* 0x000fe20000010100 */
[----:B------:R-:W-:Y:S02]  /*54a0*/  ISETP.LE.U32.AND P1, PT, R9, UR4, PT ;  /* 0x0000000409007c0c */ /* 0x000fe4000bf23070 */
[----:B------:R-:W-:Y:S02]  /*54b0*/  LOP3.LUT R9, R8, 0xff, RZ, 0xc0, !PT ;  /* 0x000000ff08097812 */ /* 0x000fe400078ec0ff */
[----:B------:R-:W-:Y:S02]  /*54c0*/  LOP3.LUT R15, R15, 0xff, RZ, 0xc0, !PT ;  /* 0x000000ff0f0f7812 */ /* 0x000fe400078ec0ff */
[----:B------:R-:W-:Y:S01]  /*54d0*/  LOP3.LUT R12, R12, 0xffff, RZ, 0xc0, !PT ;  /* 0x0000ffff0c0c7812 */ /* 0x000fe200078ec0ff */
[----:B------:R-:W-:Y:S01]  /*54e0*/  @!P5 FADD.FTZ R123, -R123, -RZ ;  /* 0x800000ff7b7bd221 */ /* 0x000fe20000010100 */
[----:B------:R-:W-:Y:S01]  /*54f0*/  ISETP.LE.U32.AND P5, PT, R9, UR4, PT ;  /* 0x0000000409007c0c */ /* 0x000fe2000bfa3070 */
[----:B------:R-:W-:Y:S01]  /*5500*/  @!P6 FADD.FTZ R122, -R122, -RZ ;  /* 0x800000ff7a7ae221 */ /* 0x000fe20000010100 */
[----:B------:R-:W-:Y:S01]  /*5510*/  ISETP.LE.U32.AND P6, PT, R17, UR4, PT ;  /* 0x0000000411007c0c */ /* 0x000fe2000bfc3070 */
[----:B------:R-:W-:Y:S01]  /*5520*/  @!P3 FADD.FTZ R124, -R124, -RZ ;  /* 0x800000ff7c7cb221 */ /* 0x000fe20000010100 */
[--C-:B------:R-:W-:Y:S01]  /*5530*/  SHF.R.U32.HI R9, RZ, 0x18, R8.reuse ;  /* 0x00000018ff097819 */ /* 0x100fe20000011608 */
[----:B------:R-:W-:Y:S01]  /*5540*/  @!P1 FADD.FTZ R249, -R249, -RZ ;  /* 0x800000fff9f99221 */ /* 0x000fe20000010100 */
[----:B------:R-:W-:Y:S02]  /*5550*/  ISETP.LE.U32.AND P1, PT, R15, UR4, PT ;  /* 0x000000040f007c0c */ /* 0x000fe4000bf23070 */
[----:B------:R-:W-:Y:S02]  /*5560*/  ISETP.LE.U32.AND P3, PT, R9, UR4, PT ;  /* 0x0000000409007c0c */ /* 0x000fe4000bf63070 */
[----:B------:R-:W-:Y:S02]  /*5570*/  SHF.R.U32.HI R9, RZ, 0x10, R8 ;  /* 0x00000010ff097819 */ /* 0x000fe40000011608 */
[----:B------:R-:W-:Y:S01]  /*5580*/  LOP3.LUT R7, R7, 0xffff, RZ, 0xc0, !PT ;  /* 0x0000ffff07077812 */ /* 0x000fe200078ec0ff */
[----:B------:R-:W-:Y:S01]  /*5590*/  @!P5 FADD.FTZ R248, -R248, -RZ ;  /* 0x800000fff8f8d221 */ /* 0x000fe20000010100 */
[----:B------:R-:W-:Y:S01]  /*55a0*/  LOP3.LUT R9, R9, 0xff, RZ, 0xc0, !PT ;  /* 0x000000ff09097812 */ /* 0x000fe200078ec0ff */
[----:B------:R-:W-:Y:S01]  /*55b0*/  @!P6 FADD.FTZ R242, -R242, -RZ ;  /* 0x800000fff2f2e221 */ /* 0x000fe20000010100 */
[----:B------:R-:W-:Y:S02]  /*55c0*/  ISETP.LE.U32.AND P6, PT, R14, UR4, PT ;  /* 0x000000040e007c0c */ /* 0x000fe4000bfc3070 */
[----:B------:R-:W-:Y:S01]  /*55d0*/  SHF.R.U32.HI R12, RZ, 0x8, R12 ;  /* 0x00000008ff0c7819 */ /* 0x000fe2000001160c */
[----:B------:R-:W-:Y:S01]  /*55e0*/  @!P1 FADD.FTZ R243, -R243, -RZ ;  /* 0x800000fff3f39221 */ /* 0x000fe20000010100 */
[----:B------:R-:W-:Y:S01]  /*55f0*/  SHF.R.U32.HI R7, RZ, 0x8, R7 ;  /* 0x00000008ff077819 */ /* 0x000fe20000011607 */
[----:B------:R-:W-:Y:S01]  /*5600*/  @!P3 FADD.FTZ R245, -R245, -RZ ;  /* 0x800000fff5f5b221 */ /* 0x000fe20000010100 */
[----:B------:R-:W-:Y:S02]  /*5610*/  ISETP.LE.U32.AND P3, PT, R9, UR4, PT ;  /* 0x0000000409007c0c */ /* 0x000fe4000bf63070 */
[----:B------:R-:W-:Y:S02]  /*5620*/  LOP3.LUT R12, R12, 0xffff, RZ, 0xc0, !PT ;  /* 0x0000ffff0c0c7812 */ /* 0x000fe400078ec0ff */
[----:B------:R-:W-:Y:S02]  /*5630*/  LOP3.LUT R7, R7, 0xffff, RZ, 0xc0, !PT ;  /* 0x0000ffff07077812 */ /* 0x000fe400078ec0ff */
[----:B------:R-:W-:Y:S01]  /*5640*/  ISETP.LE.U32.AND P1, PT, R6, UR4, PT ;  /* 0x0000000406007c0c */ /* 0x000fe2000bf23070 */
[----:B------:R-:W-:Y:S01]  /*5650*/  @!P6 FADD.FTZ R238, -R238, -RZ ;  /* 0x800000ffeeeee221 */ /* 0x000fe20000010100 */
[----:B------:R-:W-:Y:S02]  /*5660*/  SHF.R.U32.HI R6, RZ, 0x10, R5 ;  /* 0x00000010ff067819 */ /* 0x000fe40000011605 */
[----:B------:R-:W-:Y:S02]  /*5670*/  ISETP.LE.U32.AND P5, PT, R12, UR4, PT ;  /* 0x000000040c007c0c */ /* 0x000fe4000bfa3070 */
[----:B------:R-:W-:Y:S01]  /*5680*/  ISETP.LE.U32.AND P6, PT, R7, UR4, PT ;  /* 0x0000000407007c0c */ /* 0x000fe2000bfc3070 */
[----:B------:R-:W-:Y:S01]  /*5690*/  @!P3 FADD.FTZ R246, -R246, -RZ ;  /* 0x800000fff6f6b221 */ /* 0x000fe20000010100 */
[----:B------:R-:W-:Y:S02]  /*56a0*/  LOP3.LUT R6, R6, 0xff, RZ, 0xc0, !PT ;  /* 0x000000ff06067812 */ /* 0x000fe400078ec0ff */
[----:B------:R-:W-:Y:S02]  /*56b0*/  LOP3.LUT R8, R8, 0xffff, RZ, 0xc0, !PT ;  /* 0x0000ffff08087812 */ /* 0x000fe400078ec0ff */
[----:B------:R-:W-:Y:S01]  /*56c0*/  ISETP.LE.U32.AND P3, PT, R6, UR4, PT ;  /* 0x0000000406007c0c */ /* 0x000fe2000bf63070 */
[----:B------:R-:W-:Y:S01]  /*56d0*/  @!P1 FADD.FTZ R126, -R126, -RZ ;  /* 0x800000ff7e7e9221 */ /* 0x000fe20000010100 */
[----:B------:R-:W-:Y:S02]  /*56e0*/  F2FP.RELU.PACK_AB R6, R122, R249 ;  /* 0x000000f97a06723e */ /* 0x000fe400000008ff */
[----:B------:R-:W-:Y:S01]  /*56f0*/  SHF.R.U32.HI R8, RZ, 0x8, R8 ;  /* 0x00000008ff087819 */ /* 0x000fe20000011608 */
[----:B------:R-:W-:Y:S01]  /*5700*/  @!P5 FADD.FTZ R250, -R250, -RZ ;  /* 0x800000fffafad221 */ /* 0x000fe20000010100 */
[----:B------:R-:W-:Y:S01]  /*5710*/  LOP3.LUT R5, R5, 0xffff, RZ, 0xc0, !PT ;  /* 0x0000ffff05057812 */ /* 0x000fe200078ec0ff */
[----:B------:R1:W-:Y:S01]  /*5720*/  STS [R188+0xe400], R6 ;  /* 0x00e40006bc007388 */ /* 0x0003e20000000800 */
[----:B------:R-:W-:Y:S01]  /*5730*/  LOP3.LUT R8, R8, 0xffff, RZ, 0xc0, !PT ;  /* 0x0000ffff08087812 */ /* 0x000fe200078ec0ff */
[----:B------:R-:W-:Y:S01]  /*5740*/  @!P6 FADD.FTZ R175, -R175, -RZ ;  /* 0x800000ffafafe221 */ /* 0x000fe20000010100 */
[----:B------:R-:W-:Y:S02]  /*5750*/  ISETP.LE.U32.AND P6, PT, R10, UR4, PT ;  /* 0x000000040a007c0c */ /* 0x000fe4000bfc3070 */
[----:B------:R-:W-:Y:S01]  /*5760*/  ISETP.LE.U32.AND P5, PT, R8, UR4, PT ;  /* 0x0000000408007c0c */ /* 0x000fe2000bfa3070 */
[----:B---3--:R-:W-:Y:S01]  /*5770*/  @!P3 FADD.FTZ R128, -R128, -RZ ;  /* 0x800000ff8080b221 */ /* 0x008fe20000010100 */
[----:B------:R-:W-:Y:S02]  /*5780*/  SHF.R.U32.HI R5, RZ, 0x8, R5 ;  /* 0x00000008ff057819 */ /* 0x000fe40000011605 */
[----:B------:R-:W-:Y:S02]  /*5790*/  F2FP.RELU.PACK_AB R8, R250, R125 ;  /* 0x0000007dfa08723e */ /* 0x000fe400000008ff */
[----:B------:R-:W-:Y:S02]  /*57a0*/  LOP3.LUT R5, R5, 0xffff, RZ, 0xc0, !PT ;  /* 0x0000ffff05057812 */ /* 0x000fe400078ec0ff */
[----:B------:R-:W-:Y:S01]  /*57b0*/  FSETP.GE.FTZ.AND P1, PT, R249, RZ, PT ;  /* 0x000000fff900720b */ /* 0x000fe20003f36000 */
[----:B------:R2:W-:Y:S01]  /*57c0*/  STS [R188+0xe000], R8 ;  /* 0x00e00008bc007388 */ /* 0x0005e20000000800 */
[----:B------:R-:W-:Y:S01]  /*57d0*/  FSETP.GE.FTZ.AND P0, PT, R122, RZ, PT ;  /* 0x000000ff7a00720b */ /* 0x000fe20003f16000 */
[----:B------:R-:W-:Y:S01]  /*57e0*/  @!P6 FADD.FTZ R244, -R244, -RZ ;  /* 0x800000fff4f4e221 */ /* 0x000fe20000010100 */
[----:B------:R-:W-:Y:S01]  /*57f0*/  ISETP.LE.U32.AND P6, PT, R4, UR4, PT ;  /* 0x0000000404007c0c */ /* 0x000fe2000bfc3070 */
[----:B------:R-:W-:Y:S01]  /*5800*/  @!P5 FADD.FTZ R247, -R247, -RZ ;  /* 0x800000fff7f7d221 */ /* 0x000fe20000010100 */
[----:B------:R-:W-:Y:S02]  /*5810*/  F2FP.RELU.PACK_AB R4, R118, R119 ;  /* 0x000000777604723e */ /* 0x000fe400000008ff */
[----:B------:R-:W-:Y:S02]  /*5820*/  ISETP.LE.U32.AND P5, PT, R5, UR4, PT ;  /* 0x0000000405007c0c */ /* 0x000fe4000bfa3070 */
[----:B------:R-:W-:Y:S01]  /*5830*/  F2FP.RELU.PACK_AB R5, R238, R117 ;  /* 0x00000075ee05723e */ /* 0x000fe200000008ff */
[----:B------:R3:W-:Y:S01]  /*5840*/  STS [R193+0xe400], R4 ;  /* 0x00e40004c1007388 */ /* 0x0007e20000000800 */
[----:B------:R-:W-:Y:S02]  /*5850*/  F2FP.RELU.PACK_AB R7, R247, R248 ;  /* 0x000000f8f707723e */ /* 0x000fe400000008ff */
[----:B-1----:R-:W-:Y:S01]  /*5860*/  F2FP.RELU.PACK_AB R6, R245, R246 ;  /* 0x000000f6f506723e */ /* 0x002fe200000008ff */
[----:B------:R1:W-:Y:S01]  /*5870*/  STS [R193+0xe000], R5 ;  /* 0x00e00005c1007388 */ /* 0x0003e20000000800 */
[----:B------:R-:W-:Y:S01]  /*5880*/  FSETP.GE.FTZ.AND P3, PT, R250, RZ, PT ;  /* 0x000000fffa00720b */ /* 0x000fe20003f76000 */
[----:B------:R-:W-:Y:S01]  /*5890*/  @!P6 FADD.FTZ R129, -R129, -RZ ;  /* 0x800000ff8181e221 */ /* 0x000fe20000010100 */
[----:B------:R-:W-:Y:S01]  /*58a0*/  FSETP.GE.FTZ.AND P4, PT, R125, RZ, PT ;  /* 0x000000ff7d00720b */ /* 0x000fe20003f96000 */
[----:B------:R4:W-:Y:S01]  /*58b0*/  STS [R188+0xf000], R7 ;  /* 0x00f00007bc007388 */ /* 0x0009e20000000800 */
[----:B------:R-:W-:Y:S01]  /*58c0*/  FSETP.GE.FTZ.AND P6, PT, R124, RZ, PT ;  /* 0x000000ff7c00720b */ /* 0x000fe20003fd6000 */
[----:B------:R-:W-:Y:S01]  /*58d0*/  @!P5 FADD.FTZ R130, -R130, -RZ ;  /* 0x800000ff8282d221 */ /* 0x000fe20000010100 */
[----:B------:R-:W-:Y:S01]  /*58e0*/  FSETP.GE.FTZ.AND P5, PT, R111, RZ, PT ;  /* 0x000000ff6f00720b */ /* 0x000fe20003fb6000 */
[----:B------:R4:W-:Y:S01]  /*58f0*/  STS [R188+0xf400], R6 ;  /* 0x00f40006bc007388 */ /* 0x0009e20000000800 */
[----:B--2---:R-:W-:Y:S05]  /*5900*/  F2FP.RELU.PACK_AB R8, R244, R231 ;  /* 0x000000e7f408723e */ /* 0x004fea00000008ff */
[----:B------:R2:W-:Y:S01]  /*5910*/  STS [R193+0xf000], R8 ;  /* 0x00f00008c1007388 */ /* 0x0005e20000000800 */
[----:B---3--:R-:W-:Y:S02]  /*5920*/  F2FP.RELU.PACK_AB R4, R124, R110 ;  /* 0x0000006e7c04723e */ /* 0x008fe400000008ff */
[----:B-1----:R-:W-:Y:S02]  /*5930*/  F2FP.RELU.PACK_AB R5, R115, R123 ;  /* 0x0000007b7305723e */ /* 0x002fe400000008ff */
[----:B----4-:R-:W-:Y:S02]  /*5940*/  F2FP.RELU.PACK_AB R7, R242, R243 ;  /* 0x000000f3f207723e */ /* 0x010fe400000008ff */
[----:B------:R-:W-:Y:S03]  /*5950*/  F2FP.RELU.PACK_AB R6, R175, R114 ;  /* 0x00000072af06723e */ /* 0x000fe600000008ff */
[----:B------:R1:W-:Y:S04]  /*5960*/  STS [R193+0xf400], R7 ;  /* 0x00f40007c1007388 */ /* 0x0003e80000000800 */
[----:B------:R3:W-:Y:S01]  /*5970*/  STS [R192+0xe000], R6 ;  /* 0x00e00006c0007388 */ /* 0x0007e20000000800 */
[----:B--2---:R-:W-:Y:S03]  /*5980*/  F2FP.RELU.PACK_AB R8, R130, R131 ;  /* 0x000000838208723e */ /* 0x004fe600000008ff */
[----:B------:R2:W-:Y:S04]  /*5990*/  STS [R192+0xe400], R5 ;  /* 0x00e40005c0007388 */ /* 0x0005e80000000800 */
[----:B------:R4:W-:Y:S01]  /*59a0*/  STS [R224+0xe000], R4 ;  /* 0x00e00004e0007388 */ /* 0x0009e20000000800 */
[----:B-1----:R-:W-:Y:S02]  /*59b0*/  F2FP.RELU.PACK_AB R7, R127, R128 ;  /* 0x000000807f07723e */ /* 0x002fe400000008ff */
[----:B---3--:R-:W-:Y:S02]  /*59c0*/  F2FP.RELU.PACK_AB R6, R111, R116 ;  /* 0x000000746f06723e */ /* 0x008fe400000008ff */
[----:B--2---:R-:W-:Y:S03]  /*59d0*/  F2FP.RELU.PACK_AB R5, R129, R112 ;  /* 0x000000708105723e */ /* 0x004fe600000008ff */
[----:B------:R-:W-:Y:S01]  /*59e0*/  STS [R224+0xe400], R6 ;  /* 0x00e40006e0007388 */ /* 0x000fe20000000800 */
[----:B----4-:R-:W-:Y:S03]  /*59f0*/  F2FP.RELU.PACK_AB R4, R113, R126 ;  /* 0x0000007e7104723e */ /* 0x010fe600000008ff */
[----:B------:R-:W-:Y:S04]  /*5a00*/  STS [R192+0xf000], R8 ;  /* 0x00f00008c0007388 */ /* 0x000fe80000000800 */
[----:B------:R-:W-:Y:S04]  /*5a10*/  STS [R192+0xf400], R7 ;  /* 0x00f40007c0007388 */ /* 0x000fe80000000800 */
[----:B------:R-:W-:Y:S04]  /*5a20*/  STS [R224+0xf000], R5 ;  /* 0x00f00005e0007388 */ /* 0x000fe80000000800 */
[----:B------:R-:W-:Y:S04]  /*5a30*/  STS [R224+0xf400], R4 ;  /* 0x00f40004e0007388 */ /* 0x000fe80000000800 */
[----:B------:R-:W1:Y:S08]  /*5a40*/  LDSM.16.M88.4 R32, [R169+0x4000] ;  /* 0x00400000a920783b */ /* 0x000e700000000200 */
[----:B------:R-:W2:Y:S08]  /*5a50*/  LDSM.16.M88.4 R28, [R169+0x5000] ;  /* 0x00500000a91c783b */ /* 0x000eb00000000200 */
[----:B------:R-:W3:Y:S08]  /*5a60*/  LDSM.16.M88.4 R100, [R108+0x4000] ;  /* 0x004000006c64783b */ /* 0x000ef00000000200 */
[----:B------:R4:W3:Y:S01]  /*5a70*/  LDSM.16.M88.4 R104, [R108+0x5000] ;  /* 0x005000006c68783b */ /* 0x0008e20000000200 */
[-C--:B-1----:R-:W-:Y:S01]  /*5a80*/  HMMA.16816.F32 R4, R32, R132.reuse, RZ ;  /* 0x000000842004723c */ /* 0x082fe200000018ff */
[----:B----4-:R-:W-:Y:S07]  /*5a90*/  IMAD.IADD R108, R174, 0x1, R108 ;  /* 0x00000001ae6c7824 */ /* 0x010fee00078e026c */
[C---:B--2---:R-:W-:Y:S08]  /*5aa0*/  HMMA.16816.F32 R8, R28.reuse, R132, RZ ;  /* 0x000000841c08723c */ /* 0x044ff000000018ff */
[-C--:B------:R-:W-:Y:S08]  /*5ab0*/  HMMA.16816.F32 R12, R28, R134.reuse, RZ ;  /* 0x000000861c0c723c */ /* 0x080ff000000018ff */
[C---:B------:R-:W-:Y:S08]  /*5ac0*/  HMMA.16816.F32 R16, R32.reuse, R134, RZ ;  /* 0x000000862010723c */ /* 0x040ff000000018ff */
[-C--:B------:R-:W-:Y:S08]  /*5ad0*/  HMMA.16816.F32 R20, R32, R136.reuse, RZ ;  /* 0x000000882014723c */ /* 0x080ff000000018ff */
[C---:B------:R-:W-:Y:S08]  /*5ae0*/  HMMA.16816.F32 R24, R28.reuse, R136, RZ ;  /* 0x000000881c18723c */ /* 0x040ff000000018ff */
[-C--:B------:R-:W-:Y:S08]  /*5af0*/  HMMA.16816.F32 R28, R28, R138.reuse, RZ ;  /* 0x0000008a1c1c723c */ /* 0x080ff000000018ff */
[----:B------:R-:W-:Y:S08]  /*5b00*/  HMMA.16816.F32 R32, R32, R138, RZ ;  /* 0x0000008a2020723c */ /* 0x000ff000000018ff */
[-C--:B---3--:R-:W-:Y:S08]  /*5b10*/  HMMA.16816.F32 R4, R100, R140.reuse, R4 ;  /* 0x0000008c6404723c */ /* 0x088ff00000001804 */
        /* <DEDUP_REMOVED lines=23> */
[C---:B------:R-:W-:Y:S03]  /*5c90*/  HMMA.16816.F32 R16, R100.reuse, R158, R16 ;  /* 0x0000009e6410723c */ /* 0x040fe60000001810 */
[----:B------:R-:W-:Y:S01]  /*5ca0*/  FADD.FTZ R5, -R240, R6 ;  /* 0x00000006f0057221 */ /* 0x000fe20000010100 */
[----:B------:R-:W-:Y:S01]  /*5cb0*/  FSEL R6, R108, R241, P3 ;  /* 0x000000f16c067208 */ /* 0x000fe20001800000 */
[----:B------:R-:W-:Y:S01]  /*5cc0*/  FADD.FTZ R109, -R241, R4 ;  /* 0x00000004f16d7221 */ /* 0x000fe20000010100 */
[----:B------:R-:W-:Y:S01]  /*5cd0*/  FSETP.GE.FTZ.AND P3, PT, R247, RZ, PT ;  /* 0x000000fff700720b */ /* 0x000fe20003f76000 */
[----:B------:R-:W-:Y:S01]  /*5ce0*/  FADD.FTZ R4, -R240, R7 ;  /* 0x00000007f0047221 */ /* 0x000fe20000010100 */
[-C--:B------:R-:W-:Y:S01]  /*5cf0*/  HMMA.16816.F32 R20, R100, R160.reuse, R20 ;  /* 0x000000a06414723c */ /* 0x080fe20000001814 */
[C---:B------:R-:W-:Y:S03]  /*5d00*/  FADD.FTZ R10, -R201.reuse, R10 ;  /* 0x0000000ac90a7221 */ /* 0x040fe60000010100 */
[----:B------:R-:W-:Y:S01]  /*5d10*/  FADD.FTZ R11, -R201, R11 ;  /* 0x0000000bc90b7221 */ /* 0x000fe20000010100 */
[-C--:B------:R-:W-:Y:S01]  /*5d20*/  FSEL R5, R5, R240.reuse, P1 ;  /* 0x000000f005057208 */ /* 0x080fe20000800000 */
[----:B------:R-:W-:Y:S01]  /*5d30*/  FADD.FTZ R9, -R239, R9 ;  /* 0x00000009ef097221 */ /* 0x000fe20000010100 */
[----:B------:R-:W-:Y:S01]  /*5d40*/  FSETP.GE.FTZ.AND P1, PT, R246, RZ, PT ;  /* 0x000000fff600720b */ /* 0x000fe20003f36000 */
[C---:B------:R-:W-:Y:S01]  /*5d50*/  FADD.FTZ R14, -R201.reuse, R14 ;  /* 0x0000000ec90e7221 */ /* 0x040fe20000010100 */
[C---:B------:R-:W-:Y:S03]  /*5d60*/  HMMA.16816.F32 R24, R104.reuse, R160, R24 ;  /* 0x000000a06818723c */ /* 0x040fe60000001818 */
[----:B------:R-:W-:Y:S01]  /*5d70*/  FADD.FTZ R15, -R201, R15 ;  /* 0x0000000fc90f7221 */ /* 0x000fe20000010100 */
[-C--:B------:R-:W-:Y:S01]  /*5d80*/  FSEL R4, R4, R240.reuse, P0 ;  /* 0x000000f004047208 */ /* 0x080fe20000000000 */
[----:B------:R-:W-:Y:S01]  /*5d90*/  FADD.FTZ R13, -R239, R13 ;  /* 0x0000000def0d7221 */ /* 0x000fe20000010100 */
[----:B------:R-:W-:Y:S01]  /*5da0*/  FSETP.GE.FTZ.AND P0, PT, R245, RZ, PT ;  /* 0x000000fff500720b */ /* 0x000fe20003f16000 */
[C---:B------:R-:W-:Y:S01]  /*5db0*/  FADD.FTZ R18, -R240.reuse, R18 ;  /* 0x00000012f0127221 */ /* 0x040fe20000010100 */
[-C--:B------:R-:W-:Y:S01]  /*5dc0*/  HMMA.16816.F32 R28, R104, R162.reuse, R28 ;  /* 0x000000a2681c723c */ /* 0x080fe2000000181c */
[----:B------:R-:W-:Y:S03]  /*5dd0*/  FADD.FTZ R19, -R240, R19 ;  /* 0x00000013f0137221 */ /* 0x000fe60000010100 */
[----:B------:R-:W-:Y:S01]  /*5de0*/  FADD.FTZ R8, -R239, R8 ;  /* 0x00000008ef087221 */ /* 0x000fe20000010100 */
[-C--:B------:R-:W-:Y:S01]  /*5df0*/  FSEL R10, R10, R201.reuse, P1 ;  /* 0x000000c90a0a7208 */ /* 0x080fe20000800000 */
[----:B------:R-:W-:Y:S01]  /*5e00*/  FADD.FTZ R17, -R241, R17 ;  /* 0x00000011f1117221 */ /* 0x000fe20000010100 */
[----:B------:R-:W-:Y:S01]  /*5e10*/  FSETP.GE.FTZ.AND P1, PT, R243, RZ, PT ;  /* 0x000000fff300720b */ /* 0x000fe20003f36000 */
[C---:B------:R-:W-:Y:S01]  /*5e20*/  FADD.FTZ R22, -R240.reuse, R22 ;  /* 0x00000016f0167221 */ /* 0x040fe20000010100 */
[----:B------:R-:W-:Y:S03]  /*5e30*/  HMMA.16816.F32 R32, R100, R162, R32 ;  /* 0x000000a26420723c */ /* 0x000fe60000001820 */
[----:B------:R-:W-:Y:S01]  /*5e40*/  FADD.FTZ R23, -R240, R23 ;  /* 0x00000017f0177221 */ /* 0x000fe20000010100 */
[-C--:B------:R-:W-:Y:S01]  /*5e50*/  FSEL R11, R11, R201.reuse, P0 ;  /* 0x000000c90b0b7208 */ /* 0x080fe20000000000 */
[----:B------:R-:W-:Y:S01]  /*5e60*/  FADD.FTZ R12, -R239, R12 ;  /* 0x0000000cef0c7221 */ /* 0x000fe20000010100 */
[----:B------:R-:W-:Y:S01]  /*5e70*/  FSETP.GE.FTZ.AND P0, PT, R242, RZ, PT ;  /* 0x000000fff200720b */ /* 0x000fe20003f16000 */
[C---:B------:R-:W-:Y:S01]  /*5e80*/  FADD.FTZ R26, -R201.reuse, R26 ;  /* 0x0000001ac91a7221 */ /* 0x040fe20000010100 */
[-C--:B------:R-:W-:Y:S01]  /*5e90*/  FSEL R14, R14, R201.reuse, P1 ;  /* 0x000000c90e0e7208 */ /* 0x080fe20000800000 */
[----:B------:R-:W-:Y:S01]  /*5ea0*/  FADD.FTZ R27, -R201, R27 ;  /* 0x0000001bc91b7221 */ /* 0x000fe20000010100 */
[----:B------:R-:W-:Y:S02]  /*5eb0*/  FSETP.GE.FTZ.AND P1, PT, R119, RZ, PT ;  /* 0x000000ff7700720b */ /* 0x000fe40003f36000 */
[----:B------:R-:W-:Y:S01]  /*5ec0*/  FADD.FTZ R21, -R241, R21 ;  /* 0x00000015f1157221 */ /* 0x000fe20000010100 */
[----:B------:R-:W-:Y:S01]  /*5ed0*/  FSEL R15, R15, R201, P0 ;  /* 0x000000c90f0f7208 */ /* 0x000fe20000000000 */
[----:B------:R-:W-:Y:S01]  /*5ee0*/  FADD.FTZ R16, -R241, R16 ;  /* 0x00000010f1107221 */ /* 0x000fe20000010100 */
[----:B------:R-:W-:Y:S01]  /*5ef0*/  FSETP.GE.FTZ.AND P0, PT, R118, RZ, PT ;  /* 0x000000ff7600720b */ /* 0x000fe20003f16000 */
        /* <DEDUP_REMOVED lines=9> */
[-C--:B------:R-:W-:Y:S01]  /*5f90*/  FSEL R18, R18, R240.reuse, P1 ;  /* 0x000000f012127208 */ /* 0x080fe20000800000 */
[----:B------:R-:W-:Y:S01]  /*5fa0*/  FADD.FTZ R28, -R239, R28 ;  /* 0x0000001cef1c7221 */ /* 0x000fe20000010100 */
        /* <DEDUP_REMOVED lines=30> */
[-C--:B------:R-:W-:Y:S01]  /*6190*/  FSEL R26, R26, R201.reuse, P1 ;  /* 0x000000c91a1a7208 */ /* 0x080fe20000800000 */
        /* <DEDUP_REMOVED lines=9> */
[----:B------:R-:W-:Y:S02]  /*6230*/  FSETP.GE.FTZ.AND P3, PT, R131, RZ, PT ;  /* 0x000000ff8300720b */ /* 0x000fe40003f76000 */
[----:B------:R-:W-:Y:S01]  /*6240*/  FSEL R16, R16, R241, P4 ;  /* 0x000000f110107208 */ /* 0x000fe20002000000 */
[----:B------:R-:W-:Y:S01]  /*6250*/  FMUL.FTZ R21, R175, R21 ;  /* 0x00000015af157220 */ /* 0x000fe20000410000 */
[----:B------:R-:W-:Y:S02]  /*6260*/  FSETP.GE.FTZ.AND P4, PT, R114, RZ, PT ;  /* 0x000000ff7200720b */ /* 0x000fe40003f96000 */
[----:B------:R-:W-:Y:S01]  /*6270*/  FSEL R30, R30, R201, P1 ;  /* 0x000000c91e1e7208 */ /* 0x000fe20000800000 */
[----:B------:R-:W-:Y:S01]  /*6280*/  FMUL.FTZ R16, R117, R16 ;  /* 0x0000001075107220 */ /* 0x000fe20000410000 */
[----:B------:R-:W-:Y:S01]  /*6290*/  FSETP.GE.FTZ.AND P1, PT, R110, RZ, PT ;  /* 0x000000ff6e00720b */ /* 0x000fe20003f36000 */
[----:B------:R-:W-:Y:S01]  /*62a0*/  @P0 FADD.FTZ R201, -R201, R31 ;  /* 0x0000001fc9c90221 */ /* 0x000fe20000010100 */
[----:B------:R-:W-:Y:S01]  /*62b0*/  FSEL R24, R24, R239, P3 ;  /* 0x000000ef18187208 */ /* 0x000fe20001800000 */
[----:B------:R-:W-:Y:S01]  /*62c0*/  FMUL.FTZ R30, R126, R30 ;  /* 0x0000001e7e1e7220 */ /* 0x000fe20000410000 */
[----:B------:R-:W-:Y:S01]  /*62d0*/  FSETP.GE.FTZ.AND P3, PT, R129, RZ, PT ;  /* 0x000000ff8100720b */ /* 0x000fe20003f76000 */
[----:B------:R-:W-:Y:S01]  /*62e0*/  FMUL.FTZ R113, R113, R201 ;  /* 0x000000c971717220 */ /* 0x000fe20000410000 */
[-C--:B------:R-:W-:Y:S01]  /*62f0*/  FSEL R20, R20, R241.reuse, P4 ;  /* 0x000000f114147208 */ /* 0x080fe20002000000 */
[----:B------:R-:W-:Y:S01]  /*6300*/  FMUL.FTZ R24, R131, R24 ;  /* 0x0000001883187220 */ /* 0x000fe20000410000 */
[----:B------:R-:W-:Y:S01]  /*6310*/  FSEL R32, R32, R241, P1 ;  /* 0x000000f120207208 */ /* 0x000fe20000800000 */
[----:B------:R-:W-:Y:S01]  /*6320*/  @P6 FADD.FTZ R241, -R241, R33 ;  /* 0x00000021f1f16221 */ /* 0x000fe20000010100 */
[----:B------:R-:W-:Y:S01]  /*6330*/  ISETP.GT.AND P6, PT, R219, R195, PT ;  /* 0x000000c3db00720c */ /* 0x000fe20003fc4270 */
[----:B------:R-:W-:Y:S01]  /*6340*/  FMUL.FTZ R20, R114, R20 ;  /* 0x0000001472147220 */ /* 0x000fe20000410000 */
[----:B------:R-:W-:Y:S01]  /*6350*/  FSETP.GE.FTZ.AND P4, PT, R130, RZ, PT ;  /* 0x000000ff8200720b */ /* 0x000fe20003f96000 */
[----:B------:R-:W-:Y:S01]  /*6360*/  FMUL.FTZ R32, R110, R32 ;  /* 0x000000206e207220 */ /* 0x000fe20000410000 */
[----:B------:R-:W-:Y:S01]  /*6370*/  FSETP.GE.FTZ.AND P0, PT, R116, RZ, PT ;  /* 0x000000ff7400720b */ /* 0x000fe20003f16000 */
[----:B------:R-:W-:Y:S01]  /*6380*/  FMUL.FTZ R124, R124, R241 ;  /* 0x000000f17c7c7220 */ /* 0x000fe20000410000 */
[-C--:B------:R-:W-:Y:S02]  /*6390*/  FSEL R25, R25, R239.reuse, P4 ;  /* 0x000000ef19197208 */ /* 0x080fe40002000000 */
[----:B------:R-:W-:Y:S02]  /*63a0*/  FSETP.GE.FTZ.AND P4, PT, R112, RZ, PT ;  /* 0x000000ff7000720b */ /* 0x000fe40003f96000 */
[----:B------:R-:W-:Y:S01]  /*63b0*/  FSEL R34, R34, R240, P0 ;  /* 0x000000f022227208 */ /* 0x000fe20000000000 */
[----:B------:R-:W-:Y:S01]  /*63c0*/  @P5 FADD.FTZ R240, -R240, R35 ;  /* 0x00000023f0f05221 */ /* 0x000fe20000010100 */
[----:B------:R-:W-:Y:S01]  /*63d0*/  FSEL R28, R28, R239, P4 ;  /* 0x000000ef1c1c7208 */ /* 0x000fe20002000000 */
[----:B------:R-:W-:Y:S02]  /*63e0*/  @P3 FADD.FTZ R239, -R239, R29 ;  /* 0x0000001defef3221 */ /* 0x000fe40000010100 */
        /* <DEDUP_REMOVED lines=38> */
.L_x_1096:
[----:B------:R-:W-:Y:S01]  /*6650*/  F2FP.PACK_AB R125, R250, R125 ;  /* 0x0000007dfa7d723e */ /* 0x000fe200000000ff */
[----:B------:R-:W-:Y:S01]  /*6660*/  IMAD.SHL.U32 R116, R172, 0x2, RZ ;  /* 0x00000002ac747824 */ /* 0x000fe200078e00ff */
[----:B------:R-:W-:Y:S02]  /*6670*/  F2FP.PACK_AB R122, R122, R249 ;  /* 0x000000f97a7a723e */ /* 0x000fe400000000ff */
[----:B------:R-:W-:Y:S01]  /*6680*/  F2FP.PACK_AB R16, R17, R16 ;  /* 0x000000101110723e */ /* 0x000fe200000000ff */
[----:B------:R-:W-:Y:S01]  /*6690*/  STS [R188+0xa000], R125 ;  /* 0x00a0007dbc007388 */ /* 0x000fe20000000800 */
[----:B------:R-:W-:Y:S02]  /*66a0*/  F2FP.PACK_AB R18, R19, R18 ;  /* 0x000000121312723e */ /* 0x000fe400000000ff */
[----:B------:R-:W-:Y:S01]  /*66b0*/  F2FP.PACK_AB R9, R9, R248 ;  /* 0x000000f80909723e */ /* 0x000fe200000000ff */
[----:B------:R2:W-:Y:S01]  /*66c0*/  STS [R188+0xa400], R122 ;  /* 0x00a4007abc007388 */ /* 0x0005e20000000800 */
        /* <DEDUP_REMOVED lines=18> */
[----:B-1----:R-:W-:Y:S01]  /*67f0*/  IADD3 R100, R116, 0x4040, RZ ;  /* 0x0000404074647810 */ /* 0x002fe20007ffe0ff */
[----:B--2---:R-:W-:Y:S01]  /*6800*/  IMAD.SHL.U32 R122, R185, 0x2, RZ ;  /* 0x00000002b97a7824 */ /* 0x004fe200078e00ff */
        /* <DEDUP_REMOVED lines=79> */
.L_x_1097:
[----:B------:R-:W-:Y:S01]  /*6d00*/  LDSM.16.M88.4 R16, [R170] ;  /* 0x00000000aa10783b */ /* 0x000fe20000000200 */
[--C-:B------:R-:W-:Y:S01]  /*6d10*/  IMAD.IADD R117, R116, 0x1, R174.reuse ;  /* 0x0000000174757824 */ /* 0x100fe200078e02ae */
[----:B------:R-:W-:Y:S01]  /*6d20*/  LEA R231, P0, R198, R120, 0x2 ;  /* 0x00000078c6e77211 */ /* 0x000fe200078010ff */
[----:B------:R-:W-:Y:S01]  /*6d30*/  IMAD.IADD R119, R170, 0x1, R174 ;  /* 0x00000001aa777824 */ /* 0x000fe200078e02ae */
[----:B------:R-:W2:Y:S01]  /*6d40*/  LDSM.16.MT88.4 R8, [R116+0x6000] ;  /* 0x006000007408783b */ /* 0x000ea20000004200 */
[----:B------:R-:W-:Y:S01]  /*6d50*/  IMAD.IADD R118, R174, 0x1, R0 ;  /* 0x00000001ae767824 */ /* 0x000fe200078e0200 */
        /* <DEDUP_REMOVED lines=52> */
[----:B------:R-:W-:Y:S01]  /*70a0*/  @P6 IADD3 R20, R184, -0x40, RZ ;  /* 0xffffffc0b8146810 */ /* 0x000fe20007ffe0ff */
[----:B------:R-:W-:Y:S04]  /*70b0*/  HMMA.16816.F32 R16, R108, R22, R16 ;  /* 0x000000166c10723c */ /* 0x000fe80000001810 */
[----:B------:R-:W-:Y:S04]  /*70c0*/  @P6 IMAD.WIDE R20, R20, 0x4, R236 ;  /* 0x0000000414146825 */ /* 0x000fe800078e02ec */
[C---:B---3--:R-:W-:Y:S01]  /*70d0*/  HMMA.16816.F32 R4, R28.reuse, R32, R4 ;  /* 0x000000201c04723c */ /* 0x048fe20000001804 */
[----:B------:R1:W5:Y:S04]  /*70e0*/  @P6 LDG.E R216, [R20.64] ;  /* 0x0000000614d86981 */ /* 0x000368000c1e1900 */
[----:B------:R1:W5:Y:S03]  /*70f0*/  @P6 LDG.E R217, [R20.64+0x20] ;  /* 0x0000200614d96981 */ /* 0x000366000c1e1900 */
[C---:B------:R-:W-:Y:S01]  /*7100*/  HMMA.16816.F32 R8, R28.reuse, R34, R8 ;  /* 0x000000221c08723c */ /* 0x040fe20000001808 */
[----:B------:R-:W-:Y:S04]  /*7110*/  LDSM.16.MT88.4 R32, [R168+0xc800] ;  /* 0x00c80000a820783b */ /* 0x000fe80000004200 */
[----:B------:R1:W5:Y:S03]  /*7120*/  @P6 LDG.E R214, [R20.64+0x80] ;  /* 0x0000800614d66981 */ /* 0x000366000c1e1900 */
[C---:B--2---:R-:W-:Y:S01]  /*7130*/  HMMA.16816.F32 R12, R28.reuse, R24, R12 ;  /* 0x000000181c0c723c */ /* 0x044fe2000000180c */
[----:B------:R1:W5:Y:S06]  /*7140*/  @P6 LDG.E R215, [R20.64+0xa0] ;  /* 0x0000a00614d76981 */ /* 0x00036c000c1e1900 */
[----:B------:R-:W-:Y:S01]  /*7150*/  IMAD.MOV.U32 R24, RZ, RZ, R231 ;  /* 0x000000ffff187224 */ /* 0x000fe200078e00e7 */
[----:B------:R-:W-:Y:S01]  /*7160*/  HMMA.16816.F32 R16, R28, R26, R16 ;  /* 0x0000001a1c10723c */ /* 0x000fe20000001810 */
[----:B------:R-:W-:Y:S03]  /*7170*/  LDSM.16.MT88.4 R28, [R168+0xa800] ;  /* 0x00a80000a81c783b */ /* 0x000fe60000004200 */
[----:B------:R-:W-:Y:S01]  /*7180*/  IMAD.MOV.U32 R25, RZ, RZ, R238 ;  /* 0x000000ffff197224 */ /* 0x000fe200078e00ee */
[CC--:B------:R-:W-:Y:S04]  /*7190*/  LEA R22, P1, R211.reuse, R24.reuse, 0x2 ;  /* 0x00000018d3167211 */ /* 0x0c0fe800078210ff */
[-C--:B------:R-:W-:Y:S01]  /*71a0*/  LEA.HI.X.SX32 R23, R211, R25.reuse, 0x2, P1 ;  /* 0x00000019d3177211 */ /* 0x080fe200008f16ff */
[----:B------:R2:W-:Y:S04]  /*71b0*/  RED.E.ADD.F32.FTZ.RN.STRONG.GPU [R24.64], R4 ;  /* 0x000000041800798e */ /* 0x0005e8000c10e786 */
[----:B------:R3:W-:Y:S01]  /*71c0*/  RED.E.ADD.F32.FTZ.RN.STRONG.GPU [R22.64], R5 ;  /* 0x000000051600798e */ /* 0x0007e2000c10e786 */
        /* <DEDUP_REMOVED lines=21> */
[----:B------:R-:W-:Y:S01]  /*7320*/  RED.E.ADD.F32.FTZ.RN.STRONG.GPU [R24.64+0x80], R12 ;  /* 0x0000800c1800798e */ /* 0x000fe2000c10e786 */
[-C--:B-1----:R-:W-:Y:S03]  /*7330*/  LEA R20, P4, R228, R24.reuse, 0x2 ;  /* 0x00000018e4147211 */ /* 0x082fe600078810ff */
[----:B------:R-:W-:Y:S01]  /*7340*/  RED.E.ADD.F32.FTZ.RN.STRONG.GPU [R22.64+0x80], R13 ;  /* 0x0000800d1600798e */ /* 0x000fe2000c10e786 */
[-C--:B------:R-:W-:Y:S02]  /*7350*/  LEA.HI.X.SX32 R9, R226, R25.reuse, 0x2, P1 ;  /* 0x00000019e2097211 */ /* 0x080fe400008f16ff */
[----:B------:R-:W-:Y:S02]  /*7360*/  LEA.HI.X.SX32 R21, R228, R25, 0x2, P4 ;  /* 0x00000019e4157211 */ /* 0x000fe400020f16ff */
[----:B------:R-:W-:Y:S02]  /*7370*/  ISETP.GT.AND P4, PT, R219, R195, PT ;  /* 0x000000c3db00720c */ /* 0x000fe40003f84270 */
[----:B------:R-:W-:Y:S04]  /*7380*/  @P6 IADD3 R200, P1, R200, -0x100, RZ ;  /* 0xffffff00c8c86810 */ /* 0x000fe80007f3e0ff */
[----:B------:R-:W-:Y:S02]  /*7390*/  @P6 IADD3.X R199, R199, -0x1, RZ, P1, !PT ;  /* 0xffffffffc7c76810 */ /* 0x000fe40000ffe4ff */
[CC--:B--2---:R-:W-:Y:S02]  /*73a0*/  LEA R6, P0, R204.reuse, R24.reuse, 0x2 ;  /* 0x00000018cc067211 */ /* 0x0c4fe400078010ff */
[CC--:B------:R-:W-:Y:S02]  /*73b0*/  LEA R10, P3, R227.reuse, R24.reuse, 0x2 ;  /* 0x00000018e30a7211 */ /* 0x0c0fe400078610ff */
[-C--:B------:R-:W-:Y:S02]  /*73c0*/  LEA.HI.X.SX32 R7, R204, R25.reuse, 0x2, P0 ;  /* 0x00000019cc077211 */ /* 0x080fe400000f16ff */
[-C--:B---3--:R-:W-:Y:S02]  /*73d0*/  LEA.HI.X.SX32 R11, R227, R25.reuse, 0x2, P3 ;  /* 0x00000019e30b7211 */ /* 0x088fe400018f16ff */
[C---:B------:R-:W-:Y:S01]  /*73e0*/  LEA R4, P0, R225.reuse, R24, 0x2 ;  /* 0x00000018e1047211 */ /* 0x040fe200078010ff */
[----:B------:R-:W-:Y:S03]  /*73f0*/  RED.E.ADD.F32.FTZ.RN.STRONG.GPU [R6.64], R14 ;  /* 0x0000000e0600798e */ /* 0x000fe6000c10e786 */
[----:B------:R-:W-:Y:S01]  /*7400*/  LEA.HI.X.SX32 R5, R225, R25, 0x2, P0 ;  /* 0x00000019e1057211 */ /* 0x000fe200000f16ff */
[----:B------:R-:W-:Y:S04]  /*7410*/  RED.E.ADD.F32.FTZ.RN.STRONG.GPU [R26.64], R15 ;  /* 0x0000000f1a00798e */ /* 0x000fe8000c10e786 */
        /* <DEDUP_REMOVED lines=63> */
[----:B------:R-:W-:-:S02]  /*7810*/  FMUL.FTZ R69, R69, c[0x0][0x2e0] ;  /* 0x0000b80045457a20 */ /* 0x000fc40000410000 */
[----:B------:R-:W-:Y:S02]  /*7820*/  FMUL.FTZ R70, R70, c[0x0][0x2e0] ;  /* 0x0000b80046467a20 */ /* 0x000fe40000410000 */
        /* <DEDUP_REMOVED lines=119> */
[----:B------:R-:W-:Y:S01]  /*7fa0*/  @P0 IMAD.WIDE.U32 R4, R35, c[0x0][0x3a0], RZ ;  /* 0x0000e80023040a25 */ /* 0x000fe200078e00ff */
[----:B------:R1:W-:Y:S02]  /*7fb0*/  STS [R197+0x4000], R64 ;  /* 0x00400040c5007388 */ /* 0x0003e40000000800 */
[----:B------:R-:W-:Y:S01]  /*7fc0*/  F2FP.PACK_AB R62, R63, R62 ;  /* 0x0000003e3f3e723e */ /* 0x000fe200000000ff */
[----:B------:R-:W-:Y:S01]  /*7fd0*/  @P0 IMAD R35, R35, c[0x0][0x3a4], R5 ;  /* 0x0000e90023230a24 */ /* 0x000fe200078e0205 */
[----:B------:R1:W-:Y:S01]  /*7fe0*/  STS [R197+0x4400], R66 ;  /* 0x00440042c5007388 */ /* 0x0003e20000000800 */
[----:B------:R-:W-:-:S02]  /*7ff0*/  @P0 MOV R33, R4 ;  /* 0x0000000400210202 */ /* 0x000fc40000000f00 */
[----:B------:R-:W-:Y:S01]  /*8000*/  SHF.R.S32.HI R4, RZ, 0x1f, R181 ;  /* 0x0000001fff047819 */ /* 0x000fe200000114b5 */
        /* <DEDUP_REMOVED lines=15> */
.L_x_1099:
        /* <DEDUP_REMOVED lines=15> */
.L_x_1100:
[----:B------:R-:W-:Y:S01]  /*81f0*/  BAR.SYNC.DEFER_BLOCKING 0x0 ;  /* 0x0000000000007b1d */ /* 0x000fe20000010000 */
[--C-:B------:R-:W-:Y:S01]  /*8200*/  SHF.R.S32.HI R41, RZ, 0x1f, R182.reuse ;  /* 0x0000001fff297819 */ /* 0x100fe200000114b6 */
[----:B-1----:R-:W-:Y:S01]  /*8210*/  IMAD.MOV.U32 R40, RZ, RZ, R182 ;  /* 0x000000ffff287224 */ /* 0x002fe200078e00b6 */
[----:B------:R-:W-:Y:S01]  /*8220*/  SHF.R.S32.HI R34, RZ, 0x1f, R196 ;  /* 0x0000001fff227819 */ /* 0x000fe200000114c4 */
[----:B------:R-:W-:Y:S01]  /*8230*/  IMAD R220, R186, -0x80, R220 ;  /* 0xffffff80badc7824 */ /* 0x000fe200078e02dc */
[----:B------:R-:W-:Y:S01]  /*8240*/  ISETP.GE.AND P1, PT, R182, c[0x0][0x220], PT ;  /* 0x00008800b6007a0c */ /* 0x000fe20003f26270 */
[----:B------:R-:W-:Y:S01]  /*8250*/  IMAD.WIDE.U32 R38, R196, c[0x0][0x3a0], R40 ;  /* 0x0000e800c4267a25 */ /* 0x000fe200078e0028 */
[----:B------:R-:W-:Y:S02]  /*8260*/  BSSY B0, `(.L_x_1101) ;  /* 0x000001e000007945 */ /* 0x000fe40003800000 */
[----:B------:R-:W-:Y:S01]  /*8270*/  ISETP.GE.OR P4, PT, R180, R220, P1 ;  /* 0x000000dcb400720c */ /* 0x000fe20000f86670 */
[----:B------:R-:W-:Y:S01]  /*8280*/  IMAD R36, R34, c[0x0][0x3a0], RZ ;  /* 0x0000e80022247a24 */ /* 0x000fe200078e02ff */
[----:B------:R-:W-:-:S02]  /*8290*/  IADD3 R42, P0, R33, R38, RZ ;  /* 0x00000026212a7210 */ /* 0x000fc40007f1e0ff */
[----:B------:R-:W-:Y:S01]  /*82a0*/  SHF.R.S32.HI R33, RZ, 0x1f, R203 ;  /* 0x0000001fff217819 */ /* 0x000fe200000114cb */
[----:B------:R-:W-:-:S05]  /*82b0*/  IMAD R36, R196, c[0x0][0x3a4], R36 ;  /* 0x0000e900c4247a24 */ /* 0x000fca00078e0224 */
[----:B------:R-:W-:Y:S01]  /*82c0*/  IADD3.X R43, R35, R39, R36, P0, !PT ;  /* 0x00000027232b7210 */ /* 0x000fe200007fe424 */
[----:B------:R-:W-:Y:S01]  /*82d0*/  IMAD R36, R33, c[0x0][0x3b8], RZ ;  /* 0x0000ee0021247a24 */ /* 0x000fe200078e02ff */
[----:B------:R-:W-:Y:S01]  /*82e0*/  SHF.R.S32.HI R35, RZ, 0x1f, R180 ;  /* 0x0000001fff237819 */ /* 0x000fe200000114b4 */
[----:B------:R1:W2:Y:S02]  /*82f0*/  LDS.128 R28, [R122+0x7000] ;  /* 0x007000007a1c7984 */ /* 0x0002a40000000c00 */
        /* <DEDUP_REMOVED lines=10> */
[----:B-1----:R-:W1:Y:S01]  /*83a0*/  LDS.128 R120, [R122+0x6000] ;  /* 0x006000007a787984 */ /* 0x002e620000000c00 */
        /* <DEDUP_REMOVED lines=9> */
.L_x_1102:
[----:B------:R-:W-:Y:S05]  /*8440*/  BSYNC B0 ;  /* 0x0000000000007941 */ /* 0x000fea0003800000 */
.L_x_1101:
[----:B------:R-:W-:Y:S01]  /*8450*/  IADD3 R37, R180, 0x20, RZ ;  /* 0x00000020b4257810 */ /* 0x000fe20007ffe0ff */
[----:B------:R-:W-:Y:S03]  /*8460*/  BSSY B0, `(.L_x_1103) ;  /* 0x000000e000007945 */ /* 0x000fe60003800000 */
[----:B------:R-:W-:-:S13]  /*8470*/  ISETP.GE.OR P3, PT, R37, R220, P1 ;  /* 0x000000dc2500720c */ /* 0x000fda0000f66670 */
[----:B------:R-:W-:Y:S05]  /*8480*/  @P3 BRA `(.L_x_1104) ;  /* 0x000000b000003947 */ /* 0x000fea0003800000 */
[----:B------:R-:W-:Y:S01]  /*8490*/  IADD3 R38, P0, R180, 0x20, RZ ;  /* 0x00000020b4267810 */ /* 0x000fe20007f1e0ff */
[----:B-1----:R-:W-:Y:S01]  /*84a0*/  IMAD.MOV.U32 R44, RZ, RZ, R42 ;  /* 0x000000ffff2c7224 */ /* 0x002fe200078e002a */
        /* <DEDUP_REMOVED lines=8> */
[----:B--2---:R1:W-:Y:S02]  /*8530*/  STG.E.128 [R38.64], R28 ;  /* 0x0000001c26007986 */ /* 0x0043e4000c101d06 */
.L_x_1104:
[----:B------:R-:W-:Y:S05]  /*8540*/  BSYNC B0 ;  /* 0x0000000000007941 */ /* 0x000fea0003800000 */
.L_x_1103:
[----:B-12---:R-:W-:Y:S01]  /*8550*/  IADD3 R28, R180, 0x40, RZ ;  /* 0x00000040b41c7810 */ /* 0x006fe20007ffe0ff */
        /* <DEDUP_REMOVED lines=14> */
.L_x_1106:
[----:B------:R-:W-:Y:S05]  /*8640*/  BSYNC B0 ;  /* 0x0000000000007941 */ /* 0x000fea0003800000 */
.L_x_1105:
[----:B-1-3--:R-:W-:Y:S01]  /*8650*/  IADD3 R24, R180, 0x60, RZ ;  /* 0x00000060b4187810 */ /* 0x00afe20007ffe0ff */
        /* <DEDUP_REMOVED lines=13> */
[----:B----4-:R1:W-:Y:S02]  /*8730*/  STG.E.128 [R28.64], R20 ;  /* 0x000000141c007986 */ /* 0x0103e4000c101d06 */
.L_x_1108:
[----:B------:R-:W-:Y:S05]  /*8740*/  BSYNC B0 ;  /* 0x0000000000007941 */ /* 0x000fea0003800000 */
.L_x_1107:
[----:B------:R-:W-:Y:S01]  /*8750*/  IMAD.WIDE.U32 R40, R196, c[0x0][0x3a8], R40 ;  /* 0x0000ea00c4287a25 */ /* 0x000fe200078e0028 */
[----:B------:R-:W-:Y:S03]  /*8760*/  BSSY B0, `(.L_x_1109) ;  /* 0x0000013000007945 */ /* 0x000fe60003800000 */
[----:B------:R-:W-:Y:S01]  /*8770*/  IMAD R34, R34, c[0x0][0x3a8], RZ ;  /* 0x0000ea0022227a24 */ /* 0x000fe200078e02ff */
[----:B-1--4-:R-:W-:Y:S01]  /*8780*/  IADD3 R22, P0, R32, R40, RZ ;  /* 0x0000002820167210 */ /* 0x012fe20007f1e0ff */
        /* <DEDUP_REMOVED lines=16> */
.L_x_1110:
[----:B------:R-:W-:Y:S05]  /*8890*/  BSYNC B0 ;  /* 0x0000000000007941 */ /* 0x000fea0003800000 */
.L_x_1109:
        /* <DEDUP_REMOVED lines=13> */
.L_x_1112:
[----:B------:R-:W-:Y:S05]  /*8970*/  BSYNC B0 ;  /* 0x0000000000007941 */ /* 0x000fea0003800000 */
.L_x_1111:
        /* <DEDUP_REMOVED lines=13> */
.L_x_1114:
[----:B------:R-:W-:Y:S05]  /*8a50*/  BSYNC B0 ;  /* 0x0000000000007941 */ /* 0x000fea0003800000 */
.L_x_1113:
        /* <DEDUP_REMOVED lines=12> */
.L_x_1069:
[----:B------:R-:W-:Y:S05]  /*8b20*/  BSYNC B1 ;  /* 0x0000000000017941 */ /* 0x000fea0003800000 */
.L_x_1047:
        /* <DEDUP_REMOVED lines=9> */
.L_x_1115:
[----:B------:R-:W-:Y:S05]  /*8bc0*/  EXIT ;  /* 0x000000000000794d */ /* 0x000fea0003800000 */
.L_x_1117:
        /* <DEDUP_REMOVED lines=11> */
.L_x_2470:


//--------------------- .text._ZN5flash44flash_bwd_dq_dk_dv_loop_seqk_parallel_kernelI23Flash_bwd_kernel_traitsILi64ELi64ELi128ELi8ELi2ELi4ELi4ELb1ELb0EN7cutlass6half_tE19Flash_kernel_traitsILi64ELi64ELi128ELi8ES3_EELb0ELb0ELb1ELb0ELb0ELb0ELb1EEEvNS_16Flash_bwd_paramsE --------------------------
	.section	.text._ZN5flash44flash_bwd_dq_dk_dv_loop_seqk_parallel_kernelI23Flash_bwd_kernel_traitsILi64ELi64ELi128ELi8ELi2ELi4ELi4ELb1ELb0EN7cutlass6half_tE19Flash_kernel_traitsILi64ELi64ELi128ELi8ES3_EELb0ELb0ELb1ELb0ELb0ELb0ELb1EEEvNS_16Flash_bwd_paramsE,"ax",@progbits
	.sectioninfo	@"SHI_REGISTERS=255"
	.align	128
        .global         _ZN5flash44flash_bwd_dq_dk_dv_loop_seqk_parallel_kernelI23Flash_bwd_kernel_traitsILi64ELi64ELi128ELi8ELi2ELi4ELi4ELb1ELb0EN7cutlass6half_tE19Flash_kernel_traitsILi64ELi64ELi128ELi8ES3_EELb0ELb0ELb1ELb0ELb0ELb0ELb1EEEvNS_16Flash_bwd_paramsE
        .type           _ZN5flash44flash_bwd_dq_dk_dv_loop_seqk_parallel_kernelI23Flash_bwd_kernel_traitsILi64ELi64ELi128ELi8ELi2ELi4ELi4ELb1ELb0EN7cutlass6half_tE19Flash_kernel_traitsILi64ELi64ELi128ELi8ES3_EELb0ELb0ELb1ELb0ELb0ELb0ELb1EEEvNS_16Flash_bwd_paramsE,@function
        .size           _ZN5flash44flash_bwd_dq_dk_dv_loop_seqk_parallel_kernelI23Flash_bwd_kernel_traitsILi64ELi64ELi128ELi8ELi2ELi4ELi4ELb1ELb0EN7cutlass6half_tE19Flash_kernel_traitsILi64ELi64ELi128ELi8ES3_EELb0ELb0ELb1ELb0ELb0ELb0ELb1EEEvNS_16Flash_bwd_paramsE,(.L_x_2471 - _ZN5flash44flash_bwd_dq_dk_dv_loop_seqk_parallel_kernelI23Flash_bwd_kernel_traitsILi64ELi64ELi128ELi8ELi2ELi4ELi4ELb1ELb0EN7cutlass6half_tE19Flash_kernel_traitsILi64ELi64ELi128ELi8ES3_EELb0ELb0ELb1ELb0ELb0ELb0ELb1EEEvNS_16Flash_bwd_paramsE)
        .other          _ZN5flash44flash_bwd_dq_dk_dv_loop_seqk_parallel_kernelI23Flash_bwd_kernel_traitsILi64ELi64ELi128ELi8ELi2ELi4ELi4ELb1ELb0EN7cutlass6half_tE19Flash_kernel_traitsILi64ELi64ELi128ELi8ES3_EELb0ELb0ELb1ELb0ELb0ELb0ELb1EEEvNS_16Flash_bwd_paramsE,@"STO_CUDA_ENTRY STV_DEFAULT"
_ZN5flash44flash_bwd_dq_dk_dv_loop_seqk_parallel_kernelI23Flash_bwd_kernel_traitsILi64ELi64ELi128ELi8ELi2ELi4ELi4ELb1ELb0EN7cutlass6half_tE19Flash_kernel_traitsILi64ELi64ELi128ELi8ES3_EELb0ELb0ELb1ELb0ELb0ELb0ELb1EEEvNS_16Flash_bwd_paramsE:
.text._ZN5flash44flash_bwd_dq_dk_dv_loop_seqk_parallel_kernelI23Flash_bwd_kernel_traitsILi64ELi64ELi128ELi8ELi2ELi4ELi4ELb1ELb0EN7cutlass6half_tE19Flash_kernel_traitsILi64ELi64ELi128ELi8ES3_EELb0ELb0ELb1ELb0ELb0ELb0ELb1EEEvNS_16Flash_bwd_paramsE:
        /* <DEDUP_REMOVED lines=12> */
[----:B------:R-:W-:Y:S01]  /*00c0*/  UMOV UR6, 0x80 ;  /* 0x0000008000067882 */ /* 0x000fe20000000000 */
[----:B------:R-:W2:Y:S01]  /*00d0*/  S2UR UR51, SR_CTAID.Z ;  /* 0x00000000003379c3 */ /* 0x000ea20000002700 */
[----:B------:R-:W-:Y:S01]  /*00e0*/  ULDC UR5, c[0x0][0x210] ;  /* 0x0000840000057ab9 */ /* 0x000fe20000000800 */
[----:B------:R-:W-:Y:S01]  /*00f0*/  IMAD.MOV.U32 R194, RZ, RZ, -0x10 ;  /* 0xfffffff0ffc27424 */ /* 0x000fe200078e00ff */
[----:B------:R-:W-:Y:S02]  /*0100*/  ULDC UR4, c[0x0][0x234] ;  /* 0x00008d0000047ab9 */ /* 0x000fe40000000800 */
[----:B------:R-:W-:Y:S02]  /*0110*/  UIMAD UR4, UR6, UR5, UR4 ;  /* 0x00000005060472a4 */ /* 0x000fe4000f8e0204 */
[----:B------:R-:W-:Y:S01]  /*0120*/  ULDC UR61, c[0x0][0x22c] ;  /* 0x00008b00003d7ab9 */ /* 0x000fe20000000800 */
[----:B------:R-:W3:Y:S01]  /*0130*/  S2UR UR48, SR_CTAID.Y ;  /* 0x00000000003079c3 */ /* 0x000ee20000002600 */
[----:B------:R-:W-:-:S02]  /*0140*/  ULDC UR14, c[0x0][0x1c8] ;  /* 0x00007200000e7ab9 */ /* 0x000fc40000000800 */
[----:B------:R-:W-:Y:S02]  /*0150*/  ULDC.U8 UR10, c[0x0][0x328] ;  /* 0x0000ca00000a7ab9 */ /* 0x000fe40000000000 */
[----:B------:R-:W-:Y:S02]  /*0160*/  UISETP.NE.AND UP5, UPT, UR10, URZ, UPT ;  /* 0x0000003f0a00728c */ /* 0x000fe4000bfa5270 */
[----:B------:R-:W-:Y:S02]  /*0170*/  ULDC UR7, c[0x0][0x1c0] ;  /* 0x0000700000077ab9 */ /* 0x000fe40000000800 */
[----:B------:R-:W-:Y:S02]  /*0180*/  ULDC UR52, c[0x0][0x1c0] ;  /* 0x0000700000347ab9 */ /* 0x000fe40000000800 */
[----:B------:R-:W-:Y:S02]  /*0190*/  ULDC UR13, c[0x0][0x1c0] ;  /* 0x00007000000d7ab9 */ /* 0x000fe40000000800 */
[----:B------:R-:W-:Y:S01]  /*01a0*/  ULDC UR12, c[0x0][0x214] ;  /* 0x00008500000c7ab9 */ /* 0x000fe20000000800 */
[----:B-1----:R-:W-:Y:S01]  /*01b0*/  SHF.R.S32.HI R7, RZ, 0x1f, R9 ;  /* 0x0000001fff077819 */ /* 0x002fe20000011409 */
[----:B------:R-:W-:Y:S01]  /*01c0*/  UIMAD.WIDE UR52, UR61, UR52, URZ ;  /* 0x000000343d3472a5 */ /* 0x000fe2000f8e023f */
[----:B------:R-:W-:Y:S01]  /*01d0*/  IMAD.SHL.U32 R245, R9, 0x2, RZ ;  /* 0x0000000209f57824 */ /* 0x000fe200078e00ff */
[----:B--2---:R-:W-:Y:S01]  /*01e0*/  UIMAD UR17, UR51, UR61, URZ ;  /* 0x0000003d331172a4 */ /* 0x004fe2000f8e023f */
[CC--:B------:R-:W-:Y:S01]  /*01f0*/  LEA.HI R4, R7.reuse, R9.reuse, RZ, 0x5 ;  /* 0x0000000907047211 */ /* 0x0c0fe200078f28ff */
[----:B------:R-:W-:Y:S01]  /*0200*/  ULOP3.LUT UR6, UR51, UR14, URZ, 0x3c, !UPT ;  /* 0x0000000e33067292 */ /* 0x000fe2000f8e3c3f */
[C---:B------:R-:W-:Y:S01]  /*0210*/  LEA.HI R6, R7.reuse, R9, RZ, 0x4 ;  /* 0x0000000907067211 */ /* 0x040fe200078f20ff */
[----:B------:R-:W-:Y:S01]  /*0220*/  UIMAD UR61, UR61, UR13, URZ ;  /* 0x0000000d3d3d72a4 */ /* 0x000fe2000f8e023f */
[--C-:B------:R-:W-:Y:S01]  /*0230*/  SHF.R.S32.HI R3, RZ, 0x5, R4.reuse ;  /* 0x00000005ff037819 */ /* 0x100fe20000011404 */
[----:B------:R-:W-:Y:S01]  /*0240*/  ULDC UR18, c[0x0][0x224] ;  /* 0x0000890000127ab9 */ /* 0x000fe20000000800 */
[----:B------:R-:W-:Y:S01]  /*0250*/  SHF.R.S32.HI R0, RZ, 0x1f, R4 ;  /* 0x0000001fff007819 */ /* 0x000fe20000011404 */
[----:B---3--:R-:W-:Y:S01]  /*0260*/  @UP5 UIMAD UR13, UR48, UR12, URZ ;  /* 0x0000000c300d52a4 */ /* 0x008fe2000f8e023f */
[-C--:B------:R-:W-:Y:S01]  /*0270*/  LEA.HI R2, R4, R3.reuse, RZ, 0x1 ;  /* 0x0000000304027211 */ /* 0x080fe200078f08ff */
[----:B------:R-:W-:Y:S01]  /*0280*/  USHF.R.S32.HI UR5, URZ, 0x1f, UR18 ;  /* 0x0000001f3f057899 */ /* 0x000fe20008011412 */
[----:B------:R-:W-:Y:S01]  /*0290*/  LEA.HI R0, R0, R3, RZ, 0x2 ;  /* 0x0000000300007211 */ /* 0x000fe200078f10ff */
[----:B------:R-:W-:Y:S01]  /*02a0*/  ULDC UR16, c[0x0][0x224] ;  /* 0x0000890000107ab9 */ /* 0x000fe20000000800 */
[----:B------:R-:W-:Y:S01]  /*02b0*/  LOP3.LUT R2, R2, 0xfffffffe, RZ, 0xc0, !PT ;  /* 0xfffffffe02027812 */ /* 0x000fe200078ec0ff */
[----:B------:R-:W-:Y:S01]  /*02c0*/  ULDC.U8 UR11, c[0x0][0x3d0] ;  /* 0x0000f400000b7ab9 */ /* 0x000fe20000000000 */
[----:B------:R-:W-:Y:S01]  /*02d0*/  LOP3.LUT R0, R0, 0xfffffffc, RZ, 0xc0, !PT ;  /* 0xfffffffc00007812 */ /* 0x000fe200078ec0ff */
[----:B------:R-:W-:Y:S01]  /*02e0*/  UISETP.NE.AND UP6, UPT, UR11, URZ, UPT ;  /* 0x0000003f0b00728c */ /* 0x000fe2000bfc5270 */
[-C--:B------:R-:W-:Y:S01]  /*02f0*/  LEA.HI R15, R7, R9.reuse, RZ, 0x2 ;  /* 0x00000009070f7211 */ /* 0x080fe200078f10ff */
[C---:B------:R-:W-:Y:S01]  /*0300*/  IMAD.IADD R12, R3.reuse, 0x1, -R2 ;  /* 0x00000001030c7824 */ /* 0x040fe200078e0a02 */
[----:B------:R-:W-:Y:S01]  /*0310*/  SHF.R.S32.HI R2, RZ, 0x4, R6 ;  /* 0x00000004ff027819 */ /* 0x000fe20000011406 */
[----:B------:R-:W-:Y:S01]  /*0320*/  IMAD.IADD R174, R3, 0x1, -R0 ;  /* 0x0000000103ae7824 */ /* 0x000fe200078e0a00 */
[--C-:B------:R-:W-:Y:S01]  /*0330*/  SHF.R.S32.HI R5, RZ, 0x2, R15.reuse ;  /* 0x00000002ff057819 */ /* 0x100fe2000001140f */
[----:B------:R-:W-:Y:S01]  /*0340*/  UIMAD.WIDE.U32 UR10, UR48, UR18, URZ ;  /* 0x00000012300a72a5 */ /* 0x000fe2000f8e003f */
[----:B------:R-:W-:Y:S01]  /*0350*/  LEA.HI R0, R6, R2, RZ, 0x1 ;  /* 0x0000000206007211 */ /* 0x000fe200078f08ff */
[----:B------:R-:W-:Y:S01]  /*0360*/  ULDC UR15, c[0x0][0x1c0] ;  /* 0x00007000000f7ab9 */ /* 0x000fe20000000800 */
[----:B------:R-:W-:Y:S01]  /*0370*/  SHF.R.S32.HI R3, RZ, 0x1f, R15 ;  /* 0x0000001fff037819 */ /* 0x000fe2000001140f */
[----:B------:R-:W-:Y:S01]  /*0380*/  USHF.L.U32 UR25, UR61, 0x4, URZ ;  /* 0x000000043d197899 */ /* 0x000fe2000800063f */
[----:B------:R-:W-:Y:S01]  /*0390*/  LOP3.LUT R0, R0, 0xfffffffe, RZ, 0xc0, !PT ;  /* 0xfffffffe00007812 */ /* 0x000fe200078ec0ff */
[----:B------:R-:W-:Y:S01]  /*03a0*/  USHF.L.U32 UR19, UR61, 0x3, URZ ;  /* 0x000000033d137899 */ /* 0x000fe2000800063f */
[----:B------:R-:W-:Y:S01]  /*03b0*/  LEA.HI R14, R7, R9, RZ, 0x3 ;  /* 0x00000009070e7211 */ /* 0x000fe200078f18ff */
[----:B------:R-:W-:Y:S01]  /*03c0*/  UIADD3 UR24, UR25, 0x20, URZ ;  /* 0x0000002019187890 */ /* 0x000fe2000fffe03f */
[----:B------:R-:W-:Y:S01]  /*03d0*/  IMAD.U32 R18, RZ, RZ, UR10 ;  /* 0x0000000aff127e24 */ /* 0x000fe2000f8e00ff */
[----:B------:R-:W-:Y:S01]  /*03e0*/  USHF.L.U32 UR60, UR61, 0x6, URZ ;  /* 0x000000063d3c7899 */ /* 0x000fe2000800063f */
[----:B------:R-:W-:Y:S01]  /*03f0*/  IMAD.IADD R10, R2, 0x1, -R0 ;  /* 0x00000001020a7824 */ /* 0x000fe200078e0a00 */
[----:B------:R-:W-:Y:S01]  /*0400*/  LEA.HI R0, R3, R5, RZ, 0x3 ;  /* 0x0000000503007211 */ /* 0x000fe200078f18ff */
[----:B------:R-:W-:Y:S01]  /*0410*/  UIADD3 UR23, UR19, UR24, URZ ;  /* 0x0000001813177290 */ /* 0x000fe2000fffe03f */
[----:B------:R-:W-:Y:S01]  /*0420*/  LOP3.LUT R3, R4, 0xffffffe0, RZ, 0xc0, !PT ;  /* 0xffffffe004037812 */ /* 0x000fe200078ec0ff */
[----:B------:R-:W-:Y:S01]  /*0430*/  IMAD.U32 R19, RZ, RZ, UR11 ;  /* 0x0000000bff137e24 */ /* 0x000fe2000f8e00ff */
[----:B------:R-:W-:Y:S01]  /*0440*/  LOP3.LUT R2, R0, 0xfffffff8, RZ, 0xc0, !PT ;  /* 0xfffffff800027812 */ /* 0x000fe200078ec0ff */
[----:B------:R-:W-:Y:S01]  /*0450*/  UIADD3 UR22, UR19, UR23, URZ ;  /* 0x0000001713167290 */ /* 0x000fe2000fffe03f */
[----:B------:R-:W-:Y:S01]  /*0460*/  SHF.R.S32.HI R238, RZ, 0x3, R14 ;  /* 0x00000003ffee7819 */ /* 0x000fe2000001140e */
[----:B------:R-:W-:Y:S01]  /*0470*/  IMAD.IADD R0, R9, 0x1, -R3 ;  /* 0x0000000109007824 */ /* 0x000fe200078e0a03 */
[----:B------:R-:W-:Y:S01]  /*0480*/  ULDC.64 UR8, c[0x0][0x118] ;  /* 0x0000460000087ab9 */ /* 0x000fe20000000a00 */
[----:B------:R-:W-:Y:S01]  /*0490*/  IMAD.IADD R8, R5, 0x1, -R2 ;  /* 0x0000000105087824 */ /* 0x000fe200078e0a02 */
[----:B------:R-:W-:Y:S01]  /*04a0*/  UIADD3 UR21, UR19, UR22, URZ ;  /* 0x0000001613157290 */ /* 0x000fe2000fffe03f */
[----:B------:R-:W-:Y:S01]  /*04b0*/  IMAD.U32 R3, RZ, RZ, UR4 ;  /* 0x00000004ff037e24 */ /* 0x000fe2000f8e00ff */
[----:B------:R-:W-:Y:S01]  /*04c0*/  SHF.R.S32.HI R2, RZ, 0x1f, R0 ;  /* 0x0000001fff027819 */ /* 0x000fe20000011400 */
[----:B------:R-:W-:-:S02]  /*04d0*/  UIMAD UR4, UR48, UR7, UR51 ;  /* 0x00000007300472a4 */ /* 0x000fc4000f8e0233 */
[----:B------:R-:W-:Y:S01]  /*04e0*/  USHF.R.S32.HI UR7, URZ, 0x1f, UR51 ;  /* 0x0000001f3f077899 */ /* 0x000fe20008011433 */
[----:B------:R-:W-:Y:S01]  /*04f0*/  LEA.HI R16, R2, R0, RZ, 0x2 ;  /* 0x0000000002107211 */ /* 0x000fe200078f10ff */
[----:B------:R1:W-:Y:S01]  /*0500*/  STL [R1+0x20], R3 ;  /* 0x0000200301007387 */ /* 0x0003e20000100800 */
[----:B------:R-:W-:Y:S01]  /*0510*/  LOP3.LUT R0, R14, 0xfffffff8, RZ, 0xc0, !PT ;  /* 0xfffffff80e007812 */ /* 0x000fe200078ec0ff */
[----:B------:R-:W-:Y:S01]  /*0520*/  UIADD3 UR20, UR19, UR21, URZ ;  /* 0x0000001513147290 */ /* 0x000fe2000fffe03f */
[----:B------:R-:W-:Y:S01]  /*0530*/  LOP3.LUT R2, R6, 0xfffffff0, RZ, 0xc0, !PT ;  /* 0xfffffff006027812 */ /* 0x000fe200078ec0ff */
[----:B------:R-:W-:Y:S01]  /*0540*/  IMAD.U32 R6, RZ, RZ, UR17 ;  /* 0x00000011ff067e24 */ /* 0x000fe2000f8e00ff */
[----:B------:R-:W-:Y:S01]  /*0550*/  ULDC UR57, c[0x0][0x2e8] ;  /* 0x0000ba0000397ab9 */ /* 0x000fe20000000800 */
[C---:B------:R-:W-:Y:S01]  /*0560*/  IMAD.IADD R0, R9.reuse, 0x1, -R0 ;  /* 0x0000000109007824 */ /* 0x040fe200078e0a00 */
[----:B------:R-:W-:Y:S01]  /*0570*/  UIMAD.WIDE.U32 UR58, UR52, UR10, URZ ;  /* 0x0000000a343a72a5 */ /* 0x000fe2000f8e003f */
[----:B------:R-:W-:Y:S01]  /*0580*/  IMAD.IADD R2, R9, 0x1, -R2 ;  /* 0x0000000109027824 */ /* 0x000fe200078e0a02 */
[----:B------:R2:W-:Y:S01]  /*0590*/  STL [R1+0x1c], R6 ;  /* 0x00001c0601007387 */ /* 0x0005e20000100800 */
[C---:B------:R-:W-:Y:S01]  /*05a0*/  IMAD.SHL.U32 R232, R0.reuse, 0x8, RZ ;  /* 0x0000000800e87824 */ /* 0x040fe200078e00ff */
[C---:B------:R-:W-:Y:S01]  /*05b0*/  LOP3.LUT P4, RZ, R0.reuse, 0x2, RZ, 0xc0, !PT ;  /* 0x0000000200ff7812 */ /* 0x040fe2000788c0ff */
[----:B------:R-:W-:Y:S01]  /*05c0*/  UIMAD UR31, UR61, 0x18, URZ ;  /* 0x000000183d1f78a4 */ /* 0x000fe2000f8e023f */
[----:B------:R-:W-:Y:S01]  /*05d0*/  SHF.R.S32.HI R5, RZ, 0x1f, R2 ;  /* 0x0000001fff057819 */ /* 0x000fe20000011402 */
[----:B------:R-:W-:Y:S01]  /*05e0*/  USHF.L.U32 UR30, UR61, 0x5, URZ ;  /* 0x000000053d1e7899 */ /* 0x000fe2000800063f */
[C---:B------:R-:W-:Y:S01]  /*05f0*/  LOP3.LUT P3, RZ, R0.reuse, 0x4, RZ, 0xc0, !PT ;  /* 0x0000000400ff7812 */ /* 0x040fe2000786c0ff */
[----:B------:R-:W-:Y:S01]  /*0600*/  IMAD.SHL.U32 R0, R0, 0x40, RZ ;  /* 0x0000004000007824 */ /* 0x000fe200078e00ff */
[----:B------:R-:W-:Y:S01]  /*0610*/  LEA.HI R11, R5, R2, RZ, 0x3 ;  /* 0x00000002050b7211 */ /* 0x000fe200078f18ff */
[----:B------:R-:W-:Y:S01]  /*0620*/  IMAD.SHL.U32 R5, R10, 0x200, RZ ;  /* 0x000002000a057824 */ /* 0x000fe200078e00ff */
[----:B------:R-:W-:-:S02]  /*0630*/  UIMAD UR29, UR61, 0x28, URZ ;  /* 0x000000283d1d78a4 */ /* 0x000fc4000f8e023f */
[----:B------:R-:W-:Y:S01]  /*0640*/  LOP3.LUT R0, R0, 0x1c0, RZ, 0xc0, !PT ;  /* 0x000001c000007812 */ /* 0x000fe200078ec0ff */
[----:B------:R-:W-:Y:S02]  /*0650*/  UIMAD UR28, UR61, 0x30, URZ ;  /* 0x000000303d1c78a4 */ /* 0x000fe4000f8e023f */
[----:B------:R-:W-:Y:S01]  /*0660*/  UIMAD UR27, UR61, 0x38, URZ ;  /* 0x000000383d1b78a4 */ /* 0x000fe2000f8e023f */
[----:B-1----:R-:W-:Y:S01]  /*0670*/  IMAD.SHL.U32 R3, R238, 0x40, RZ ;  /* 0x00000040ee037824 */ /* 0x002fe200078e00ff */
[----:B------:R-:W-:Y:S01]  /*0680*/  LOP3.LUT R176, R0, 0x8, R14, 0xf8, !PT ;  /* 0x0000000800b07812 */ /* 0x000fe200078ef80e */
[----:B------:R-:W-:Y:S02]  /*0690*/  UIADD3 UR26, UR19, UR20, URZ ;  /* 0x00000014131a7290 */ /* 0x000fe4000fffe03f */
[----:B------:R-:W-:Y:S01]  /*06a0*/  UMOV UR56, 0xffffe000 ;  /* 0xffffe00000387882 */ /* 0x000fe20000000000 */
[----:B------:R-:W-:-:S04]  /*06b0*/  LOP3.LUT R3, R3, 0x1c0, RZ, 0xc0, !PT ;  /* 0x000001c003037812 */ /* 0x000fc800078ec0ff */
[----:B------:R-:W-:Y:S02]  /*06c0*/  SHF.R.U32.HI R4, RZ, 0x3, R3 ;  /* 0x00000003ff047819 */ /* 0x000fe40000011603 */
[----:B------:R-:W-:-:S04]  /*06d0*/  LOP3.LUT R3, R3, 0x38, R232, 0xf8, !PT ;  /* 0x0000003803037812 */ /* 0x000fc800078ef8e8 */
[----:B------:R-:W-:Y:S01]  /*06e0*/  LOP3.LUT R242, R3, R4, RZ, 0x3c, !PT ;  /* 0x0000000403f27212 */ /* 0x000fe200078e3cff */
[----:B------:R-:W-:Y:S01]  /*06f0*/  IMAD.U32 R4, RZ, RZ, UR6 ;  /* 0x00000006ff047e24 */ /* 0x000fe2000f8e00ff */
[----:B------:R-:W-:Y:S01]  /*0700*/  LOP3.LUT R3, R11, 0xfffffff8, RZ, 0xc0, !PT ;  /* 0xfffffff80b037812 */ /* 0x000fe200078ec0ff */
[----:B------:R-:W-:-:S03]  /*0710*/  USHF.R.S32.HI UR6, URZ, 0x1f, UR51 ;  /* 0x0000001f3f067899 */ /* 0x000fc60008011433 */
[----:B------:R1:W-:Y:S01]  /*0720*/  STL [R1+0x18], R4 ;  /* 0x0000180401007387 */ /* 0x0003e20000100800 */
[----:B------:R-:W-:Y:S01]  /*0730*/  IMAD.IADD R13, R2, 0x1, -R3 ;  /* 0x00000001020d7824 */ /* 0x000fe200078e0a03 */
[----:B------:R-:W-:Y:S01]  /*0740*/  LEA.HI R2, R7, R9, RZ, 0x6 ;  /* 0x0000000907027211 */ /* 0x000fe200078f30ff */
[----:B------:R-:W-:-:S03]  /*0750*/  IMAD.SHL.U32 R3, R174, 0x10, RZ ;  /* 0x00000010ae037824 */ /* 0x000fc600078e00ff */
[----:B------:R-:W-:Y:S02]  /*0760*/  SHF.R.S32.HI R2, RZ, 0x6, R2 ;  /* 0x00000006ff027819 */ /* 0x000fe40000011402 */
[----:B--2---:R-:W-:Y:S02]  /*0770*/  LOP3.LUT R6, R0, 0x30, R3, 0xf8, !PT ;  /* 0x0000003000067812 */ /* 0x004fe400078ef803 */
[----:B------:R-:W-:Y:S01]  /*0780*/  SHF.R.U32.HI R0, RZ, 0x3, R0 ;  /* 0x00000003ff007819 */ /* 0x000fe20000011600 */
[C---:B------:R-:W-:Y:S02]  /*0790*/  IMAD R3, R2.reuse, 0x800, R5 ;  /* 0x0000080002037824 */ /* 0x040fe400078e0205 */
[----:B------:R-:W-:Y:S01]  /*07a0*/  IMAD R242, R2, 0x200, R242 ;  /* 0x0000020002f27824 */ /* 0x000fe200078e02f2 */
[----:B------:R-:W-:-:S05]  /*07b0*/  LOP3.LUT R176, R176, R0, RZ, 0x3c, !PT ;  /* 0x00000000b0b07212 */ /* 0x000fca00078e3cff */
[----:B------:R-:W-:Y:S02]  /*07c0*/  IMAD.IADD R176, R3, 0x1, R176 ;  /* 0x0000000103b07824 */ /* 0x000fe400078e02b0 */
[----:B------:R-:W-:Y:S01]  /*07d0*/  IMAD.U32 R3, RZ, RZ, UR7 ;  /* 0x00000007ff037e24 */ /* 0x000fe2000f8e00ff */
[----:B------:R-:W-:Y:S01]  /*07e0*/  UIMAD UR7, UR4, UR16, URZ ;  /* 0x00000010040772a4 */ /* 0x000fe2000f8e023f */
[----:B------:R-:W-:Y:S01]  /*07f0*/  IMAD.U32 R3, RZ, RZ, UR13 ;  /* 0x0000000dff037e24 */ /* 0x000fe2000f8e00ff */
[----:B------:R-:W-:Y:S01]  /*0800*/  UIMAD UR4, UR5, UR48, URZ ;  /* 0x00000030050472a4 */ /* 0x000fe2000f8e023f */
[----:B-1----:R-:W-:Y:S01]  /*0810*/  IMAD.U32 R4, RZ, RZ, UR6 ;  /* 0x00000006ff047e24 */ /* 0x002fe2000f8e00ff */
[----:B------:R-:W-:Y:S01]  /*0820*/  LOP3.LUT R4, R8, 0x1, RZ, 0xc0, !PT ;  /* 0x0000000108047812 */ /* 0x000fe200078ec0ff */
[----:B------:R-:W-:Y:S01]  /*0830*/  USHF.L.U32 UR6, UR48, 0x7, URZ ;  /* 0x0000000730067899 */ /* 0x000fe2000800063f */
[----:B------:R1:W-:Y:S01]  /*0840*/  STL [R1+0x14], R3 ;  /* 0x0000140301007387 */ /* 0x0003e20000100800 */
[----:B------:R-:W-:Y:S01]  /*0850*/  IMAD.SHL.U32 R176, R176, 0x2, RZ ;  /* 0x00000002b0b07824 */ /* 0x000fe200078e00ff */
[----:B------:R-:W-:-:S02]  /*0860*/  ISETP.NE.U32.AND P0, PT, R4, 0x1, PT ;  /* 0x000000010400780c */ /* 0x000fc40003f05070 */
[----:B------:R-:W-:Y:S01]  /*0870*/  LOP3.LUT R4, R6, 0x8, R14, 0xf8, !PT ;  /* 0x0000000806047812 */ /* 0x000fe200078ef80e */
[----:B------:R-:W-:Y:S01]  /*0880*/  IMAD.U32 R17, RZ, RZ, UR6 ;  /* 0x00000006ff117e24 */ /* 0x000fe2000f8e00ff */
[----:B------:R-:W-:Y:S01]  /*0890*/  USHF.R.S32.HI UR6, URZ, 0x1f, UR48 ;  /* 0x0000001f3f067899 */ /* 0x000fe20008011430 */
[----:B------:R-:W-:Y:S02]  /*08a0*/  R2P PR, R8, 0x6 ;  /* 0x0000000608007804 */ /* 0x000fe40000000000 */
[----:B------:R-:W-:Y:S02]  /*08b0*/  LOP3.LUT R5, R5, R4, R0, 0xf6, !PT ;  /* 0x0000000405057212 */ /* 0x000fe400078ef600 */
[----:B------:R-:W-:Y:S01]  /*08c0*/  LOP3.LUT R0, R15, 0x7ffffffc, RZ, 0xc0, !PT ;  /* 0x7ffffffc0f007812 */ /* 0x000fe200078ec0ff */
[----:B------:R-:W-:Y:S01]  /*08d0*/  IMAD.U32 R6, RZ, RZ, UR6 ;  /* 0x00000006ff067e24 */ /* 0x000fe2000f8e00ff */
[----:B------:R-:W-:Y:S01]  /*08e0*/  LEA.HI R4, R7, R9, RZ, 0x7 ;  /* 0x0000000907047211 */ /* 0x000fe200078f38ff */
[----:B------:R-:W-:Y:S01]  /*08f0*/  @!UP5 UIMAD UR6, UR48, UR15, UR51 ;  /* 0x0000000f3006d2a4 */ /* 0x000fe2000f8e0233 */
[----:B------:R-:W-:Y:S01]  /*0900*/  SEL R194, R194, 0x10, !P0 ;  /* 0x00000010c2c27807 */ /* 0x000fe20004000000 */
[----:B------:R-:W-:Y:S01]  /*0910*/  IMAD.IADD R7, R9, 0x1, -R0 ;  /* 0x0000000109077824 */ /* 0x000fe200078e0a00 */
[----:B------:R-:W-:Y:S01]  /*0920*/  SHF.R.S32.HI R4, RZ, 0x7, R4 ;  /* 0x00000007ff047819 */ /* 0x000fe20000011404 */
[----:B------:R-:W-:Y:S01]  /*0930*/  IMAD.U32 R0, RZ, RZ, UR4 ;  /* 0x00000004ff007e24 */ /* 0x000fe2000f8e00ff */
[----:B------:R-:W-:Y:S01]  /*0940*/  USHF.R.S32.HI UR4, URZ, 0x1f, UR17 ;  /* 0x0000001f3f047899 */ /* 0x000fe20008011411 */
[----:B------:R-:W-:-:S02]  /*0950*/  IMAD.SHL.U32 R7, R7, 0x2, RZ ;  /* 0x0000000207077824 */ /* 0x000fc400078e00ff */
[----:B------:R-:W-:Y:S02]  /*0960*/  IMAD.SHL.U32 R6, R4, 0x8, RZ ;  /* 0x0000000804067824 */ /* 0x000fe400078e00ff */
[----:B-1----:R-:W-:-:S05]  /*0970*/  IMAD.U32 R3, RZ, RZ, UR7 ;  /* 0x00000007ff037e24 */ /* 0x002fca000f8e00ff */
[----:B------:R1:W-:Y:S04]  /*0980*/  STL [R1+0x10], R3 ;  /* 0x0000100301007387 */ /* 0x0003e80000100800 */
[----:B------:R2:W-:Y:S01]  /*0990*/  STL [R1+0xc], R0 ;  /* 0x00000c0001007387 */ /* 0x0005e20000100800 */
[----:B-1----:R-:W-:Y:S01]  /*09a0*/  IMAD.U32 R3, RZ, RZ, UR4 ;  /* 0x00000004ff037e24 */ /* 0x002fe2000f8e00ff */
[----:B------:R-:W-:Y:S01]  /*09b0*/  UIMAD UR4, UR53, UR10, URZ ;  /* 0x0000000a350472a4 */ /* 0x000fe2000f8e023f */
[----:B--2---:R-:W-:-:S03]  /*09c0*/  IMAD.SHL.U32 R0, R8, 0x40, RZ ;  /* 0x0000004008007824 */ /* 0x004fc600078e00ff */
[----:B------:R1:W-:Y:S01]  /*09d0*/  STL [R1], R3 ;  /* 0x0000000301007387 */ /* 0x0003e20000100800 */
[----:B------:R-:W-:Y:S01]  /*09e0*/  IMAD.SHL.U32 R8, R10, 0x10, RZ ;  /* 0x000000100a087824 */ /* 0x000fe200078e00ff */
[----:B------:R-:W-:Y:S01]  /*09f0*/  LOP3.LUT R0, R0, 0x1c0, RZ, 0xc0, !PT ;  /* 0x000001c000007812 */ /* 0x000fe200078ec0ff */
[----:B-1----:R-:W-:Y:S01]  /*0a00*/  IMAD.SHL.U32 R3, R2, 0x20, RZ ;  /* 0x0000002002037824 */ /* 0x002fe200078e00ff */
[----:B------:R-:W-:Y:S02]  /*0a10*/  LOP3.LUT R2, R6, 0x8, RZ, 0xc0, !PT ;  /* 0x0000000806027812 */ /* 0x000fe400078ec0ff */
[----:B------:R-:W-:Y:S02]  /*0a20*/  SHF.R.U32.HI R6, RZ, 0x3, R0 ;  /* 0x00000003ff067819 */ /* 0x000fe40000011600 */
[----:B------:R-:W-:Y:S02]  /*0a30*/  LOP3.LUT R245, R3, 0x6, R245, 0xf8, !PT ;  /* 0x0000000603f57812 */ /* 0x000fe400078ef8f5 */
[----:B------:R-:W-:-:S02]  /*0a40*/  LOP3.LUT R9, R2, 0x10, R8, 0xf8, !PT ;  /* 0x0000001002097812 */ /* 0x000fc400078ef808 */
[----:B------:R-:W-:Y:S02]  /*0a50*/  LOP3.LUT R3, R0, 0x20, R3, 0xf8, !PT ;  /* 0x0000002000037812 */ /* 0x000fe400078ef803 */
[----:B------:R-:W-:Y:S01]  /*0a60*/  LOP3.LUT R8, R6, R0, R2, 0x1e, !PT ;  /* 0x0000000006087212 */ /* 0x000fe200078e1e02 */
[----:B------:R-:W-:Y:S01]  /*0a70*/  IMAD R0, R4, 0x1000, R7 ;  /* 0x0000100004007824 */ /* 0x000fe200078e0207 */
[----:B------:R-:W-:Y:S01]  /*0a80*/  LOP3.LUT R6, R3, R6, RZ, 0x3c, !PT ;  /* 0x0000000603067212 */ /* 0x000fe200078e3cff */
[----:B------:R-:W-:Y:S01]  /*0a90*/  IMAD.U32 R2, RZ, RZ, UR4 ;  /* 0x00000004ff027e24 */ /* 0x000fe2000f8e00ff */
[----:B------:R-:W-:Y:S01]  /*0aa0*/  SHF.R.S32.HI R4, RZ, 0x2, R16 ;  /* 0x00000002ff047819 */ /* 0x000fe20000011410 */
[----:B------:R-:W-:Y:S01]  /*0ab0*/  IMAD R0, R12, 0x400, R0 ;  /* 0x000004000c007824 */ /* 0x000fe200078e0200 */
[----:B------:R-:W-:Y:S01]  /*0ac0*/  @!UP5 UIMAD UR4, UR6, UR12, URZ ;  /* 0x0000000c0604d2a4 */ /* 0x000fe2000f8e023f */
[----:B------:R-:W-:Y:S01]  /*0ad0*/  IMAD.SHL.U32 R3, R13, 0x40, RZ ;  /* 0x000000400d037824 */ /* 0x000fe200078e00ff */
[----:B------:R1:W-:Y:S01]  /*0ae0*/  STL [R1+0x8], R2 ;  /* 0x0000080201007387 */ /* 0x0003e20000100800 */
[----:B------:R-:W-:-:S02]  /*0af0*/  IMAD.IADD R196, R6, 0x1, R0 ;  /* 0x0000000106c47824 */ /* 0x000fc400078e0200 */
[----:B------:R-:W-:Y:S01]  /*0b00*/  IMAD.SHL.U32 R0, R10, 0x8, RZ ;  /* 0x000000080a007824 */ /* 0x000fe200078e00ff */
[----:B------:R-:W-:Y:S01]  /*0b10*/  LOP3.LUT R3, R3, 0x1c0, RZ, 0xc0, !PT ;  /* 0x000001c003037812 */ /* 0x000fe200078ec0ff */
[----:B------:R-:W-:Y:S02]  /*0b20*/  IMAD.SHL.U32 R6, R11, 0x40, RZ ;  /* 0x000000400b067824 */ /* 0x000fe400078e00ff */
[----:B------:R-:W-:Y:S02]  /*0b30*/  IMAD R239, R12, 0x10, R4 ;  /* 0x000000100cef7824 */ /* 0x000fe400078e0204 */
[----:B------:R-:W-:-:S03]  /*0b40*/  IMAD.SHL.U32 R196, R196, 0x2, RZ ;  /* 0x00000002c4c47824 */ /* 0x000fc600078e00ff */
[----:B------:R-:W-:Y:S01]  /*0b50*/  SHF.R.S32.HI R252, RZ, 0x1f, R239 ;  /* 0x0000001ffffc7819 */ /* 0x000fe200000114ef */
[----:B------:R-:W-:Y:S02]  /*0b60*/  IMAD.IADD R197, R196, 0x1, R194 ;  /* 0x00000001c4c57824 */ /* 0x000fe400078e02c2 */
[----:B-1----:R-:W-:Y:S01]  /*0b70*/  IMAD R2, R174, 0x400, R7 ;  /* 0x00000400ae027824 */ /* 0x002fe200078e0207 */
[----:B------:R-:W-:Y:S02]  /*0b80*/  LOP3.LUT R7, R3, 0x8, R0, 0xf8, !PT ;  /* 0x0000000803077812 */ /* 0x000fe400078ef800 */
[----:B------:R-:W-:Y:S01]  /*0b90*/  LOP3.LUT R0, R6, 0xfffffe00, RZ, 0xc0, !PT ;  /* 0xfffffe0006007812 */ /* 0x000fe200078ec0ff */
[----:B------:R-:W-:Y:S01]  /*0ba0*/  IMAD.IADD R8, R2, 0x1, R8 ;  /* 0x0000000102087824 */ /* 0x000fe200078e0208 */
[----:B------:R-:W-:-:S03]  /*0bb0*/  SHF.R.U32.HI R2, RZ, 0x3, R3 ;  /* 0x00000003ff027819 */ /* 0x000fc60000011603 */
[--C-:B------:R-:W-:Y:S01]  /*0bc0*/  IMAD R4, R12, 0x400, R0.reuse ;  /* 0x000004000c047824 */ /* 0x100fe200078e0200 */
[----:B------:R-:W-:Y:S01]  /*0bd0*/  LOP3.LUT R3, R2, R9, R3, 0x1e, !PT ;  /* 0x0000000902037212 */ /* 0x000fe200078e1e03 */
[----:B------:R-:W-:Y:S01]  /*0be0*/  IMAD R174, R174, 0x400, R0 ;  /* 0x00000400aeae7824 */ /* 0x000fe200078e0200 */
[----:B------:R-:W-:Y:S02]  /*0bf0*/  LOP3.LUT R2, R7, R2, RZ, 0x3c, !PT ;  /* 0x0000000207027212 */ /* 0x000fe400078e3cff */
[----:B------:R-:W-:Y:S01]  /*0c00*/  LOP3.LUT R182, R3, R0, RZ, 0xfc, !PT ;  /* 0x0000000003b67212 */ /* 0x000fe200078efcff */
[----:B------:R-:W-:Y:S01]  /*0c10*/  IMAD.MOV.U32 R0, RZ, RZ, 0x40 ;  /* 0x00000040ff007424 */ /* 0x000fe200078e00ff */
[----:B------:R-:W-:Y:S01]  /*0c20*/  LEA R246, R8, 0x6000, 0x1 ;  /* 0x0000600008f67811 */ /* 0x000fe200078e08ff */
[----:B------:R-:W-:Y:S02]  /*0c30*/  IMAD.IADD R181, R4, 0x1, R2 ;  /* 0x0000000104b57824 */ /* 0x000fe400078e0202 */
[----:B------:R-:W-:Y:S01]  /*0c40*/  IMAD.IADD R174, R2, 0x1, R174 ;  /* 0x0000000102ae7824 */ /* 0x000fe200078e02ae */
[----:B------:R-:W-:Y:S01]  /*0c50*/  SEL R0, R0, 0xffffffc0, !P3 ;  /* 0xffffffc000007807 */ /* 0x000fe20005800000 */
[----:B------:R-:W-:Y:S01]  /*0c60*/  IMAD.MOV.U32 R4, RZ, RZ, 0x20 ;  /* 0x00000020ff047424 */ /* 0x000fe200078e00ff */
[C---:B------:R-:W-:Y:S01]  /*0c70*/  IADD3 R247, R246.reuse, 0x40, RZ ;  /* 0x00000040f6f77810 */ /* 0x040fe20007ffe0ff */
[----:B------:R-:W-:Y:S01]  /*0c80*/  IMAD.U32 R2, RZ, RZ, UR4 ;  /* 0x00000004ff027e24 */ /* 0x000fe2000f8e00ff */
[----:B------:R-:W-:Y:S01]  /*0c90*/  USHF.R.S32.HI UR4, URZ, 0x1f, UR60 ;  /* 0x0000001f3f047899 */ /* 0x000fe2000801143c */
[----:B------:R-:W-:Y:S01]  /*0ca0*/  @P2 IADD3 R247, R246, -0x40, RZ ;  /* 0xffffffc0f6f72810 */ /* 0x000fe20007ffe0ff */
[----:B------:R-:W-:Y:S01]  /*0cb0*/  IMAD.IADD R177, R176, 0x1, R0 ;  /* 0x00000001b0b17824 */ /* 0x000fe200078e0200 */
[C---:B------:R-:W-:Y:S01]  /*0cc0*/  SEL R178, R4.reuse, 0xffffffe0, !P4 ;  /* 0xffffffe004b27807 */ /* 0x040fe20006000000 */
[----:B------:R1:W-:Y:S01]  /*0cd0*/  STL [R1+0x4], R2 ;  /* 0x0000040201007387 */ /* 0x0003e20000100800 */
[----:B------:R-:W-:Y:S01]  /*0ce0*/  SEL R4, R4, 0xffffffe0, !P1 ;  /* 0xffffffe004047807 */ /* 0x000fe20004800000 */
[----:B------:R-:W-:Y:S01]  /*0cf0*/  IMAD.U32 R3, RZ, RZ, UR4 ;  /* 0x00000004ff037e24 */ /* 0x000fe2000f8e00ff */
[----:B------:R-:W-:Y:S01]  /*0d00*/  IADD3 R251, R246, 0x420, RZ ;  /* 0x00000420f6fb7810 */ /* 0x000fe20007ffe0ff */
[----:B------:R-:W-:Y:S01]  /*0d10*/  IMAD.IADD R179, R176, 0x1, R178 ;  /* 0x00000001b0b37824 */ /* 0x000fe200078e02b2 */
[----:B------:R-:W-:Y:S01]  /*0d20*/  LEA R174, R174, 0xa000, 0x1 ;  /* 0x0000a000aeae7811 */ /* 0x000fe200078e08ff */
[----:B------:R-:W-:Y:S01]  /*0d30*/  IMAD.IADD R195, R196, 0x1, R4 ;  /* 0x00000001c4c37824 */ /* 0x000fe200078e0204 */
[----:B------:R-:W-:Y:S01]  /*0d40*/  @P1 IADD3 R251, R246, 0x3e0, RZ ;  /* 0x000003e0f6fb1810 */ /* 0x000fe20007ffe0ff */
[----:B------:R-:W-:-:S02]  /*0d50*/  IMAD.IADD R178, R178, 0x1, R177 ;  /* 0x00000001b2b27824 */ /* 0x000fc400078e02b1 */
[----:B------:R-:W-:Y:S02]  /*0d60*/  IMAD.IADD R249, R4, 0x1, R246 ;  /* 0x0000000104f97824 */ /* 0x000fe400078e02f6 */
[----:B------:R-:W-:Y:S02]  /*0d70*/  IMAD.IADD R194, R194, 0x1, R195 ;  /* 0x00000001c2c27824 */ /* 0x000fe400078e02c3 */
[----:B------:R-:W-:Y:S01]  /*0d80*/  IMAD.IADD R248, R4, 0x1, R247 ;  /* 0x0000000104f87824 */ /* 0x000fe200078e02f7 */
[----:B-1----:R-:W-:-:S04]  /*0d90*/  IADD3 R2, R239, -0x40, RZ ;  /* 0xffffffc0ef027810 */ /* 0x002fc80007ffe0ff */
[----:B------:R-:W-:Y:S01]  /*0da0*/  SHF.R.S32.HI R3, RZ, 0x1f, R2 ;  /* 0x0000001fff037819 */ /* 0x000fe20000011402 */
[----:B------:R-:W-:-:S03]  /*0db0*/  IMAD.SHL.U32 R243, R2, 0x4, RZ ;  /* 0x0000000402f37824 */ /* 0x000fc600078e00ff */
[----:B------:R-:W-:Y:S01]  /*0dc0*/  SHF.L.U64.HI R244, R2, 0x2, R3 ;  /* 0x0000000202f47819 */ /* 0x000fe20000010203 */
[----:B------:R-:W-:Y:S02]  /*0dd0*/  IMAD.SHL.U32 R3, R5, 0x2, RZ ;  /* 0x0000000205037824 */ /* 0x000fe400078e00ff */
.L_x_1188:
[----:B------:R-:W-:Y:S02]  /*0de0*/  ULDC.64 UR6, c[0x0][0x250] ;  /* 0x0000940000067ab9 */ /* 0x000fe40000000a00 */
[----:B------:R-:W-:Y:S02]  /*0df0*/  UISETP.NE.U32.AND UP3, UPT, URZ, UR6, UPT ;  /* 0x000000063f00728c */ /* 0x000fe4000bf65070 */
[----:B------:R-:W-:Y:S02]  /*0e00*/  USHF.L.U32 UR11, UR48, 0x2, URZ ;  /* 0x00000002300b7899 */ /* 0x000fe4000800063f */
[----:B------:R-:W-:Y:S02]  /*0e10*/  UISETP.NE.AND.EX UP3, UPT, URZ, UR7, UPT, UP3 ;  /* 0x000000073f00728c */ /* 0x000fe4000bf65330 */
[----:B------:R-:W-:Y:S02]  /*0e20*/  USHF.R.S32.HI UR55, URZ, 0x1f, UR48 ;  /* 0x0000001f3f377899 */ /* 0x000fe40008011430 */
[----:B------:R-:W-:-:S02]  /*0e30*/  ULDC.U8 UR4, c[0x0][0x312] ;  /* 0x0000c48000047ab9 */ /* 0x000fc40000000000 */
[----:B------:R-:W-:Y:S01]  /*0e40*/  USHF.L.U64.HI UR5, UR48, 0x2, UR55 ;  /* 0x0000000230057899 */ /* 0x000fe20008010237 */
[----:B------:R-:W-:Y:S01]  /*0e50*/  PLOP3.LUT P0, PT, PT, PT, UP3, 0x80, 0x0 ;  /* 0x000000000000781c */ /* 0x000fe20003f0f038 */
[----:B------:R-:W-:-:S03]  /*0e60*/  UISETP.NE.AND UP4, UPT, UR4, URZ, UPT ;  /* 0x0000003f0400728c */ /* 0x000fc6000bf85270 */
[----:B------:R-:W-:-:S04]  /*0e70*/  @UP3 UIADD3 UR6, UP0, UR11, UR6, URZ ;  /* 0x000000060b063290 */ /* 0x000fc8000ff1e03f */
[----:B------:R-:W-:Y:S02]  /*0e80*/  @UP3 UIADD3.X UR7, UR5, UR7, URZ, UP0, !UPT ;  /* 0x0000000705073290 */ /* 0x000fe400087fe43f */
[----:B-1----:R-:W-:-:S04]  /*0e90*/  IMAD.U32 R8, RZ, RZ, UR6 ;  /* 0x00000006ff087e24 */ /* 0x002fc8000f8e00ff */
[----:B------:R-:W-:Y:S01]  /*0ea0*/  IMAD.U32 R9, RZ, RZ, UR7 ;  /* 0x00000007ff097e24 */ /* 0x000fe2000f8e00ff */
[----:B------:R-:W-:Y:S02]  /*0eb0*/  ULDC.64 UR6, c[0x0][0x240] ;  /* 0x0000900000067ab9 */ /* 0x000fe40000000a00 */
[----:B------:R-:W-:Y:S02]  /*0ec0*/  UISETP.NE.U32.AND UP1, UPT, URZ, UR6, UPT ;  /* 0x000000063f00728c */ /* 0x000fe4000bf25070 */
[----:B------:R-:W-:Y:S01]  /*0ed0*/  UIADD3 UR6, UP0, UR11, UR6, URZ ;  /* 0x000000060b067290 */ /* 0x000fe2000ff1e03f */
[----:B--2---:R-:W2:Y:S01]  /*0ee0*/  @P0 LDG.E R8, [R8.64] ;  /* 0x0000000808080981 */ /* 0x004ea2000c1e1900 */
[----:B------:R-:W-:Y:S02]  /*0ef0*/  UISETP.NE.AND.EX UP1, UPT, URZ, UR7, UPT, UP1 ;  /* 0x000000073f00728c */ /* 0x000fe4000bf25310 */
[----:B------:R-:W-:Y:S02]  /*0f00*/  UIADD3.X UR4, UR5, UR7, URZ, UP0, !UPT ;  /* 0x0000000705047290 */ /* 0x000fe400087fe43f */
[----:B------:R-:W-:Y:S01]  /*0f10*/  IMAD.U32 R6, RZ, RZ, UR6 ;  /* 0x00000006ff067e24 */ /* 0x000fe2000f8e00ff */
[----:B------:R-:W-:Y:S01]  /*0f20*/  ULDC.64 UR6, c[0x0][0x248] ;  /* 0x0000920000067ab9 */ /* 0x000fe20000000a00 */
[----:B------:R-:W-:Y:S01]  /*0f30*/  PLOP3.LUT P2, PT, PT, PT, UP1, 0x80, 0x0 ;  /* 0x000000000000781c */ /* 0x000fe20003f4f018 */
[----:B------:R-:W-:Y:S01]  /*0f40*/  UISETP.EQ.U32.AND UP2, UPT, URZ, UR6, UPT ;  /* 0x000000063f00728c */ /* 0x000fe2000bf42070 */
[----:B------:R-:W-:Y:S01]  /*0f50*/  IMAD.U32 R7, RZ, RZ, UR4 ;  /* 0x00000004ff077e24 */ /* 0x000fe2000f8e00ff */
[----:B------:R-:W-:-:S02]  /*0f60*/  UIADD3 UR6, UP0, UR11, UR6, URZ ;  /* 0x000000060b067290 */ /* 0x000fc4000ff1e03f */
[----:B------:R-:W-:Y:S02]  /*0f70*/  UISETP.EQ.OR.EX UP2, UPT, URZ, UR7, !UP4, UP2 ;  /* 0x000000073f00728c */ /* 0x000fe4000e742720 */
[----:B------:R-:W-:Y:S02]  /*0f80*/  UIADD3.X UR7, UR5, UR7, URZ, UP0, !UPT ;  /* 0x0000000705077290 */ /* 0x000fe400087fe43f */
[----:B----4-:R-:W-:Y:S02]  /*0f90*/  MOV R4, UR6 ;  /* 0x0000000600047c02 */ /* 0x010fe40008000f00 */
[----:B------:R-:W-:Y:S02]  /*0fa0*/  PLOP3.LUT P1, PT, PT, PT, UP2, 0x80, 0x0 ;  /* 0x000000000000781c */ /* 0x000fe40003f2f028 */
[----:B---3--:R1:W3:Y:S01]  /*0fb0*/  @P2 LDG.E R2, [R6.64] ;  /* 0x0000000806022981 */ /* 0x0082e2000c1e1900 */
[----:B------:R-:W-:-:S10]  /*0fc0*/  MOV R5, UR7 ;  /* 0x0000000700057c02 */ /* 0x000fd40008000f00 */
[----:B------:R-:W4:Y:S04]  /*0fd0*/  @!P1 LDG.E R0, [R4.64] ;  /* 0x0000000804009981 */ /* 0x000f28000c1e1900 */
[----:B-1---5:R-:W5:Y:S01]  /*0fe0*/  @P2 LDG.E R6, [R6.64+0x4] ;  /* 0x0000040806062981 */ /* 0x022f62000c1e1900 */
[----:B------:R-:W-:Y:S02]  /*0ff0*/  UMOV UR4, 0xffffffff ;  /* 0xffffffff00047882 */ /* 0x000fe40000000000 */
[----:B------:R-:W-:Y:S02]  /*1000*/  UMOV UR32, URZ ;  /* 0x0000003f00207c82 */ /* 0x000fe40008000000 */
[----:B------:R-:W-:Y:S02]  /*1010*/  UMOV UR37, 0xffffffff ;  /* 0xffffffff00257882 */ /* 0x000fe40000000000 */
[----:B------:R-:W-:Y:S01]  /*1020*/  ULDC UR6, c[0x0][0x218] ;  /* 0x0000860000067ab9 */ /* 0x000fe20000000800 */
[----:B--2---:R1:W2:Y:S01]  /*1030*/  @P0 R2UR UR32, R8 ;  /* 0x00000000082003c2 */ /* 0x0042a200000e0000 */
[----:B------:R-:W-:-:S07]  /*1040*/  ISETP.NE.U32.AND P0, PT, RZ, c[0x0][0x248], PT ;  /* 0x00009200ff007a0c */ /* 0x000fce0003f05070 */
[----:B---3--:R-:W3:Y:S01]  /*1050*/  @P2 R2UR UR4, R2 ;  /* 0x00000000020423c2 */ /* 0x008ee200000e0000 */
[----:B------:R-:W-:-:S07]  /*1060*/  ISETP.NE.AND.EX P0, PT, RZ, c[0x0][0x24c], PT, P0 ;  /* 0x00009300ff007a0c */ /* 0x000fce0003f05300 */
[----:B-----5:R-:W3:Y:S08]  /*1070*/  @P2 R2UR UR10, R6 ;  /* 0x00000000060a23c2 */ /* 0x020ef000000e0000 */
[----:B----4-:R1:W4:Y:S01]  /*1080*/  @!P1 R2UR UR37, R0 ;  /* 0x00000000002593c2 */ /* 0x01032200000e0000 */
[----:B---3--:R-:W-:-:S07]  /*1090*/  @UP1 UIADD3 UR10, UR10, -UR4, URZ ;  /* 0x800000040a0a1290 */ /* 0x008fce000fffe03f */
[----:B------:R-:W-:Y:S01]  /*10a0*/  @!UP1 ULDC UR10, c[0x0][0x214] ;  /* 0x00008500000a9ab9 */ /* 0x000fe20000000800 */
[----:B------:R-:W-:Y:S05]  /*10b0*/  @!P0 BRA `(.L_x_1118) ;  /* 0x0000007000008947 */ /* 0x000fea0003800000 */
[----:B-12-4-:R-:W-:-:S13]  /*10c0*/  PLOP3.LUT P0, PT, PT, PT, UP4, 0x80, 0x0 ;  /* 0x000000000000781c */ /* 0x016fda0003f0f048 */
[----:B------:R-:W2:Y:S04]  /*10d0*/  @P0 LDG.E R0, [R4.64+0x4] ;  /* 0x0000040804000981 */ /* 0x000ea8000c1e1900 */
[----:B------:R-:W3:Y:S01]  /*10e0*/  @!P0 LDG.E R4, [R4.64] ;  /* 0x0000000804048981 */ /* 0x000ee2000c1e1900 */
[----:B--2---:R-:W1:Y:S02]  /*10f0*/  @P0 R2UR UR6, R0 ;  /* 0x00000000000603c2 */ /* 0x004e6400000e0000 */
[----:B-1----:R-:W-:-:S11]  /*1100*/  @UP4 UIADD3 UR6, UR6, -UR37, URZ ;  /* 0x8000002506064290 */ /* 0x002fd6000fffe03f */
[----:B---3--:R1:W2:Y:S01]  /*1110*/  @!P0 R2UR UR6, R4 ;  /* 0x00000000040683c2 */ /* 0x0082a200000e0000 */
[----:B------:R-:W-:-:S07]  /*1120*/  DEPBAR.LE SB1, 0x0, {2} ;  /* 0x000090040000791a */ /* 0x000fce0000000000 */
.L_x_1118:
[----:B-12-4-:R-:W-:Y:S02]  /*1130*/  ULDC.64 UR12, c[0x0][0x258] ;  /* 0x00009600000c7ab9 */ /* 0x016fe40000000a00 */
        /* <DEDUP_REMOVED lines=10> */
[----:B------:R-:W2:Y:S02]  /*11e0*/  @P0 LDG.E R0, [R4.64] ;  /* 0x0000000804000981 */ /* 0x000ea4000c1e1900 */
[----:B------:R-:W-:-:S04]  /*11f0*/  @!UP2 UISETP.NE.AND.EX UP0, UPT, URZ, UR13, UPT, UP0 ;  /* 0x0000000d3f00a28c */ /* 0x000fc8000bf05300 */
[----:B------:R-:W-:Y:S02]  /*1200*/  @!UP2 USEL UR7, URZ, UR7, !UP0 ;  /* 0x000000073f07a287 */ /* 0x000fe4000c000000 */
[----:B------:R-:W-:Y:S01]  /*1210*/  USHF.L.U32 UR17, UR33, 0x7, URZ ;  /* 0x0000000721117899 */ /* 0x000fe2000800063f */
[----:B--2---:R-:W1:Y:S02]  /*1220*/  @P0 R2UR UR5, R0 ;  /* 0x00000000000503c2 */ /* 0x004e6400000e0000 */
[----:B-1----:R-:W-:Y:S02]  /*1230*/  @UP2 UIADD3 UR5, UR5, -UR32, URZ ;  /* 0x8000002005052290 */ /* 0x002fe4000fffe03f */
        /* <DEDUP_REMOVED lines=12> */
[----:B------:R-:W-:Y:S02]  /*1300*/  ULDC UR11, c[0x0][0x2e4] ;  /* 0x0000b900000b7ab9 */ /* 0x000fe40000000800 */
[----:B------:R-:W-:Y:S02]  /*1310*/  USEL UR54, UR12, UR6, !UP3 ;  /* 0x000000060c367287 */ /* 0x000fe4000d800000 */
[----:B------:R-:W-:Y:S02]  /*1320*/  UIMAD UR6, UR4, UR15, URZ ;  /* 0x0000000f040672a4 */ /* 0x000fe4000f8e023f */
[----:B------:R-:W-:-:S02]  /*1330*/  UISETP.NE.AND UP0, UPT, UR37, -0x1, UPT ;  /* 0xffffffff2500788c */ /* 0x000fc4000bf05270 */
[----:B------:R-:W-:Y:S02]  /*1340*/  @UP3 UIADD3 UR50, UR7, UR6, URZ ;  /* 0x0000000607323290 */ /* 0x000fe4000fffe03f */
[----:B------:R-:W-:Y:S02]  /*1350*/  UIADD3 UR6, UR10, 0x3f, URZ ;  /* 0x0000003f0a067890 */ /* 0x000fe4000fffe03f */
[----:B------:R-:W-:Y:S01]  /*1360*/  ULDC.64 UR12, c[0x0][0x198] ;  /* 0x00006600000c7ab9 */ /* 0x000fe20000000a00 */
[----:B------:R-:W-:Y:S01]  /*1370*/  PLOP3.LUT P1, PT, PT, PT, UP0, 0x80, 0x0 ;  /* 0x000000000000781c */ /* 0x000fe20003f2f008 */
[----:B------:R-:W-:-:S04]  /*1380*/  USHF.R.S32.HI UR7, URZ, 0x1f, UR6 ;  /* 0x0000001f3f077899 */ /* 0x000fc80008011406 */
[----:B------:R-:W-:Y:S02]  /*1390*/  ULEA.HI UR15, UR7, UR6, URZ, 0x6 ;  /* 0x00000006070f7291 */ /* 0x000fe4000f8f303f */
[----:B------:R-:W-:-:S04]  /*13a0*/  UIADD3 UR6, UR10, 0x80, UR17 ;  /* 0x000000800a067890 */ /* 0x000fc8000fffe011 */
[----:B------:R-:W-:Y:S02]  /*13b0*/  UIADD3 UR6, UR6, UR11, -UR5 ;  /* 0x0000000b06067290 */ /* 0x000fe4000fffe805 */
[----:B------:R-:W-:Y:S02]  /*13c0*/  @UP0 UIADD3 UR11, UR32, UR37, URZ ;  /* 0x00000025200b0290 */ /* 0x000fe4000fffe03f */
[----:B------:R-:W-:-:S04]  /*13d0*/  UIADD3 UR6, UR6, 0x3f, URZ ;  /* 0x0000003f06067890 */ /* 0x000fc8000fffe03f */
[----:B------:R-:W-:-:S04]  /*13e0*/  USHF.R.S32.HI UR7, URZ, 0x1f, UR6 ;  /* 0x0000001f3f077899 */ /* 0x000fc80008011406 */
[----:B------:R-:W-:Y:S02]  /*13f0*/  ULEA.HI UR14, UR7, UR6, URZ, 0x6 ;  /* 0x00000006070e7291 */ /* 0x000fe4000f8f303f */
[----:B------:R-:W-:-:S04]  /*1400*/  @UP0 UIMAD.WIDE.U32 UR6, UR11, UR12, URZ ;  /* 0x0000000c0b0602a5 */ /* 0x000fc8000f8e003f */
[----:B------:R-:W-:Y:S02]  /*1410*/  @UP0 UIMAD UR42, UR11, UR13, UR7 ;  /* 0x0000000d0b2a02a4 */ /* 0x000fe4000f8e0207 */
[----:B------:R-:W-:Y:S02]  /*1420*/  USHF.R.S32.HI UR11, URZ, 0x6, UR15 ;  /* 0x000000063f0b7899 */ /* 0x000fe4000801140f */
[----:B------:R-:W-:Y:S02]  /*1430*/  USHF.R.S32.HI UR7, URZ, 0x6, UR14 ;  /* 0x000000063f077899 */ /* 0x000fe4000801140e */
[----:B------:R-:W-:Y:S02]  /*1440*/  @UP0 UMOV UR39, UR6 ;  /* 0x0000000600270c82 */ /* 0x000fe40008000000 */
[----:B------:R-:W-:-:S04]  /*1450*/  UISETP.LT.AND UP2, UPT, UR11, UR7, UPT ;  /* 0x000000070b00728c */ /* 0x000fc8000bf41270 */
[----:B------:R-:W-:-:S04]  /*1460*/  USEL UR46, UR11, UR7, UP2 ;  /* 0x000000070b2e7287 */ /* 0x000fc80009000000 */
[----:B------:R-:W-:-:S04]  /*1470*/  ULEA UR6, UR46, 0xffffffc0, 0x6 ;  /* 0xffffffc02e067891 */ /* 0x000fc8000f8e303f */
        /* <DEDUP_REMOVED lines=14> */
.L_x_1120:
        /* <DEDUP_REMOVED lines=18> */
.L_x_1121:
[----:B------:R-:W2:Y:S01]  /*1680*/  LDL R0, [R1+0x8] ;  /* 0x0000080001007983 */ /* 0x000ea20000100800 */
[----:B------:R-:W-:-:S03]  /*1690*/  ULDC.64 UR14, c[0x0][0x370] ;  /* 0x0000dc00000e7ab9 */ /* 0x000fc60000000a00 */
[----:B------:R-:W3:Y:S04]  /*16a0*/  LDL R5, [R1+0xc] ;  /* 0x00000c0001057983 */ /* 0x000ee80000100800 */
[----:B------:R-:W4:Y:S04]  /*16b0*/  LDL R4, [R1+0x18] ;  /* 0x0000180001047983 */ /* 0x000f280000100800 */
[----:B------:R-:W2:Y:S01]  /*16c0*/  LDL R2, [R1+0x14] ;  /* 0x0000140001027983 */ /* 0x000ea20000100800 */
[----:B------:R-:W-:-:S04]  /*16d0*/  @UP3 UIMAD.WIDE.U32 UR12, UR4, UR14, URZ ;  /* 0x0000000e040c32a5 */ /* 0x000fc8000f8e003f */
[----:B------:R-:W-:-:S03]  /*16e0*/  @UP3 UIMAD UR44, UR4, UR15, UR13 ;  /* 0x0000000f042c32a4 */ /* 0x000fc6000f8e020d */
[----:B------:R-:W-:Y:S02]  /*16f0*/  @UP3 UMOV UR41, UR12 ;  /* 0x0000000c00293c82 */ /* 0x000fe40008000000 */
[----:B------:R-:W-:Y:S02]  /*1700*/  ULDC.64 UR12, c[0x0][0x368] ;  /* 0x0000da00000c7ab9 */ /* 0x000fe40000000a00 */
[----:B------:R-:W-:Y:S02]  /*1710*/  @!UP3 UIMAD UR7, UR55, UR12, URZ ;  /* 0x0000000c3707b2a4 */ /* 0x000fe4000f8e023f */
[----:B------:R-:W-:Y:S02]  /*1720*/  ULDC UR16, c[0x0][0x224] ;  /* 0x0000890000107ab9 */ /* 0x000fe40000000800 */
[----:B------:R-:W-:Y:S02]  /*1730*/  @!UP3 UIMAD UR7, UR48, UR13, UR7 ;  /* 0x0000000d3007b2a4 */ /* 0x000fe4000f8e0207 */
[----:B------:R-:W-:-:S02]  /*1740*/  @!UP3 UIMAD.WIDE.U32 UR12, UR48, UR12, URZ ;  /* 0x0000000c300cb2a5 */ /* 0x000fc4000f8e003f */
[----:B------:R-:W-:Y:S02]  /*1750*/  UIMAD.WIDE.U32 UR34, UR48, UR16, URZ ;  /* 0x00000010302272a5 */ /* 0x000fe4000f8e003f */
[----:B------:R-:W-:Y:S01]  /*1760*/  @!UP3 UIADD3 UR44, UR13, UR7, URZ ;  /* 0x000000070d2cb290 */ /* 0x000fe2000fffe03f */
[----:B------:R-:W-:Y:S01]  /*1770*/  IABS R6, c[0x0][0x1c8] ;  /* 0x0000720000067a13 */ /* 0x000fe20000000000 */
[----:B------:R-:W-:Y:S02]  /*1780*/  ULDC.64 UR14, c[0x0][0x3d8] ;  /* 0x0000f600000e7ab9 */ /* 0x000fe40000000a00 */
[----:B------:R-:W-:Y:S02]  /*1790*/  @!UP3 UMOV UR41, UR12 ;  /* 0x0000000c0029bc82 */ /* 0x000fe40008000000 */
[----:B------:R-:W-:-:S04]  /*17a0*/  UIMAD.WIDE.U32 UR12, UR52, UR4, URZ ;  /* 0x00000004340c72a5 */ /* 0x000fc8000f8e003f */
[----:B------:R-:W-:Y:S01]  /*17b0*/  USEL UR34, UR58, UR12, !UP3 ;  /* 0x0000000c3a227287 */ /* 0x000fe2000d800000 */
[----:B--2---:R1:W2:Y:S02]  /*17c0*/  R2UR UR11, R0 ;  /* 0x00000000000b73c2 */ /* 0x0042a400000e0000 */
[----:B-1----:R-:W5:Y:S06]  /*17d0*/  LDL R0, [R1+0x4] ;  /* 0x0000040001007983 */ /* 0x002f6c0000100800 */
[----:B---3--:R-:W1:Y:S02]  /*17e0*/  R2UR UR18, R5 ;  /* 0x00000000051273c2 */ /* 0x008e6400000e0000 */
[----:B-1----:R-:W-:-:S04]  /*17f0*/  UIMAD UR7, UR55, UR16, UR18 ;  /* 0x00000010370772a4 */ /* 0x002fc8000f8e0212 */
[----:B------:R-:W-:-:S04]  /*1800*/  UIADD3 UR7, UR35, UR7, URZ ;  /* 0x0000000723077290 */ /* 0x000fc8000fffe03f */
[----:B--2---:R-:W-:Y:S01]  /*1810*/  UIMAD UR7, UR52, UR7, UR11 ;  /* 0x00000007340772a4 */ /* 0x004fe2000f8e020b */
[----:B------:R-:W1:Y:S03]  /*1820*/  S2UR UR11, SR_CTAID.X ;  /* 0x00000000000b79c3 */ /* 0x000e660000002500 */
[----:B------:R-:W-:Y:S02]  /*1830*/  UIADD3 UR16, UR59, UR7, URZ ;  /* 0x000000073b107290 */ /* 0x000fe4000fffe03f */
[----:B------:R-:W-:-:S04]  /*1840*/  UIMAD UR7, UR53, UR4, URZ ;  /* 0x00000004350772a4 */ /* 0x000fc8000f8e023f */
[----:B------:R-:W-:Y:S02]  /*1850*/  @UP3 UIADD3 UR16, UR13, UR7, URZ ;  /* 0x000000070d103290 */ /* 0x000fe4000fffe03f */
[----:B-1----:R-:W-:Y:S01]  /*1860*/  UIMAD.WIDE.U32 UR12, UR11, UR14, URZ ;  /* 0x0000000e0b0c72a5 */ /* 0x002fe2000f8e003f */
[----:B----4-:R1:W2:Y:S02]  /*1870*/  R2UR UR14, R4 ;  /* 0x00000000040e73c2 */ /* 0x0102a400000e0000 */
[----:B-1----:R-:W1:Y:S08]  /*1880*/  I2F.RP R4, R6 ;  /* 0x0000000600047306 */ /* 0x002e700000209400 */
[----:B-1----:R-:W1:Y:S02]  /*1890*/  MUFU.RCP R4, R4 ;  /* 0x0000000400047308 */ /* 0x002e640000001000 */
[----:B-1----:R-:W-:-:S06]  /*18a0*/  IADD3 R4, R4, 0xffffffe, RZ ;  /* 0x0ffffffe04047810 */ /* 0x002fcc0007ffe0ff */
[----:B------:R1:W3:Y:S01]  /*18b0*/  F2I.FTZ.U32.TRUNC.NTZ R5, R4 ;  /* 0x0000000400057305 */ /* 0x0002e2000021f000 */
[----:B------:R-:W-:Y:S01]  /*18c0*/  UIMAD UR15, UR11, UR15, UR13 ;  /* 0x0000000f0b0f72a4 */ /* 0x000fe2000f8e020d */
[----:B------:R4:W2:Y:S01]  /*18d0*/  R2UR UR35, R2 ;  /* 0x00000000022373c2 */ /* 0x0008a200000e0000 */
[----:B-1----:R-:W-:Y:S01]  /*18e0*/  IMAD.MOV.U32 R4, RZ, RZ, RZ ;  /* 0x000000ffff047224 */ /* 0x002fe200078e00ff */
[----:B----4-:R-:W-:Y:S01]  /*18f0*/  IABS R2, UR51 ;  /* 0x0000003300027c13 */ /* 0x010fe20008000000 */
[----:B------:R-:W-:Y:S02]  /*1900*/  USHF.L.U32 UR11, UR48, 0x7, URZ ;  /* 0x00000007300b7899 */ /* 0x000fe4000800063f */
[----:B------:R-:W-:Y:S02]  /*1910*/  USEL UR18, UR12, URZ, UP6 ;  /* 0x0000003f0c127287 */ /* 0x000fe4000b000000 */
[----:B------:R-:W-:Y:S02]  /*1920*/  USHF.L.U64.HI UR7, UR48, 0x7, UR55 ;  /* 0x0000000730077899 */ /* 0x000fe40008010237 */
[----:B------:R-:W-:-:S02]  /*1930*/  USEL UR12, UR11, URZ, UP1 ;  /* 0x0000003f0b0c7287 */ /* 0x000fc40008800000 */
[----:B------:R-:W-:Y:S02]  /*1940*/  USEL UR7, UR7, URZ, UP1 ;  /* 0x0000003f07077287 */ /* 0x000fe40008800000 */
[----:B------:R-:W-:-:S04]  /*1950*/  UIADD3 UR12, UP1, UR6, UR12, URZ ;  /* 0x0000000c060c7290 */ /* 0x000fc8000ff3e03f */
[----:B------:R-:W-:Y:S02]  /*1960*/  UIADD3.X UR11, UR43, UR7, URZ, UP1, !UPT ;  /* 0x000000072b0b7290 */ /* 0x000fe40008ffe43f */
[----:B------:R-:W-:Y:S01]  /*1970*/  UIMAD UR7, UR53, UR12, URZ ;  /* 0x0000000c350772a4 */ /* 0x000fe2000f8e023f */
[----:B------:R-:W-:-:S03]  /*1980*/  ISETP.NE.AND P2, PT, RZ, c[0x0][0x1c8], PT ;  /* 0x00007200ff007a0c */ /* 0x000fc60003f45270 */
[----:B------:R-:W-:Y:S02]  /*1990*/  UIMAD UR11, UR52, UR11, UR7 ;  /* 0x0000000b340b72a4 */ /* 0x000fe4000f8e0207 */
[----:B--2---:R-:W-:Y:S02]  /*19a0*/  @UP5 USEL UR7, UR35, UR4, !UP3 ;  /* 0x0000000423075287 */ /* 0x004fe4000d800000 */
[----:B------:R-:W-:Y:S02]  /*19b0*/  USEL UR15, UR15, URZ, UP6 ;  /* 0x0000003f0f0f7287 */ /* 0x000fe4000b000000 */
[----:B------:R-:W-:Y:S01]  /*19c0*/  USHF.R.S32.HI UR36, URZ, 0x1f, UR17 ;  /* 0x0000001f3f247899 */ /* 0x000fe20008011411 */
[----:B-----5:R3:W1:Y:S02]  /*19d0*/  R2UR UR13, R0 ;  /* 0x00000000000d73c2 */ /* 0x02066400000e0000 */
[----:B---3--:R-:W-:-:S04]  /*19e0*/  IMAD.MOV R0, RZ, RZ, -R5 ;  /* 0x000000ffff007224 */ /* 0x008fc800078e0a05 */
[----:B------:R-:W-:-:S04]  /*19f0*/  IMAD R0, R0, R6, RZ ;  /* 0x0000000600007224 */ /* 0x000fc800078e02ff */
[----:B------:R-:W-:-:S06]  /*1a00*/  IMAD.HI.U32 R0, R5, R0, R4 ;  /* 0x0000000005007227 */ /* 0x000fcc00078e0004 */
[----:B------:R-:W-:-:S04]  /*1a10*/  IMAD.HI.U32 R0, R0, R2, RZ ;  /* 0x0000000200007227 */ /* 0x000fc800078e00ff */
[----:B------:R-:W-:-:S04]  /*1a20*/  IMAD.MOV R4, RZ, RZ, -R0 ;  /* 0x000000ffff047224 */ /* 0x000fc800078e0a00 */
[----:B------:R-:W-:-:S05]  /*1a30*/  IMAD R2, R6, R4, R2 ;  /* 0x0000000406027224 */ /* 0x000fca00078e0202 */
[----:B------:R-:W-:-:S13]  /*1a40*/  ISETP.GT.U32.AND P0, PT, R6, R2, PT ;  /* 0x000000020600720c */ /* 0x000fda0003f04070 */
[----:B------:R-:W-:-:S05]  /*1a50*/  @!P0 IMAD.IADD R2, R2, 0x1, -R6 ;  /* 0x0000000102028824 */ /* 0x000fca00078e0a06 */
[----:B------:R-:W-:Y:S02]  /*1a60*/  ISETP.GE.U32.AND P3, PT, R2, R6, PT ;  /* 0x000000060200720c */ /* 0x000fe40003f66070 */
[----:B------:R-:W-:Y:S02]  /*1a70*/  @!P0 IADD3 R0, R0, 0x1, RZ ;  /* 0x0000000100008810 */ /* 0x000fe40007ffe0ff */
[----:B------:R-:W-:Y:S01]  /*1a80*/  ISETP.LE.AND P0, PT, RZ, UR14, PT ;  /* 0x0000000eff007c0c */ /* 0x000fe2000bf03270 */
[----:B------:R-:W-:-:S08]  /*1a90*/  ULDC UR14, c[0x0][0x234] ;  /* 0x00008d00000e7ab9 */ /* 0x000fd00000000800 */
[----:B------:R-:W-:-:S05]  /*1aa0*/  @P3 IADD3 R0, R0, 0x1, RZ ;  /* 0x0000000100003810 */ /* 0x000fca0007ffe0ff */
[----:B------:R-:W-:Y:S01]  /*1ab0*/  IMAD.MOV.U32 R11, RZ, RZ, R0 ;  /* 0x000000ffff0b7224 */ /* 0x000fe200078e0000 */
[----:B------:R-:W-:-:S03]  /*1ac0*/  @UP5 UIMAD UR7, UR51, UR14, UR7 ;  /* 0x0000000e330752a4 */ /* 0x000fc6000f8e0207 */
[----:B------:R-:W-:Y:S01]  /*1ad0*/  @!P0 IMAD.MOV R11, RZ, RZ, -R11 ;  /* 0x000000ffff0b8224 */ /* 0x000fe200078e0a0b */
[----:B------:R-:W-:-:S03]  /*1ae0*/  PLOP3.LUT P0, PT, PT, PT, UP5, 0x80, 0x0 ;  /* 0x000000000000781c */ /* 0x000fc60003f0f058 */
[----:B-1----:R-:W-:Y:S02]  /*1af0*/  @!UP5 UMOV UR7, UR13 ;  /* 0x0000000d0007dc82 */ /* 0x002fe40008000000 */
[----:B------:R-:W-:Y:S01]  /*1b00*/  UIMAD.WIDE.U32 UR12, UR52, UR12, URZ ;  /* 0x0000000c340c72a5 */ /* 0x000fe2000f8e003f */
[----:B------:R-:W-:-:S03]  /*1b10*/  @!P2 LOP3.LUT R11, RZ, c[0x0][0x1c8], RZ, 0x33, !PT ;  /* 0x00007200ff0baa12 */ /* 0x000fc600078e33ff */
[----:B------:R-:W-:Y:S01]  /*1b20*/  UIADD3 UR14, UR13, UR11, URZ ;  /* 0x0000000b0d0e7290 */ /* 0x000fe2000fffe03f */
[----:B------:R-:W-:-:S03]  /*1b30*/  SHF.R.S32.HI R12, RZ, 0x1f, R11 ;  /* 0x0000001fff0c7819 */ /* 0x000fc6000001140b */
[----:B------:R-:W-:Y:S05]  /*1b40*/  @!P0 BRA `(.L_x_1122) ;  /* 0x0000007000008947 */ /* 0x000fea0003800000 */
[----:B------:R-:W2:Y:S01]  /*1b50*/  LDL R7, [R1+0x20] ;  /* 0x0000200001077983 */ /* 0x000ea20000100800 */
[----:B------:R-:W-:Y:S02]  /*1b60*/  ULDC UR35, c[0x0][0x224] ;  /* 0x0000890000237ab9 */ /* 0x000fe40000000800 */
[----:B------:R-:W-:-:S04]  /*1b70*/  @!UP3 UIMAD UR4, UR48, UR35, URZ ;  /* 0x000000233004b2a4 */ /* 0x000fc8000f8e023f */
[----:B------:R-:W-:Y:S01]  /*1b80*/  ULEA UR4, UR48, UR4, 0x7 ;  /* 0x0000000430047291 */ /* 0x000fe2000f8e383f */
[----:B--2---:R-:W1:Y:S03]  /*1b90*/  R2UR UR11, R7 ;  /* 0x00000000070b73c2 */ /* 0x004e6600000e0000 */
[----:B-1----:R-:W-:Y:S01]  /*1ba0*/  UIMAD UR11, UR11, UR51, UR4 ;  /* 0x000000330b0b72a4 */ /* 0x002fe2000f8e0204 */
[----:B------:R-:W-:Y:S05]  /*1bb0*/  BRA `(.L_x_1123) ;  /* 0x0000003000007947 */ /* 0x000fea0003800000 */
.L_x_1122:
[----:B------:R-:W2:Y:S02]  /*1bc0*/  LDL R0, [R1+0x10] ;  /* 0x0000100001007983 */ /* 0x000ea40000100800 */
[----:B--2---:R1:W2:Y:S01]  /*1bd0*/  R2UR UR11, R0 ;  /* 0x00000000000b73c2 */ /* 0x0042a200000e0000 */
[----:B------:R-:W-:-:S07]  /*1be0*/  DEPBAR.LE SB1, 0x0, {2} ;  /* 0x000090040000791a */ /* 0x000fce0000000000 */
.L_x_1123:
[----:B------:R-:W2:Y:S04]  /*1bf0*/  LDL R2, [R1+0x1c] ;  /* 0x00001c0001027983 */ /* 0x000ea80000100800 */
[----:B------:R-:W3:Y:S01]  /*1c00*/  LDL R0, [R1] ;  /* 0x0000000001007983 */ /* 0x000ee20000100800 */
[----:B------:R-:W-:Y:S01]  /*1c10*/  USHF.R.S32.HI UR4, URZ, 0x1f, UR60 ;  /* 0x0000001f3f047899 */ /* 0x000fe2000801143c */
[----:B------:R-:W-:Y:S01]  /*1c20*/  SHF.R.S32.HI R14, RZ, 0x1f, R238 ;  /* 0x0000001fff0e7819 */ /* 0x000fe200000114ee */
[----:B------:R-:W-:Y:S01]  /*1c30*/  IMAD.U32 R10, RZ, RZ, UR9 ;  /* 0x00000009ff0a7e24 */ /* 0x000fe2000f8e00ff */
[----:B------:R-:W1:Y:S01]  /*1c40*/  S2R R15, SR_TID.X ;  /* 0x00000000000f7919 */ /* 0x000e620000002100 */
[----:B------:R-:W-:Y:S01]  /*1c50*/  SHF.R.S32.HI R233, RZ, 0x1f, R232 ;  /* 0x0000001fffe97819 */ /* 0x000fe200000114e8 */
[----:B------:R-:W-:Y:S01]  /*1c60*/  IMAD.U32 R9, RZ, RZ, UR8 ;  /* 0x00000008ff097e24 */ /* 0x000fe2000f8e00ff */
[----:B------:R-:W-:Y:S01]  /*1c70*/  ULDC.64 UR8, c[0x0][0x200] ;  /* 0x0000800000087ab9 */ /* 0x000fe20000000a00 */
[----:B------:R-:W-:Y:S01]  /*1c80*/  IMAD.U32 R8, RZ, RZ, UR6 ;  /* 0x00000006ff087e24 */ /* 0x000fe2000f8e00ff */
[----:B------:R-:W-:Y:S01]  /*1c90*/  BSSY B1, `(.L_x_1119) ;  /* 0x0000752000017945 */ /* 0x000fe20003800000 */
[----:B-1----:R-:W-:Y:S01]  /*1ca0*/  SHF.R.S32.HI R16, RZ, 0x1f, R15 ;  /* 0x0000001fff107819 */ /* 0x002fe2000001140f */
[----:B--2---:R-:W1:Y:S08]  /*1cb0*/  R2UR UR35, R2 ;  /* 0x00000000022373c2 */ /* 0x004e7000000e0000 */
[----:B---3--:R2:W3:Y:S01]  /*1cc0*/  R2UR UR38, R0 ;  /* 0x00000000002673c2 */ /* 0x0084e200000e0000 */
[----:B-1----:R-:W-:-:S02]  /*1cd0*/  UIADD3 UR12, UP4, UP3, UR12, UR60, UR35 ;  /* 0x0000003c0c0c7290 */ /* 0x002fc4000fb9e023 */
[----:B------:R-:W-:Y:S02]  /*1ce0*/  USHF.R.S32.HI UR35, URZ, 0x1f, UR51 ;  /* 0x0000001f3f237899 */ /* 0x000fe40008011433 */
[----:B------:R-:W-:-:S03]  /*1cf0*/  UIADD3 UR45, UP2, UP1, UR18, UR12, UR34 ;  /* 0x0000000c122d7290 */ /* 0x000fc6000f95e022 */
[----:B------:R-:W-:Y:S01]  /*1d00*/  ULDC.64 UR12, c[0x0][0x1a8] ;  /* 0x00006a00000c7ab9 */ /* 0x000fe20000000a00 */
[----:B--2---:R-:W-:Y:S01]  /*1d10*/  IADD3 R0, P0, R238, UR6, RZ ;  /* 0x00000006ee007c10 */ /* 0x004fe2000ff1e0ff */
[----:B---3--:R-:W-:Y:S02]  /*1d20*/  UIADD3.X UR4, UR14, UR4, UR38, UP4, UP3 ;  /* 0x000000040e047290 */ /* 0x008fe4000a7e6426 */
[----:B------:R-:W-:Y:S01]  /*1d30*/  UMOV UR18, 0x4 ;  /* 0x0000000400127882 */ /* 0x000fe20000000000 */
[----:B------:R-:W-:Y:S01]  /*1d40*/  IADD3.X R2, R14, UR43, RZ, P0, !PT ;  /* 0x0000002b0e027c10 */ /* 0x000fe200087fe4ff */
[----:B------:R-:W-:Y:S01]  /*1d50*/  UIADD3.X UR40, UR15, UR4, UR16, UP2, UP1 ;  /* 0x000000040f287290 */ /* 0x000fe200097e2410 */
[----:B------:R-:W-:Y:S01]  /*1d60*/  IMAD.WIDE.U32 R4, R0, c[0x0][0x190], R232 ;  /* 0x0000640000047a25 */ /* 0x000fe200078e00e8 */
[----:B------:R-:W-:-:S03]  /*1d70*/  UIMAD UR4, UR35, UR12, URZ ;  /* 0x0000000c230472a4 */ /* 0x000fc6000f8e023f */
[----:B------:R-:W-:Y:S01]  /*1d80*/  IMAD R2, R2, c[0x0][0x190], RZ ;  /* 0x0000640002027a24 */ /* 0x000fe200078e02ff */
[----:B------:R-:W-:Y:S01]  /*1d90*/  UIMAD UR38, UR51, UR13, UR4 ;  /* 0x0000000d332672a4 */ /* 0x000fe2000f8e0204 */
[----:B------:R-:W-:Y:S02]  /*1da0*/  IADD3 R6, P0, R4, UR54, RZ ;  /* 0x0000003604067c10 */ /* 0x000fe4000ff1e0ff */
[----:B------:R-:W-:Y:S01]  /*1db0*/  ULDC.64 UR12, c[0x0][0x378] ;  /* 0x0000de00000c7ab9 */ /* 0x000fe20000000a00 */
[----:B------:R-:W-:Y:S01]  /*1dc0*/  IMAD R0, R0, c[0x0][0x194], R2 ;  /* 0x0000650000007a24 */ /* 0x000fe200078e0202 */
[----:B------:R-:W-:Y:S01]  /*1dd0*/  UIMAD UR4, UR35, UR12, URZ ;  /* 0x0000000c230472a4 */ /* 0x000fe2000f8e023f */
[----:B------:R-:W-:-:S03]  /*1de0*/  LEA.HI R2, R16, R15, RZ, 0x5 ;  /* 0x0000000f10027211 */ /* 0x000fc600078f28ff */
[----:B------:R-:W-:Y:S01]  /*1df0*/  UIMAD UR35, UR51, UR13, UR4 ;  /* 0x0000000d332372a4 */ /* 0x000fe2000f8e0204 */
[----:B------:R-:W-:Y:S02]  /*1e00*/  IADD3.X R7, R5, UR50, R0, P0, !PT ;  /* 0x0000003205077c10 */ /* 0x000fe400087fe400 */
[----:B------:R-:W-:Y:S01]  /*1e10*/  ULDC.64 UR12, c[0x0][0x370] ;  /* 0x0000dc00000c7ab9 */ /* 0x000fe20000000a00 */
[----:B------:R-:W-:Y:S01]  /*1e20*/  LOP3.LUT R0, R2, 0xffffffe0, RZ, 0xc0, !PT ;  /* 0xffffffe002007812 */ /* 0x000fe200078ec0ff */
[----:B------:R-:W-:Y:S01]  /*1e30*/  UIMAD UR4, UR43, UR12, URZ ;  /* 0x0000000c2b0472a4 */ /* 0x000fe2000f8e023f */
[----:B------:R-:W-:Y:S01]  /*1e40*/  IADD3 R4, P0, R232, UR41, RZ ;  /* 0x00000029e8047c10 */ /* 0x000fe2000ff1e0ff */
[----:B------:R-:W-:Y:S01]  /*1e50*/  UIADD3 UR12, UR6, UR7, URZ ;  /* 0x00000007060c7290 */ /* 0x000fe2000fffe03f */
[----:B------:R-:W-:Y:S01]  /*1e60*/  SHF.R.S32.HI R2, RZ, 0x5, R2 ;  /* 0x00000005ff027819 */ /* 0x000fe20000011402 */
[----:B------:R-:W-:Y:S01]  /*1e70*/  UIMAD UR34, UR6, UR13, UR4 ;  /* 0x0000000d062272a4 */ /* 0x000fe2000f8e0204 */
[----:B------:R-:W-:Y:S01]  /*1e80*/  IMAD.IADD R0, R15, 0x1, -R0 ;  /* 0x000000010f007824 */ /* 0x000fe200078e0a00 */
[----:B------:R-:W-:Y:S01]  /*1e90*/  UIADD3 UR7, UR6, UR11, URZ ;  /* 0x0000000b06077290 */ /* 0x000fe2000fffe03f */
[----:B------:R-:W-:Y:S01]  /*1ea0*/  IADD3.X R5, R233, UR44, RZ, P0, !PT ;  /* 0x0000002ce9057c10 */ /* 0x000fe200087fe4ff */
[----:B------:R-:W-:Y:S01]  /*1eb0*/  UIMAD.WIDE UR12, UR12, UR18, UR8 ;  /* 0x000000120c0c72a5 */ /* 0x000fe2000f8e0208 */
[----:B------:R-:W-:Y:S01]  /*1ec0*/  IMAD R0, R2, UR61, R0 ;  /* 0x0000003d02007c24 */ /* 0x000fe2000f8e0200 */
[----:B------:R-:W-:-:S02]  /*1ed0*/  UIADD3 UR4, -UR5, UR10, UR17 ;  /* 0x0000000a05047290 */ /* 0x000fc4000fffe111 */
[----:B------:R-:W-:Y:S01]  /*1ee0*/  ULDC.64 UR8, c[0x0][0x3c8] ;  /* 0x0000f20000087ab9 */ /* 0x000fe20000000a00 */
[----:B------:R-:W-:Y:S01]  /*1ef0*/  IMAD.WIDE.U32 R4, R8, c[0x0][0x370], R4 ;  /* 0x0000dc0008047a25 */ /* 0x000fe200078e0004 */
[----:B------:R-:W-:Y:S01]  /*1f00*/  UIMAD.WIDE UR6, UR7, UR18, UR8 ;  /* 0x00000012070672a5 */ /* 0x000fe2000f8e0208 */
[C---:B------:R-:W-:Y:S01]  /*1f10*/  IADD3 R2, P0, R0.reuse, UR45, RZ ;  /* 0x0000002d00027c10 */ /* 0x040fe2000ff1e0ff */
[----:B------:R-:W-:Y:S01]  /*1f20*/  UMOV UR14, UR12 ;  /* 0x0000000c000e7c82 */ /* 0x000fe20008000000 */
[----:B------:R1:W2:Y:S01]  /*1f30*/  R2UR UR9, R10 ;  /* 0x000000000a0973c2 */ /* 0x0002a200000e0000 */
[----:B------:R-:W-:Y:S01]  /*1f40*/  ULDC UR18, c[0x0][0x2e8] ;  /* 0x0000ba0000127ab9 */ /* 0x000fe20000000800 */
[----:B------:R-:W-:Y:S01]  /*1f50*/  IADD3 R5, R5, UR34, RZ ;  /* 0x0000002205057c10 */ /* 0x000fe2000fffe0ff */
[----:B------:R-:W-:Y:S01]  /*1f60*/  UIADD3 UR4, UR4, -UR18, URZ ;  /* 0x8000001204047290 */ /* 0x000fe2000fffe03f */
[----:B------:R-:W-:Y:S01]  /*1f70*/  LEA.HI.X.SX32 R189, R0, UR40, 0x1, P0 ;  /* 0x0000002800bd7c11 */ /* 0x000fe200080f0eff */
[----:B------:R-:W-:Y:S01]  /*1f80*/  IMAD.U32 R0, RZ, RZ, UR51 ;  /* 0x00000033ff007e24 */ /* 0x000fe2000f8e00ff */
[----:B------:R-:W-:Y:S01]  /*1f90*/  UMOV UR16, UR6 ;  /* 0x0000000600107c82 */ /* 0x000fe20008000000 */
[----:B------:R-:W-:Y:S01]  /*1fa0*/  LEA R190, P2, R2, c[0x0][0x350], 0x2 ;  /* 0x0000d40002be7a11 */ /* 0x000fe200078410ff */
[----:B------:R-:W-:Y:S01]  /*1fb0*/  USHF.R.S32.HI UR18, URZ, 0x1f, UR4 ;  /* 0x0000001f3f127899 */ /* 0x000fe20008011404 */
[----:B------:R-:W-:Y:S01]  /*1fc0*/  IMAD.WIDE.U32 R4, R0, c[0x0][0x378], R4 ;  /* 0x0000de0000047a25 */ /* 0x000fe200078e0004 */
[----:B------:R1:W3:Y:S01]  /*1fd0*/  R2UR UR8, R9 ;  /* 0x00000000090873c2 */ /* 0x0002e200000e0000 */
[----:B------:R-:W-:Y:S01]  /*1fe0*/  UMOV UR15, UR7 ;  /* 0x00000007000f7c82 */ /* 0x000fe20008000000 */
[----:B------:R-:W-:Y:S01]  /*1ff0*/  LEA.HI.X R189, R2, c[0x0][0x354], R189, 0x2, P2 ;  /* 0x0000d50002bd7a11 */ /* 0x000fe200010f14bd */
[----:B------:R-:W-:Y:S01]  /*2000*/  ULEA.HI UR18, UR18, UR4, URZ, 0x6 ;  /* 0x0000000412127291 */ /* 0x000fe2000f8f303f */
[----:B------:R-:W-:Y:S01]  /*2010*/  IADD3 R5, R5, UR35, RZ ;  /* 0x0000002305057c10 */ /* 0x000fe2000fffe0ff */
[----:B------:R-:W-:Y:S01]  /*2020*/  IMAD.WIDE.U32 R6, R0, c[0x0][0x1a8], R6 ;  /* 0x00006a0000067a25 */ /* 0x000fe200078e0006 */
[----:B------:R-:W-:-:S02]  /*2030*/  UIADD3 UR6, UR46, -0x1, URZ ;  /* 0xffffffff2e067890 */ /* 0x000fc4000fffe03f */
[----:B------:R-:W-:Y:S01]  /*2040*/  USHF.R.S32.HI UR18, URZ, 0x6, UR18 ;  /* 0x000000063f127899 */ /* 0x000fe20008011412 */
[----:B------:R-:W-:Y:S01]  /*2050*/  IMAD R0, R14, c[0x0][0x370], RZ ;  /* 0x0000dc000e007a24 */ /* 0x000fe200078e02ff */
[----:B------:R-:W-:Y:S01]  /*2060*/  IADD3 R7, R7, UR38, RZ ;  /* 0x0000002607077c10 */ /* 0x000fe2000fffe0ff */
[----:B------:R-:W-:Y:S01]  /*2070*/  IMAD.WIDE.U32 R4, R238, c[0x0][0x370], R4 ;  /* 0x0000dc00ee047a25 */ /* 0x000fe200078e0004 */
[----:B------:R-:W-:Y:S01]  /*2080*/  UISETP.LT.AND UP1, UPT, URZ, UR18, UPT ;  /* 0x000000123f00728c */ /* 0x000fe2000bf21270 */
[----:B------:R-:W-:Y:S02]  /*2090*/  LEA R200, P4, R6, c[0x0][0x160], 0x1 ;  /* 0x0000580006c87a11 */ /* 0x000fe400078808ff */
[----:B------:R-:W-:Y:S01]  /*20a0*/  IMAD R0, R238, c[0x0][0x374], R0 ;  /* 0x0000dd00ee007a24 */ /* 0x000fe200078e0200 */
[----:B------:R-:W-:Y:S01]  /*20b0*/  USEL UR18, URZ, UR18, !UP1 ;  /* 0x000000123f127287 */ /* 0x000fe2000c800000 */
[----:B------:R-:W-:Y:S02]  /*20c0*/  LEA R198, P3, R4, c[0x0][0x330], 0x1 ;  /* 0x0000cc0004c67a11 */ /* 0x000fe400078608ff */
[----:B------:R-:W-:Y:S01]  /*20d0*/  IMAD.IADD R0, R5, 0x1, R0 ;  /* 0x0000000105007824 */ /* 0x000fe200078e0200 */
[----:B------:R-:W-:Y:S01]  /*20e0*/  UISETP.GT.AND UP1, UPT, UR46, UR18, UPT ;  /* 0x000000122e00728c */ /* 0x000fe2000bf24270 */
[----:B------:R-:W-:-:S03]  /*20f0*/  LEA.HI.X R201, R6, c[0x0][0x164], R7, 0x1, P4 ;  /* 0x0000590006c97a11 */ /* 0x000fc600020f0c07 */
[----:B------:R-:W-:Y:S02]  /*2100*/  LEA.HI.X R199, R4, c[0x0][0x334], R0, 0x1, P3 ;  /* 0x0000cd0004c77a11 */ /* 0x000fe400018f0c00 */
[----:B------:R-:W-:-:S13]  /*2110*/  PLOP3.LUT P0, PT, PT, PT, UP1, 0x80, 0x0 ;  /* 0x000000000000781c */ /* 0x000fda0003f0f018 */
[----:B-123--:R-:W-:Y:S05]  /*2120*/  @P0 BRA `(.L_x_1124) ;  /* 0x00000b2000000947 */ /* 0x00efea0003800000 */
        /* <DEDUP_REMOVED lines=18> */
.L_x_1125:
[----:B------:R-:W-:Y:S02]  /*2250*/  @UP0 UIADD3 UR4, UR32, UR37, URZ ;  /* 0x0000002520040290 */ /* 0x000fe4000fffe03f */
[----:B------:R-:W-:Y:S02]  /*2260*/  ULDC.64 UR10, c[0x0][0x3a8] ;  /* 0x0000ea00000a7ab9 */ /* 0x000fe40000000a00 */
[----:B------:R-:W-:-:S04]  /*2270*/  @UP0 UIMAD.WIDE.U32 UR6, UR4, UR10, URZ ;  /* 0x0000000a040602a5 */ /* 0x000fc8000f8e003f */
[----:B------:R-:W-:Y:S01]  /*2280*/  @UP0 UIMAD UR4, UR4, UR11, UR7 ;  /* 0x0000000b040402a4 */ /* 0x000fe2000f8e0207 */
        /* <DEDUP_REMOVED lines=11> */
[----:B------:R-:W-:Y:S02]  /*2340*/  UIADD3 UR4, UR7, UR4, URZ ;  /* 0x0000000407047290 */ /* 0x000fe4000fffe03f */
.L_x_1126:
        /* <DEDUP_REMOVED lines=8> */
[----:B------:R-:W-:Y:S02]  /*23d0*/  USHF.R.S32.HI UR12, URZ, 0x1f, UR51 ;  /* 0x0000001f3f0c7899 */ /* 0x000fe40008011433 */
        /* <DEDUP_REMOVED lines=20> */
.L_x_1128:
[----:B------:R-:W-:Y:S05]  /*2520*/  BSYNC B0 ;  /* 0x0000000000007941 */ /* 0x000fea0003800000 */
.L_x_1127:
[----:B------:R-:W-:Y:S01]  /*2530*/  IADD3 R0, R238, 0x20, RZ ;  /* 0x00000020ee007810 */ /* 0x000fe20007ffe0ff */
[----:B------:R-:W-:Y:S03]  /*2540*/  BSSY B0, `(.L_x_1129) ;  /* 0x000000e000007945 */ /* 0x000fe60003800000 */
[----:B------:R-:W-:-:S13]  /*2550*/  ISETP.GE.OR P2, PT, R0, UR5, P4 ;  /* 0x0000000500007c0c */ /* 0x000fda000a746670 */
        /* <DEDUP_REMOVED lines=12> */
.L_x_1130:
[----:B------:R-:W-:Y:S05]  /*2620*/  BSYNC B0 ;  /* 0x0000000000007941 */ /* 0x000fea0003800000 */
.L_x_1129:
        /* <DEDUP_REMOVED lines=15> */
.L_x_1132:
[----:B------:R-:W-:Y:S05]  /*2720*/  BSYNC B0 ;  /* 0x0000000000007941 */ /* 0x000fea0003800000 */
.L_x_1131:
[----:B------:R-:W-:Y:S01]  /*2730*/  IADD3 R0, R238, 0x60, RZ ;  /* 0x00000060ee007810 */ /* 0x000fe20007ffe0ff */
[----:B------:R-:W-:Y:S03]  /*2740*/  BSSY B0, `(.L_x_1133) ;  /* 0x000000d000007945 */ /* 0x000fe60003800000 */
[----:B------:R-:W-:-:S13]  /*2750*/  ISETP.GE.OR P0, PT, R0, UR5, P4 ;  /* 0x0000000500007c0c */ /* 0x000fda000a706670 */
        /* <DEDUP_REMOVED lines=11> */
.L_x_1134:
[----:B------:R-:W-:Y:S05]  /*2810*/  BSYNC B0 ;  /* 0x0000000000007941 */ /* 0x000fea0003800000 */
.L_x_1133:
[----:B------:R-:W-:Y:S01]  /*2820*/  ULDC.64 UR10, c[0x0][0x3a8] ;  /* 0x0000ea00000a7ab9 */ /* 0x000fe20000000a00 */
[----:B--2---:R-:W-:Y:S01]  /*2830*/  IMAD.U32 R4, RZ, RZ, UR17 ;  /* 0x00000011ff047e24 */ /* 0x004fe2000f8e00ff */
[----:B------:R-:W-:Y:S01]  /*2840*/  UIMAD UR5, UR36, UR10, URZ ;  /* 0x0000000a240572a4 */ /* 0x000fe2000f8e023f */
[----:B------:R-:W-:Y:S01]  /*2850*/  BSSY B0, `(.L_x_1135) ;  /* 0x0000017000007945 */ /* 0x000fe20003800000 */
[----:B------:R-:W-:Y:S01]  /*2860*/  USHF.R.S32.HI UR12, URZ, 0x1f, UR51 ;  /* 0x0000001f3f0c7899 */ /* 0x000fe20008011433 */
[----:B------:R-:W-:Y:S01]  /*2870*/  IMAD.WIDE.U32 R4, R4, c[0x0][0x3a8], R232 ;  /* 0x0000ea0004047a25 */ /* 0x000fe200078e00e8 */
[----:B------:R-:W-:-:S04]  /*2880*/  UIMAD UR5, UR17, UR11, UR5 ;  /* 0x0000000b110572a4 */ /* 0x000fc8000f8e0205 */
[----:B------:R-:W-:Y:S01]  /*2890*/  IADD3 R4, P4, R4, UR6, RZ ;  /* 0x0000000604047c10 */ /* 0x000fe2000ff9e0ff */
[----:B------:R-:W-:Y:S01]  /*28a0*/  ULDC.64 UR6, c[0x0][0x3c0] ;  /* 0x0000f00000067ab9 */ /* 0x000fe20000000a00 */
[----:B------:R-:W-:Y:S01]  /*28b0*/  MOV R0, UR5 ;  /* 0x0000000500007c02 */ /* 0x000fe20008000f00 */
        /* <DEDUP_REMOVED lines=16> */
.L_x_1136:
[----:B------:R-:W-:Y:S05]  /*29c0*/  BSYNC B0 ;  /* 0x0000000000007941 */ /* 0x000fea0003800000 */
.L_x_1135:
        /* <DEDUP_REMOVED lines=13> */
.L_x_1138:
[----:B------:R-:W-:Y:S05]  /*2aa0*/  BSYNC B0 ;  /* 0x0000000000007941 */ /* 0x000fea0003800000 */
.L_x_1137:
        /* <DEDUP_REMOVED lines=13> */
.L_x_1140:
[----:B------:R-:W-:Y:S05]  /*2b80*/  BSYNC B0 ;  /* 0x0000000000007941 */ /* 0x000fea0003800000 */
.L_x_1139:
        /* <DEDUP_REMOVED lines=12> */
.L_x_1124:
[----:B------:R-:W-:Y:S01]  /*2c50*/  ULDC.64 UR34, c[0x0][0x1a0] ;  /* 0x0000680000227ab9 */ /* 0x000fe20000000a00 */
[----:B------:R-:W-:Y:S01]  /*2c60*/  IMAD.U32 R4, RZ, RZ, UR17 ;  /* 0x00000011ff047e24 */ /* 0x000fe2000f8e00ff */
[----:B------:R-:W-:Y:S01]  /*2c70*/  UIMAD UR4, UR36, UR34, URZ ;  /* 0x00000022240472a4 */ /* 0x000fe2000f8e023f */
[----:B------:R-:W-:Y:S01]  /*2c80*/  IMAD R2, R12, c[0x0][0x1b8], RZ ;  /* 0x00006e000c027a24 */ /* 0x000fe200078e02ff */
[----:B------:R-:W-:Y:S01]  /*2c90*/  BSSY B0, `(.L_x_1142) ;  /* 0x0000023000007945 */ /* 0x000fe20003800000 */
[----:B------:R-:W-:Y:S01]  /*2ca0*/  IMAD.WIDE.U32 R4, R4, c[0x0][0x1a0], R232 ;  /* 0x0000680004047a25 */ /* 0x000fe200078e00e8 */
[----:B------:R-:W-:-:S03]  /*2cb0*/  UIMAD UR4, UR17, UR35, UR4 ;  /* 0x00000023110472a4 */ /* 0x000fc6000f8e0204 */
[----:B------:R-:W-:Y:S01]  /*2cc0*/  IMAD R2, R11, c[0x0][0x1bc], R2 ;  /* 0x00006f000b027a24 */ /* 0x000fe200078e0202 */
[----:B------:R-:W-:Y:S02]  /*2cd0*/  IADD3 R4, P0, R4, UR47, RZ ;  /* 0x0000002f04047c10 */ /* 0x000fe4000ff1e0ff */
[----:B------:R-:W-:Y:S01]  /*2ce0*/  IMAD.U32 R0, RZ, RZ, UR4 ;  /* 0x00000004ff007e24 */ /* 0x000fe2000f8e00ff */
[----:B------:R-:W-:-:S04]  /*2cf0*/  ULEA.HI UR4, UR6, UR6, URZ, 0x1 ;  /* 0x0000000606047291 */ /* 0x000fc8000f8f083f */
[----:B------:R-:W-:Y:S01]  /*2d00*/  IADD3.X R5, R5, UR49, R0, P0, !PT ;  /* 0x0000003105057c10 */ /* 0x000fe200087fe400 */
[----:B------:R-:W-:Y:S01]  /*2d10*/  ULOP3.LUT UR4, UR4, 0xfffffffe, URZ, 0xc0, !UPT ;  /* 0xfffffffe04047892 */ /* 0x000fe2000f8ec03f */
[----:B------:R-:W-:Y:S02]  /*2d20*/  PLOP3.LUT P0, PT, PT, PT, UP6, 0x80, 0x0 ;  /* 0x000000000000781c */ /* 0x000fe40003f0f068 */
[----:B------:R-:W-:Y:S01]  /*2d30*/  SHF.L.U32 R0, R242, 0x1, RZ ;  /* 0x00000001f2007819 */ /* 0x000fe200000006ff */
[----:B------:R-:W-:Y:S01]  /*2d40*/  UIADD3 UR4, UR6, -UR4, URZ ;  /* 0x8000000406047290 */ /* 0x000fe2000fffe03f */
[----:B------:R-:W-:-:S03]  /*2d50*/  IMAD.WIDE.U32 R4, R11, c[0x0][0x1b8], R4 ;  /* 0x00006e000b047a25 */ /* 0x000fc600078e0004 */
[----:B------:R-:W-:Y:S02]  /*2d60*/  UISETP.NE.AND UP0, UPT, UR4, 0x1, UPT ;  /* 0x000000010400788c */ /* 0x000fe4000bf05270 */
[----:B------:R-:W-:Y:S01]  /*2d70*/  UIMAD UR4, UR33, -0x80, UR5 ;  /* 0xffffff80210478a4 */ /* 0x000fe2000f8e0205 */
[----:B------:R-:W-:-:S03]  /*2d80*/  IADD3 R10, R5, R2, RZ ;  /* 0x00000002050a7210 */ /* 0x000fc60007ffe0ff */
[----:B------:R-:W-:Y:S02]  /*2d90*/  @P0 BAR.SYNC.DEFER_BLOCKING 0x0 ;  /* 0x0000000000000b1d */ /* 0x000fe40000010000 */
        /* <DEDUP_REMOVED lines=18> */
.L_x_1143:
[----:B------:R-:W-:Y:S05]  /*2ec0*/  BSYNC B0 ;  /* 0x0000000000007941 */ /* 0x000fea0003800000 */
.L_x_1142:
        /* <DEDUP_REMOVED lines=8> */
[----:B------:R-:W-:Y:S02]  /*2f50*/  IADD3 R2, P0, R238, 0x20, RZ ;  /* 0x00000020ee027810 */ /* 0x000fe40007f1e0ff */
[----:B------:R-:W-:-:S03]  /*2f60*/  MOV R7, R10 ;  /* 0x0000000a00077202 */ /* 0x000fc60000000f00 */
[----:B------:R-:W-:-:S04]  /*2f70*/  IMAD.X R6, RZ, RZ, R14, P0 ;  /* 0x000000ffff067224 */ /* 0x000fc800000e060e */
[----:B---3--:R-:W-:Y:S02]  /*2f80*/  IMAD R8, R6, c[0x0][0x1a0], RZ ;  /* 0x0000680006087a24 */ /* 0x008fe400078e02ff */
[----:B------:R-:W-:-:S04]  /*2f90*/  IMAD.MOV.U32 R6, RZ, RZ, R4 ;  /* 0x000000ffff067224 */ /* 0x000fc800078e0004 */
        /* <DEDUP_REMOVED lines=9> */
.L_x_1145:
[----:B------:R-:W-:Y:S05]  /*3030*/  BSYNC B0 ;  /* 0x0000000000007941 */ /* 0x000fea0003800000 */
.L_x_1144:
        /* <DEDUP_REMOVED lines=22> */
.L_x_1147:
[----:B------:R-:W-:Y:S05]  /*31a0*/  BSYNC B0 ;  /* 0x0000000000007941 */ /* 0x000fea0003800000 */
.L_x_1146:
        /* <DEDUP_REMOVED lines=21> */
.L_x_1149:
[----:B------:R-:W-:Y:S05]  /*3300*/  BSYNC B0 ;  /* 0x0000000000007941 */ /* 0x000fea0003800000 */
.L_x_1148:
        /* <DEDUP_REMOVED lines=13> */
.L_x_1151:
[----:B------:R-:W-:Y:S05]  /*33e0*/  BSYNC B0 ;  /* 0x0000000000007941 */ /* 0x000fea0003800000 */
.L_x_1150:
[----:B------:R-:W-:Y:S01]  /*33f0*/  ISETP.GE.AND P1, PT, R13, UR4, PT ;  /* 0x000000040d007c0c */ /* 0x000fe2000bf26270 */
[----:B------:R-:W-:-:S12]  /*3400*/  BSSY B0, `(.L_x_1152) ;  /* 0x000000e000007945 */ /* 0x000fd80003800000 */
[----:B------:R1:W-:Y:S01]  /*3410*/  @P1 STS.128 [R0+0x5000], RZ ;  /* 0x005000ff00001388 */ /* 0x0003e20000000c00 */
[----:B------:R-:W-:Y:S05]  /*3420*/  @P1 BRA `(.L_x_1153) ;  /* 0x000000b000001947 */ /* 0x000fea0003800000 */
[----:B------:R-:W-:-:S13]  /*3430*/  ISETP.GE.AND P0, PT, R232, c[0x0][0x220], PT ;  /* 0x00008800e8007a0c */ /* 0x000fda0003f06270 */
[----:B------:R1:W-:Y:S01]  /*3440*/  @P0 STS.128 [R0+0x5000], RZ ;  /* 0x005000ff00000388 */ /* 0x0003e20000000c00 */
[----:B------:R-:W-:Y:S05]  /*3450*/  @P0 BRA `(.L_x_1153) ;  /* 0x0000008000000947 */ /* 0x000fea0003800000 */
[----:B------:R-:W-:Y:S02]  /*3460*/  IMAD.MOV.U32 R2, RZ, RZ, c[0x0][0x370] ;  /* 0x0000dc00ff027624 */ /* 0x000fe400078e00ff */
[----:B---3--:R-:W-:-:S03]  /*3470*/  IMAD.MOV.U32 R5, RZ, RZ, c[0x0][0x374] ;  /* 0x0000dd00ff057624 */ /* 0x008fc600078e00ff */
[----:B------:R-:W-:-:S04]  /*3480*/  LEA R4, P0, R2, R198, 0x6 ;  /* 0x000000c602047211 */ /* 0x000fc800078030ff */
[----:B------:R-:W-:-:S05]  /*3490*/  LEA.HI.X R5, R2, R199, R5, 0x6, P0 ;  /* 0x000000c702057211 */ /* 0x000fca00000f3405 */
[----:B------:R-:W-:Y:S01]  /*34a0*/  @!PT LDS RZ, [RZ] ;  /* 0x00000000fffff984 */ /* 0x000fe20000000800 */
[----:B------:R-:W-:Y:S01]  /*34b0*/  @!PT LDS RZ, [RZ] ;  /* 0x00000000fffff984 */ /* 0x000fe20000000800 */
[----:B------:R-:W-:Y:S01]  /*34c0*/  @!PT LDS RZ, [RZ] ;  /* 0x00000000fffff984 */ /* 0x000fe20000000800 */
[----:B------:R3:W-:Y:S04]  /*34d0*/  LDGSTS.E.BYPASS.LTC128B.128 [R0+0x5000], [R4.64] ;  /* 0x0500000004007fae */ /* 0x0007e8000b901d48 */
.L_x_1153:
[----:B------:R-:W-:Y:S05]  /*34e0*/  BSYNC B0 ;  /* 0x0000000000007941 */ /* 0x000fea0003800000 */
.L_x_1152:
[----:B------:R-:W-:Y:S01]  /*34f0*/  PLOP3.LUT P0, PT, PT, PT, UP0, 0x40, 0x0 ;  /* 0x000000000000781c */ /* 0x000fe20003f0e808 */
[----:B------:R-:W-:Y:S01]  /*3500*/  BSSY B0, `(.L_x_1154) ;  /* 0x0000013000007945 */ /* 0x000fe20003800000 */
[----:B------:R-:W-:-:S04]  /*3510*/  IADD3 R2, R242, 0x1000, RZ ;  /* 0x00001000f2027810 */ /* 0x000fc80007ffe0ff */
        /* <DEDUP_REMOVED lines=17> */
.L_x_1155:
[----:B------:R-:W-:Y:S05]  /*3630*/  BSYNC B0 ;  /* 0x0000000000007941 */ /* 0x000fea0003800000 */
.L_x_1154:
        /* <DEDUP_REMOVED lines=20> */
.L_x_1157:
[----:B------:R-:W-:Y:S05]  /*3780*/  BSYNC B0 ;  /* 0x0000000000007941 */ /* 0x000fea0003800000 */
.L_x_1156:
[----:B------:R-:W-:Y:S01]  /*3790*/  ULDC.64 UR34, c[0x0][0x198] ;  /* 0x0000660000227ab9 */ /* 0x000fe20000000a00 */
[----:B---3--:R-:W-:Y:S01]  /*37a0*/  IMAD.U32 R4, RZ, RZ, UR17 ;  /* 0x00000011ff047e24 */ /* 0x008fe2000f8e00ff */
[----:B------:R-:W-:Y:S01]  /*37b0*/  UIMAD UR7, UR36, UR34, URZ ;  /* 0x00000022240772a4 */ /* 0x000fe2000f8e023f */
[C---:B------:R-:W-:Y:S01]  /*37c0*/  SHF.L.U64.HI R8, R239.reuse, 0x2, R252 ;  /* 0x00000002ef087819 */ /* 0x040fe200000102fc */
[----:B------:R-:W-:Y:S01]  /*37d0*/  IMAD.MOV.U32 R237, RZ, RZ, 0x7f800000 ;  /* 0x7f800000ffed7424 */ /* 0x000fe200078e00ff */
[----:B------:R-:W-:Y:S01]  /*37e0*/  ISETP.GE.AND P2, PT, R239, UR4, PT ;  /* 0x00000004ef007c0c */ /* 0x000fe2000bf46270 */
[----:B------:R-:W-:Y:S01]  /*37f0*/  UIMAD UR7, UR17, UR35, UR7 ;  /* 0x00000023110772a4 */ /* 0x000fe2000f8e0207 */
[----:B------:R-:W-:-:S05]  /*3800*/  IMAD.WIDE.U32 R4, R4, c[0x0][0x198], R232 ;  /* 0x0000660004047a25 */ /* 0x000fca00078e00e8 */
[----:B------:R-:W-:Y:S01]  /*3810*/  IMAD.U32 R2, RZ, RZ, UR7 ;  /* 0x00000007ff027e24 */ /* 0x000fe2000f8e00ff */
[----:B------:R-:W-:Y:S01]  /*3820*/  IADD3 R6, P0, R4, UR39, RZ ;  /* 0x0000002704067c10 */ /* 0x000fe2000ff1e0ff */
[----:B------:R-:W-:-:S03]  /*3830*/  IMAD.SHL.U32 R4, R239, 0x4, RZ ;  /* 0x00000004ef047824 */ /* 0x000fc600078e00ff */
[----:B------:R-:W-:Y:S02]  /*3840*/  IADD3.X R7, R5, UR42, R2, P0, !PT ;  /* 0x0000002a05077c10 */ /* 0x000fe400087fe402 */
[C---:B------:R-:W-:Y:S02]  /*3850*/  IADD3 R5, R239.reuse, 0x8, RZ ;  /* 0x00000008ef057810 */ /* 0x040fe40007ffe0ff */
[----:B------:R-:W-:Y:S02]  /*3860*/  IADD3 R4, P1, R4, UR14, RZ ;  /* 0x0000000e04047c10 */ /* 0x000fe4000ff3e0ff */
[----:B------:R-:W-:Y:S02]  /*3870*/  IADD3 R2, R239, 0x28, RZ ;  /* 0x00000028ef027810 */ /* 0x000fe40007ffe0ff */
[----:B------:R-:W-:Y:S02]  /*3880*/  ISETP.GE.AND P0, PT, R5, UR4, PT ;  /* 0x0000000405007c0c */ /* 0x000fe4000bf06270 */
[----:B------:R-:W-:-:S02]  /*3890*/  IADD3.X R5, R8, UR13, RZ, P1, !PT ;  /* 0x0000000d08057c10 */ /* 0x000fc40008ffe4ff */
[----:B------:R-:W-:Y:S01]  /*38a0*/  ISETP.GE.AND P1, PT, R2, UR4, PT ;  /* 0x0000000402007c0c */ /* 0x000fe2000bf26270 */
[----:B------:R-:W-:Y:S01]  /*38b0*/  IMAD.MOV.U32 R236, RZ, RZ, 0x7f800000 ;  /* 0x7f800000ffec7424 */ /* 0x000fe200078e00ff */
[----:B------:R-:W-:Y:S01]  /*38c0*/  IADD3 R8, R239, 0x20, RZ ;  /* 0x00000020ef087810 */ /* 0x000fe20007ffe0ff */
[----:B------:R3:W5:Y:S01]  /*38d0*/  @!P2 LDG.E R237, [R4.64] ;  /* 0x0000000804eda981 */ /* 0x000762000c1e1900 */
[----:B------:R-:W-:Y:S02]  /*38e0*/  SHF.R.S32.HI R9, RZ, 0x1f, R2 ;  /* 0x0000001fff097819 */ /* 0x000fe40000011402 */
[----:B------:R-:W-:-:S03]  /*38f0*/  ISETP.GE.AND P2, PT, R8, UR4, PT ;  /* 0x0000000408007c0c */ /* 0x000fc6000bf46270 */
[----:B------:R3:W5:Y:S01]  /*3900*/  @!P0 LDG.E R236, [R4.64+0x20] ;  /* 0x0000200804ec8981 */ /* 0x000762000c1e1900 */
[----:B------:R-:W-:Y:S02]  /*3910*/  IMAD.MOV.U32 R234, RZ, RZ, 0x7f800000 ;  /* 0x7f800000ffea7424 */ /* 0x000fe400078e00ff */
[----:B------:R-:W-:Y:S01]  /*3920*/  IMAD.MOV.U32 R235, RZ, RZ, 0x7f800000 ;  /* 0x7f800000ffeb7424 */ /* 0x000fe200078e00ff */
[----:B------:R-:W-:-:S04]  /*3930*/  @!P1 LEA R8, P0, R2, UR14, 0x2 ;  /* 0x0000000e02089c11 */ /* 0x000fc8000f8010ff */
[----:B------:R-:W-:Y:S01]  /*3940*/  @!P1 LEA.HI.X R9, R2, UR13, R9, 0x2, P0 ;  /* 0x0000000d02099c11 */ /* 0x000fe200080f1409 */
[----:B------:R1:W-:Y:S04]  /*3950*/  @P6 STS.128 [R0+0x6000], RZ ;  /* 0x006000ff00006388 */ /* 0x0003e80000000c00 */
[----:B------:R1:W5:Y:S01]  /*3960*/  @!P1 LDG.E R234, [R8.64] ;  /* 0x0000000808ea9981 */ /* 0x000362000c1e1900 */
[----:B------:R-:W-:Y:S01]  /*3970*/  IMAD R2, R12, c[0x0][0x1b0], RZ ;  /* 0x00006c000c027a24 */ /* 0x000fe200078e02ff */
[----:B------:R-:W-:Y:S02]  /*3980*/  BSSY B0, `(.L_x_1158) ;  /* 0x0000015000007945 */ /* 0x000fe40003800000 */
[----:B------:R3:W5:Y:S01]  /*3990*/  @!P2 LDG.E R235, [R4.64+0x80] ;  /* 0x0000800804eba981 */ /* 0x000762000c1e1900 */
[----:B------:R-:W-:-:S02]  /*39a0*/  IMAD R2, R11, c[0x0][0x1b4], R2 ;  /* 0x00006d000b027a24 */ /* 0x000fc400078e0202 */
[----:B---3--:R-:W-:-:S04]  /*39b0*/  IMAD.WIDE.U32 R4, R11, c[0x0][0x1b0], R6 ;  /* 0x00006c000b047a25 */ /* 0x008fc800078e0006 */
        /* <DEDUP_REMOVED lines=17> */
.L_x_1159:
[----:B-1----:R-:W-:Y:S05]  /*3ad0*/  BSYNC B0 ;  /* 0x0000000000007941 */ /* 0x002fea0003800000 */
.L_x_1158:
[----:B------:R1:W-:Y:S01]  /*3ae0*/  @P5 STS.128 [R0+0x7000], RZ ;  /* 0x007000ff00005388 */ /* 0x0003e20000000c00 */
[----:B------:R-:W-:Y:S01]  /*3af0*/  BSSY B0, `(.L_x_1160) ;  /* 0x0000013000007945 */ /* 0x000fe20003800000 */
        /* <DEDUP_REMOVED lines=18> */
.L_x_1161:
[----:B------:R-:W-:Y:S05]  /*3c20*/  BSYNC B0 ;  /* 0x0000000000007941 */ /* 0x000fea0003800000 */
.L_x_1160:
        /* <DEDUP_REMOVED lines=20> */
.L_x_1163:
[----:B------:R-:W-:Y:S05]  /*3d70*/  BSYNC B0 ;  /* 0x0000000000007941 */ /* 0x000fea0003800000 */
.L_x_1162:
        /* <DEDUP_REMOVED lines=19> */
.L_x_1165:
[----:B------:R-:W-:Y:S05]  /*3eb0*/  BSYNC B0 ;  /* 0x0000000000007941 */ /* 0x000fea0003800000 */
.L_x_1164:
[----:B------:R-:W0:Y:S01]  /*3ec0*/  LDGDEPBAR ;  /* 0x00000000000079af */ /* 0x000e220000000000 */
[----:B-1234-:R-:W-:Y:S01]  /*3ed0*/  LEA.HI R0, R16, R15, RZ, 0x4 ;  /* 0x0000000f10007211 */ /* 0x01efe200078f20ff */
[----:B------:R-:W-:Y:S01]  /*3ee0*/  IMAD.MOV.U32 R180, RZ, RZ, 0x20 ;  /* 0x00000020ffb47424 */ /* 0x000fe200078e00ff */
[----:B------:R-:W-:Y:S01]  /*3ef0*/  PLOP3.LUT P3, PT, PT, PT, UP0, 0x40, 0x0 ;  /* 0x000000000000781c */ /* 0x000fe20003f6e808 */
[----:B------:R-:W-:Y:S01]  /*3f00*/  IMAD.MOV.U32 R128, RZ, RZ, 0x40 ;  /* 0x00000040ff807424 */ /* 0x000fe200078e00ff */
[----:B------:R-:W-:Y:S01]  /*3f10*/  LOP3.LUT R0, R0, 0xfffffff0, RZ, 0xc0, !PT ;  /* 0xfffffff000007812 */ /* 0x000fe200078ec0ff */
[----:B------:R-:W-:Y:S01]  /*3f20*/  UIADD3 UR4, UR17, UR10, URZ ;  /* 0x0000000a11047290 */ /* 0x000fe2000fffe03f */
[----:B------:R-:W-:Y:S01]  /*3f30*/  PLOP3.LUT P2, PT, PT, PT, UP0, 0x40, 0x0 ;  /* 0x000000000000781c */ /* 0x000fe20003f4e808 */
[----:B------:R-:W-:Y:S01]  /*3f40*/  IMAD.MOV.U32 R219, RZ, RZ, R187 ;  /* 0x000000ffffdb7224 */ /* 0x000fe200078e00bb */
[----:B------:R-:W-:Y:S01]  /*3f50*/  CS2R R94, SRZ ;  /* 0x00000000005e7805 */ /* 0x000fe2000001ff00 */
[----:B------:R-:W-:Y:S01]  /*3f60*/  IMAD.IADD R0, R15, 0x1, -R0 ;  /* 0x000000010f007824 */ /* 0x000fe200078e0a00 */
[----:B------:R-:W-:Y:S01]  /*3f70*/  UIADD3 UR4, -UR5, 0x80, UR4 ;  /* 0x0000008005047890 */ /* 0x000fe2000fffe104 */
        /* <DEDUP_REMOVED lines=12> */
[----:B------:R-:W-:-:S04]  /*4040*/  DEPBAR.LE SB0, 0x1 ;  /* 0x000080400000791a */ /* 0x000fc80000000000 */
[----:B------:R-:W-:Y:S01]  /*4050*/  BAR.SYNC.DEFER_BLOCKING 0x0 ;  /* 0x0000000000007b1d */ /* 0x000fe20000010000 */
        /* <DEDUP_REMOVED lines=42> */
[----:B------:R-:W-:Y:S01]  /*4300*/  ULDC UR7, c[0x0][0x2e8] ;  /* 0x0000ba0000077ab9 */ /* 0x000fe20000000800 */
[----:B------:R1:W1:Y:S01]  /*4310*/  LDSM.16.M88.4 R160, [R177+0xa800] ;  /* 0x00a80000b1a0783b */ /* 0x0002620000000200 */
[----:B------:R-:W-:-:S02]  /*4320*/  UIADD3 UR34, UR4, -UR7, URZ ;  /* 0x8000000704227290 */ /* 0x000fc4000fffe03f */
[----:B------:R-:W-:Y:S01]  /*4330*/  UIADD3 UR35, UR17, 0x80, URZ ;  /* 0x0000008011237890 */ /* 0x000fe2000fffe03f */
[----:B------:R1:W1:Y:S01]  /*4340*/  LDSM.16.M88.4 R164, [R178+0xa000] ;  /* 0x00a00000b2a4783b */ /* 0x0002620000000200 */
[----:B------:R-:W-:-:S03]  /*4350*/  ULDC UR12, c[0x0][0x2e4] ;  /* 0x0000b900000c7ab9 */ /* 0x000fc60000000800 */
[----:B------:R1:W1:Y:S04]  /*4360*/  LDSM.16.M88.4 R168, [R178+0xa800] ;  /* 0x00a80000b2a8783b */ /* 0x0002680000000200 */
.L_x_1170:
[----:B------:R-:W0:Y:S01]  /*4370*/  LDGDEPBAR ;  /* 0x00000000000079af */ /* 0x000e220000000000 */
[----:B------:R-:W-:Y:S01]  /*4380*/  IADD3 R8, P0, R241, UR16, RZ ;  /* 0x00000010f1087c10 */ /* 0x000fe2000ff1e0ff */
[----:B------:R-:W-:Y:S01]  /*4390*/  USHF.L.U32 UR4, UR6, 0x6, URZ ;  /* 0x0000000606047899 */ /* 0x000fe2000800063f */
[C---:B------:R-:W-:Y:S01]  /*43a0*/  IADD3 R0, R173.reuse, R180, RZ ;  /* 0x000000b4ad007210 */ /* 0x040fe20007ffe0ff */
[----:B------:R-:W-:Y:S01]  /*43b0*/  ULDC UR7, c[0x0][0x2e4] ;  /* 0x0000b90000077ab9 */ /* 0x000fe20000000800 */
[----:B------:R-:W-:Y:S01]  /*43c0*/  IADD3.X R9, R240, UR15, RZ, P0, !PT ;  /* 0x0000000ff0097c10 */ /* 0x000fe200087fe4ff */
[----:B------:R-:W-:Y:S01]  /*43d0*/  UISETP.GE.AND UP0, UPT, UR4, UR34, UPT ;  /* 0x000000220400728c */ /* 0x000fe2000bf06270 */
[----:B------:R-:W-:Y:S02]  /*43e0*/  IADD3 R2, R173, R128, RZ ;  /* 0x00000080ad027210 */ /* 0x000fe40007ffe0ff */
[----:B------:R-:W-:Y:S02]  /*43f0*/  MOV R210, R190 ;  /* 0x000000be00d27202 */ /* 0x000fe40000000f00 */
[----:B------:R-:W-:Y:S02]  /*4400*/  MOV R211, R189 ;  /* 0x000000bd00d37202 */ /* 0x000fe40000000f00 */
[----:B------:R-:W-:Y:S01]  /*4410*/  PLOP3.LUT P0, PT, PT, PT, UP0, 0x80, 0x0 ;  /* 0x000000000000781c */ /* 0x000fe20003f0f008 */
[----:B------:R-:W-:Y:S04]  /*4420*/  DEPBAR.LE SB0, 0x0 ;  /* 0x000080000000791a */ /* 0x000fe80000000000 */
[----:B------:R-:W-:Y:S08]  /*4430*/  BAR.SYNC.DEFER_BLOCKING 0x0 ;  /* 0x0000000000007b1d */ /* 0x000ff00000010000 */
[----:B------:R-:W-:Y:S08]  /*4440*/  LDSM.16.M88.4 R32, [R173] ;  /* 0x00000000ad20783b */ /* 0x000ff00000000200 */
[----:B------:R-:W4:Y:S08]  /*4450*/  LDSM.16.M88.4 R16, [R176+0x6000] ;  /* 0x00600000b010783b */ /* 0x000f300000000200 */
[----:B------:R-:W3:Y:S08]  /*4460*/  LDSM.16.M88.4 R28, [R173+0x1000] ;  /* 0x00100000ad1c783b */ /* 0x000ef00000000200 */
[----:B-----5:R3:W5:Y:S04]  /*4470*/  LDG.E R185, [R8.64] ;  /* 0x0000000808b97981 */ /* 0x020768000c1e1900 */
[----:B------:R3:W5:Y:S04]  /*4480*/  LDG.E R186, [R8.64+0x20] ;  /* 0x0000200808ba7981 */ /* 0x000768000c1e1900 */
[----:B------:R3:W5:Y:S04]  /*4490*/  LDG.E R184, [R8.64+0x80] ;  /* 0x0000800808b87981 */ /* 0x000768000c1e1900 */
[----:B------:R3:W5:Y:S04]  /*44a0*/  LDG.E R183, [R8.64+0xa0] ;  /* 0x0000a00808b77981 */ /* 0x000768000c1e1900 */
[----:B------:R-:W2:Y:S01]  /*44b0*/  LDSM.16.M88.4 R100, [R176+0x6800] ;  /* 0x00680000b064783b */ /* 0x000ea20000000200 */
[-C--:B----4-:R-:W-:Y:S07]  /*44c0*/  HMMA.16816.F32 R4, R32, R16.reuse, RZ ;  /* 0x000000102004723c */ /* 0x090fee00000018ff */
[----:B------:R-:W-:Y:S08]  /*44d0*/  LDSM.16.M88.4 R104, [R0] ;  /* 0x000000000068783b */ /* 0x000ff00000000200 */
[----:B------:R-:W4:Y:S01]  /*44e0*/  LDSM.16.M88.4 R108, [R179+0x6000] ;  /* 0x00600000b36c783b */ /* 0x000f220000000200 */
[C---:B---3--:R-:W-:Y:S07]  /*44f0*/  HMMA.16816.F32 R8, R28.reuse, R16, RZ ;  /* 0x000000101c08723c */ /* 0x048fee00000018ff */
[----:B------:R3:W1:Y:S01]  /*4500*/  LDSM.16.M88.4 R112, [R0+0x1000] ;  /* 0x001000000070783b */ /* 0x0006620000000200 */
[-C--:B------:R-:W-:Y:S07]  /*4510*/  HMMA.16816.F32 R12, R28, R18.reuse, RZ ;  /* 0x000000121c0c723c */ /* 0x080fee00000018ff */
[----:B------:R-:W1:Y:S01]  /*4520*/  LDSM.16.M88.4 R116, [R179+0x6800] ;  /* 0x00680000b374783b */ /* 0x000e620000000200 */
[C---:B------:R-:W-:Y:S07]  /*4530*/  HMMA.16816.F32 R16, R32.reuse, R18, RZ ;  /* 0x000000122010723c */ /* 0x040fee00000018ff */
[----:B------:R-:W-:Y:S01]  /*4540*/  LDSM.16.M88.4 R120, [R2] ;  /* 0x000000000278783b */ /* 0x000fe20000000200 */
[-C--:B--2---:R-:W-:Y:S07]  /*4550*/  HMMA.16816.F32 R20, R32, R100.reuse, RZ ;  /* 0x000000642014723c */ /* 0x084fee00000018ff */
[----:B------:R-:W2:Y:S01]  /*4560*/  LDSM.16.M88.4 R124, [R177+0x6000] ;  /* 0x00600000b17c783b */ /* 0x000ea20000000200 */
[----:B---3--:R-:W-:Y:S01]  /*4570*/  IADD3 R0, R0, R128, RZ ;  /* 0x0000008000007210 */ /* 0x008fe20007ffe0ff */
[C---:B------:R-:W-:Y:S06]  /*4580*/  HMMA.16816.F32 R24, R28.reuse, R100, RZ ;  /* 0x000000641c18723c */ /* 0x040fec00000018ff */
[----:B------:R-:W-:Y:S02]  /*4590*/  LDSM.16.M88.4 R128, [R177+0x6800] ;  /* 0x00680000b180783b */ /* 0x000fe40000000200 */
[-C--:B------:R-:W-:Y:S06]  /*45a0*/  HMMA.16816.F32 R28, R28, R102.reuse, RZ ;  /* 0x000000661c1c723c */ /* 0x080fec00000018ff */
[----:B------:R-:W-:Y:S02]  /*45b0*/  LDSM.16.M88.4 R132, [R0] ;  /* 0x000000000084783b */ /* 0x000fe40000000200 */
[----:B------:R-:W-:Y:S06]  /*45c0*/  HMMA.16816.F32 R32, R32, R102, RZ ;  /* 0x000000662020723c */ /* 0x000fec00000018ff */
[----:B------:R-:W3:Y:S02]  /*45d0*/  LDSM.16.M88.4 R100, [R2+0x1000] ;  /* 0x001000000264783b */ /* 0x000ee40000000200 */
[-C--:B----4-:R-:W-:Y:S06]  /*45e0*/  HMMA.16816.F32 R4, R104, R108.reuse, R4 ;  /* 0x0000006c6804723c */ /* 0x090fec0000001804 */
[----:B------:R-:W4:Y:S02]  /*45f0*/  LDSM.16.M88.4 R136, [R178+0x6000] ;  /* 0x00600000b288783b */ /* 0x000f240000000200 */
[C---:B-1----:R-:W-:Y:S08]  /*4600*/  HMMA.16816.F32 R8, R112.reuse, R108, R8 ;  /* 0x0000006c7008723c */ /* 0x042ff00000001808 */
[-C--:B------:R-:W-:Y:S08]  /*4610*/  HMMA.16816.F32 R12, R112, R110.reuse, R12 ;  /* 0x0000006e700c723c */ /* 0x080ff0000000180c */
[C---:B------:R-:W-:Y:S08]  /*4620*/  HMMA.16816.F32 R16, R104.reuse, R110, R16 ;  /* 0x0000006e6810723c */ /* 0x040ff00000001810 */
[-C--:B------:R-:W-:Y:S08]  /*4630*/  HMMA.16816.F32 R20, R104, R116.reuse, R20 ;  /* 0x000000746814723c */ /* 0x080ff00000001814 */
[C---:B------:R-:W-:Y:S08]  /*4640*/  HMMA.16816.F32 R24, R112.reuse, R116, R24 ;  /* 0x000000747018723c */ /* 0x040ff00000001818 */
[-C--:B------:R-:W-:Y:S08]  /*4650*/  HMMA.16816.F32 R28, R112, R118.reuse, R28 ;  /* 0x00000076701c723c */ /* 0x080ff0000000181c */
[----:B------:R-:W-:Y:S01]  /*4660*/  HMMA.16816.F32 R32, R104, R118, R32 ;  /* 0x000000766820723c */ /* 0x000fe20000001820 */
[----:B------:R-:W1:Y:S07]  /*4670*/  LDSM.16.M88.4 R104, [R0+0x1000] ;  /* 0x001000000068783b */ /* 0x000e6e0000000200 */
[-C--:B--2---:R-:W-:Y:S08]  /*4680*/  HMMA.16816.F32 R4, R120, R124.reuse, R4 ;  /* 0x0000007c7804723c */ /* 0x084ff00000001804 */
[C---:B---3--:R-:W-:Y:S08]  /*4690*/  HMMA.16816.F32 R8, R100.reuse, R124, R8 ;  /* 0x0000007c6408723c */ /* 0x048ff00000001808 */
[-C--:B------:R-:W-:Y:S08]  /*46a0*/  HMMA.16816.F32 R12, R100, R126.reuse, R12 ;  /* 0x0000007e640c723c */ /* 0x080ff0000000180c */
[C---:B------:R-:W-:Y:S08]  /*46b0*/  HMMA.16816.F32 R16, R120.reuse, R126, R16 ;  /* 0x0000007e7810723c */ /* 0x040ff00000001810 */
[-C--:B------:R-:W-:Y:S08]  /*46c0*/  HMMA.16816.F32 R20, R120, R128.reuse, R20 ;  /* 0x000000807814723c */ /* 0x080ff00000001814 */
[C---:B------:R-:W-:Y:S08]  /*46d0*/  HMMA.16816.F32 R24, R100.reuse, R128, R24 ;  /* 0x000000806418723c */ /* 0x040ff00000001818 */
[-C--:B------:R-:W-:Y:S08]  /*46e0*/  HMMA.16816.F32 R28, R100, R130.reuse, R28 ;  /* 0x00000082641c723c */ /* 0x080ff0000000181c */
[----:B------:R-:W-:Y:S08]  /*46f0*/  HMMA.16816.F32 R32, R120, R130, R32 ;  /* 0x000000827820723c */ /* 0x000ff00000001820 */
[-C--:B----4-:R-:W-:Y:S08]  /*4700*/  HMMA.16816.F32 R4, R132, R136.reuse, R4 ;  /* 0x000000888404723c */ /* 0x090ff00000001804 */
        /* <DEDUP_REMOVED lines=9> */
[----:B------:R-:W2:Y:S01]  /*47a0*/  MUFU.TANH R110, R5 ;  /* 0x00000005006e7308 */ /* 0x000ea20000002400 */
        /* <DEDUP_REMOVED lines=8> */
[----:B------:R-:W-:Y:S02]  /*4830*/  FMUL.FTZ R16, R16, c[0x0][0x2ec] ;  /* 0x0000bb0010107a20 */ /* 0x000fe40000410000 */
[----:B------:R-:W-:Y:S02]  /*4840*/  FMUL.FTZ R17, R17, c[0x0][0x2ec] ;  /* 0x0000bb0011117a20 */ /* 0x000fe40000410000 */
[----:B------:R-:W-:Y:S01]  /*4850*/  FMUL.FTZ R18, R18, c[0x0][0x2ec] ;  /* 0x0000bb0012127a20 */ /* 0x000fe20000410000 */
[----:B------:R4:W1:Y:S01]  /*4860*/  MUFU.TANH R108, R7 ;  /* 0x00000007006c7308 */ /* 0x0008620000002400 */
[----:B------:R-:W-:Y:S09]  /*4870*/  FMUL.FTZ R19, R19, c[0x0][0x2ec] ;  /* 0x0000bb0013137a20 */ /* 0x000ff20000410000 */
[----:B------:R1:W1:Y:S10]  /*4880*/  MUFU.TANH R119, R8 ;  /* 0x0000000800777308 */ /* 0x0002740000002400 */
[----:B------:R1:W1:Y:S01]  /*4890*/  MUFU.TANH R114, R9 ;  /* 0x0000000900727308 */ /* 0x0002620000002400 */
[----:B----4-:R-:W4:Y:S09]  /*48a0*/  LDSM.16.M88.4 R4, [R178+0x6800] ;  /* 0x00680000b204783b */ /* 0x010f320000000200 */
[----:B------:R1:W1:Y:S10]  /*48b0*/  MUFU.TANH R113, R10 ;  /* 0x0000000a00717308 */ /* 0x0002740000002400 */
[----:B------:R1:W1:Y:S10]  /*48c0*/  MUFU.TANH R112, R11 ;  /* 0x0000000b00707308 */ /* 0x0002740000002400 */
[----:B------:R1:W1:Y:S10]  /*48d0*/  MUFU.TANH R118, R12 ;  /* 0x0000000c00767308 */ /* 0x0002740000002400 */
[----:B------:R1:W1:Y:S01]  /*48e0*/  MUFU.TANH R117, R13 ;  /* 0x0000000d00757308 */ /* 0x0002620000002400 */
[-C--:B----4-:R-:W-:Y:S09]  /*48f0*/  HMMA.16816.F32 R20, R132, R4.reuse, R20 ;  /* 0x000000048414723c */ /* 0x090ff20000001814 */
[----:B------:R4:W1:Y:S01]  /*4900*/  MUFU.TANH R116, R14 ;  /* 0x0000000e00747308 */ /* 0x0008620000002400 */
[C---:B------:R-:W-:Y:S09]  /*4910*/  HMMA.16816.F32 R24, R104.reuse, R4, R24 ;  /* 0x000000046818723c */ /* 0x040ff20000001818 */
[----:B------:R4:W1:Y:S01]  /*4920*/  MUFU.TANH R115, R15 ;  /* 0x0000000f00737308 */ /* 0x0008620000002400 */
[-C--:B------:R-:W-:Y:S04]  /*4930*/  HMMA.16816.F32 R28, R104, R6.reuse, R28 ;  /* 0x00000006681c723c */ /* 0x080fe8000000181c */
[----:B------:R-:W-:Y:S04]  /*4940*/  FMUL.FTZ R20, R20, c[0x0][0x2ec] ;  /* 0x0000bb0014147a20 */ /* 0x000fe80000410000 */
[----:B------:R-:W-:Y:S01]  /*4950*/  HMMA.16816.F32 R32, R132, R6, R32 ;  /* 0x000000068420723c */ /* 0x000fe20000001820 */
[----:B------:R4:W1:Y:S03]  /*4960*/  MUFU.TANH R123, R16 ;  /* 0x00000010007b7308 */ /* 0x0008660000002400 */
[----:B------:R-:W-:Y:S02]  /*4970*/  FMUL.FTZ R21, R21, c[0x0][0x2ec] ;  /* 0x0000bb0015157a20 */ /* 0x000fe40000410000 */
[----:B------:R-:W-:Y:S02]  /*4980*/  FMUL.FTZ R22, R22, c[0x0][0x2ec] ;  /* 0x0000bb0016167a20 */ /* 0x000fe40000410000 */
[----:B------:R-:W-:Y:S03]  /*4990*/  FMUL.FTZ R23, R23, c[0x0][0x2ec] ;  /* 0x0000bb0017177a20 */ /* 0x000fe60000410000 */
[----:B------:R4:W1:Y:S01]  /*49a0*/  MUFU.TANH R122, R17 ;  /* 0x00000011007a7308 */ /* 0x0008620000002400 */
[----:B------:R-:W-:Y:S02]  /*49b0*/  FMUL.FTZ R24, R24, c[0x0][0x2ec] ;  /* 0x0000bb0018187a20 */ /* 0x000fe40000410000 */
[----:B------:R-:W-:Y:S02]  /*49c0*/  FMUL.FTZ R25, R25, c[0x0][0x2ec] ;  /* 0x0000bb0019197a20 */ /* 0x000fe40000410000 */
[----:B------:R-:W-:Y:S02]  /*49d0*/  FMUL.FTZ R26, R26, c[0x0][0x2ec] ;  /* 0x0000bb001a1a7a20 */ /* 0x000fe40000410000 */
[----:B------:R-:W-:Y:S02]  /*49e0*/  FMUL.FTZ R27, R27, c[0x0][0x2ec] ;  /* 0x0000bb001b1b7a20 */ /* 0x000fe40000410000 */
[----:B------:R-:W-:Y:S01]  /*49f0*/  FMUL.FTZ R28, R28, c[0x0][0x2ec] ;  /* 0x0000bb001c1c7a20 */ /* 0x000fe20000410000 */
        /* <DEDUP_REMOVED lines=8> */
[----:B------:R-:W-:Y:S07]  /*4a80*/  FMUL.FTZ R35, R35, c[0x0][0x2ec] ;  /* 0x0000bb0023237a20 */ /* 0x000fee0000410000 */
[----:B------:R4:W1:Y:S10]  /*4a90*/  MUFU.TANH R127, R20 ;  /* 0x00000014007f7308 */ /* 0x0008740000002400 */
        /* <DEDUP_REMOVED lines=14> */
[----:B------:R4:W1:Y:S01]  /*4b80*/  MUFU.TANH R133, R35 ;  /* 0x0000002300857308 */ /* 0x0008620000002400 */
[----:B------:R-:W-:-:S05]  /*4b90*/  @!P0 BRA `(.L_x_1166) ;  /* 0x000002a000008947 */ /* 0x000fca0003800000 */
[----:B-123--:R-:W-:Y:S01]  /*4ba0*/  MOV R11, R129 ;  /* 0x00000081000b7202 */ /* 0x00efe20000000f00 */
[----:B------:R-:W-:Y:S01]  /*4bb0*/  UIADD3 UR7, UR17, UR10, URZ ;  /* 0x0000000a11077290 */ /* 0x000fe2000fffe03f */
[----:B----4-:R-:W-:Y:S01]  /*4bc0*/  MOV R17, R131 ;  /* 0x0000008300117202 */ /* 0x010fe20000000f00 */
[----:B------:R-:W-:Y:S01]  /*4bd0*/  IMAD.U32 R0, RZ, RZ, UR35 ;  /* 0x00000023ff007e24 */ /* 0x000fe2000f8e00ff */
[----:B------:R-:W-:Y:S01]  /*4be0*/  MOV R31, R133 ;  /* 0x00000085001f7202 */ /* 0x000fe20000000f00 */
[----:B------:R-:W-:Y:S01]  /*4bf0*/  IMAD.MOV.U32 R10, RZ, RZ, R130 ;  /* 0x000000ffff0a7224 */ /* 0x000fe200078e0082 */
[----:B------:R-:W-:Y:S01]  /*4c00*/  MOV R101, R135 ;  /* 0x0000008700657202 */ /* 0x000fe20000000f00 */
[----:B------:R-:W-:Y:S01]  /*4c10*/  IMAD.MOV.U32 R16, RZ, RZ, R132 ;  /* 0x000000ffff107224 */ /* 0x000fe200078e0084 */
[----:B------:R-:W-:Y:S01]  /*4c20*/  ISETP.LT.AND P0, PT, R0, UR5, PT ;  /* 0x0000000500007c0c */ /* 0x000fe2000bf01270 */
[----:B------:R-:W-:Y:S01]  /*4c30*/  IMAD.MOV.U32 R30, RZ, RZ, R134 ;  /* 0x000000ffff1e7224 */ /* 0x000fe200078e0086 */
[----:B------:R-:W-:Y:S01]  /*4c40*/  MOV R9, R136 ;  /* 0x0000008800097202 */ /* 0x000fe20000000f00 */
        /* <DEDUP_REMOVED lines=17> */
[----:B------:R-:W-:Y:S01]  /*4d60*/  UIADD3 UR11, UR12, UR7, -UR5 ;  /* 0x000000070c0b7290 */ /* 0x000fe2000fffe805 */
[----:B------:R-:W-:Y:S01]  /*4d70*/  MOV R21, R114 ;  /* 0x0000007200157202 */ /* 0x000fe20000000f00 */
[----:B------:R-:W-:Y:S01]  /*4d80*/  IMAD.MOV.U32 R12, RZ, RZ, R113 ;  /* 0x000000ffff0c7224 */ /* 0x000fe200078e0071 */
[----:B------:R-:W-:Y:S01]  /*4d90*/  UIADD3 UR7, UR4, 0x40, URZ ;  /* 0x0000004004077890 */ /* 0x000fe2000fffe03f */
[----:B------:R-:W-:Y:S01]  /*4da0*/  MOV R25, R108 ;  /* 0x0000006c00197202 */ /* 0x000fe20000000f00 */
[----:B------:R-:W-:Y:S01]  /*4db0*/  IMAD.MOV.U32 R20, RZ, RZ, R119 ;  /* 0x000000ffff147224 */ /* 0x000fe200078e0077 */
[----:B------:R-:W-:Y:S01]  /*4dc0*/  MOV R33, R110 ;  /* 0x0000006e00217202 */ /* 0x000fe20000000f00 */
[----:B------:R-:W-:Y:S01]  /*4dd0*/  UISETP.GE.AND UP0, UPT, UR7, UR11, UPT ;  /* 0x0000000b0700728c */ /* 0x000fe2000bf06270 */
[----:B------:R-:W-:Y:S02]  /*4de0*/  IMAD.MOV.U32 R24, RZ, RZ, R109 ;  /* 0x000000ffff187224 */ /* 0x000fe400078e006d */
[----:B------:R-:W-:Y:S01]  /*4df0*/  UMOV UR7, UR12 ;  /* 0x0000000c00077c82 */ /* 0x000fe20008000000 */
[----:B------:R-:W-:Y:S02]  /*4e00*/  IMAD.MOV.U32 R32, RZ, RZ, R111 ;  /* 0x000000ffff207224 */ /* 0x000fe400078e006f */
[----:B------:R-:W-:Y:S11]  /*4e10*/  PLOP3.LUT P2, PT, PT, PT, UP0, 0x80, 0x0 ;  /* 0x000000000000781c */ /* 0x000ff60003f4f008 */
[----:B------:R-:W-:Y:S02]  /*4e20*/  @!UPT UIADD3 URZ, URZ, URZ, URZ ;  /* 0x0000003f3f3ff290 */ /* 0x000fe4000fffe03f */
[----:B------:R-:W-:-:S05]  /*4e30*/  @!P2 BRA P0, `(.L_x_1167) ;  /* 0x000008100000a947 */ /* 0x000fca0000000000 */
.L_x_1166:
[----:B--23--:R-:W-:Y:S01]  /*4e40*/  IADD3 R0, R239, UR4, RZ ;  /* 0x00000004ef007c10 */ /* 0x00cfe2000fffe0ff */
[----:B------:R-:W-:Y:S02]  /*4e50*/  UIADD3 UR4, -UR7, UR5, -UR10 ;  /* 0x0000000507047290 */ /* 0x000fe4000fffe90a */
[----:B------:R-:W-:Y:S01]  /*4e60*/  UMOV UR12, UR7 ;  /* 0x00000007000c7c82 */ /* 0x000fe20008000000 */
[C---:B------:R-:W-:Y:S02]  /*4e70*/  IADD3 R5, R0.reuse, 0x8, RZ ;  /* 0x0000000800057810 */ /* 0x040fe40007ffe0ff */
[C---:B------:R-:W-:Y:S02]  /*4e80*/  IADD3 R4, R0.reuse, 0x20, RZ ;  /* 0x0000002000047810 */ /* 0x040fe40007ffe0ff */
[C---:B------:R-:W-:Y:S02]  /*4e90*/  IADD3 R2, R0.reuse, 0x28, RZ ;  /* 0x0000002800027810 */ /* 0x040fe40007ffe0ff */
[----:B------:R-:W-:Y:S02]  /*4ea0*/  IADD3 R6, R0, UR4, RZ ;  /* 0x0000000400067c10 */ /* 0x000fe4000fffe0ff */
[----:B----4-:R-:W-:Y:S02]  /*4eb0*/  IADD3 R14, R5, UR4, RZ ;  /* 0x00000004050e7c10 */ /* 0x010fe4000fffe0ff */
[----:B------:R-:W-:Y:S02]  /*4ec0*/  IADD3 R16, R4, UR4, RZ ;  /* 0x0000000404107c10 */ /* 0x000fe4000fffe0ff */
[----:B------:R-:W-:Y:S01]  /*4ed0*/  IADD3 R22, R2, UR4, RZ ;  /* 0x0000000402167c10 */ /* 0x000fe2000fffe0ff */
[----:B------:R-:W-:Y:S04]  /*4ee0*/  UIADD3 UR4, UR5, 0x1, -UR10 ;  /* 0x0000000105047890 */ /* 0x000fe8000fffe80a */
[----:B------:R-:W-:Y:S06]  /*4ef0*/  UIADD3 UR4, UR4, UR57, URZ ;  /* 0x0000003904047290 */ /* 0x000fec000fffe03f */
[----:B-1----:R-:W-:Y:S01]  /*4f00*/  IADD3 R13, R0, UR4, RZ ;  /* 0x00000004000d7c10 */ /* 0x002fe2000fffe0ff */
[----:B------:R-:W-:Y:S01]  /*4f10*/  IMAD.U32 R0, RZ, RZ, UR33 ;  /* 0x00000021ff007e24 */ /* 0x000fe2000f8e00ff */
[----:B------:R-:W-:Y:S02]  /*4f20*/  IADD3 R17, R2, UR4, RZ ;  /* 0x0000000402117c10 */ /* 0x000fe4000fffe0ff */
[----:B------:R-:W-:Y:S01]  /*4f30*/  IMNMX R2, RZ, R6, !PT ;  /* 0x00000006ff027217 */ /* 0x000fe20007800200 */
[----:B------:R-:W-:Y:S01]  /*4f40*/  IMAD R0, R0, 0x80, R245 ;  /* 0x0000008000007824 */ /* 0x000fe200078e02f5 */
[----:B------:R-:W-:Y:S02]  /*4f50*/  IADD3 R15, R4, UR4, RZ ;  /* 0x00000004040f7c10 */ /* 0x000fe4000fffe0ff */
[----:B------:R-:W-:Y:S02]  /*4f60*/  IMNMX R4, R13, UR5, PT ;  /* 0x000000050d047c17 */ /* 0x000fe4000b800200 */
        /* <DEDUP_REMOVED lines=13> */
[----:B------:R-:W-:Y:S02]  /*5040*/  IADD3 R5, R5, UR4, RZ ;  /* 0x0000000405057c10 */ /* 0x000fe4000fffe0ff */
        /* <DEDUP_REMOVED lines=96> */
.L_x_1167:
[C---:B------:R-:W-:Y:S01]  /*5650*/  FMUL.FTZ R5, R237.reuse, 1.4426950216293334961 ;  /* 0x3fb8aa3bed057820 */ /* 0x040fe20000410000 */
[----:B------:R-:W-:Y:S01]  /*5660*/  FSETP.NEU.FTZ.AND P0, PT, R237, -INF , PT ;  /* 0xff800000ed00780b */ /* 0x000fe20003f1d000 */
[----:B------:R-:W-:Y:S01]  /*5670*/  FMUL.FTZ R4, R236, 1.4426950216293334961 ;  /* 0x3fb8aa3bec047820 */ /* 0x000fe20000410000 */
[----:B------:R-:W-:Y:S01]  /*5680*/  MOV R128, 0x40 ;  /* 0x0000004000807802 */ /* 0x000fe20000000f00 */
[----:B------:R-:W-:Y:S01]  /*5690*/  FMUL.FTZ R2, R235, 1.4426950216293334961 ;  /* 0x3fb8aa3beb027820 */ /* 0x000fe20000410000 */
[----:B------:R-:W-:Y:S01]  /*56a0*/  FSEL R5, R5, RZ, P0 ;  /* 0x000000ff05057208 */ /* 0x000fe20000000000 */
[----:B------:R-:W-:Y:S01]  /*56b0*/  UISETP.GT.AND UP3, UPT, UR6, UR18, UPT ;  /* 0x000000120600728c */ /* 0x000fe2000bf64270 */
[----:B------:R-:W-:Y:S02]  /*56c0*/  SEL R128, R128, 0xffffffc0, !P1 ;  /* 0xffffffc080807807 */ /* 0x000fe40004800000 */
[----:B------:R-:W-:Y:S01]  /*56d0*/  FSETP.NEU.FTZ.AND P0, PT, R236, -INF , PT ;  /* 0xff800000ec00780b */ /* 0x000fe20003f1d000 */
[--C-:B------:R-:W-:Y:S02]  /*56e0*/  FFMA.FTZ R0, R32, c[0x0][0x23c], -R5.reuse ;  /* 0x00008f0020007a23 */ /* 0x100fe40000010805 */
[----:B------:R-:W-:Y:S02]  /*56f0*/  PLOP3.LUT P2, PT, PT, PT, UP3, 0x80, 0x0 ;  /* 0x000000000000781c */ /* 0x000fe40003f4f038 */
[----:B------:R1:W-:Y:S01]  /*5700*/  MUFU.EX2 R189, R0 ;  /* 0x0000000000bd7308 */ /* 0x0003e20000000800 */
[----:B------:R-:W-:Y:S02]  /*5710*/  FSEL R4, R4, RZ, P0 ;  /* 0x000000ff04047208 */ /* 0x000fe40000000000 */
[----:B------:R-:W-:Y:S04]  /*5720*/  FSETP.NEU.FTZ.AND P0, PT, R235, -INF , PT ;  /* 0xff800000eb00780b */ /* 0x000fe80003f1d000 */
[----:B------:R-:W-:Y:S02]  /*5730*/  FSEL R2, R2, RZ, P0 ;  /* 0x000000ff02027208 */ /* 0x000fe40000000000 */
[----:B------:R-:W-:Y:S01]  /*5740*/  FSETP.NEU.FTZ.AND P0, PT, R234, -INF , PT ;  /* 0xff800000ea00780b */ /* 0x000fe20003f1d000 */
[--C-:B-1----:R-:W-:Y:S04]  /*5750*/  FFMA.FTZ R0, R33, c[0x0][0x23c], -R5.reuse ;  /* 0x00008f0021007a23 */ /* 0x102fe80000010805 */
[----:B------:R1:W-:Y:S02]  /*5760*/  MUFU.EX2 R202, R0 ;  /* 0x0000000000ca7308 */ /* 0x0003e40000000800 */
[--C-:B-1----:R-:W-:Y:S08]  /*5770*/  FFMA.FTZ R0, R24, c[0x0][0x23c], -R4.reuse ;  /* 0x00008f0018007a23 */ /* 0x102ff00000010804 */
[----:B------:R1:W-:Y:S02]  /*5780*/  MUFU.EX2 R204, R0 ;  /* 0x0000000000cc7308 */ /* 0x0003e40000000800 */
[--C-:B-1----:R-:W-:Y:S08]  /*5790*/  FFMA.FTZ R0, R25, c[0x0][0x23c], -R4.reuse ;  /* 0x00008f0019007a23 */ /* 0x102ff00000010804 */
[----:B------:R1:W-:Y:S02]  /*57a0*/  MUFU.EX2 R203, R0 ;  /* 0x0000000000cb7308 */ /* 0x0003e40000000800 */
[--C-:B-1----:R-:W-:Y:S08]  /*57b0*/  FFMA.FTZ R0, R26, c[0x0][0x23c], -R5.reuse ;  /* 0x00008f001a007a23 */ /* 0x102ff00000010805 */
[----:B------:R1:W-:Y:S02]  /*57c0*/  MUFU.EX2 R216, R0 ;  /* 0x0000000000d87308 */ /* 0x0003e40000000800 */
[--C-:B-1----:R-:W-:Y:S08]  /*57d0*/  FFMA.FTZ R0, R27, c[0x0][0x23c], -R5.reuse ;  /* 0x00008f001b007a23 */ /* 0x102ff00000010805 */
[----:B------:R1:W-:Y:S02]  /*57e0*/  MUFU.EX2 R214, R0 ;  /* 0x0000000000d67308 */ /* 0x0003e40000000800 */
[--C-:B-1----:R-:W-:Y:S02]  /*57f0*/  FFMA.FTZ R0, R18, c[0x0][0x23c], -R4.reuse ;  /* 0x00008f0012007a23 */ /* 0x102fe40000010804 */
[----:B------:R-:W-:Y:S06]  /*5800*/  FMUL.FTZ R18, R234, 1.4426950216293334961 ;  /* 0x3fb8aa3bea127820 */ /* 0x000fec0000410000 */
[----:B------:R1:W-:Y:S02]  /*5810*/  MUFU.EX2 R212, R0 ;  /* 0x0000000000d47308 */ /* 0x0003e40000000800 */
[----:B-1----:R-:W-:Y:S08]  /*5820*/  FFMA.FTZ R0, R19, c[0x0][0x23c], -R4 ;  /* 0x00008f0013007a23 */ /* 0x002ff00000010804 */
[----:B------:R1:W-:Y:S02]  /*5830*/  MUFU.EX2 R209, R0 ;  /* 0x0000000000d17308 */ /* 0x0003e40000000800 */
[--C-:B-1----:R-:W-:Y:S08]  /*5840*/  FFMA.FTZ R0, R20, c[0x0][0x23c], -R2.reuse ;  /* 0x00008f0014007a23 */ /* 0x102ff00000010802 */
[----:B------:R1:W-:Y:S02]  /*5850*/  MUFU.EX2 R192, R0 ;  /* 0x0000000000c07308 */ /* 0x0003e40000000800 */
[----:B-1----:R-:W-:Y:S08]  /*5860*/  FFMA.FTZ R0, R21, c[0x0][0x23c], -R2 ;  /* 0x00008f0015007a23 */ /* 0x002ff00000010802 */
[----:B------:R1:W2:Y:S02]  /*5870*/  MUFU.EX2 R193, R0 ;  /* 0x0000000000c17308 */ /* 0x0002a40000000800 */
[----:B-1----:R-:W-:Y:S05]  /*5880*/  FSEL R0, R18, RZ, P0 ;  /* 0x000000ff12007208 */ /* 0x002fea0000000000 */
[--C-:B------:R-:W-:Y:S02]  /*5890*/  FFMA.FTZ R6, R6, c[0x0][0x23c], -R0.reuse ;  /* 0x00008f0006067a23 */ /* 0x100fe40000010800 */
[--C-:B------:R-:W-:Y:S02]  /*58a0*/  FFMA.FTZ R12, R12, c[0x0][0x23c], -R0.reuse ;  /* 0x00008f000c0c7a23 */ /* 0x100fe40000010800 */
[----:B------:R1:W-:Y:S10]  /*58b0*/  MUFU.EX2 R206, R6 ;  /* 0x0000000600ce7308 */ /* 0x0003f40000000800 */
[----:B------:R3:W-:Y:S01]  /*58c0*/  MUFU.EX2 R191, R12 ;  /* 0x0000000c00bf7308 */ /* 0x0007e20000000800 */
[--C-:B-1----:R-:W-:Y:S09]  /*58d0*/  FFMA.FTZ R6, R7, c[0x0][0x23c], -R0.reuse ;  /* 0x00008f0007067a23 */ /* 0x102ff20000010800 */
[----:B------:R1:W-:Y:S01]  /*58e0*/  MUFU.EX2 R205, R6 ;  /* 0x0000000600cd7308 */ /* 0x0003e20000000800 */
[----:B---3--:R-:W-:Y:S09]  /*58f0*/  FFMA.FTZ R12, R13, c[0x0][0x23c], -R0 ;  /* 0x00008f000d0c7a23 */ /* 0x008ff20000010800 */
[----:B------:R3:W4:Y:S01]  /*5900*/  MUFU.EX2 R190, R12 ;  /* 0x0000000c00be7308 */ /* 0x0007220000000800 */
[--C-:B-1----:R-:W-:Y:S09]  /*5910*/  FFMA.FTZ R6, R34, c[0x0][0x23c], -R5.reuse ;  /* 0x00008f0022067a23 */ /* 0x102ff20000010805 */
[----:B------:R1:W-:Y:S01]  /*5920*/  MUFU.EX2 R218, R6 ;  /* 0x0000000600da7308 */ /* 0x0003e20000000800 */
[--C-:B---3--:R-:W-:Y:S09]  /*5930*/  FFMA.FTZ R12, R22, c[0x0][0x23c], -R2.reuse ;  /* 0x00008f00160c7a23 */ /* 0x108ff20000010802 */
[----:B------:R3:W-:Y:S01]  /*5940*/  MUFU.EX2 R208, R12 ;  /* 0x0000000c00d07308 */ /* 0x0007e20000000800 */
[--C-:B-1----:R-:W-:Y:S09]  /*5950*/  FFMA.FTZ R6, R35, c[0x0][0x23c], -R5.reuse ;  /* 0x00008f0023067a23 */ /* 0x102ff20000010805 */
[----:B------:R1:W-:Y:S01]  /*5960*/  MUFU.EX2 R217, R6 ;  /* 0x0000000600d97308 */ /* 0x0003e20000000800 */
[----:B---3--:R-:W-:Y:S09]  /*5970*/  FFMA.FTZ R12, R23, c[0x0][0x23c], -R2 ;  /* 0x00008f00170c7a23 */ /* 0x008ff20000010802 */
[----:B------:R-:W3:Y:S01]  /*5980*/  MUFU.EX2 R207, R12 ;  /* 0x0000000c00cf7308 */ /* 0x000ee20000000800 */
[--C-:B-1----:R-:W-:Y:S09]  /*5990*/  FFMA.FTZ R6, R28, c[0x0][0x23c], -R4.reuse ;  /* 0x00008f001c067a23 */ /* 0x102ff20000010804 */
[----:B------:R1:W-:Y:S02]  /*59a0*/  MUFU.EX2 R215, R6 ;  /* 0x0000000600d77308 */ /* 0x0003e40000000800 */
[----:B-1----:R-:W-:Y:S08]  /*59b0*/  FFMA.FTZ R6, R29, c[0x0][0x23c], -R4 ;  /* 0x00008f001d067a23 */ /* 0x002ff00000010804 */
[----:B------:R1:W1:Y:S02]  /*59c0*/  MUFU.EX2 R213, R6 ;  /* 0x0000000600d57308 */ /* 0x0002640000000800 */
[--C-:B-1----:R-:W-:Y:S02]  /*59d0*/  FFMA.FTZ R6, R100, c[0x0][0x23c], -R5.reuse ;  /* 0x00008f0064067a23 */ /* 0x102fe40000010805 */
[----:B------:R-:W-:Y:S06]  /*59e0*/  FFMA.FTZ R5, R101, c[0x0][0x23c], -R5 ;  /* 0x00008f0065057a23 */ /* 0x000fec0000010805 */
[----:B------:R1:W-:Y:S10]  /*59f0*/  MUFU.EX2 R231, R6 ;  /* 0x0000000600e77308 */ /* 0x0003f40000000800 */
[----:B------:R2:W2:Y:S01]  /*5a00*/  MUFU.EX2 R230, R5 ;  /* 0x0000000500e67308 */ /* 0x0004a20000000800 */
[----:B-1----:R-:W-:Y:S09]  /*5a10*/  FFMA.FTZ R6, R14, c[0x0][0x23c], -R2 ;  /* 0x00008f000e067a23 */ /* 0x002ff20000010802 */
[----:B------:R-:W-:Y:S01]  /*5a20*/  MUFU.EX2 R223, R6 ;  /* 0x0000000600df7308 */ /* 0x000fe20000000800 */
[--C-:B--2---:R-:W-:Y:S02]  /*5a30*/  FFMA.FTZ R5, R30, c[0x0][0x23c], -R4.reuse ;  /* 0x00008f001e057a23 */ /* 0x104fe40000010804 */
[----:B------:R-:W-:Y:S07]  /*5a40*/  FFMA.FTZ R4, R31, c[0x0][0x23c], -R4 ;  /* 0x00008f001f047a23 */ /* 0x000fee0000010804 */
[----:B------:R-:W-:Y:S10]  /*5a50*/  MUFU.EX2 R229, R5 ;  /* 0x0000000500e57308 */ /* 0x000ff40000000800 */
[----:B------:R1:W2:Y:S02]  /*5a60*/  MUFU.EX2 R228, R4 ;  /* 0x0000000400e47308 */ /* 0x0002a40000000800 */
[----:B-1----:R-:W-:Y:S01]  /*5a70*/  FFMA.FTZ R4, R15, c[0x0][0x23c], -R2 ;  /* 0x00008f000f047a23 */ /* 0x002fe20000010802 */
[----:B------:R-:W-:Y:S02]  /*5a80*/  F2FP.PACK_AB R6, R193, R192 ;  /* 0x000000c0c106723e */ /* 0x000fe400000000ff */
[----:B----4-:R-:W-:Y:S05]  /*5a90*/  F2FP.PACK_AB R5, R190, R191 ;  /* 0x000000bfbe05723e */ /* 0x010fea00000000ff */
[----:B------:R1:W4:Y:S02]  /*5aa0*/  MUFU.EX2 R222, R4 ;  /* 0x0000000400de7308 */ /* 0x0003240000000800 */
[--C-:B-1----:R-:W-:Y:S08]  /*5ab0*/  FFMA.FTZ R4, R8, c[0x0][0x23c], -R0.reuse ;  /* 0x00008f0008047a23 */ /* 0x102ff00000010800 */
[----:B------:R1:W-:Y:S02]  /*5ac0*/  MUFU.EX2 R221, R4 ;  /* 0x0000000400dd7308 */ /* 0x0003e40000000800 */
[----:B-1----:R-:W-:Y:S08]  /*5ad0*/  FFMA.FTZ R4, R9, c[0x0][0x23c], -R0 ;  /* 0x00008f0009047a23 */ /* 0x002ff00000010800 */
[----:B------:R1:W1:Y:S02]  /*5ae0*/  MUFU.EX2 R220, R4 ;  /* 0x0000000400dc7308 */ /* 0x0002640000000800 */
[--C-:B-1----:R-:W-:Y:S02]  /*5af0*/  FFMA.FTZ R4, R16, c[0x0][0x23c], -R2.reuse ;  /* 0x00008f0010047a23 */ /* 0x102fe40000010802 */
[----:B------:R-:W-:Y:S06]  /*5b00*/  FFMA.FTZ R2, R17, c[0x0][0x23c], -R2 ;  /* 0x00008f0011027a23 */ /* 0x000fec0000010802 */
[----:B------:R1:W-:Y:S10]  /*5b10*/  MUFU.EX2 R227, R4 ;  /* 0x0000000400e37308 */ /* 0x0003f40000000800 */
[----:B------:R2:W2:Y:S01]  /*5b20*/  MUFU.EX2 R226, R2 ;  /* 0x0000000200e27308 */ /* 0x0004a20000000800 */
[----:B-1----:R-:W-:Y:S05]  /*5b30*/  F2FP.PACK_AB R4, R202, R189 ;  /* 0x000000bdca04723e */ /* 0x002fea00000000ff */
[----:B------:R1:W-:Y:S01]  /*5b40*/  STS [R196+0xe000], R4 ;  /* 0x00e00004c4007388 */ /* 0x0003e20000000800 */
[--C-:B--2---:R-:W-:Y:S02]  /*5b50*/  FFMA.FTZ R2, R10, c[0x0][0x23c], -R0.reuse ;  /* 0x00008f000a027a23 */ /* 0x104fe40000010800 */
[----:B------:R-:W-:Y:S02]  /*5b60*/  FFMA.FTZ R0, R11, c[0x0][0x23c], -R0 ;  /* 0x00008f000b007a23 */ /* 0x000fe40000010800 */
[----:B------:R2:W-:Y:S10]  /*5b70*/  MUFU.EX2 R225, R2 ;  /* 0x0000000200e17308 */ /* 0x0005f40000000800 */
[----:B------:R3:W3:Y:S01]  /*5b80*/  MUFU.EX2 R224, R0 ;  /* 0x0000000000e07308 */ /* 0x0006e20000000800 */
[----:B-1----:R-:W-:Y:S02]  /*5b90*/  F2FP.PACK_AB R4, R214, R216 ;  /* 0x000000d8d604723e */ /* 0x002fe400000000ff */
[----:B--2---:R-:W-:Y:S05]  /*5ba0*/  F2FP.PACK_AB R2, R203, R204 ;  /* 0x000000cccb02723e */ /* 0x004fea00000000ff */
[----:B------:R1:W-:Y:S04]  /*5bb0*/  STS [R196+0xe400], R2 ;  /* 0x00e40002c4007388 */ /* 0x0003e80000000800 */
[----:B------:R2:W-:Y:S01]  /*5bc0*/  STS [R197+0xe000], R4 ;  /* 0x00e00004c5007388 */ /* 0x0005e20000000800 */
[----:B---3--:R-:W-:Y:S02]  /*5bd0*/  F2FP.PACK_AB R0, R207, R208 ;  /* 0x000000d0cf00723e */ /* 0x008fe400000000ff */
[----:B-1----:R-:W-:Y:S02]  /*5be0*/  F2FP.PACK_AB R2, R209, R212 ;  /* 0x000000d4d102723e */ /* 0x002fe400000000ff */
[----:B--2---:R-:W-:Y:S03]  /*5bf0*/  F2FP.PACK_AB R4, R213, R215 ;  /* 0x000000d7d504723e */ /* 0x004fe600000000ff */
[----:B------:R1:W-:Y:S04]  /*5c00*/  STS [R197+0xe400], R2 ;  /* 0x00e40002c5007388 */ /* 0x0003e80000000800 */
[----:B------:R2:W-:Y:S04]  /*5c10*/  STS [R196+0xf000], R6 ;  /* 0x00f00006c4007388 */ /* 0x0005e80000000800 */
[----:B------:R3:W-:Y:S04]  /*5c20*/  STS [R196+0xf400], R5 ;  /* 0x00f40005c4007388 */ /* 0x0007e80000000800 */
[----:B------:R4:W-:Y:S01]  /*5c30*/  STS [R197+0xf000], R0 ;  /* 0x00f00000c5007388 */ /* 0x0009e20000000800 */
[----:B-1----:R-:W-:Y:S02]  /*5c40*/  F2FP.PACK_AB R2, R230, R231 ;  /* 0x000000e7e602723e */ /* 0x002fe400000000ff */
[----:B--2---:R-:W-:Y:S02]  /*5c50*/  F2FP.PACK_AB R6, R205, R206 ;  /* 0x000000cecd06723e */ /* 0x004fe400000000ff */
[----:B---3--:R-:W-:Y:S03]  /*5c60*/  F2FP.PACK_AB R5, R217, R218 ;  /* 0x000000dad905723e */ /* 0x008fe600000000ff */
[----:B------:R1:W-:Y:S01]  /*5c70*/  STS [R197+0xf400], R6 ;  /* 0x00f40006c5007388 */ /* 0x0003e20000000800 */
[----:B----4-:R-:W-:Y:S03]  /*5c80*/  F2FP.PACK_AB R0, R228, R229 ;  /* 0x000000e5e400723e */ /* 0x010fe600000000ff */
        /* <DEDUP_REMOVED lines=36> */
[----:B------:R1:W2:Y:S03]  /*5ed0*/  LDSM.16.M88.4 R100, [R0+0x4000] ;  /* 0x004000000064783b */ /* 0x0002a60000000200 */
[----:B-1----:R-:W-:Y:S04]  /*5ee0*/  FFMA.FTZ R0, -R111, R111, 1 ;  /* 0x3f8000006f007423 */ /* 0x002fe8000001016f */
[-C--:B--2---:R-:W-:Y:S08]  /*5ef0*/  HMMA.16816.F32 R4, R100, R156.reuse, R4 ;  /* 0x0000009c6404723c */ /* 0x084ff00000001804 */
[C---:B------:R-:W-:Y:S08]  /*5f00*/  HMMA.16816.F32 R8, R104.reuse, R156, R8 ;  /* 0x0000009c6808723c */ /* 0x040ff00000001808 */
[-C--:B------:R-:W-:Y:S08]  /*5f10*/  HMMA.16816.F32 R12, R104, R158.reuse, R12 ;  /* 0x0000009e680c723c */ /* 0x080ff0000000180c */
[C---:B------:R-:W-:Y:S08]  /*5f20*/  HMMA.16816.F32 R16, R100.reuse, R158, R16 ;  /* 0x0000009e6410723c */ /* 0x040ff00000001810 */
[-C--:B------:R-:W-:Y:S08]  /*5f30*/  HMMA.16816.F32 R20, R100, R160.reuse, R20 ;  /* 0x000000a06414723c */ /* 0x080ff00000001814 */
[C---:B------:R-:W-:Y:S08]  /*5f40*/  HMMA.16816.F32 R24, R104.reuse, R160, R24 ;  /* 0x000000a06818723c */ /* 0x040ff00000001818 */
[-C--:B------:R-:W-:Y:S07]  /*5f50*/  HMMA.16816.F32 R28, R104, R162.reuse, R28 ;  /* 0x000000a2681c723c */ /* 0x080fee000000181c */
[----:B------:R-:W-:Y:S01]  /*5f60*/  IADD3 R104, R128, R2, RZ ;  /* 0x0000000280687210 */ /* 0x000fe20007ffe0ff */
[----:B------:R-:W-:Y:S01]  /*5f70*/  FFMA.FTZ R2, -R109, R109, 1 ;  /* 0x3f8000006d027423 */ /* 0x000fe2000001016d */
[----:B------:R-:W-:Y:S03]  /*5f80*/  HMMA.16816.F32 R32, R100, R162, R32 ;  /* 0x000000a26420723c */ /* 0x000fe60000001820 */
[----:B------:R-:W1:Y:S01]  /*5f90*/  LDSM.16.M88.4 R100, [R104+0x4000] ;  /* 0x004000006864783b */ /* 0x000e620000000200 */
[----:B------:R-:W-:Y:S07]  /*5fa0*/  FMUL.FTZ R2, R2, c[0x0][0x2ec] ;  /* 0x0000bb0002027a20 */ /* 0x000fee0000410000 */
[----:B------:R-:W2:Y:S01]  /*5fb0*/  LDSM.16.M88.4 R104, [R104+0x5000] ;  /* 0x005000006868783b */ /* 0x000ea20000000200 */
[-C--:B-1----:R-:W-:Y:S08]  /*5fc0*/  HMMA.16816.F32 R4, R100, R164.reuse, R4 ;  /* 0x000000a46404723c */ /* 0x082ff00000001804 */
[C---:B--2---:R-:W-:Y:S08]  /*5fd0*/  HMMA.16816.F32 R8, R104.reuse, R164, R8 ;  /* 0x000000a46808723c */ /* 0x044ff00000001808 */
[-C--:B------:R-:W-:Y:S08]  /*5fe0*/  HMMA.16816.F32 R12, R104, R166.reuse, R12 ;  /* 0x000000a6680c723c */ /* 0x080ff0000000180c */
[C---:B-----5:R-:W-:Y:S01]  /*5ff0*/  FADD.FTZ R4, -R185.reuse, R4 ;  /* 0x00000004b9047221 */ /* 0x060fe20000010100 */
[C---:B------:R-:W-:Y:S04]  /*6000*/  HMMA.16816.F32 R16, R100.reuse, R166, R16 ;  /* 0x000000a66410723c */ /* 0x040fe80000001810 */
[----:B------:R-:W-:Y:S02]  /*6010*/  FADD.FTZ R7, -R186, R7 ;  /* 0x00000007ba077221 */ /* 0x000fe40000010100 */
[----:B------:R-:W-:Y:S02]  /*6020*/  FADD.FTZ R5, -R185, R5 ;  /* 0x00000005b9057221 */ /* 0x000fe40000010100 */
[----:B------:R-:W-:Y:S01]  /*6030*/  FADD.FTZ R8, -R184, R8 ;  /* 0x00000008b8087221 */ /* 0x000fe20000010100 */
[-C--:B------:R-:W-:Y:S03]  /*6040*/  HMMA.16816.F32 R20, R100, R168.reuse, R20 ;  /* 0x000000a86414723c */ /* 0x080fe60000001814 */
[----:B------:R-:W-:Y:S02]  /*6050*/  FMUL.FTZ R192, R192, R8 ;  /* 0x00000008c0c07220 */ /* 0x000fe40000410000 */
[----:B------:R-:W-:Y:S02]  /*6060*/  FMUL.FTZ R8, R0, c[0x0][0x2ec] ;  /* 0x0000bb0000087a20 */ /* 0x000fe40000410000 */
[----:B------:R-:W-:Y:S01]  /*6070*/  FFMA.FTZ R0, -R108, R108, 1 ;  /* 0x3f8000006c007423 */ /* 0x000fe2000001016c */
[C---:B------:R-:W-:Y:S04]  /*6080*/  HMMA.16816.F32 R24, R104.reuse, R168, R24 ;  /* 0x000000a86818723c */ /* 0x040fe80000001818 */
[----:B------:R-:W-:Y:S02]  /*6090*/  FADD.FTZ R6, -R186, R6 ;  /* 0x00000006ba067221 */ /* 0x000fe40000010100 */
[----:B------:R-:W-:Y:S02]  /*60a0*/  FMUL.FTZ R189, R189, R4 ;  /* 0x00000004bdbd7220 */ /* 0x000fe40000410000 */
[----:B------:R-:W-:Y:S01]  /*60b0*/  FMUL.FTZ R7, R203, R7 ;  /* 0x00000007cb077220 */ /* 0x000fe20000410000 */
[-C--:B------:R-:W-:Y:S03]  /*60c0*/  HMMA.16816.F32 R28, R104, R170.reuse, R28 ;  /* 0x000000aa681c723c */ /* 0x080fe6000000181c */
[----:B------:R-:W-:Y:S02]  /*60d0*/  FADD.FTZ R9, -R184, R9 ;  /* 0x00000009b8097221 */ /* 0x000fe40000010100 */
[----:B------:R-:W-:Y:S02]  /*60e0*/  FFMA.FTZ R4, -R110, R110, 1 ;  /* 0x3f8000006e047423 */ /* 0x000fe4000001016e */
[----:B------:R-:W-:Y:S01]  /*60f0*/  FMUL.FTZ R0, R0, c[0x0][0x2ec] ;  /* 0x0000bb0000007a20 */ /* 0x000fe20000410000 */
[----:B------:R-:W-:Y:S04]  /*6100*/  HMMA.16816.F32 R32, R100, R170, R32 ;  /* 0x000000aa6420723c */ /* 0x000fe80000001820 */
[----:B------:R-:W-:Y:S02]  /*6110*/  FMUL.FTZ R5, R202, R5 ;  /* 0x00000005ca057220 */ /* 0x000fe40000410000 */
[----:B------:R-:W-:Y:S02]  /*6120*/  FMUL.FTZ R6, R204, R6 ;  /* 0x00000006cc067220 */ /* 0x000fe40000410000 */
[C---:B------:R-:W-:Y:S04]  /*6130*/  FADD.FTZ R10, -R183.reuse, R10 ;  /* 0x0000000ab70a7221 */ /* 0x040fe80000010100 */
[----:B------:R-:W-:Y:S02]  /*6140*/  FADD.FTZ R11, -R183, R11 ;  /* 0x0000000bb70b7221 */ /* 0x000fe40000010100 */
[----:B------:R-:W-:Y:S02]  /*6150*/  FMUL.FTZ R9, R193, R9 ;  /* 0x00000009c1097220 */ /* 0x000fe40000410000 */
[----:B------:R-:W-:Y:S02]  /*6160*/  FMUL.FTZ R4, R4, c[0x0][0x2ec] ;  /* 0x0000bb0004047a20 */ /* 0x000fe40000410000 */
[----:B------:R-:W-:Y:S02]  /*6170*/  FMUL.FTZ R193, R189, R8 ;  /* 0x00000008bdc17220 */ /* 0x000fe40000410000 */
[----:B------:R-:W-:Y:S02]  /*6180*/  FMUL.FTZ R189, R7, R0 ;  /* 0x0000000007bd7220 */ /* 0x000fe40000410000 */
[----:B------:R-:W-:Y:S02]  /*6190*/  FFMA.FTZ R0, -R119, R119, 1 ;  /* 0x3f80000077007423 */ /* 0x000fe40000010177 */
[----:B------:R-:W-:Y:S02]  /*61a0*/  FMUL.FTZ R10, R191, R10 ;  /* 0x0000000abf0a7220 */ /* 0x000fe40000410000 */
[----:B------:R-:W-:Y:S02]  /*61b0*/  FMUL.FTZ R11, R190, R11 ;  /* 0x0000000bbe0b7220 */ /* 0x000fe40000410000 */
[----:B------:R-:W-:Y:S02]  /*61c0*/  FMUL.FTZ R191, R5, R4 ;  /* 0x0000000405bf7220 */ /* 0x000fe40000410000 */
[----:B------:R-:W-:Y:S02]  /*61d0*/  FMUL.FTZ R190, R6, R2 ;  /* 0x0000000206be7220 */ /* 0x000fe40000410000 */
[----:B------:R-:W-:Y:S02]  /*61e0*/  FFMA.FTZ R4, -R114, R114, 1 ;  /* 0x3f80000072047423 */ /* 0x000fe40000010172 */
[----:B------:R-:W-:Y:S02]  /*61f0*/  FFMA.FTZ R2, -R113, R113, 1 ;  /* 0x3f80000071027423 */ /* 0x000fe40000010171 */
[----:B------:R-:W-:Y:S02]  /*6200*/  FMUL.FTZ R119, R0, c[0x0][0x2ec] ;  /* 0x0000bb0000777a20 */ /* 0x000fe40000410000 */
[----:B------:R-:W-:Y:S02]  /*6210*/  FFMA.FTZ R0, -R112, R112, 1 ;  /* 0x3f80000070007423 */ /* 0x000fe40000010170 */
[----:B------:R-:W-:Y:S02]  /*6220*/  FMUL.FTZ R4, R4, c[0x0][0x2ec] ;  /* 0x0000bb0004047a20 */ /* 0x000fe40000410000 */
[----:B------:R-:W-:Y:S02]  /*6230*/  FMUL.FTZ R2, R2, c[0x0][0x2ec] ;  /* 0x0000bb0002027a20 */ /* 0x000fe40000410000 */
[----:B------:R-:W-:Y:S02]  /*6240*/  FMUL.FTZ R0, R0, c[0x0][0x2ec] ;  /* 0x0000bb0000007a20 */ /* 0x000fe40000410000 */
[C---:B------:R-:W-:Y:S02]  /*6250*/  FADD.FTZ R12, -R184.reuse, R12 ;  /* 0x0000000cb80c7221 */ /* 0x040fe40000010100 */
[----:B------:R-:W-:Y:S02]  /*6260*/  FADD.FTZ R13, -R184, R13 ;  /* 0x0000000db80d7221 */ /* 0x000fe40000010100 */
[C---:B------:R-:W-:Y:S02]  /*6270*/  FADD.FTZ R14, -R183.reuse, R14 ;  /* 0x0000000eb70e7221 */ /* 0x040fe40000010100 */
[----:B------:R-:W-:Y:S02]  /*6280*/  FADD.FTZ R15, -R183, R15 ;  /* 0x0000000fb70f7221 */ /* 0x000fe40000010100 */
[----:B------:R-:W-:Y:S02]  /*6290*/  FMUL.FTZ R113, R9, R4 ;  /* 0x0000000409717220 */ /* 0x000fe40000410000 */
[----:B------:R-:W-:Y:S02]  /*62a0*/  FMUL.FTZ R114, R10, R2 ;  /* 0x000000020a727220 */ /* 0x000fe40000410000 */
[----:B------:R-:W-:Y:S02]  /*62b0*/  FMUL.FTZ R112, R11, R0 ;  /* 0x000000000b707220 */ /* 0x000fe40000410000 */
        /* <DEDUP_REMOVED lines=151> */
.L_x_1168:
        /* <DEDUP_REMOVED lines=109> */
.L_x_1169:
        /* <DEDUP_REMOVED lines=8> */
[----:B------:R-:W3:Y:S01]  /*7380*/  LDSM.16.MT88.4 R20, [R2+0x6000] ;  /* 0x006000000214783b */ /* 0x000ee20000004200 */
[----:B------:R-:W-:Y:S02]  /*7390*/  UISETP.GT.AND UP2, UPT, UR6, UR18, UPT ;  /* 0x000000120600728c */ /* 0x000fe4000bf44270 */
[----:B------:R-:W-:Y:S01]  /*73a0*/  UISETP.NE.U32.AND UP0, UPT, UR4, 0x1, UPT ;  /* 0x000000010400788c */ /* 0x000fe2000bf05070 */
[----:B------:R-:W-:Y:S01]  /*73b0*/  LDSM.16.M88.4 R24, [R175] ;  /* 0x00000000af18783b */ /* 0x000fe20000000200 */
[----:B------:R-:W-:Y:S03]  /*73c0*/  UIADD3 UR6, UR6, -0x1, URZ ;  /* 0xffffffff06067890 */ /* 0x000fe6000fffe03f */
        /* <DEDUP_REMOVED lines=133> */
[----:B------:R-:W-:Y:S02]  /*7c20*/  PLOP3.LUT P0, PT, PT, PT, UP2, 0x80, 0x0 ;  /* 0x000000000000781c */ /* 0x000fe40003f0f028 */
[----:B------:R-:W-:Y:S01]  /*7c30*/  @UP3 UIADD3.X UR15, UR15, -0x1, URZ, UP0, !UPT ;  /* 0xffffffff0f0f3890 */ /* 0x000fe200087fe43f */
        /* <DEDUP_REMOVED lines=170> */
.L_x_1171:
        /* <DEDUP_REMOVED lines=12> */
[----:B------:R-:W-:Y:S02]  /*87a0*/  UIMAD UR4, UR15, UR10, URZ ;  /* 0x0000000a0f0472a4 */ /* 0x000fe4000f8e023f */
[----:B------:R-:W-:Y:S02]  /*87b0*/  UIADD3 UR7, UR7, UR12, URZ ;  /* 0x0000000c07077290 */ /* 0x000fe4000fffe03f */
[----:B------:R-:W-:Y:S02]  /*87c0*/  UIMAD UR4, UR48, UR11, UR4 ;  /* 0x0000000b300472a4 */ /* 0x000fe4000f8e0204 */
[----:B------:R-:W-:-:S04]  /*87d0*/  UIMAD.WIDE.U32 UR6, UR48, UR10, UR6 ;  /* 0x0000000a300672a5 */ /* 0x000fc8000f8e0006 */
[----:B------:R-:W-:Y:S02]  /*87e0*/  UIADD3 UR7, UR7, UR4, URZ ;  /* 0x0000000407077290 */ /* 0x000fe4000fffe03f */
.L_x_1172:
[----:B------:R-:W-:Y:S01]  /*87f0*/  BAR.SYNC.DEFER_BLOCKING 0x0 ;  /* 0x0000000000007b1d */ /* 0x000fe20000010000 */
[----:B------:R-:W-:Y:S01]  /*8800*/  USHF.R.S32.HI UR4, URZ, 0x1f, UR17 ;  /* 0x0000001f3f047899 */ /* 0x000fe20008011411 */
[--C-:B-1----:R-:W-:Y:S01]  /*8810*/  SHF.R.S32.HI R7, RZ, 0x1f, R232.reuse ;  /* 0x0000001fff077819 */ /* 0x102fe200000114e8 */
[----:B------:R-:W-:Y:S01]  /*8820*/  IMAD.U32 R4, RZ, RZ, UR17 ;  /* 0x00000011ff047e24 */ /* 0x000fe2000f8e00ff */
[----:B------:R-:W-:Y:S01]  /*8830*/  UIMAD UR5, UR33, -0x80, UR5 ;  /* 0xffffff80210578a4 */ /* 0x000fe2000f8e0205 */
[----:B------:R-:W-:Y:S01]  /*8840*/  IMAD.MOV.U32 R6, RZ, RZ, R232 ;  /* 0x000000ffff067224 */ /* 0x000fe200078e00e8 */
[----:B------:R-:W-:Y:S01]  /*8850*/  ULDC.64 UR10, c[0x0][0x3a0] ;  /* 0x0000e800000a7ab9 */ /* 0x000fe20000000a00 */
[----:B------:R-:W-:Y:S01]  /*8860*/  ISETP.GE.AND P1, PT, R232, c[0x0][0x220], PT ;  /* 0x00008800e8007a0c */ /* 0x000fe20003f26270 */
[----:B------:R-:W-:Y:S01]  /*8870*/  UIMAD UR10, UR4, UR10, URZ ;  /* 0x0000000a040a72a4 */ /* 0x000fe2000f8e023f */
[----:B------:R-:W-:Y:S01]  /*8880*/  IMAD.WIDE.U32 R4, R4, c[0x0][0x3a0], R6 ;  /* 0x0000e80004047a25 */ /* 0x000fe200078e0006 */
[----:B------:R-:W-:Y:S01]  /*8890*/  USHF.R.S32.HI UR12, URZ, 0x1f, UR51 ;  /* 0x0000001f3f0c7899 */ /* 0x000fe20008011433 */
[----:B------:R-:W-:Y:S01]  /*88a0*/  ISETP.GE.OR P4, PT, R238, UR5, P1 ;  /* 0x00000005ee007c0c */ /* 0x000fe20008f86670 */
[----:B------:R-:W-:Y:S01]  /*88b0*/  UIMAD UR10, UR17, UR11, UR10 ;  /* 0x0000000b110a72a4 */ /* 0x000fe2000f8e020a */
[----:B------:R-:W-:Y:S01]  /*88c0*/  BSSY B0, `(.L_x_1173) ;  /* 0x000001d000007945 */ /* 0x000fe20003800000 */
[----:B------:R-:W-:-:S02]  /*88d0*/  IADD3 R4, P0, R4, UR13, RZ ;  /* 0x0000000d04047c10 */ /* 0x000fc4000ff1e0ff */
[----:B------:R-:W-:Y:S02]  /*88e0*/  SHF.R.S32.HI R13, RZ, 0x1f, R238 ;  /* 0x0000001fff0d7819 */ /* 0x000fe400000114ee */
[----:B------:R-:W-:Y:S01]  /*88f0*/  IMAD.U32 R0, RZ, RZ, UR10 ;  /* 0x0000000aff007e24 */ /* 0x000fe2000f8e00ff */
[----:B------:R-:W-:Y:S02]  /*8900*/  ULDC.64 UR10, c[0x0][0x3b8] ;  /* 0x0000ee00000a7ab9 */ /* 0x000fe40000000a00 */
[----:B------:R-:W-:Y:S02]  /*8910*/  UIMAD UR10, UR12, UR10, URZ ;  /* 0x0000000a0c0a72a4 */ /* 0x000fe4000f8e023f */
[----:B------:R-:W-:Y:S01]  /*8920*/  IADD3.X R5, R5, UR14, R0, P0, !PT ;  /* 0x0000000e05057c10 */ /* 0x000fe200087fe400 */
[----:B------:R1:W2:Y:S01]  /*8930*/  LDS.128 R16, [R114+0x7000] ;  /* 0x0070000072107984 */ /* 0x0002a20000000c00 */
[----:B------:R-:W-:Y:S01]  /*8940*/  IMAD.U32 R0, RZ, RZ, UR51 ;  /* 0x00000033ff007e24 */ /* 0x000fe2000f8e00ff */
[----:B------:R-:W-:-:S02]  /*8950*/  UIMAD UR10, UR51, UR11, UR10 ;  /* 0x0000000b330a72a4 */ /* 0x000fc4000f8e020a */
[----:B------:R1:W3:Y:S01]  /*8960*/  LDS.128 R20, [R114+0x8000] ;  /* 0x0080000072147984 */ /* 0x0002e20000000c00 */
[----:B------:R-:W-:-:S03]  /*8970*/  IMAD.WIDE.U32 R4, R0, c[0x0][0x3b8], R4 ;  /* 0x0000ee0000047a25 */ /* 0x000fc600078e0004 */
[----:B------:R1:W4:Y:S02]  /*8980*/  LDS.128 R24, [R114+0x9000] ;  /* 0x0090000072187984 */ /* 0x0003240000000c00 */
[----:B------:R-:W-:Y:S02]  /*8990*/  IADD3 R12, R5, UR10, RZ ;  /* 0x0000000a050c7c10 */ /* 0x000fe4000fffe0ff */
        /* <DEDUP_REMOVED lines=15> */
.L_x_1174:
[----:B------:R-:W-:Y:S05]  /*8a90*/  BSYNC B0 ;  /* 0x0000000000007941 */ /* 0x000fea0003800000 */
.L_x_1173:
        /* <DEDUP_REMOVED lines=14> */
[----:B--2---:R1:W-:Y:S02]  /*8b80*/  STG.E.128 [R10.64], R16 ;  /* 0x000000100a007986 */ /* 0x0043e4000c101d08 */
.L_x_1176:
[----:B------:R-:W-:Y:S05]  /*8b90*/  BSYNC B0 ;  /* 0x0000000000007941 */ /* 0x000fea0003800000 */
.L_x_1175:
        /* <DEDUP_REMOVED lines=14> */
[----:B---3--:R1:W-:Y:S02]  /*8c80*/  STG.E.128 [R10.64], R20 ;  /* 0x000000140a007986 */ /* 0x0083e4000c101d08 */
.L_x_1178:
[----:B------:R-:W-:Y:S05]  /*8c90*/  BSYNC B0 ;  /* 0x0000000000007941 */ /* 0x000fea0003800000 */
.L_x_1177:
        /* <DEDUP_REMOVED lines=13> */
[----:B----4-:R4:W-:Y:S02]  /*8d70*/  STG.E.128 [R4.64], R24 ;  /* 0x0000001804007986 */ /* 0x0109e4000c101d08 */
.L_x_1180:
[----:B------:R-:W-:Y:S05]  /*8d80*/  BSYNC B0 ;  /* 0x0000000000007941 */ /* 0x000fea0003800000 */
.L_x_1179:
[----:B------:R-:W-:Y:S01]  /*8d90*/  ULDC.64 UR10, c[0x0][0x3a8] ;  /* 0x0000ea00000a7ab9 */ /* 0x000fe20000000a00 */
[----:B------:R-:W-:Y:S01]  /*8da0*/  IMAD.U32 R0, RZ, RZ, UR17 ;  /* 0x00000011ff007e24 */ /* 0x000fe2000f8e00ff */
[----:B------:R-:W-:Y:S01]  /*8db0*/  UIMAD UR4, UR4, UR10, URZ ;  /* 0x0000000a040472a4 */ /* 0x000fe2000f8e023f */
[----:B------:R-:W-:Y:S01]  /*8dc0*/  BSSY B0, `(.L_x_1181) ;  /* 0x0000017000007945 */ /* 0x000fe20003800000 */
[----:B------:R-:W-:Y:S01]  /*8dd0*/  USHF.R.S32.HI UR12, URZ, 0x1f, UR51 ;  /* 0x0000001f3f0c7899 */ /* 0x000fe20008011433 */
[----:B------:R-:W-:Y:S01]  /*8de0*/  IMAD.WIDE.U32 R6, R0, c[0x0][0x3a8], R6 ;  /* 0x0000ea0000067a25 */ /* 0x000fe200078e0006 */
[----:B------:R-:W-:-:S04]  /*8df0*/  UIMAD UR4, UR17, UR11, UR4 ;  /* 0x0000000b110472a4 */ /* 0x000fc8000f8e0204 */
[----:B----4-:R-:W-:Y:S02]  /*8e00*/  IADD3 R4, P0, R6, UR6, RZ ;  /* 0x0000000606047c10 */ /* 0x010fe4000ff1e0ff */
[----:B------:R-:W-:Y:S01]  /*8e10*/  MOV R0, UR4 ;  /* 0x0000000400007c02 */ /* 0x000fe20008000f00 */
[----:B------:R-:W-:Y:S02]  /*8e20*/  ULDC.64 UR4, c[0x0][0x3c0] ;  /* 0x0000f00000047ab9 */ /* 0x000fe40000000a00 */
[----:B------:R-:W-:Y:S01]  /*8e30*/  UIMAD UR4, UR12, UR4, URZ ;  /* 0x000000040c0472a4 */ /* 0x000fe2000f8e023f */
[----:B------:R-:W-:Y:S01]  /*8e40*/  IADD3.X R5, R7, UR7, R0, P0, !PT ;  /* 0x0000000707057c10 */ /* 0x000fe200087fe400 */
[----:B------:R-:W-:Y:S02]  /*8e50*/  IMAD.U32 R0, RZ, RZ, UR51 ;  /* 0x00000033ff007e24 */ /* 0x000fe4000f8e00ff */
[----:B------:R-:W-:Y:S02]  /*8e60*/  UIMAD UR4, UR51, UR5, UR4 ;  /* 0x00000005330472a4 */ /* 0x000fe4000f8e0204 */
        /* <DEDUP_REMOVED lines=12> */
.L_x_1182:
[----:B------:R-:W-:Y:S05]  /*8f30*/  BSYNC B0 ;  /* 0x0000000000007941 */ /* 0x000fea0003800000 */
.L_x_1181:
        /* <DEDUP_REMOVED lines=13> */
.L_x_1184:
[----:B------:R-:W-:Y:S05]  /*9010*/  BSYNC B0 ;  /* 0x0000000000007941 */ /* 0x000fea0003800000 */
.L_x_1183:
        /* <DEDUP_REMOVED lines=13> */
.L_x_1186:
[----:B------:R-:W-:Y:S05]  /*90f0*/  BSYNC B0 ;  /* 0x0000000000007941 */ /* 0x000fea0003800000 */
.L_x_1185:
        /* <DEDUP_REMOVED lines=11> */
.L_x_1141:
[----:B------:R-:W-:Y:S05]  /*91b0*/  BSYNC B1 ;  /* 0x0000000000017941 */ /* 0x000fea0003800000 */
.L_x_1119:
        /* <DEDUP_REMOVED lines=11> */
.L_x_1187:
[----:B------:R-:W-:Y:S05]  /*9270*/  EXIT ;  /* 0x000000000000794d */ /* 0x000fea0003800000 */
.L_x_1189:
        /* <DEDUP_REMOVED lines=16> */
.L_x_2471:


//--------------------- .text._ZN5flash44flash_bwd_dq_dk_dv_loop_seqk_parallel_kernelI23Flash_bwd_kernel_traitsILi64ELi64ELi128ELi8ELi2ELi4ELi4ELb1ELb0EN7cutlass6half_tE19Flash_kernel_traitsILi64ELi64ELi128ELi8ES3_EELb1ELb0ELb0ELb0ELb1ELb1ELb0EEEvNS_16Flash_bwd_paramsE --------------------------
	.section	.text._ZN5flash44flash_bwd_dq_dk_dv_loop_seqk_parallel_kernelI23Flash_bwd_kernel_traitsILi64ELi64ELi128ELi8ELi2ELi4ELi4ELb1ELb0EN7cutlass6half_tE19Flash_kernel_traitsILi64ELi64ELi128ELi8ES3_EELb1ELb0ELb0ELb0ELb1ELb1ELb0EEEvNS_16Flash_bwd_paramsE,"ax",@progbits
	.sectioninfo	@"SHI_REGISTERS=255"
	.align	128
        .global         _ZN5flash44flash_bwd_dq_dk_dv_loop_seqk_parallel_kernelI23Flash_bwd_kernel_traitsILi64ELi64ELi128ELi8ELi2ELi4ELi4ELb1ELb0EN7cutlass6half_tE19Flash_kernel_traitsILi64ELi64ELi128ELi8ES3_EELb1ELb0ELb0ELb0ELb1ELb1ELb0EEEvNS_16Flash_bwd_paramsE
        .type           _ZN5flash44flash_bwd_dq_dk_dv_loop_seqk_parallel_kernelI23Flash_bwd_kernel_traitsILi64ELi64ELi128ELi8ELi2ELi4ELi4ELb1ELb0EN7cutlass6half_tE19Flash_kernel_traitsILi64ELi64ELi128ELi8ES3_EELb1ELb0ELb0ELb0ELb1ELb1ELb0EEEvNS_16Flash_bwd_paramsE,@function
        .size           _ZN5flash44flash_bwd_dq_dk_dv_loop_seqk_parallel_kernelI23Flash_bwd_kernel_traitsILi64ELi64ELi128ELi8ELi2ELi4ELi4ELb1ELb0EN7cutlass6half_tE19Flash_kernel_traitsILi64ELi64ELi128ELi8ES3_EELb1ELb0ELb0ELb0ELb1ELb1ELb0EEEvNS_16Flash_bwd_paramsE,(.L_x_2472 - _ZN5flash44flash_bwd_dq_dk_dv_loop_seqk_parallel_kernelI23Flash_bwd_kernel_traitsILi64ELi64ELi128ELi8ELi2ELi4ELi4ELb1ELb0EN7cutlass6half_tE19Flash_kernel_traitsILi64ELi64ELi128ELi8ES3_EELb1ELb0ELb0ELb0ELb1ELb1ELb0EEEvNS_16Flash_bwd_paramsE)
        .other          _ZN5flash44flash_bwd_dq_dk_dv_loop_seqk_parallel_kernelI23Flash_bwd_kernel_traitsILi64ELi64ELi128ELi8ELi2ELi4ELi4ELb1ELb0EN7cutlass6half_tE19Flash_kernel_traitsILi64ELi64ELi128ELi8ES3_EELb1ELb0ELb0ELb0ELb1ELb1ELb0EEEvNS_16Flash_bwd_paramsE,@"STO_CUDA_ENTRY STV_DEFAULT"
_ZN5flash44flash_bwd_dq_dk_dv_loop_seqk_parallel_kernelI23Flash_bwd_kernel_traitsILi64ELi64ELi128ELi8ELi2ELi4ELi4ELb1ELb0EN7cutlass6half_tE19Flash_kernel_traitsILi64ELi64ELi128ELi8ES3_EELb1ELb0ELb0ELb0ELb1ELb1ELb0EEEvNS_16Flash_bwd_paramsE:
.text._ZN5flash44flash_bwd_dq_dk_dv_loop_seqk_parallel_kernelI23Flash_bwd_kernel_traitsILi64ELi64ELi128ELi8ELi2ELi4ELi4ELb1ELb0EN7cutlass6half_tE19Flash_kernel_traitsILi64ELi64ELi128ELi8ES3_EELb1ELb0ELb0ELb0ELb1ELb1ELb0EEEvNS_16Flash_bwd_paramsE:
        /* <DEDUP_REMOVED lines=11> */
[----:B------:R-:W-:Y:S01]  /*00b0*/  ULDC UR4, c[0x0][0x22c] ;  /* 0x00008b0000047ab9 */ /* 0x000fe20000000800 */
[----:B------:R-:W-:Y:S01]  /*00c0*/  IMAD.MOV.U32 R200, RZ, RZ, 0x20 ;  /* 0x00000020ffc87424 */ /* 0x000fe200078e00ff */
[----:B------:R-:W-:Y:S01]  /*00d0*/  ULDC UR5, c[0x0][0x1c0] ;  /* 0x0000700000057ab9 */ /* 0x000fe20000000800 */
[----:B------:R-:W-:Y:S01]  /*00e0*/  IMAD.MOV.U32 R211, RZ, RZ, -0x10 ;  /* 0xfffffff0ffd37424 */ /* 0x000fe200078e00ff */
[----:B------:R-:W-:Y:S02]  /*00f0*/  UIMAD UR25, UR4, UR5, URZ ;  /* 0x00000005041972a4 */ /* 0x000fe4000f8e023f */
[----:B------:R-:W-:Y:S02]  /*0100*/  UMOV UR9, 0x80 ;  /* 0x0000008000097882 */ /* 0x000fe40000000000 */
[----:B------:R-:W-:Y:S02]  /*0110*/  USHF.L.U32 UR22, UR25, 0x4, URZ ;  /* 0x0000000419167899 */ /* 0x000fe4000800063f */
[----:B------:R-:W-:-:S02]  /*0120*/  USHF.L.U32 UR23, UR25, 0x3, URZ ;  /* 0x0000000319177899 */ /* 0x000fc4000800063f */
[----:B------:R-:W-:Y:S02]  /*0130*/  UIADD3 UR16, UR22, 0x20, URZ ;  /* 0x0000002016107890 */ /* 0x000fe4000fffe03f */
[----:B------:R-:W-:Y:S02]  /*0140*/  ULDC UR10, c[0x0][0x210] ;  /* 0x00008400000a7ab9 */ /* 0x000fe40000000800 */
[----:B------:R-:W-:Y:S02]  /*0150*/  UIADD3 UR15, UR23, UR16, URZ ;  /* 0x00000010170f7290 */ /* 0x000fe4000fffe03f */
[----:B------:R-:W-:Y:S02]  /*0160*/  ULDC UR27, c[0x0][0x234] ;  /* 0x00008d00001b7ab9 */ /* 0x000fe40000000800 */
[----:B------:R-:W-:Y:S02]  /*0170*/  ULDC UR26, c[0x0][0x224] ;  /* 0x00008900001a7ab9 */ /* 0x000fe40000000800 */
[----:B------:R-:W-:Y:S01]  /*0180*/  UIMAD UR27, UR9, UR10, UR27 ;  /* 0x0000000a091b72a4 */ /* 0x000fe2000f8e021b */
[----:B-1----:R-:W-:Y:S01]  /*0190*/  SHF.R.S32.HI R8, RZ, 0x1f, R3 ;  /* 0x0000001fff087819 */ /* 0x002fe20000011403 */
[----:B------:R-:W-:-:S02]  /*01a0*/  UIADD3 UR26, UR9, UR26, URZ ;  /* 0x0000001a091a7290 */ /* 0x000fc4000fffe03f */
[----:B------:R-:W-:Y:S01]  /*01b0*/  USHF.R.S32.HI UR9, URZ, 0x1f, UR4 ;  /* 0x0000001f3f097899 */ /* 0x000fe20008011404 */
[CC--:B------:R-:W-:Y:S01]  /*01c0*/  LEA.HI R6, R8.reuse, R3.reuse, RZ, 0x5 ;  /* 0x0000000308067211 */ /* 0x0c0fe200078f28ff */
[----:B------:R-:W-:Y:S01]  /*01d0*/  UIADD3 UR14, UR23, UR15, URZ ;  /* 0x0000000f170e7290 */ /* 0x000fe2000fffe03f */
[CC--:B------:R-:W-:Y:S01]  /*01e0*/  LEA.HI R14, R8.reuse, R3.reuse, RZ, 0x2 ;  /* 0x00000003080e7211 */ /* 0x0c0fe200078f10ff */
[----:B------:R-:W-:Y:S01]  /*01f0*/  ULDC UR6, c[0x0][0x1c0] ;  /* 0x0000700000067ab9 */ /* 0x000fe20000000800 */
[CC--:B------:R-:W-:Y:S01]  /*0200*/  LEA.HI R11, R8.reuse, R3.reuse, RZ, 0x3 ;  /* 0x00000003080b7211 */ /* 0x0c0fe200078f18ff */
[----:B------:R-:W-:Y:S01]  /*0210*/  UIMAD.WIDE.U32 UR30, UR4, UR5, URZ ;  /* 0x00000005041e72a5 */ /* 0x000fe2000f8e003f */
[----:B------:R-:W-:Y:S01]  /*0220*/  LEA.HI R0, R8, R3, RZ, 0x4 ;  /* 0x0000000308007211 */ /* 0x000fe200078f20ff */
[----:B------:R-:W-:Y:S01]  /*0230*/  USHF.R.S32.HI UR6, URZ, 0x1f, UR6 ;  /* 0x0000001f3f067899 */ /* 0x000fe20008011406 */
[--C-:B------:R-:W-:Y:S01]  /*0240*/  SHF.R.S32.HI R5, RZ, 0x5, R6.reuse ;  /* 0x00000005ff057819 */ /* 0x100fe20000011406 */
[----:B------:R-:W-:Y:S01]  /*0250*/  UIMAD UR5, UR9, UR5, URZ ;  /* 0x00000005090572a4 */ /* 0x000fe2000f8e023f */
[----:B------:R-:W-:Y:S01]  /*0260*/  SHF.R.S32.HI R4, RZ, 0x1f, R6 ;  /* 0x0000001fff047819 */ /* 0x000fe20000011406 */
[----:B------:R-:W-:Y:S01]  /*0270*/  UIADD3 UR13, UR23, UR14, URZ ;  /* 0x0000000e170d7290 */ /* 0x000fe2000fffe03f */
[--C-:B------:R-:W-:Y:S01]  /*0280*/  SHF.R.S32.HI R189, RZ, 0x2, R14.reuse ;  /* 0x00000002ffbd7819 */ /* 0x100fe2000001140e */
[----:B------:R-:W-:Y:S01]  /*0290*/  USHF.L.U32 UR24, UR25, 0x6, URZ ;  /* 0x0000000619187899 */ /* 0x000fe2000800063f */
[----:B------:R-:W-:Y:S01]  /*02a0*/  SHF.R.S32.HI R2, RZ, 0x1f, R14 ;  /* 0x0000001fff027819 */ /* 0x000fe2000001140e */
[----:B------:R-:W-:Y:S01]  /*02b0*/  UIMAD UR5, UR6, UR4, UR5 ;  /* 0x00000004060572a4 */ /* 0x000fe2000f8e0205 */
[----:B------:R-:W-:Y:S01]  /*02c0*/  LOP3.LUT R14, R14, 0x7ffffffc, RZ, 0xc0, !PT ;  /* 0x7ffffffc0e0e7812 */ /* 0x000fe200078ec0ff */
[----:B------:R-:W-:Y:S01]  /*02d0*/  UIADD3 UR12, UR23, UR13, URZ ;  /* 0x0000000d170c7290 */ /* 0x000fe2000fffe03f */
[----:B------:R-:W-:Y:S01]  /*02e0*/  LOP3.LUT R16, R6, 0xffffffe0, RZ, 0xc0, !PT ;  /* 0xffffffe006107812 */ /* 0x000fe200078ec0ff */
[----:B------:R-:W-:Y:S01]  /*02f0*/  ULDC.64 UR32, c[0x0][0x118] ;  /* 0x0000460000207ab9 */ /* 0x000fe20000000a00 */
[----:B------:R-:W-:Y:S01]  /*0300*/  LOP3.LUT R10, R11, 0xfffffff8, RZ, 0xc0, !PT ;  /* 0xfffffff80b0a7812 */ /* 0x000fe200078ec0ff */
[C---:B------:R-:W-:Y:S01]  /*0310*/  IMAD.IADD R9, R3.reuse, 0x1, -R14 ;  /* 0x0000000103097824 */ /* 0x040fe200078e0a0e */
[----:B------:R-:W-:Y:S01]  /*0320*/  LOP3.LUT R12, R0, 0xfffffff0, RZ, 0xc0, !PT ;  /* 0xfffffff0000c7812 */ /* 0x000fe200078ec0ff */
[C---:B------:R-:W-:Y:S01]  /*0330*/  IMAD.IADD R13, R3.reuse, 0x1, -R16 ;  /* 0x00000001030d7824 */ /* 0x040fe200078e0a10 */
[-C--:B------:R-:W-:Y:S01]  /*0340*/  LEA.HI R6, R6, R5.reuse, RZ, 0x1 ;  /* 0x0000000506067211 */ /* 0x080fe200078f08ff */
[----:B------:R-:W-:Y:S01]  /*0350*/  IMAD.IADD R10, R3, 0x1, -R10 ;  /* 0x00000001030a7824 */ /* 0x000fe200078e0a0a */
[----:B------:R-:W-:Y:S01]  /*0360*/  LEA.HI R4, R4, R5, RZ, 0x2 ;  /* 0x0000000504047211 */ /* 0x000fe200078f10ff */
[----:B------:R-:W-:Y:S01]  /*0370*/  IMAD.SHL.U32 R9, R9, 0x2, RZ ;  /* 0x0000000209097824 */ /* 0x000fe200078e00ff */
[-C--:B------:R-:W-:Y:S01]  /*0380*/  LEA.HI R187, R8, R3.reuse, RZ, 0x6 ;  /* 0x0000000308bb7211 */ /* 0x080fe200078f30ff */
[----:B------:R-:W-:Y:S01]  /*0390*/  IMAD.SHL.U32 R190, R10, 0x8, RZ ;  /* 0x000000080abe7824 */ /* 0x000fe200078e00ff */
[----:B------:R-:W-:Y:S01]  /*03a0*/  LEA.HI R8, R8, R3, RZ, 0x7 ;  /* 0x0000000308087211 */ /* 0x000fe200078f38ff */
[----:B------:R-:W-:Y:S01]  /*03b0*/  IMAD.IADD R3, R3, 0x1, -R12 ;  /* 0x0000000103037824 */ /* 0x000fe200078e0a0c */
[----:B------:R-:W-:Y:S01]  /*03c0*/  LOP3.LUT R6, R6, 0xfffffffe, RZ, 0xc0, !PT ;  /* 0xfffffffe06067812 */ /* 0x000fe200078ec0ff */
[----:B------:R-:W-:Y:S01]  /*03d0*/  ULDC.U8 UR8, c[0x0][0x3d0] ;  /* 0x0000f40000087ab9 */ /* 0x000fe20000000000 */
[----:B------:R-:W-:Y:S01]  /*03e0*/  LOP3.LUT R4, R4, 0xfffffffc, RZ, 0xc0, !PT ;  /* 0xfffffffc04047812 */ /* 0x000fe200078ec0ff */
[----:B------:R-:W-:Y:S01]  /*03f0*/  UMOV UR7, 0x6 ;  /* 0x0000000600077882 */ /* 0x000fe20000000000 */
[----:B------:R-:W-:Y:S01]  /*0400*/  LEA.HI R2, R2, R189, RZ, 0x3 ;  /* 0x000000bd02027211 */ /* 0x000fe200078f18ff */
[C---:B------:R-:W-:Y:S01]  /*0410*/  IMAD.IADD R185, R5.reuse, 0x1, -R6 ;  /* 0x0000000105b97824 */ /* 0x040fe200078e0a06 */
[----:B------:R-:W-:Y:S01]  /*0420*/  SHF.R.S32.HI R6, RZ, 0x1f, R3 ;  /* 0x0000001fff067819 */ /* 0x000fe20000011403 */
[----:B------:R-:W-:Y:S01]  /*0430*/  IMAD.IADD R4, R5, 0x1, -R4 ;  /* 0x0000000105047824 */ /* 0x000fe200078e0a04 */
[----:B------:R-:W-:Y:S01]  /*0440*/  SHF.R.S32.HI R5, RZ, 0x4, R0 ;  /* 0x00000004ff057819 */ /* 0x000fe20000011400 */
[----:B------:R-:W-:Y:S01]  /*0450*/  UIMAD UR21, UR25, 0x18, URZ ;  /* 0x00000018191578a4 */ /* 0x000fe2000f8e023f */
[----:B------:R-:W-:Y:S01]  /*0460*/  LEA.HI R6, R6, R3, RZ, 0x3 ;  /* 0x0000000306067211 */ /* 0x000fe200078f18ff */
[----:B------:R-:W-:Y:S01]  /*0470*/  USHF.L.U32 UR20, UR25, 0x5, URZ ;  /* 0x0000000519147899 */ /* 0x000fe2000800063f */
[----:B------:R-:W-:Y:S01]  /*0480*/  LOP3.LUT R2, R2, 0xfffffff8, RZ, 0xc0, !PT ;  /* 0xfffffff802027812 */ /* 0x000fe200078ec0ff */
[----:B------:R-:W-:Y:S01]  /*0490*/  UIMAD UR19, UR25, 0x28, URZ ;  /* 0x00000028191378a4 */ /* 0x000fe2000f8e023f */
[----:B------:R-:W-:Y:S01]  /*04a0*/  LEA.HI R0, R0, R5, RZ, 0x1 ;  /* 0x0000000500007211 */ /* 0x000fe200078f08ff */
[----:B------:R-:W-:Y:S01]  /*04b0*/  UIMAD UR18, UR25, 0x30, URZ ;  /* 0x00000030191278a4 */ /* 0x000fe2000f8e023f */
[----:B------:R-:W-:Y:S01]  /*04c0*/  SHF.R.S32.HI R188, RZ, 0x3, R11 ;  /* 0x00000003ffbc7819 */ /* 0x000fe2000001140b */
[----:B------:R-:W-:Y:S01]  /*04d0*/  IMAD.IADD R189, R189, 0x1, -R2 ;  /* 0x00000001bdbd7824 */ /* 0x000fe200078e0a02 */
[C---:B------:R-:W-:Y:S01]  /*04e0*/  LOP3.LUT R184, R6.reuse, 0xfffffff8, RZ, 0xc0, !PT ;  /* 0xfffffff806b87812 */ /* 0x040fe200078ec0ff */
[----:B------:R-:W-:Y:S01]  /*04f0*/  IMAD.SHL.U32 R6, R6, 0x40, RZ ;  /* 0x0000004006067824 */ /* 0x000fe200078e00ff */
[----:B------:R-:W-:Y:S01]  /*0500*/  LOP3.LUT R0, R0, 0xfffffffe, RZ, 0xc0, !PT ;  /* 0xfffffffe00007812 */ /* 0x000fe200078ec0ff */
[----:B------:R-:W-:Y:S01]  /*0510*/  IMAD.SHL.U32 R7, R188, 0x40, RZ ;  /* 0x00000040bc077824 */ /* 0x000fe200078e00ff */
[C---:B------:R-:W-:Y:S01]  /*0520*/  LOP3.LUT P4, RZ, R10.reuse, 0x2, RZ, 0xc0, !PT ;  /* 0x000000020aff7812 */ /* 0x040fe2000788c0ff */
[----:B------:R-:W-:Y:S01]  /*0530*/  IMAD.IADD R184, R3, 0x1, -R184 ;  /* 0x0000000103b87824 */ /* 0x000fe200078e0ab8 */
[C---:B------:R-:W-:Y:S01]  /*0540*/  LOP3.LUT P3, RZ, R10.reuse, 0x4, RZ, 0xc0, !PT ;  /* 0x000000040aff7812 */ /* 0x040fe2000786c0ff */
[----:B------:R-:W-:Y:S01]  /*0550*/  IMAD.SHL.U32 R10, R10, 0x40, RZ ;  /* 0x000000400a0a7824 */ /* 0x000fe200078e00ff */
[----:B------:R-:W-:Y:S01]  /*0560*/  LOP3.LUT R7, R7, 0x1c0, RZ, 0xc0, !PT ;  /* 0x000001c007077812 */ /* 0x000fe200078ec0ff */
[----:B------:R-:W-:Y:S01]  /*0570*/  IMAD.IADD R5, R5, 0x1, -R0 ;  /* 0x0000000105057824 */ /* 0x000fe200078e0a00 */
[----:B------:R-:W-:Y:S01]  /*0580*/  LOP3.LUT R0, R189, 0x1, RZ, 0xc0, !PT ;  /* 0x00000001bd007812 */ /* 0x000fe200078ec0ff */
[----:B------:R-:W-:Y:S01]  /*0590*/  IMAD.SHL.U32 R3, R4, 0x10, RZ ;  /* 0x0000001004037824 */ /* 0x000fe200078e00ff */
[----:B------:R-:W-:Y:S01]  /*05a0*/  LOP3.LUT R10, R10, 0x1c0, RZ, 0xc0, !PT ;  /* 0x000001c00a0a7812 */ /* 0x000fe200078ec0ff */
[----:B------:R-:W-:Y:S01]  /*05b0*/  UIMAD UR17, UR25, 0x38, URZ ;  /* 0x00000038191178a4 */ /* 0x000fe2000f8e023f */
[----:B------:R-:W-:Y:S01]  /*05c0*/  ISETP.NE.U32.AND P0, PT, R0, 0x1, PT ;  /* 0x000000010000780c */ /* 0x000fe20003f05070 */
[----:B------:R-:W-:Y:S01]  /*05d0*/  USHF.R.S32.HI UR10, URZ, 0x1f, UR24 ;  /* 0x0000001f3f0a7899 */ /* 0x000fe20008011418 */
[C---:B------:R-:W-:Y:S01]  /*05e0*/  LOP3.LUT R176, R10.reuse, 0x30, R3, 0xf8, !PT ;  /* 0x000000300ab07812 */ /* 0x040fe200078ef803 */
[----:B------:R-:W-:Y:S01]  /*05f0*/  UIADD3 UR9, UR31, UR5, URZ ;  /* 0x000000051f097290 */ /* 0x000fe2000fffe03f */
[----:B------:R-:W-:Y:S01]  /*0600*/  SHF.R.U32.HI R186, RZ, 0x3, R7 ;  /* 0x00000003ffba7819 */ /* 0x000fe20000011607 */
[----:B------:R-:W-:Y:S01]  /*0610*/  UIADD3 UR11, UR23, UR12, URZ ;  /* 0x0000000c170b7290 */ /* 0x000fe2000fffe03f */
[----:B------:R-:W-:Y:S01]  /*0620*/  LOP3.LUT R12, R10, 0x8, R11, 0xf8, !PT ;  /* 0x000000080a0c7812 */ /* 0x000fe200078ef80b */
[----:B------:R-:W-:Y:S01]  /*0630*/  UMOV UR6, 0x6 ;  /* 0x0000000600067882 */ /* 0x000fe20000000000 */
[----:B------:R-:W-:Y:S01]  /*0640*/  SHF.R.U32.HI R3, RZ, 0x3, R10 ;  /* 0x00000003ff037819 */ /* 0x000fe2000001160a */
[----:B------:R-:W-:Y:S01]  /*0650*/  IMAD.SHL.U32 R10, R5, 0x200, RZ ;  /* 0x00000200050a7824 */ /* 0x000fe200078e00ff */
[----:B------:R-:W-:-:S02]  /*0660*/  LOP3.LUT R7, R7, 0x38, R190, 0xf8, !PT ;  /* 0x0000003807077812 */ /* 0x000fc400078ef8be */
[----:B------:R-:W-:Y:S02]  /*0670*/  SHF.R.S32.HI R187, RZ, 0x6, R187 ;  /* 0x00000006ffbb7819 */ /* 0x000fe400000114bb */
[----:B------:R-:W-:Y:S02]  /*0680*/  LOP3.LUT R176, R176, 0x8, R11, 0xf8, !PT ;  /* 0x00000008b0b07812 */ /* 0x000fe400078ef80b */
[----:B------:R-:W-:Y:S02]  /*0690*/  SHF.R.S32.HI R8, RZ, 0x7, R8 ;  /* 0x00000007ff087819 */ /* 0x000fe40000011408 */
[C---:B------:R-:W-:Y:S01]  /*06a0*/  R2P PR, R189.reuse, 0x6 ;  /* 0x00000006bd007804 */ /* 0x040fe20000000000 */
[----:B------:R-:W-:Y:S01]  /*06b0*/  IMAD.SHL.U32 R189, R189, 0x40, RZ ;  /* 0x00000040bdbd7824 */ /* 0x000fe200078e00ff */
[----:B------:R-:W-:Y:S01]  /*06c0*/  LOP3.LUT R186, R7, R186, RZ, 0x3c, !PT ;  /* 0x000000ba07ba7212 */ /* 0x000fe200078e3cff */
[C---:B------:R-:W-:Y:S01]  /*06d0*/  IMAD R7, R187.reuse, 0x800, R10 ;  /* 0x00000800bb077824 */ /* 0x040fe200078e020a */
[----:B------:R-:W-:Y:S01]  /*06e0*/  LOP3.LUT R0, R12, R3, RZ, 0x3c, !PT ;  /* 0x000000030c007212 */ /* 0x000fe200078e3cff */
[----:B------:R-:W-:Y:S01]  /*06f0*/  IMAD.SHL.U32 R12, R8, 0x8, RZ ;  /* 0x00000008080c7824 */ /* 0x000fe200078e00ff */
[----:B------:R-:W-:Y:S01]  /*0700*/  LOP3.LUT R176, R10, R176, R3, 0xf6, !PT ;  /* 0x000000b00ab07212 */ /* 0x000fe200078ef603 */
[----:B------:R-:W-:Y:S01]  /*0710*/  IMAD.SHL.U32 R10, R187, 0x20, RZ ;  /* 0x00000020bb0a7824 */ /* 0x000fe200078e00ff */
[----:B------:R-:W-:Y:S01]  /*0720*/  LOP3.LUT R189, R189, 0x1c0, RZ, 0xc0, !PT ;  /* 0x000001c0bdbd7812 */ /* 0x000fe200078ec0ff */
[----:B------:R-:W-:Y:S01]  /*0730*/  IMAD.IADD R0, R7, 0x1, R0 ;  /* 0x0000000107007824 */ /* 0x000fe200078e0200 */
[----:B------:R-:W-:Y:S01]  /*0740*/  LOP3.LUT R12, R12, 0x8, RZ, 0xc0, !PT ;  /* 0x000000080c0c7812 */ /* 0x000fe200078ec0ff */
[----:B------:R-:W-:Y:S01]  /*0750*/  IMAD.SHL.U32 R3, R5, 0x10, RZ ;  /* 0x0000001005037824 */ /* 0x000fe200078e00ff */
[----:B------:R-:W-:Y:S01]  /*0760*/  SHF.R.U32.HI R7, RZ, 0x3, R189 ;  /* 0x00000003ff077819 */ /* 0x000fe200000116bd */
[--C-:B------:R-:W-:Y:S01]  /*0770*/  IMAD R192, R8, 0x1000, R9.reuse ;  /* 0x0000100008c07824 */ /* 0x100fe200078e0209 */
[----:B------:R-:W-:Y:S01]  /*0780*/  LOP3.LUT R10, R189, 0x20, R10, 0xf8, !PT ;  /* 0x00000020bd0a7812 */ /* 0x000fe200078ef80a */
[----:B------:R-:W-:Y:S01]  /*0790*/  IMAD R8, R4, 0x400, R9 ;  /* 0x0000040004087824 */ /* 0x000fe200078e0209 */
[----:B------:R-:W-:Y:S01]  /*07a0*/  LOP3.LUT R189, R7, R189, R12, 0x1e, !PT ;  /* 0x000000bd07bd7212 */ /* 0x000fe200078e1e0c */
[----:B------:R-:W-:Y:S01]  /*07b0*/  IMAD R192, R185, 0x400, R192 ;  /* 0x00000400b9c07824 */ /* 0x000fe200078e02c0 */
[----:B------:R-:W-:Y:S01]  /*07c0*/  LOP3.LUT R11, R10, R7, RZ, 0x3c, !PT ;  /* 0x000000070a0b7212 */ /* 0x000fe200078e3cff */
[----:B------:R-:W-:Y:S01]  /*07d0*/  IMAD.SHL.U32 R7, R184, 0x40, RZ ;  /* 0x00000040b8077824 */ /* 0x000fe200078e00ff */
[----:B------:R-:W-:Y:S01]  /*07e0*/  LOP3.LUT R3, R12, 0x10, R3, 0xf8, !PT ;  /* 0x000000100c037812 */ /* 0x000fe200078ef803 */
[----:B------:R-:W-:Y:S01]  /*07f0*/  IMAD.IADD R189, R8, 0x1, R189 ;  /* 0x0000000108bd7824 */ /* 0x000fe200078e02bd */
[----:B------:R-:W-:Y:S01]  /*0800*/  LOP3.LUT R6, R6, 0xfffffe00, RZ, 0xc0, !PT ;  /* 0xfffffe0006067812 */ /* 0x000fe200078ec0ff */
[----:B------:R-:W-:Y:S01]  /*0810*/  IMAD.IADD R192, R11, 0x1, R192 ;  /* 0x000000010bc07824 */ /* 0x000fe200078e02c0 */
[----:B------:R-:W-:Y:S01]  /*0820*/  LOP3.LUT R10, R7, 0x1c0, RZ, 0xc0, !PT ;  /* 0x000001c0070a7812 */ /* 0x000fe200078ec0ff */
[----:B------:R-:W-:Y:S01]  /*0830*/  IMAD.SHL.U32 R7, R5, 0x8, RZ ;  /* 0x0000000805077824 */ /* 0x000fe200078e00ff */
[----:B------:R-:W-:Y:S01]  /*0840*/  SHF.R.S32.HI R2, RZ, 0x1f, R13 ;  /* 0x0000001fff027819 */ /* 0x000fe2000001140d */
[----:B------:R-:W-:Y:S01]  /*0850*/  IMAD R4, R4, 0x400, R6 ;  /* 0x0000040004047824 */ /* 0x000fe200078e0206 */
[----:B------:R-:W-:Y:S01]  /*0860*/  SHF.R.U32.HI R5, RZ, 0x3, R10 ;  /* 0x00000003ff057819 */ /* 0x000fe2000001160a */
[----:B------:R-:W-:Y:S01]  /*0870*/  IMAD.SHL.U32 R192, R192, 0x2, RZ ;  /* 0x00000002c0c07824 */ /* 0x000fe200078e00ff */
[----:B------:R-:W-:Y:S01]  /*0880*/  LOP3.LUT R8, R10, 0x8, R7, 0xf8, !PT ;  /* 0x000000080a087812 */ /* 0x000fe200078ef807 */
[----:B------:R-:W-:Y:S01]  /*0890*/  IMAD R180, R185, 0x400, R6 ;  /* 0x00000400b9b47824 */ /* 0x000fe200078e0206 */
[----:B------:R-:W-:Y:S01]  /*08a0*/  LOP3.LUT R3, R5, R3, R10, 0x1e, !PT ;  /* 0x0000000305037212 */ /* 0x000fe200078e1e0a */
[----:B------:R-:W-:Y:S01]  /*08b0*/  IMAD R186, R187, 0x200, R186 ;  /* 0x00000200bbba7824 */ /* 0x000fe200078e02ba */
[----:B------:R-:W-:Y:S01]  /*08c0*/  LOP3.LUT R5, R8, R5, RZ, 0x3c, !PT ;  /* 0x0000000508057212 */ /* 0x000fe200078e3cff */
[----:B------:R-:W-:Y:S01]  /*08d0*/  IMAD.SHL.U32 R178, R0, 0x2, RZ ;  /* 0x0000000200b27824 */ /* 0x000fe200078e00ff */
[----:B------:R-:W-:Y:S01]  /*08e0*/  LOP3.LUT R179, R3, R6, RZ, 0xfc, !PT ;  /* 0x0000000603b37212 */ /* 0x000fe200078efcff */
[----:B------:R-:W-:Y:S01]  /*08f0*/  IMAD.MOV.U32 R3, RZ, RZ, 0x40 ;  /* 0x00000040ff037424 */ /* 0x000fe200078e00ff */
[----:B------:R-:W-:Y:S01]  /*0900*/  SEL R167, R200, 0xffffffe0, !P4 ;  /* 0xffffffe0c8a77807 */ /* 0x000fe20006000000 */
[----:B------:R-:W-:Y:S01]  /*0910*/  IMAD.IADD R177, R5, 0x1, R4 ;  /* 0x0000000105b17824 */ /* 0x000fe200078e0204 */
[----:B------:R-:W-:Y:S01]  /*0920*/  LEA R189, R189, 0x6000, 0x1 ;  /* 0x00006000bdbd7811 */ /* 0x000fe200078e08ff */
[----:B------:R-:W-:Y:S01]  /*0930*/  IMAD.IADD R180, R180, 0x1, R5 ;  /* 0x00000001b4b47824 */ /* 0x000fe200078e0205 */
[----:B------:R-:W-:Y:S01]  /*0940*/  LEA.HI R2, R2, R13, RZ, 0x2 ;  /* 0x0000000d02027211 */ /* 0x000fe200078f10ff */
[----:B------:R-:W-:Y:S01]  /*0950*/  IMAD R169, R0, 0x2, R167 ;  /* 0x0000000200a97824 */ /* 0x000fe200078e02a7 */
[----:B------:R-:W-:Y:S01]  /*0960*/  SEL R3, R3, 0xffffffc0, !P3 ;  /* 0xffffffc003037807 */ /* 0x000fe20005800000 */
[----:B------:R-:W-:Y:S01]  /*0970*/  IMAD.SHL.U32 R176, R176, 0x2, RZ ;  /* 0x00000002b0b07824 */ /* 0x000fe200078e00ff */
[----:B------:R-:W-:Y:S01]  /*0980*/  SEL R200, R200, 0xffffffe0, !P1 ;  /* 0xffffffe0c8c87807 */ /* 0x000fe20004800000 */
[----:B------:R-:W-:Y:S01]  /*0990*/  IMAD.SHL.U32 R175, R179, 0x2, RZ ;  /* 0x00000002b3af7824 */ /* 0x000fe200078e00ff */
[----:B------:R-:W-:Y:S01]  /*09a0*/  SEL R211, R211, 0x10, !P0 ;  /* 0x00000010d3d37807 */ /* 0x000fe20004000000 */
[----:B------:R-:W-:Y:S01]  /*09b0*/  IMAD R168, R0, 0x2, R3 ;  /* 0x0000000200a87824 */ /* 0x000fe200078e0203 */
[C---:B------:R-:W-:Y:S01]  /*09c0*/  IADD3 R193, R189.reuse, 0x40, RZ ;  /* 0x00000040bdc17810 */ /* 0x040fe20007ffe0ff */
[C---:B------:R-:W-:Y:S01]  /*09d0*/  IMAD.IADD R196, R192.reuse, 0x1, R200 ;  /* 0x00000001c0c47824 */ /* 0x040fe200078e02c8 */
[----:B------:R-:W-:Y:S01]  /*09e0*/  SHF.R.S32.HI R2, RZ, 0x2, R2 ;  /* 0x00000002ff027819 */ /* 0x000fe20000011402 */
[----:B------:R-:W-:Y:S01]  /*09f0*/  IMAD.IADD R197, R192, 0x1, R211 ;  /* 0x00000001c0c57824 */ /* 0x000fe200078e02d3 */
[C---:B------:R-:W-:Y:S01]  /*0a00*/  @P2 IADD3 R193, R189.reuse, -0x40, RZ ;  /* 0xffffffc0bdc12810 */ /* 0x040fe20007ffe0ff */
        /* <DEDUP_REMOVED lines=8> */
.L_x_1198:
        /* <DEDUP_REMOVED lines=11> */
[----:B------:R-:W2:Y:S04]  /*0b40*/  @P0 LDG.E R199, [R4.64] ;  /* 0x0000002004c70981 */ /* 0x000ea8000c1e1900 */
        /* <DEDUP_REMOVED lines=14> */
[----:B------:R-:W-:Y:S02]  /*0c30*/  SHF.R.S32.HI R198, RZ, 0x1f, R199 ;  /* 0x0000001fffc67819 */ /* 0x000fe400000114c7 */
[----:B------:R-:W-:-:S05]  /*0c40*/  ISETP.NE.AND.EX P1, PT, RZ, c[0x0][0x244], PT, P1 ;  /* 0x00009100ff007a0c */ /* 0x000fca0003f25310 */
[----:B--2---:R-:W2:Y:S01]  /*0c50*/  MUFU.RCP R6, R5 ;  /* 0x0000000500067308 */ /* 0x004ea20000001000 */
[----:B-1----:R-:W-:Y:S02]  /*0c60*/  IABS R4, R0 ;  /* 0x0000000000047213 */ /* 0x002fe40000000000 */
[----:B------:R-:W-:Y:S02]  /*0c70*/  SHF.R.S32.HI R12, RZ, 0x1f, R0 ;  /* 0x0000001fff0c7819 */ /* 0x000fe40000011400 */
[----:B--2---:R-:W-:Y:S01]  /*0c80*/  IADD3 R6, R6, 0xffffffe, RZ ;  /* 0x0ffffffe06067810 */ /* 0x004fe20007ffe0ff */
[----:B------:R-:W1:Y:S03]  /*0c90*/  S2R R5, SR_CTAID.Y ;  /* 0x0000000000057919 */ /* 0x000e660000002600 */
[----:B------:R-:W2:Y:S02]  /*0ca0*/  F2I.FTZ.U32.TRUNC.NTZ R7, R6 ;  /* 0x0000000600077305 */ /* 0x000ea4000021f000 */
[----:B--2---:R-:W-:-:S02]  /*0cb0*/  IMAD.MOV R3, RZ, RZ, -R7 ;  /* 0x000000ffff037224 */ /* 0x004fc400078e0a07 */
[----:B------:R-:W-:Y:S02]  /*0cc0*/  IMAD.MOV.U32 R6, RZ, RZ, RZ ;  /* 0x000000ffff067224 */ /* 0x000fe400078e00ff */
[----:B------:R-:W-:Y:S01]  /*0cd0*/  IMAD R3, R3, R2, RZ ;  /* 0x0000000203037224 */ /* 0x000fe200078e02ff */
[----:B-1----:R-:W-:Y:S01]  /*0ce0*/  SHF.R.S32.HI R14, RZ, 0x1f, R5 ;  /* 0x0000001fff0e7819 */ /* 0x002fe20000011405 */
[----:B------:R-:W-:-:S04]  /*0cf0*/  IMAD.WIDE R8, R5, 0x80, RZ ;  /* 0x0000008005087825 */ /* 0x000fc800078e02ff */
[----:B------:R-:W-:Y:S02]  /*0d00*/  IMAD.HI.U32 R3, R7, R3, R6 ;  /* 0x0000000307037227 */ /* 0x000fe400078e0006 */
[----:B------:R-:W1:Y:S04]  /*0d10*/  S2R R6, SR_CTAID.X ;  /* 0x0000000000067919 */ /* 0x000e680000002500 */
[----:B------:R-:W-:Y:S02]  /*0d20*/  IMAD.HI.U32 R16, R3, R4, RZ ;  /* 0x0000000403107227 */ /* 0x000fe400078e00ff */
[----:B------:R-:W2:Y:S02]  /*0d30*/  LDC.U8 R3, c[0x0][0x328] ;  /* 0x0000ca00ff037b82 */ /* 0x000ea40000000000 */
[----:B------:R-:W-:-:S04]  /*0d40*/  IMAD.MOV R7, RZ, RZ, -R16 ;  /* 0x000000ffff077224 */ /* 0x000fc800078e0a10 */
[----:B------:R-:W-:Y:S01]  /*0d50*/  IMAD R7, R2, R7, R4 ;  /* 0x0000000702077224 */ /* 0x000fe200078e0204 */
[----:B------:R-:W-:-:S04]  /*0d60*/  SEL R4, R8, RZ, P1 ;  /* 0x000000ff08047207 */ /* 0x000fc80000800000 */
[----:B------:R-:W-:Y:S01]  /*0d70*/  ISETP.GT.U32.AND P3, PT, R2, R7, PT ;  /* 0x000000070200720c */ /* 0x000fe20003f64070 */
[----:B-1----:R-:W-:-:S04]  /*0d80*/  IMAD.WIDE.U32 R10, R6, c[0x0][0x3d8], RZ ;  /* 0x0000f600060a7a25 */ /* 0x002fc800078e00ff */
[----:B------:R-:W-:-:S08]  /*0d90*/  IMAD R6, R6, c[0x0][0x3dc], R11 ;  /* 0x0000f70006067a24 */ /* 0x000fd000078e020b */
[----:B------:R-:W-:Y:S01]  /*0da0*/  @!P3 IMAD.IADD R7, R7, 0x1, -R2 ;  /* 0x000000010707b824 */ /* 0x000fe200078e0a02 */
[----:B--2---:R-:W-:Y:S02]  /*0db0*/  ISETP.NE.AND P0, PT, R3, RZ, PT ;  /* 0x000000ff0300720c */ /* 0x004fe40003f05270 */
[----:B------:R-:W-:Y:S02]  /*0dc0*/  SEL R3, R9, RZ, P1 ;  /* 0x000000ff09037207 */ /* 0x000fe40000800000 */
[----:B------:R-:W-:Y:S01]  /*0dd0*/  ISETP.GE.U32.AND P4, PT, R7, R2, PT ;  /* 0x000000020700720c */ /* 0x000fe20003f86070 */
[----:B------:R-:W-:Y:S01]  /*0de0*/  IMAD.MOV.U32 R2, RZ, RZ, c[0x0][0x214] ;  /* 0x00008500ff027624 */ /* 0x000fe200078e00ff */
[----:B------:R-:W-:Y:S02]  /*0df0*/  LOP3.LUT R7, R0, c[0x0][0x1c8], RZ, 0x3c, !PT ;  /* 0x0000720000077a12 */ /* 0x000fe400078e3cff */
[----:B------:R-:W-:Y:S02]  /*0e00*/  @!P3 IADD3 R16, R16, 0x1, RZ ;  /* 0x000000011010b810 */ /* 0x000fe40007ffe0ff */
[----:B------:R-:W-:-:S02]  /*0e10*/  IADD3 R9, R2, 0x3f, RZ ;  /* 0x0000003f02097810 */ /* 0x000fc40007ffe0ff */
[----:B------:R-:W-:Y:S01]  /*0e20*/  ISETP.GE.AND P2, PT, R7, RZ, PT ;  /* 0x000000ff0700720c */ /* 0x000fe20003f46270 */
[C---:B------:R-:W-:Y:S01]  /*0e30*/  @P0 IMAD R13, R5.reuse, c[0x0][0x214], RZ ;  /* 0x00008500050d0a24 */ /* 0x040fe200078e02ff */
[----:B------:R-:W-:Y:S01]  /*0e40*/  ISETP.NE.AND P3, PT, RZ, c[0x0][0x1c8], PT ;  /* 0x00007200ff007a0c */ /* 0x000fe20003f65270 */
[----:B------:R-:W-:Y:S01]  /*0e50*/  @!P0 IMAD R8, R5, c[0x0][0x1c0], R0 ;  /* 0x0000700005088a24 */ /* 0x000fe200078e0200 */
[----:B------:R-:W-:Y:S01]  /*0e60*/  SHF.R.S32.HI R212, RZ, 0x1f, R9 ;  /* 0x0000001fffd47819 */ /* 0x000fe20000011409 */
[----:B------:R-:W-:Y:S01]  /*0e70*/  @P0 IMAD R13, R0, c[0x0][0x234], R13 ;  /* 0x00008d00000d0a24 */ /* 0x000fe200078e020d */
[----:B------:R-:W-:Y:S01]  /*0e80*/  ISETP.NE.AND P1, PT, RZ, UR8, PT ;  /* 0x00000008ff007c0c */ /* 0x000fe2000bf25270 */
[----:B------:R-:W-:Y:S01]  /*0e90*/  @!P0 IMAD R13, R8, c[0x0][0x214], RZ ;  /* 0x00008500080d8a24 */ /* 0x000fe200078e02ff */
[----:B------:R-:W-:Y:S01]  /*0ea0*/  LEA.HI R212, R212, R9, RZ, 0x6 ;  /* 0x00000009d4d47211 */ /* 0x000fe200078f30ff */
[----:B------:R-:W-:Y:S01]  /*0eb0*/  IMAD R9, R0, c[0x0][0x22c], RZ ;  /* 0x00008b0000097a24 */ /* 0x000fe200078e02ff */
[----:B------:R-:W-:-:S02]  /*0ec0*/  @P4 IADD3 R16, R16, 0x1, RZ ;  /* 0x0000000110104810 */ /* 0x000fc40007ffe0ff */
[----:B------:R-:W-:Y:S02]  /*0ed0*/  SEL R7, R10, RZ, P1 ;  /* 0x000000ff0a077207 */ /* 0x000fe40000800000 */
[----:B------:R-:W-:Y:S01]  /*0ee0*/  LOP3.LUT R10, R212, 0xffffffc0, RZ, 0xc0, !PT ;  /* 0xffffffc0d40a7812 */ /* 0x000fe200078ec0ff */
[----:B------:R-:W-:Y:S01]  /*0ef0*/  @!P2 IMAD.MOV R16, RZ, RZ, -R16 ;  /* 0x000000ffff10a224 */ /* 0x000fe200078e0a10 */
[----:B------:R-:W-:Y:S02]  /*0f00*/  @!P3 LOP3.LUT R16, RZ, c[0x0][0x1c8], RZ, 0x33, !PT ;  /* 0x00007200ff10ba12 */ /* 0x000fe400078e33ff */
[----:B------:R-:W-:Y:S02]  /*0f10*/  IADD3 R10, R10, -0x40, RZ ;  /* 0xffffffc00a0a7810 */ /* 0x000fe40007ffe0ff */
[----:B------:R-:W-:Y:S02]  /*0f20*/  SHF.R.S32.HI R8, RZ, 0x1f, R9 ;  /* 0x0000001fff087819 */ /* 0x000fe40000011409 */
[----:B------:R-:W-:-:S02]  /*0f30*/  SHF.R.S32.HI R11, RZ, 0x1f, R10 ;  /* 0x0000001fff0b7819 */ /* 0x000fc4000001140a */
[----:B------:R-:W-:Y:S02]  /*0f40*/  SEL R6, R6, RZ, P1 ;  /* 0x000000ff06067207 */ /* 0x000fe40000800000 */
[----:B------:R-:W-:Y:S01]  /*0f50*/  SHF.R.S32.HI R15, RZ, 0x1f, R16 ;  /* 0x0000001fff0f7819 */ /* 0x000fe20000011410 */
[----:B------:R-:W-:Y:S05]  /*0f60*/  @!P0 BRA `(.L_x_1191) ;  /* 0x0000003000008947 */ /* 0x000fea0003800000 */
[----:B------:R-:W-:-:S04]  /*0f70*/  IMAD R203, R5, UR26, RZ ;  /* 0x0000001a05cb7c24 */ /* 0x000fc8000f8e02ff */
[----:B------:R-:W-:Y:S01]  /*0f80*/  IMAD R203, R0, UR27, R203 ;  /* 0x0000001b00cb7c24 */ /* 0x000fe2000f8e02cb */
[----:B------:R-:W-:Y:S05]  /*0f90*/  BRA `(.L_x_1192) ;  /* 0x0000002000007947 */ /* 0x000fea0003800000 */
.L_x_1191:
[----:B------:R-:W-:-:S04]  /*0fa0*/  IMAD R203, R5, c[0x0][0x1c0], R0 ;  /* 0x0000700005cb7a24 */ /* 0x000fc800078e0200 */
[----:B------:R-:W-:Y:S02]  /*0fb0*/  IMAD R203, R203, c[0x0][0x224], RZ ;  /* 0x00008900cbcb7a24 */ /* 0x000fe400078e02ff */
.L_x_1192:
[----:B------:R-:W-:Y:S01]  /*0fc0*/  SHF.R.S32.HI R191, RZ, 0x1f, R190 ;  /* 0x0000001fffbf7819 */ /* 0x000fe200000114be */
[C---:B------:R-:W-:Y:S01]  /*0fd0*/  IMAD R26, R14.reuse, c[0x0][0x188], RZ ;  /* 0x000062000e1a7a24 */ /* 0x040fe200078e02ff */
[----:B------:R-:W-:Y:S01]  /*0fe0*/  SHF.R.S32.HI R25, RZ, 0x1f, R188 ;  /* 0x0000001fff197819 */ /* 0x000fe200000114bc */
[----:B------:R-:W-:Y:S01]  /*0ff0*/  IMAD R28, R14, c[0x0][0x368], RZ ;  /* 0x0000da000e1c7a24 */ /* 0x000fe200078e02ff */
[----:B------:R-:W-:Y:S01]  /*1000*/  IADD3 R17, P0, R188, R10, RZ ;  /* 0x0000000abc117210 */ /* 0x000fe20007f1e0ff */
[----:B------:R-:W-:Y:S01]  /*1010*/  IMAD R26, R5, c[0x0][0x18c], R26 ;  /* 0x00006300051a7a24 */ /* 0x000fe200078e021a */
[----:B------:R-:W-:Y:S01]  /*1020*/  IADD3 R199, P2, R199, UR5, RZ ;  /* 0x00000005c7c77c10 */ /* 0x000fe2000ff5e0ff */
[C---:B------:R-:W-:Y:S01]  /*1030*/  IMAD.WIDE.U32 R18, R5.reuse, c[0x0][0x188], R190 ;  /* 0x0000620005127a25 */ /* 0x040fe200078e00be */
[----:B------:R-:W-:Y:S01]  /*1040*/  LEA.HI.SX32 R212, R212, 0xffffffff, 0x1a ;  /* 0xffffffffd4d47811 */ /* 0x000fe200078fd2ff */
[----:B------:R-:W-:Y:S01]  /*1050*/  @P1 BAR.SYNC.DEFER_BLOCKING 0x0 ;  /* 0x0000000000001b1d */ /* 0x000fe20000010000 */
[----:B------:R-:W-:Y:S01]  /*1060*/  IADD3.X R198, R198, UR4, RZ, P2, !PT ;  /* 0x00000004c6c67c10 */ /* 0x000fe200097fe4ff */
[----:B------:R-:W-:Y:S01]  /*1070*/  IMAD R28, R5, c[0x0][0x36c], R28 ;  /* 0x0000db00051c7a24 */ /* 0x000fe200078e021c */
[----:B------:R-:W-:Y:S01]  /*1080*/  IADD3 R27, R19, R26, RZ ;  /* 0x0000001a131b7210 */ /* 0x000fe20007ffe0ff */
[----:B------:R-:W-:Y:S01]  /*1090*/  IMAD.WIDE.U32 R20, R5, c[0x0][0x368], R190 ;  /* 0x0000da0005147a25 */ /* 0x000fe200078e00be */
[----:B------:R-:W-:Y:S01]  /*10a0*/  MOV R26, R18 ;  /* 0x00000012001a7202 */ /* 0x000fe20000000f00 */
[----:B------:R-:W-:Y:S01]  /*10b0*/  ULDC.64 UR4, c[0x0][0x1a0] ;  /* 0x0000680000047ab9 */ /* 0x000fe20000000a00 */
[----:B------:R-:W-:Y:S01]  /*10c0*/  LEA.HI R23, R212, R212, RZ, 0x1 ;  /* 0x000000d4d4177211 */ /* 0x000fe200078f08ff */
[----:B------:R-:W-:Y:S01]  /*10d0*/  IMAD R31, R25, c[0x0][0x1a0], RZ ;  /* 0x00006800191f7a24 */ /* 0x000fe200078e02ff */
[----:B------:R-:W-:Y:S01]  /*10e0*/  USHF.L.U32 UR34, UR4, 0x6, URZ ;  /* 0x0000000604227899 */ /* 0x000fe2000800063f */
[----:B------:R-:W-:Y:S01]  /*10f0*/  IMAD.IADD R29, R21, 0x1, R28 ;  /* 0x00000001151d7824 */ /* 0x000fe200078e021c */
[----:B------:R-:W-:Y:S01]  /*1100*/  USHF.L.U64.HI UR29, UR4, UR7, UR5 ;  /* 0x00000007041d7299 */ /* 0x000fe20008010205 */
[----:B------:R-:W-:Y:S01]  /*1110*/  IMAD R18, R14, c[0x0][0x180], RZ ;  /* 0x000060000e127a24 */ /* 0x000fe200078e02ff */
[----:B------:R-:W-:Y:S01]  /*1120*/  LOP3.LUT R23, R23, 0xfffffffe, RZ, 0xc0, !PT ;  /* 0xfffffffe17177812 */ /* 0x000fe200078ec0ff */
[C---:B------:R-:W-:Y:S01]  /*1130*/  IMAD.X R21, R25.reuse, 0x1, R11, P0 ;  /* 0x0000000119157824 */ /* 0x040fe200000e060b */
[----:B------:R-:W-:Y:S01]  /*1140*/  ULDC.64 UR4, c[0x0][0x198] ;  /* 0x0000660000047ab9 */ /* 0x000fe20000000a00 */
[----:B------:R-:W-:Y:S01]  /*1150*/  IMAD.MOV.U32 R28, RZ, RZ, R20 ;  /* 0x000000ffff1c7224 */ /* 0x000fe200078e0014 */
[----:B------:R-:W-:Y:S01]  /*1160*/  IADD3 R13, R10, R13, RZ ;  /* 0x0000000d0a0d7210 */ /* 0x000fe20007ffe0ff */
[----:B------:R-:W-:Y:S01]  /*1170*/  IMAD R25, R25, c[0x0][0x198], RZ ;  /* 0x0000660019197a24 */ /* 0x000fe200078e02ff */
[----:B------:R-:W-:Y:S01]  /*1180*/  USHF.L.U64.HI UR5, UR4, UR7, UR5 ;  /* 0x0000000704057299 */ /* 0x000fe20008010205 */
[----:B------:R-:W-:Y:S01]  /*1190*/  IMAD R20, R188, c[0x0][0x1a4], R31 ;  /* 0x00006900bc147a24 */ /* 0x000fe200078e021f */
[----:B------:R-:W-:Y:S01]  /*11a0*/  SHF.L.U32 R210, R186, 0x1, RZ ;  /* 0x00000001bad27819 */ /* 0x000fe200000006ff */
[----:B------:R-:W-:-:S04]  /*11b0*/  IMAD.WIDE.U32 R34, R188, c[0x0][0x1a0], RZ ;  /* 0x00006800bc227a25 */ /* 0x000fc800078e00ff */
[----:B------:R-:W-:Y:S01]  /*11c0*/  IMAD R19, R5, c[0x0][0x184], R18 ;  /* 0x0000610005137a24 */ /* 0x000fe200078e0212 */
[----:B------:R-:W-:Y:S01]  /*11d0*/  IADD3 R35, R35, R20, RZ ;  /* 0x0000001423237210 */ /* 0x000fe20007ffe0ff */
[----:B------:R-:W-:-:S04]  /*11e0*/  IMAD.WIDE.U32 R30, R5, c[0x0][0x180], R190 ;  /* 0x00006000051e7a25 */ /* 0x000fc800078e00be */
[----:B------:R-:W-:Y:S01]  /*11f0*/  IMAD R22, R21, c[0x0][0x190], RZ ;  /* 0x0000640015167a24 */ /* 0x000fe200078e02ff */
[----:B------:R-:W-:Y:S01]  /*1200*/  IADD3 R31, R31, R19, RZ ;  /* 0x000000131f1f7210 */ /* 0x000fe20007ffe0ff */
[----:B------:R-:W-:-:S04]  /*1210*/  IMAD.WIDE.U32 R32, R188, c[0x0][0x198], RZ ;  /* 0x00006600bc207a25 */ /* 0x000fc800078e00ff */
[----:B------:R-:W-:Y:S02]  /*1220*/  IMAD R18, R188, c[0x0][0x19c], R25 ;  /* 0x00006700bc127a24 */ /* 0x000fe400078e0219 */
[----:B------:R-:W-:-:S04]  /*1230*/  IMAD.WIDE.U32 R36, R17, c[0x0][0x190], R190 ;  /* 0x0000640011247a25 */ /* 0x000fc800078e00be */
[----:B------:R-:W-:Y:S02]  /*1240*/  IMAD R22, R17, c[0x0][0x194], R22 ;  /* 0x0000650011167a24 */ /* 0x000fe400078e0216 */
[----:B------:R-:W-:Y:S02]  /*1250*/  IMAD R19, R15, c[0x0][0x1b8], RZ ;  /* 0x00006e000f137a24 */ /* 0x000fe400078e02ff */
[----:B------:R-:W-:Y:S01]  /*1260*/  IMAD.IADD R33, R33, 0x1, R18 ;  /* 0x0000000121217824 */ /* 0x000fe200078e0212 */
[----:B------:R-:W-:Y:S01]  /*1270*/  IADD3 R37, R37, R22, RZ ;  /* 0x0000001625257210 */ /* 0x000fe20007ffe0ff */
[----:B------:R-:W-:Y:S02]  /*1280*/  IMAD R15, R15, c[0x0][0x1b0], RZ ;  /* 0x00006c000f0f7a24 */ /* 0x000fe400078e02ff */
[----:B------:R-:W-:-:S04]  /*1290*/  IMAD.WIDE.U32 R26, R16, c[0x0][0x1b8], R26 ;  /* 0x00006e00101a7a25 */ /* 0x000fc800078e001a */
[----:B------:R-:W-:-:S04]  /*12a0*/  IMAD.WIDE.U32 R34, R199, c[0x0][0x1a0], R34 ;  /* 0x00006800c7227a25 */ /* 0x000fc800078e0022 */
[C---:B------:R-:W-:Y:S02]  /*12b0*/  IMAD R15, R16.reuse, c[0x0][0x1b4], R15 ;  /* 0x00006d00100f7a24 */ /* 0x040fe400078e020f */
[----:B------:R-:W-:-:S04]  /*12c0*/  IMAD.WIDE.U32 R30, R16, c[0x0][0x1b0], R30 ;  /* 0x00006c00101e7a25 */ /* 0x000fc800078e001e */
[----:B------:R-:W-:Y:S01]  /*12d0*/  IMAD.WIDE.U32 R32, R199, c[0x0][0x198], R32 ;  /* 0x00006600c7207a25 */ /* 0x000fe200078e0020 */
[----:B------:R-:W-:-:S03]  /*12e0*/  IADD3 R15, R31, R15, RZ ;  /* 0x0000000f1f0f7210 */ /* 0x000fc60007ffe0ff */
[----:B------:R-:W-:Y:S01]  /*12f0*/  IMAD R24, R14, c[0x0][0x178], RZ ;  /* 0x00005e000e187a24 */ /* 0x000fe200078e02ff */
[----:B------:R-:W-:Y:S01]  /*1300*/  IADD3 R14, P2, R30, R32, RZ ;  /* 0x000000201e0e7210 */ /* 0x000fe20007f5e0ff */
[----:B------:R-:W-:Y:S02]  /*1310*/  IMAD R20, R198, c[0x0][0x198], RZ ;  /* 0x00006600c6147a24 */ /* 0x000fe400078e02ff */
[----:B------:R-:W-:Y:S01]  /*1320*/  IMAD R19, R16, c[0x0][0x1bc], R19 ;  /* 0x00006f0010137a24 */ /* 0x000fe200078e0213 */
[----:B------:R-:W-:Y:S01]  /*1330*/  IADD3 R16, P3, R26, R34, RZ ;  /* 0x000000221a107210 */ /* 0x000fe20007f7e0ff */
[----:B------:R-:W-:Y:S02]  /*1340*/  IMAD R22, R198, c[0x0][0x1a0], RZ ;  /* 0x00006800c6167a24 */ /* 0x000fe400078e02ff */
[----:B------:R-:W-:Y:S02]  /*1350*/  IMAD R18, R21, c[0x0][0x370], RZ ;  /* 0x0000dc0015127a24 */ /* 0x000fe400078e02ff */
[----:B------:R-:W-:-:S02]  /*1360*/  IMAD R20, R199, c[0x0][0x19c], R20 ;  /* 0x00006700c7147a24 */ /* 0x000fc400078e0214 */
[C---:B------:R-:W-:Y:S02]  /*1370*/  IMAD R24, R5.reuse, c[0x0][0x17c], R24 ;  /* 0x00005f0005187a24 */ /* 0x040fe400078e0218 */
[----:B------:R-:W-:Y:S01]  /*1380*/  IMAD.WIDE.U32 R36, R5, c[0x0][0x178], R36 ;  /* 0x00005e0005247a25 */ /* 0x000fe200078e0024 */
[----:B------:R-:W-:-:S03]  /*1390*/  IADD3.X R15, R15, R33, R20, P2, !PT ;  /* 0x000000210f0f7210 */ /* 0x000fc600017fe414 */
[----:B------:R-:W-:Y:S01]  /*13a0*/  IMAD.IADD R19, R27, 0x1, R19 ;  /* 0x000000011b137824 */ /* 0x000fe200078e0213 */
[----:B------:R-:W-:Y:S01]  /*13b0*/  IADD3 R37, R37, R24, RZ ;  /* 0x0000001825257210 */ /* 0x000fe20007ffe0ff */
[----:B------:R-:W-:Y:S01]  /*13c0*/  IMAD R34, R199, c[0x0][0x1a4], R22 ;  /* 0x00006900c7227a24 */ /* 0x000fe200078e0216 */
[----:B------:R-:W-:Y:S01]  /*13d0*/  LEA R24, P2, R16, c[0x0][0x170], 0x1 ;  /* 0x00005c0010187a11 */ /* 0x000fe200078408ff */
[C---:B------:R-:W-:Y:S02]  /*13e0*/  IMAD R18, R17.reuse, c[0x0][0x374], R18 ;  /* 0x0000dd0011127a24 */ /* 0x040fe400078e0212 */
[----:B------:R-:W-:Y:S01]  /*13f0*/  IMAD.WIDE.U32 R28, R17, c[0x0][0x370], R28 ;  /* 0x0000dc00111c7a25 */ /* 0x000fe200078e001c */
[----:B------:R-:W-:-:S03]  /*1400*/  IADD3.X R19, R19, R35, R34, P3, !PT ;  /* 0x0000002313137210 */ /* 0x000fc60001ffe422 */
[----:B------:R-:W-:Y:S01]  /*1410*/  IMAD.IADD R29, R29, 0x1, R18 ;  /* 0x000000011d1d7824 */ /* 0x000fe200078e0212 */
[----:B------:R-:W-:Y:S01]  /*1420*/  LEA.HI.X R25, R16, c[0x0][0x174], R19, 0x1, P2 ;  /* 0x00005d0010197a11 */ /* 0x000fe200010f0c13 */
[----:B------:R-:W-:Y:S01]  /*1430*/  IMAD R17, R12, c[0x0][0x378], RZ ;  /* 0x0000de000c117a24 */ /* 0x000fe200078e02ff */
[----:B------:R-:W-:Y:S01]  /*1440*/  LEA R16, P2, R14, c[0x0][0x168], 0x1 ;  /* 0x00005a000e107a11 */ /* 0x000fe200078408ff */
[C---:B------:R-:W-:Y:S02]  /*1450*/  IMAD.WIDE.U32 R28, R0.reuse, c[0x0][0x378], R28 ;  /* 0x0000de00001c7a25 */ /* 0x040fe400078e001c */
[----:B------:R-:W-:Y:S01]  /*1460*/  @!PT LDS RZ, [RZ] ;  /* 0x00000000fffff984 */ /* 0x000fe20000000800 */
[----:B------:R-:W-:Y:S01]  /*1470*/  @!PT LDS RZ, [RZ] ;  /* 0x00000000fffff984 */ /* 0x000fe20000000800 */
[----:B------:R-:W-:Y:S01]  /*1480*/  @!PT LDS RZ, [RZ] ;  /* 0x00000000fffff984 */ /* 0x000fe20000000800 */
[----:B------:R1:W-:Y:S02]  /*1490*/  LDGSTS.E.BYPASS.LTC128B.128 [R210+0xa000], [R24.64] ;  /* 0x0a00000018d27fae */ /* 0x0003e4000b901d60 */
[----:B------:R-:W-:Y:S01]  /*14a0*/  IMAD R17, R0, c[0x0][0x37c], R17 ;  /* 0x0000df0000117a24 */ /* 0x000fe200078e0211 */
[----:B------:R-:W-:Y:S01]  /*14b0*/  LEA R218, P3, R28, c[0x0][0x330], 0x1 ;  /* 0x0000cc001cda7a11 */ /* 0x000fe200078608ff */
[----:B------:R-:W-:-:S02]  /*14c0*/  IMAD R19, R12, c[0x0][0x1a8], RZ ;  /* 0x00006a000c137a24 */ /* 0x000fc400078e02ff */
[----:B------:R-:W-:Y:S01]  /*14d0*/  IMAD.IADD R18, R29, 0x1, R17 ;  /* 0x000000011d127824 */ /* 0x000fe200078e0211 */
[----:B------:R-:W-:Y:S01]  /*14e0*/  LEA.HI.X R17, R14, c[0x0][0x16c], R15, 0x1, P2 ;  /* 0x00005b000e117a11 */ /* 0x000fe200010f0c0f */
[----:B------:R-:W-:Y:S01]  /*14f0*/  IMAD R19, R0, c[0x0][0x1ac], R19 ;  /* 0x00006b0000137a24 */ /* 0x000fe200078e0213 */
[----:B------:R-:W-:Y:S01]  /*1500*/  IADD3 R30, P2, R24, UR34, RZ ;  /* 0x00000022181e7c10 */ /* 0x000fe2000ff5e0ff */
[----:B------:R-:W-:Y:S01]  /*1510*/  IMAD.WIDE.U32 R36, R0, c[0x0][0x1a8], R36 ;  /* 0x00006a0000247a25 */ /* 0x000fe200078e0024 */
[----:B------:R-:W-:Y:S02]  /*1520*/  LEA.HI.X R219, R28, c[0x0][0x334], R18, 0x1, P3 ;  /* 0x0000cd001cdb7a11 */ /* 0x000fe400018f0c12 */
[----:B------:R-:W-:Y:S01]  /*1530*/  IADD3.X R31, R25, UR29, RZ, P2, !PT ;  /* 0x0000001d191f7c10 */ /* 0x000fe200097fe4ff */
[----:B------:R-:W-:Y:S01]  /*1540*/  IMAD.IADD R19, R37, 0x1, R19 ;  /* 0x0000000125137824 */ /* 0x000fe200078e0213 */
[----:B------:R-:W-:Y:S01]  /*1550*/  IADD3 R26, P1, R30, UR34, RZ ;  /* 0x000000221e1a7c10 */ /* 0x000fe2000ff3e0ff */
[----:B------:R-:W-:Y:S01]  /*1560*/  IMAD.IADD R23, R212, 0x1, -R23 ;  /* 0x00000001d4177824 */ /* 0x000fe200078e0a17 */
[C---:B------:R-:W-:Y:S01]  /*1570*/  LEA R220, P2, R36.reuse, c[0x0][0x160], 0x1 ;  /* 0x0000580024dc7a11 */ /* 0x040fe200078408ff */
[----:B------:R-:W-:Y:S01]  /*1580*/  IMAD.MOV.U32 R202, RZ, RZ, 0x4 ;  /* 0x00000004ffca7424 */ /* 0x000fe200078e00ff */
[----:B------:R-:W-:Y:S01]  /*1590*/  IADD3.X R27, R31, UR29, RZ, P1, !PT ;  /* 0x0000001d1f1b7c10 */ /* 0x000fe20008ffe4ff */
[----:B------:R-:W-:Y:S01]  /*15a0*/  IMAD.MOV.U32 R15, RZ, RZ, c[0x0][0x194] ;  /* 0x00006500ff0f7624 */ /* 0x000fe200078e00ff */
[----:B------:R-:W-:Y:S01]  /*15b0*/  LEA.HI.X R221, R36, c[0x0][0x164], R19, 0x1, P2 ;  /* 0x0000590024dd7a11 */ /* 0x000fe200010f0c13 */
[----:B------:R-:W-:Y:S01]  /*15c0*/  IMAD.WIDE R222, R13, R202, c[0x0][0x200] ;  /* 0x000080000dde7625 */ /* 0x000fe200078e02ca */
[----:B------:R-:W-:Y:S01]  /*15d0*/  IADD3 R28, P1, R26, UR34, RZ ;  /* 0x000000221a1c7c10 */ /* 0x000fe2000ff3e0ff */
[----:B------:R-:W-:Y:S01]  /*15e0*/  USHF.L.U32 UR34, UR4, 0x6, URZ ;  /* 0x0000000604227899 */ /* 0x000fe2000800063f */
[----:B------:R-:W-:Y:S01]  /*15f0*/  MOV R19, c[0x0][0x190] ;  /* 0x0000640000137a02 */ /* 0x000fe20000000f00 */
[----:B------:R-:W-:Y:S01]  /*1600*/  IMAD.MOV.U32 R21, RZ, RZ, c[0x0][0x374] ;  /* 0x0000dd00ff157624 */ /* 0x000fe200078e00ff */
[----:B------:R-:W-:Y:S01]  /*1610*/  ISETP.NE.AND P0, PT, R23, 0x1, PT ;  /* 0x000000011700780c */ /* 0x000fe20003f05270 */
[----:B------:R-:W2:Y:S01]  /*1620*/  S2R R13, SR_TID.X ;  /* 0x00000000000d7919 */ /* 0x000ea20000002100 */
[----:B------:R-:W-:Y:S01]  /*1630*/  IADD3.X R29, R27, UR29, RZ, P1, !PT ;  /* 0x0000001d1b1d7c10 */ /* 0x000fe20008ffe4ff */
[----:B-1----:R-:W-:Y:S01]  /*1640*/  IMAD.WIDE R24, R183, 0x4, R222 ;  /* 0x00000004b7187825 */ /* 0x002fe200078e02de */
[----:B------:R-:W-:Y:S01]  /*1650*/  MOV R23, c[0x0][0x370] ;  /* 0x0000dc0000177a02 */ /* 0x000fe20000000f00 */
[----:B------:R1:W-:Y:S01]  /*1660*/  LDGSTS.E.BYPASS.LTC128B.128 [R210+0xb000], [R30.64] ;  /* 0x0b0000001ed27fae */ /* 0x0003e2000b901d60 */
[----:B------:R-:W-:-:S02]  /*1670*/  LEA R14, P1, R19, R220, 0x6 ;  /* 0x000000dc130e7211 */ /* 0x000fc400078230ff */
[----:B------:R-:W-:Y:S01]  /*1680*/  LEA R20, P2, R23, R218, 0x6 ;  /* 0x000000da17147211 */ /* 0x000fe200078430ff */
[----:B------:R3:W-:Y:S01]  /*1690*/  LDGSTS.E.BYPASS.LTC128B.128 [R210+0xc000], [R26.64] ;  /* 0x0c0000001ad27fae */ /* 0x0007e2000b901d60 */
[----:B------:R-:W-:Y:S02]  /*16a0*/  LEA.HI.X R15, R19, R221, R15, 0x6, P1 ;  /* 0x000000dd130f7211 */ /* 0x000fe400008f340f */
[----:B------:R-:W-:Y:S01]  /*16b0*/  IADD3 R19, R186, 0x1000, RZ ;  /* 0x00001000ba137810 */ /* 0x000fe20007ffe0ff */
[----:B------:R1:W-:Y:S01]  /*16c0*/  LDGSTS.E.BYPASS.LTC128B.128 [R210+0xd000], [R28.64] ;  /* 0x0d0000001cd27fae */ /* 0x0003e2000b901d60 */
[----:B------:R-:W-:Y:S02]  /*16d0*/  IADD3 R22, P1, R16, UR34, RZ ;  /* 0x0000002210167c10 */ /* 0x000fe4000ff3e0ff */
[----:B------:R-:W-:Y:S01]  /*16e0*/  LEA.HI.X R21, R23, R219, R21, 0x6, P2 ;  /* 0x000000db17157211 */ /* 0x000fe200010f3415 */
[----:B------:R-:W0:Y:S01]  /*16f0*/  LDGDEPBAR ;  /* 0x00000000000079af */ /* 0x000e220000000000 */
[----:B------:R-:W-:-:S02]  /*1700*/  SEL R19, R19, R186, !P0 ;  /* 0x000000ba13137207 */ /* 0x000fc40004000000 */
[----:B------:R-:W-:Y:S01]  /*1710*/  IADD3.X R23, R17, UR5, RZ, P1, !PT ;  /* 0x0000000511177c10 */ /* 0x000fe20008ffe4ff */
[----:B------:R1:W-:Y:S01]  /*1720*/  LDGSTS.E.BYPASS.LTC128B.128 [R210+0x4000], [R218.64] ;  /* 0x04000000dad27fae */ /* 0x0003e2000b901d60 */
[----:B------:R-:W-:Y:S02]  /*1730*/  IADD3 R18, P1, R22, UR34, RZ ;  /* 0x0000002216127c10 */ /* 0x000fe4000ff3e0ff */
[----:B------:R-:W-:Y:S01]  /*1740*/  SHF.L.U32 R209, R19, 0x1, RZ ;  /* 0x0000000113d17819 */ /* 0x000fe200000006ff */
[----:B------:R1:W-:Y:S01]  /*1750*/  LDGSTS.E.BYPASS.LTC128B.128 [R210+0x5000], [R20.64] ;  /* 0x0500000014d27fae */ /* 0x0003e2000b901d60 */
[----:B------:R-:W-:-:S03]  /*1760*/  IADD3.X R19, R23, UR5, RZ, P1, !PT ;  /* 0x0000000517137c10 */ /* 0x000fc60008ffe4ff */
[----:B------:R1:W-:Y:S04]  /*1770*/  LDGSTS.E.BYPASS.LTC128B.128 [R209], [R220.64] ;  /* 0x00000000dcd17fae */ /* 0x0003e8000b901d60 */
[----:B------:R4:W-:Y:S01]  /*1780*/  LDGSTS.E.BYPASS.LTC128B.128 [R209+0x1000], [R14.64] ;  /* 0x010000000ed17fae */ /* 0x0009e2000b901d60 */
[----:B---3--:R-:W-:-:S03]  /*1790*/  IADD3 R26, P1, R18, UR34, RZ ;  /* 0x00000022121a7c10 */ /* 0x008fc6000ff3e0ff */
[----:B------:R3:W-:Y:S01]  /*17a0*/  LDGSTS.E.BYPASS.LTC128B.128 [R210+0x6000], [R16.64] ;  /* 0x0600000010d27fae */ /* 0x0007e2000b901d60 */
[----:B------:R-:W-:-:S03]  /*17b0*/  IADD3.X R27, R19, UR5, RZ, P1, !PT ;  /* 0x00000005131b7c10 */ /* 0x000fc60008ffe4ff */
[----:B------:R1:W-:Y:S04]  /*17c0*/  LDGSTS.E.BYPASS.LTC128B.128 [R210+0x7000], [R22.64] ;  /* 0x0700000016d27fae */ /* 0x0003e8000b901d60 */
[----:B------:R1:W-:Y:S04]  /*17d0*/  LDGSTS.E.BYPASS.LTC128B.128 [R210+0x8000], [R18.64] ;  /* 0x0800000012d27fae */ /* 0x0003e8000b901d60 */
[----:B------:R1:W-:Y:S04]  /*17e0*/  LDGSTS.E.BYPASS.LTC128B.128 [R210+0x9000], [R26.64] ;  /* 0x090000001ad27fae */ /* 0x0003e8000b901d60 */
[----:B------:R-:W0:Y:S01]  /*17f0*/  LDGDEPBAR ;  /* 0x00000000000079af */ /* 0x000e220000000000 */
[----:B--2---:R-:W-:-:S03]  /*1800*/  SHF.R.S32.HI R12, RZ, 0x1f, R13 ;  /* 0x0000001fff0c7819 */ /* 0x004fc6000001140d */
[----:B------:R1:W5:Y:S01]  /*1810*/  LDG.E R208, [R24.64] ;  /* 0x0000002018d07981 */ /* 0x000362000c1e1900 */
[----:B------:R-:W-:-:S03]  /*1820*/  LEA.HI R12, R12, R13, RZ, 0x5 ;  /* 0x0000000d0c0c7211 */ /* 0x000fc600078f28ff */
[----:B------:R1:W5:Y:S01]  /*1830*/  LDG.E R207, [R24.64+0x20] ;  /* 0x0000202018cf7981 */ /* 0x000362000c1e1900 */
[----:B------:R-:W-:-:S03]  /*1840*/  LOP3.LUT R214, R12, 0xffffffe0, RZ, 0xc0, !PT ;  /* 0xffffffe00cd67812 */ /* 0x000fc600078ec0ff */
[----:B------:R1:W5:Y:S02]  /*1850*/  LDG.E R206, [R24.64+0x80] ;  /* 0x0000802018ce7981 */ /* 0x000364000c1e1900 */
[----:B------:R-:W-:Y:S01]  /*1860*/  IMAD.IADD R214, R13, 0x1, -R214 ;  /* 0x000000010dd67824 */ /* 0x000fe200078e0ad6 */
[----:B------:R-:W-:Y:S01]  /*1870*/  SHF.R.S32.HI R13, RZ, 0x5, R12 ;  /* 0x00000005ff0d7819 */ /* 0x000fe2000001140c */
[----:B------:R1:W5:Y:S01]  /*1880*/  LDG.E R205, [R24.64+0xa0] ;  /* 0x0000a02018cd7981 */ /* 0x000362000c1e1900 */
[----:B---3--:R-:W-:Y:S01]  /*1890*/  IMAD.WIDE R16, R5, c[0x0][0x224], R10 ;  /* 0x0000890005107a25 */ /* 0x008fe200078e020a */
[----:B------:R-:W-:Y:S01]  /*18a0*/  CS2R R94, SRZ ;  /* 0x00000000005e7805 */ /* 0x000fe2000001ff00 */
[----:B------:R-:W-:Y:S01]  /*18b0*/  CS2R R92, SRZ ;  /* 0x00000000005c7805 */ /* 0x000fe2000001ff00 */
[----:B------:R-:W-:Y:S01]  /*18c0*/  CS2R R98, SRZ ;  /* 0x0000000000627805 */ /* 0x000fe2000001ff00 */
[----:B------:R-:W-:Y:S01]  /*18d0*/  IMAD R12, R13, UR25, R214 ;  /* 0x000000190d0c7c24 */ /* 0x000fe2000f8e02d6 */
[----:B------:R-:W-:Y:S01]  /*18e0*/  CS2R R96, SRZ ;  /* 0x0000000000607805 */ /* 0x000fe2000001ff00 */
[----:B------:R-:W-:Y:S01]  /*18f0*/  IMAD.IADD R203, R10, 0x1, R203 ;  /* 0x000000010acb7824 */ /* 0x000fe200078e02cb */
[----:B------:R-:W-:-:S04]  /*1900*/  DEPBAR.LE SB0, 0x1 ;  /* 0x000080400000791a */ /* 0x000fc80000000000 */
[----:B------:R-:W-:Y:S01]  /*1910*/  BAR.SYNC.DEFER_BLOCKING 0x0 ;  /* 0x0000000000007b1d */ /* 0x000fe20000010000 */
[----:B----4-:R-:W-:Y:S01]  /*1920*/  IADD3 R14, P2, P1, R12, UR24, R9 ;  /* 0x000000180c0e7c10 */ /* 0x010fe2000f95e009 */
[----:B------:R-:W-:Y:S01]  /*1930*/  CS2R R90, SRZ ;  /* 0x00000000005a7805 */ /* 0x000fe2000001ff00 */
[----:B------:R-:W-:Y:S01]  /*1940*/  SHF.R.S32.HI R9, RZ, 0x1f, R12 ;  /* 0x0000001fff097819 */ /* 0x000fe2000001140c */
[----:B------:R-:W-:Y:S01]  /*1950*/  CS2R R88, SRZ ;  /* 0x0000000000587805 */ /* 0x000fe2000001ff00 */
[----:B------:R-:W-:Y:S01]  /*1960*/  CS2R R86, SRZ ;  /* 0x0000000000567805 */ /* 0x000fe2000001ff00 */
[----:B------:R-:W-:Y:S01]  /*1970*/  CS2R R84, SRZ ;  /* 0x0000000000547805 */ /* 0x000fe2000001ff00 */
[----:B------:R-:W-:Y:S01]  /*1980*/  IADD3.X R9, R9, UR10, R8, P2, P1 ;  /* 0x0000000a09097c10 */ /* 0x000fe200097e2408 */
[----:B------:R-:W-:Y:S01]  /*1990*/  CS2R R78, SRZ ;  /* 0x00000000004e7805 */ /* 0x000fe2000001ff00 */
[----:B------:R-:W-:Y:S01]  /*19a0*/  IADD3 R4, P2, R16, R4, RZ ;  /* 0x0000000410047210 */ /* 0x000fe20007f5e0ff */
[----:B------:R-:W-:Y:S01]  /*19b0*/  CS2R R76, SRZ ;  /* 0x00000000004c7805 */ /* 0x000fe2000001ff00 */
[----:B------:R-:W-:Y:S01]  /*19c0*/  IADD3 R14, P1, R14, R7, RZ ;  /* 0x000000070e0e7210 */ /* 0x000fe20007f3e0ff */
[----:B------:R-:W-:Y:S01]  /*19d0*/  CS2R R82, SRZ ;  /* 0x0000000000527805 */ /* 0x000fe2000001ff00 */
[----:B------:R-:W-:Y:S01]  /*19e0*/  IADD3.X R3, R17, R3, RZ, P2, !PT ;  /* 0x0000000311037210 */ /* 0x000fe200017fe4ff */
[----:B------:R-:W-:Y:S01]  /*19f0*/  CS2R R80, SRZ ;  /* 0x0000000000507805 */ /* 0x000fe2000001ff00 */
[----:B------:R-:W-:Y:S01]  /*1a00*/  ISETP.GE.AND P2, PT, R2, 0x1, PT ;  /* 0x000000010200780c */ /* 0x000fe20003f46270 */
[----:B------:R-:W-:Y:S01]  /*1a10*/  IMAD.X R15, R9, 0x1, R6, P1 ;  /* 0x00000001090f7824 */ /* 0x000fe200008e0606 */
[----:B------:R-:W-:Y:S01]  /*1a20*/  CS2R R74, SRZ ;  /* 0x00000000004a7805 */ /* 0x000fe2000001ff00 */
[C---:B------:R-:W-:Y:S01]  /*1a30*/  IMAD R6, R4.reuse, UR9, RZ ;  /* 0x0000000904067c24 */ /* 0x040fe2000f8e02ff */
[----:B------:R-:W-:Y:S01]  /*1a40*/  CS2R R72, SRZ ;  /* 0x0000000000487805 */ /* 0x000fe2000001ff00 */
[----:B------:R-:W-:Y:S01]  /*1a50*/  IMAD.WIDE.U32 R14, R4, UR30, R14 ;  /* 0x0000001e040e7c25 */ /* 0x000fe2000f8e000e */
[----:B------:R-:W-:Y:S01]  /*1a60*/  CS2R R70, SRZ ;  /* 0x0000000000467805 */ /* 0x000fe2000001ff00 */
[----:B------:R-:W-:Y:S01]  /*1a70*/  CS2R R68, SRZ ;  /* 0x0000000000447805 */ /* 0x000fe2000001ff00 */
[----:B------:R-:W-:Y:S01]  /*1a80*/  CS2R R62, SRZ ;  /* 0x00000000003e7805 */ /* 0x000fe2000001ff00 */
[----:B------:R-:W-:Y:S01]  /*1a90*/  IMAD R3, R3, UR30, R6 ;  /* 0x0000001e03037c24 */ /* 0x000fe2000f8e0206 */
[C---:B------:R-:W-:Y:S01]  /*1aa0*/  LEA R216, P1, R14.reuse, c[0x0][0x350], 0x2 ;  /* 0x0000d4000ed87a11 */ /* 0x040fe200078210ff */
[----:B------:R1:W2:Y:S01]  /*1ab0*/  LDSM.16.M88.4 R132, [R178+0xa000] ;  /* 0x00a00000b284783b */ /* 0x0002a20000000200 */
[----:B------:R-:W-:Y:S01]  /*1ac0*/  CS2R R60, SRZ ;  /* 0x00000000003c7805 */ /* 0x000fe2000001ff00 */
[----:B------:R-:W-:Y:S01]  /*1ad0*/  CS2R R66, SRZ ;  /* 0x0000000000427805 */ /* 0x000fe2000001ff00 */
[----:B------:R-:W-:Y:S01]  /*1ae0*/  IADD3 R3, R15, R3, RZ ;  /* 0x000000030f037210 */ /* 0x000fe20007ffe0ff */
[----:B------:R1:W3:Y:S01]  /*1af0*/  LDSM.16.M88.4 R136, [R178+0xa800] ;  /* 0x00a80000b288783b */ /* 0x0002e20000000200 */
[----:B------:R-:W-:Y:S01]  /*1b00*/  CS2R R64, SRZ ;  /* 0x0000000000407805 */ /* 0x000fe2000001ff00 */
[----:B------:R-:W-:Y:S01]  /*1b10*/  CS2R R58, SRZ ;  /* 0x00000000003a7805 */ /* 0x000fe2000001ff00 */
[----:B------:R-:W-:Y:S01]  /*1b20*/  LEA.HI.X R217, R14, c[0x0][0x354], R3, 0x2, P1 ;  /* 0x0000d5000ed97a11 */ /* 0x000fe200008f1403 */
        /* <DEDUP_REMOVED lines=16> */
[----:B------:R1:W1:Y:S04]  /*1c30*/  LDSM.16.M88.4 R156, [R167+0xa000] ;  /* 0x00a00000a79c783b */ /* 0x0002680000000200 */
[----:B------:R1:W1:Y:S01]  /*1c40*/  LDSM.16.M88.4 R160, [R167+0xa800] ;  /* 0x00a80000a7a0783b */ /* 0x0002620000000200 */
[----:B------:R-:W-:Y:S05]  /*1c50*/  @!P2 BRA `(.L_x_1193) ;  /* 0x000036f00000a947 */ /* 0x000fea0003800000 */
[----:B------:R-:W-:Y:S02]  /*1c60*/  IMAD.MOV.U32 R8, RZ, RZ, c[0x0][0x308] ;  /* 0x0000c200ff087624 */ /* 0x000fe400078e00ff */
[----:B------:R-:W-:-:S05]  /*1c70*/  IMAD.MOV.U32 R9, RZ, RZ, c[0x0][0x30c] ;  /* 0x0000c300ff097624 */ /* 0x000fca00078e00ff */
[----:B----4-:R-:W4:Y:S04]  /*1c80*/  LDG.E.64 R2, [R8.64] ;  /* 0x0000002008027981 */ /* 0x010f28000c1e1b00 */
[----:B---3--:R-:W3:Y:S01]  /*1c90*/  LDG.E.64 R6, [R8.64+0x8] ;  /* 0x0000082008067981 */ /* 0x008ee2000c1e1b00 */
[----:B------:R-:W-:Y:S01]  /*1ca0*/  IMAD R5, R5, c[0x0][0x1c0], R0 ;  /* 0x0000700005057a24 */ /* 0x000fe200078e0200 */
[----:B------:R-:W-:Y:S01]  /*1cb0*/  SHF.R.S32.HI R204, RZ, 0x1f, R214 ;  /* 0x0000001fffcc7819 */ /* 0x000fe200000114d6 */
[----:B------:R-:W-:Y:S01]  /*1cc0*/  IMAD.U32 R0, RZ, RZ, UR28 ;  /* 0x0000001cff007e24 */ /* 0x000fe2000f8e00ff */
[----:B------:R-:W-:Y:S01]  /*1cd0*/  IADD3 R174, R179, 0x1000, RZ ;  /* 0x00001000b3ae7810 */ /* 0x000fe20007ffe0ff */
[----:B------:R-:W-:Y:S01]  /*1ce0*/  IMAD.SHL.U32 R5, R5, 0x20, RZ ;  /* 0x0000002005057824 */ /* 0x000fe200078e00ff */
[----:B------:R-:W-:Y:S01]  /*1cf0*/  IADD3 R173, R180, 0x1000, RZ ;  /* 0x00001000b4ad7810 */ /* 0x000fe20007ffe0ff */
[----:B------:R-:W-:Y:S01]  /*1d00*/  IMAD.MOV.U32 R201, RZ, RZ, R203 ;  /* 0x000000ffffc97224 */ /* 0x000fe200078e00cb */
[----:B------:R-:W-:Y:S01]  /*1d10*/  SEL R174, R174, R179, !P0 ;  /* 0x000000b3aeae7207 */ /* 0x000fe20004000000 */
[----:B------:R-:W-:Y:S01]  /*1d20*/  IMAD.MOV.U32 R95, RZ, RZ, RZ ;  /* 0x000000ffff5f7224 */ /* 0x000fe200078e00ff */
[----:B------:R-:W-:-:S03]  /*1d30*/  SEL R173, R173, R180, !P0 ;  /* 0x000000b4adad7207 */ /* 0x000fc60004000000 */
[----:B------:R-:W-:Y:S02]  /*1d40*/  IMAD.SHL.U32 R174, R174, 0x2, RZ ;  /* 0x00000002aeae7824 */ /* 0x000fe400078e00ff */
[----:B------:R-:W-:Y:S01]  /*1d50*/  IMAD.SHL.U32 R173, R173, 0x2, RZ ;  /* 0x00000002adad7824 */ /* 0x000fe200078e00ff */
[----:B----4-:R4:W2:Y:S01]  /*1d60*/  R2UR UR35, R3 ;  /* 0x00000000032373c2 */ /* 0x0108a200000e0000 */
[----:B---3--:R-:W-:Y:S02]  /*1d70*/  IADD3 R214, P2, P1, R5, R6, R214 ;  /* 0x0000000605d67210 */ /* 0x008fe4000795e0d6 */
[----:B------:R-:W-:-:S05]  /*1d80*/  SHF.R.S32.HI R5, RZ, 0x1f, R5 ;  /* 0x0000001fff057819 */ /* 0x000fca0000011405 */
[----:B------:R-:W3:Y:S01]  /*1d90*/  R2UR UR36, R2 ;  /* 0x00000000022473c2 */ /* 0x000ee200000e0000 */
[----:B------:R-:W-:Y:S01]  /*1da0*/  IADD3.X R204, R5, R7, R204, P2, P1 ;  /* 0x0000000705cc7210 */ /* 0x000fe200017e24cc */
[----:B----4-:R-:W-:-:S05]  /*1db0*/  IMAD R3, R0, 0x4, R187 ;  /* 0x0000000400037824 */ /* 0x010fca00078e02bb */
[----:B--2---:R-:W-:Y:S02]  /*1dc0*/  LOP3.LUT R3, R3, UR35, RZ, 0x3c, !PT ;  /* 0x0000002303037c12 */ /* 0x004fe4000f8e3cff */
[----:B---3--:R-:W-:Y:S02]  /*1dd0*/  LOP3.LUT R204, R204, UR36, RZ, 0x3c, !PT ;  /* 0x00000024cccc7c12 */ /* 0x008fe4000f8e3cff */
[----:B------:R-:W-:Y:S01]  /*1de0*/  LOP3.LUT P0, RZ, R184, 0x2, RZ, 0xc0, !PT ;  /* 0x00000002b8ff7812 */ /* 0x000fe2000780c0ff */
[----:B------:R-:W-:Y:S01]  /*1df0*/  IMAD.WIDE.U32 R214, R214, -0x2daee0ad, RZ ;  /* 0xd2511f53d6d67825 */ /* 0x000fe200078e00ff */
[----:B------:R-:W-:Y:S02]  /*1e00*/  MOV R171, 0x20 ;  /* 0x0000002000ab7802 */ /* 0x000fe40000000f00 */
[----:B------:R-:W-:Y:S01]  /*1e10*/  LOP3.LUT P1, RZ, R184, 0x4, RZ, 0xc0, !PT ;  /* 0x00000004b8ff7812 */ /* 0x000fe2000782c0ff */
[----:B------:R-:W-:Y:S01]  /*1e20*/  IMAD.MOV.U32 R170, RZ, RZ, 0x40 ;  /* 0x00000040ffaa7424 */ /* 0x000fe200078e00ff */
[----:B------:R-:W-:Y:S01]  /*1e30*/  SEL R171, R171, 0xffffffe0, !P0 ;  /* 0xffffffe0abab7807 */ /* 0x000fe20004000000 */
[----:B------:R-:W-:Y:S01]  /*1e40*/  IMAD.MOV.U32 R213, RZ, RZ, c[0x0][0x22c] ;  /* 0x00008b00ffd57624 */ /* 0x000fe200078e00ff */
[----:B------:R-:W-:-:S02]  /*1e50*/  SHF.L.U32 R172, R180, 0x1, RZ ;  /* 0x00000001b4ac7819 */ /* 0x000fc400000006ff */
[----:B------:R-:W-:Y:S01]  /*1e60*/  LOP3.LUT R224, R215, R3, RZ, 0x3c, !PT ;  /* 0x00000003d7e07212 */ /* 0x000fe200078e3cff */
[----:B------:R-:W-:Y:S01]  /*1e70*/  IMAD R213, R213, c[0x0][0x1c0], RZ ;  /* 0x00007000d5d57a24 */ /* 0x000fe200078e02ff */
[----:B------:R-:W-:Y:S02]  /*1e80*/  SEL R170, R170, 0xffffffc0, !P1 ;  /* 0xffffffc0aaaa7807 */ /* 0x000fe40004800000 */
[-C--:B------:R-:W-:Y:S01]  /*1e90*/  IADD3 R3, R177, R171.reuse, RZ ;  /* 0x000000abb1037210 */ /* 0x080fe20007ffe0ff */
[----:B------:R-:W-:Y:S01]  /*1ea0*/  IMAD.U32 R213, R213, -0x40, RZ ;  /* 0xffffffc0d5d57824 */ /* 0x000fe200078e00ff */
[C---:B------:R-:W-:Y:S01]  /*1eb0*/  IADD3 R166, R172.reuse, R171, RZ ;  /* 0x000000abaca67210 */ /* 0x040fe20007ffe0ff */
[----:B------:R-:W-:Y:S02]  /*1ec0*/  IMAD.IADD R165, R172, 0x1, R170 ;  /* 0x00000001aca57824 */ /* 0x000fe400078e02aa */
[----:B------:R-:W-:Y:S01]  /*1ed0*/  IMAD.WIDE.U32 R224, R224, -0x326172a9, RZ ;  /* 0xcd9e8d57e0e07825 */ /* 0x000fe200078e00ff */
[----:B------:R-:W-:-:S03]  /*1ee0*/  IADD3 R164, R170, R166, RZ ;  /* 0x000000a6aaa47210 */ /* 0x000fc60007ffe0ff */
[----:B------:R-:W-:Y:S02]  /*1ef0*/  IMAD.IADD R2, R177, 0x1, R170 ;  /* 0x00000001b1027824 */ /* 0x000fe400078e02aa */
[----:B------:R-:W-:Y:S02]  /*1f00*/  IMAD.IADD R0, R170, 0x1, R3 ;  /* 0x00000001aa007824 */ /* 0x000fe400078e0203 */
.L_x_1196:
[----:B------:R-:W0:Y:S01]  /*1f10*/  LDGDEPBAR ;  /* 0x00000000000079af */ /* 0x000e220000000000 */
[C---:B------:R-:W-:Y:S01]  /*1f20*/  IMAD.IADD R181, R173.reuse, 0x1, R171 ;  /* 0x00000001adb57824 */ /* 0x040fe200078e02ab */
[C---:B-----5:R-:W-:Y:S01]  /*1f30*/  FSETP.NEU.FTZ.AND P0, PT, R208.reuse, -INF , PT ;  /* 0xff800000d000780b */ /* 0x060fe20003f1d000 */
[----:B------:R-:W-:Y:S01]  /*1f40*/  IMAD.IADD R182, R173, 0x1, R170 ;  /* 0x00000001adb67824 */ /* 0x000fe200078e02aa */
[----:B------:R-:W-:Y:S01]  /*1f50*/  UIADD3 UR5, UR35, -0x4498517b, URZ ;  /* 0xbb67ae8523057890 */ /* 0x000fe2000fffe03f */
[----:B------:R-:W-:Y:S01]  /*1f60*/  FMUL.FTZ R203, R208, 1.4426950216293334961 ;  /* 0x3fb8aa3bd0cb7820 */ /* 0x000fe20000410000 */
[----:B------:R-:W-:Y:S02]  /*1f70*/  UIADD3 UR4, UR36, -0x61c88647, URZ ;  /* 0x9e3779b924047890 */ /* 0x000fe4000fffe03f */
[----:B------:R-:W-:Y:S02]  /*1f80*/  UIADD3 UR29, UR35, 0x76cf5d0a, URZ ;  /* 0x76cf5d0a231d7890 */ /* 0x000fe4000fffe03f */
[----:B------:R-:W-:Y:S01]  /*1f90*/  UIADD3 UR34, UR35, 0x646e171e, URZ ;  /* 0x646e171e23227890 */ /* 0x000fe2000fffe03f */
[----:B------:R-:W-:Y:S04]  /*1fa0*/  DEPBAR.LE SB0, 0x0 ;  /* 0x000080000000791a */ /* 0x000fe80000000000 */
[----:B------:R-:W-:Y:S08]  /*1fb0*/  BAR.SYNC.DEFER_BLOCKING 0x0 ;  /* 0x0000000000007b1d */ /* 0x000ff00000010000 */
[----:B------:R-:W-:Y:S08]  /*1fc0*/  LDSM.16.M88.4 R100, [R173] ;  /* 0x00000000ad64783b */ /* 0x000ff00000000200 */
[----:B------:R-:W2:Y:S08]  /*1fd0*/  LDSM.16.M88.4 R104, [R178+0x6000] ;  /* 0x00600000b268783b */ /* 0x000eb00000000200 */
[----:B------:R-:W3:Y:S08]  /*1fe0*/  LDSM.16.M88.4 R108, [R173+0x1000] ;  /* 0x00100000ad6c783b */ /* 0x000ef00000000200 */
[----:B------:R-:W4:Y:S08]  /*1ff0*/  LDSM.16.M88.4 R112, [R178+0x6800] ;  /* 0x00680000b270783b */ /* 0x000f300000000200 */
[----:B------:R-:W-:Y:S08]  /*2000*/  LDSM.16.M88.4 R116, [R181] ;  /* 0x00000000b574783b */ /* 0x000ff00000000200 */
[----:B------:R-:W1:Y:S01]  /*2010*/  LDSM.16.M88.4 R120, [R169+0x6000] ;  /* 0x00600000a978783b */ /* 0x000e620000000200 */
[-C--:B--2---:R-:W-:Y:S07]  /*2020*/  HMMA.16816.F32 R4, R100, R104.reuse, RZ ;  /* 0x000000686404723c */ /* 0x084fee00000018ff */
[----:B------:R-:W2:Y:S01]  /*2030*/  LDSM.16.M88.4 R124, [R181+0x1000] ;  /* 0x00100000b57c783b */ /* 0x000ea20000000200 */
[C---:B---3--:R-:W-:Y:S07]  /*2040*/  HMMA.16816.F32 R8, R108.reuse, R104, RZ ;  /* 0x000000686c08723c */ /* 0x048fee00000018ff */
[----:B------:R-:W3:Y:S01]  /*2050*/  LDSM.16.M88.4 R128, [R169+0x6800] ;  /* 0x00680000a980783b */ /* 0x000ee20000000200 */
[-C--:B------:R-:W-:Y:S08]  /*2060*/  HMMA.16816.F32 R12, R108, R106.reuse, RZ ;  /* 0x0000006a6c0c723c */ /* 0x080ff000000018ff */
[C---:B-1----:R-:W-:Y:S01]  /*2070*/  HMMA.16816.F32 R16, R100.reuse, R106, RZ ;  /* 0x0000006a6410723c */ /* 0x042fe200000018ff */
[----:B------:R-:W-:Y:S07]  /*2080*/  LDSM.16.M88.4 R104, [R168+0x6000] ;  /* 0x00600000a868783b */ /* 0x000fee0000000200 */
[-C--:B----4-:R-:W-:Y:S08]  /*2090*/  HMMA.16816.F32 R20, R100, R112.reuse, RZ ;  /* 0x000000706414723c */ /* 0x090ff000000018ff */
[C---:B------:R-:W-:Y:S08]  /*20a0*/  HMMA.16816.F32 R24, R108.reuse, R112, RZ ;  /* 0x000000706c18723c */ /* 0x040ff000000018ff */
[-C--:B------:R-:W-:Y:S01]  /*20b0*/  HMMA.16816.F32 R28, R108, R114.reuse, RZ ;  /* 0x000000726c1c723c */ /* 0x080fe200000018ff */
[----:B------:R-:W-:Y:S07]  /*20c0*/  LDSM.16.M88.4 R108, [R182+0x1000] ;  /* 0x00100000b66c783b */ /* 0x000fee0000000200 */
[----:B------:R-:W-:Y:S01]  /*20d0*/  HMMA.16816.F32 R32, R100, R114, RZ ;  /* 0x000000726420723c */ /* 0x000fe200000018ff */
[----:B------:R-:W1:Y:S07]  /*20e0*/  LDSM.16.M88.4 R100, [R182] ;  /* 0x00000000b664783b */ /* 0x000e6e0000000200 */
[-C--:B------:R-:W-:Y:S01]  /*20f0*/  HMMA.16816.F32 R4, R116, R120.reuse, R4 ;  /* 0x000000787404723c */ /* 0x080fe20000001804 */
[----:B------:R-:W4:Y:S07]  /*2100*/  LDSM.16.M88.4 R112, [R168+0x6800] ;  /* 0x00680000a870783b */ /* 0x000f2e0000000200 */
[C---:B--2---:R-:W-:Y:S08]  /*2110*/  HMMA.16816.F32 R8, R124.reuse, R120, R8 ;  /* 0x000000787c08723c */ /* 0x044ff00000001808 */
[-C--:B------:R-:W-:Y:S08]  /*2120*/  HMMA.16816.F32 R12, R124, R122.reuse, R12 ;  /* 0x0000007a7c0c723c */ /* 0x080ff0000000180c */
[C---:B------:R-:W-:Y:S08]  /*2130*/  HMMA.16816.F32 R16, R116.reuse, R122, R16 ;  /* 0x0000007a7410723c */ /* 0x040ff00000001810 */
[-C--:B---3--:R-:W-:Y:S08]  /*2140*/  HMMA.16816.F32 R20, R116, R128.reuse, R20 ;  /* 0x000000807414723c */ /* 0x088ff00000001814 */
[C---:B------:R-:W-:Y:S07]  /*2150*/  HMMA.16816.F32 R24, R124.reuse, R128, R24 ;  /* 0x000000807c18723c */ /* 0x040fee0000001818 */
[----:B------:R-:W-:Y:S01]  /*2160*/  IMAD.IADD R128, R170, 0x1, R181 ;  /* 0x00000001aa807824 */ /* 0x000fe200078e02b5 */
[-C--:B------:R-:W-:Y:S01]  /*2170*/  HMMA.16816.F32 R28, R124, R130.reuse, R28 ;  /* 0x000000827c1c723c */ /* 0x080fe2000000181c */
[----:B------:R-:W-:Y:S07]  /*2180*/  LDSM.16.M88.4 R124, [R167+0x6000] ;  /* 0x00600000a77c783b */ /* 0x000fee0000000200 */
[----:B------:R-:W-:Y:S01]  /*2190*/  HMMA.16816.F32 R32, R116, R130, R32 ;  /* 0x000000827420723c */ /* 0x000fe20000001820 */
[----:B------:R-:W2:Y:S07]  /*21a0*/  LDSM.16.M88.4 R120, [R128] ;  /* 0x000000008078783b */ /* 0x000eae0000000200 */
[-C--:B-1----:R-:W-:Y:S08]  /*21b0*/  HMMA.16816.F32 R4, R100, R104.reuse, R4 ;  /* 0x000000686404723c */ /* 0x082ff00000001804 */
[C---:B------:R-:W-:Y:S08]  /*21c0*/  HMMA.16816.F32 R8, R108.reuse, R104, R8 ;  /* 0x000000686c08723c */ /* 0x040ff00000001808 */
[-C--:B------:R-:W-:Y:S08]  /*21d0*/  HMMA.16816.F32 R12, R108, R106.reuse, R12 ;  /* 0x0000006a6c0c723c */ /* 0x080ff0000000180c */
[C---:B------:R-:W-:Y:S01]  /*21e0*/  HMMA.16816.F32 R16, R100.reuse, R106, R16 ;  /* 0x0000006a6410723c */ /* 0x040fe20000001810 */
[----:B------:R-:W-:Y:S07]  /*21f0*/  LDSM.16.M88.4 R104, [R167+0x6800] ;  /* 0x00680000a768783b */ /* 0x000fee0000000200 */
[-C--:B----4-:R-:W-:Y:S08]  /*2200*/  HMMA.16816.F32 R20, R100, R112.reuse, R20 ;  /* 0x000000706414723c */ /* 0x090ff00000001814 */
[C---:B------:R-:W-:Y:S07]  /*2210*/  HMMA.16816.F32 R24, R108.reuse, R112, R24 ;  /* 0x000000706c18723c */ /* 0x040fee0000001818 */
[----:B------:R-:W-:Y:S01]  /*2220*/  FSEL R113, R203, RZ, P0 ;  /* 0x000000ffcb717208 */ /* 0x000fe20000000000 */
[-C--:B------:R-:W-:Y:S01]  /*2230*/  HMMA.16816.F32 R28, R108, R114.reuse, R28 ;  /* 0x000000726c1c723c */ /* 0x080fe2000000181c */
[C---:B------:R-:W-:Y:S03]  /*2240*/  FSETP.NEU.FTZ.AND P0, PT, R207.reuse, -INF , PT ;  /* 0xff800000cf00780b */ /* 0x040fe60003f1d000 */
[----:B------:R-:W-:Y:S04]  /*2250*/  FMUL.FTZ R203, R207, 1.4426950216293334961 ;  /* 0x3fb8aa3bcfcb7820 */ /* 0x000fe80000410000 */
[----:B------:R-:W-:Y:S01]  /*2260*/  HMMA.16816.F32 R32, R100, R114, R32 ;  /* 0x000000726420723c */ /* 0x000fe20000001820 */
[----:B------:R-:W1:Y:S07]  /*2270*/  LDSM.16.M88.4 R100, [R128+0x1000] ;  /* 0x001000008064783b */ /* 0x000e6e0000000200 */
[-C--:B--2---:R-:W-:Y:S11]  /*2280*/  HMMA.16816.F32 R4, R120, R124.reuse, R4 ;  /* 0x0000007c7804723c */ /* 0x084ff60000001804 */
[----:B------:R-:W-:Y:S11]  /*2290*/  @!UPT UIADD3 URZ, URZ, URZ, URZ ;  /* 0x0000003f3f3ff290 */ /* 0x000ff6000fffe03f */
[----:B------:R-:W-:Y:S02]  /*22a0*/  @!UPT UIADD3 URZ, URZ, URZ, URZ ;  /* 0x0000003f3f3ff290 */ /* 0x000fe4000fffe03f */
[--C-:B------:R-:W-:Y:S01]  /*22b0*/  FFMA.FTZ R227, R5, c[0x0][0x23c], -R113.reuse ;  /* 0x00008f0005e37a23 */ /* 0x100fe20000010871 */
[----:B------:R-:W-:Y:S01]  /*22c0*/  FSEL R5, R203, RZ, P0 ;  /* 0x000000ffcb057208 */ /* 0x000fe20000000000 */
[C---:B------:R-:W-:Y:S01]  /*22d0*/  FMUL.FTZ R203, R206.reuse, 1.4426950216293334961 ;  /* 0x3fb8aa3bcecb7820 */ /* 0x040fe20000410000 */
[----:B------:R-:W-:Y:S01]  /*22e0*/  FSETP.NEU.FTZ.AND P0, PT, R206, -INF , PT ;  /* 0xff800000ce00780b */ /* 0x000fe20003f1d000 */
[----:B------:R-:W-:Y:S02]  /*22f0*/  FFMA.FTZ R226, R4, c[0x0][0x23c], -R113 ;  /* 0x00008f0004e27a23 */ /* 0x000fe40000010871 */
[--C-:B------:R-:W-:Y:S01]  /*2300*/  FFMA.FTZ R228, R6, c[0x0][0x23c], -R5.reuse ;  /* 0x00008f0006e47a23 */ /* 0x100fe20000010805 */
[----:B------:R-:W-:Y:S01]  /*2310*/  FSEL R130, R203, RZ, P0 ;  /* 0x000000ffcb827208 */ /* 0x000fe20000000000 */
[C---:B------:R-:W-:Y:S01]  /*2320*/  FMUL.FTZ R203, R205.reuse, 1.4426950216293334961 ;  /* 0x3fb8aa3bcdcb7820 */ /* 0x040fe20000410000 */
[----:B------:R-:W-:Y:S01]  /*2330*/  FSETP.NEU.FTZ.AND P0, PT, R205, -INF , PT ;  /* 0xff800000cd00780b */ /* 0x000fe20003f1d000 */
[C---:B-1----:R-:W-:Y:S01]  /*2340*/  HMMA.16816.F32 R8, R100.reuse, R124, R8 ;  /* 0x0000007c6408723c */ /* 0x042fe20000001808 */
[----:B------:R-:W-:Y:S01]  /*2350*/  FFMA.FTZ R229, R7, c[0x0][0x23c], -R5 ;  /* 0x00008f0007e57a23 */ /* 0x000fe20000010805 */
[----:B------:R-:W1:Y:S01]  /*2360*/  MUFU.EX2 R226, R226 ;  /* 0x000000e200e27308 */ /* 0x000e620000000800 */
[----:B------:R-:W-:Y:S01]  /*2370*/  FSEL R6, R203, RZ, P0 ;  /* 0x000000ffcb067208 */ /* 0x000fe20000000000 */
[----:B------:R-:W-:Y:S04]  /*2380*/  IMAD R203, R212, 0x4, R185 ;  /* 0x00000004d4cb7824 */ /* 0x000fe800078e02b9 */
[-C--:B------:R-:W-:Y:S01]  /*2390*/  HMMA.16816.F32 R12, R100, R126.reuse, R12 ;  /* 0x0000007e640c723c */ /* 0x080fe2000000180c */
[C---:B------:R-:W-:Y:S03]  /*23a0*/  IMAD.WIDE.U32 R238, R203.reuse, -0x326172a9, RZ ;  /* 0xcd9e8d57cbee7825 */ /* 0x040fe600078e00ff */
[----:B------:R-:W-:Y:S01]  /*23b0*/  IADD3 R203, R203, 0x2, RZ ;  /* 0x00000002cbcb7810 */ /* 0x000fe20007ffe0ff */
[----:B------:R-:W2:Y:S01]  /*23c0*/  MUFU.EX2 R227, R227 ;  /* 0x000000e300e37308 */ /* 0x000ea20000000800 */
[-C--:B------:R-:W-:Y:S02]  /*23d0*/  LOP3.LUT R234, R239, R204.reuse, RZ, 0x3c, !PT ;  /* 0x000000ccefea7212 */ /* 0x080fe400078e3cff */
[----:B------:R-:W-:Y:S01]  /*23e0*/  LOP3.LUT R238, R225, UR4, R238, 0x96, !PT ;  /* 0x00000004e1ee7c12 */ /* 0x000fe2000f8e96ee */
[----:B------:R-:W-:Y:S01]  /*23f0*/  IMAD.WIDE.U32 R244, R203, -0x326172a9, RZ ;  /* 0xcd9e8d57cbf47825 */ /* 0x000fe200078e00ff */
[C---:B------:R-:W-:Y:S02]  /*2400*/  HMMA.16816.F32 R16, R120.reuse, R126, R16 ;  /* 0x0000007e7810723c */ /* 0x040fe40000001810 */
[----:B------:R-:W-:Y:S01]  /*2410*/  LOP3.LUT R203, R214, UR5, RZ, 0x3c, !PT ;  /* 0x00000005d6cb7c12 */ /* 0x000fe2000f8e3cff */
[----:B------:R-:W-:Y:S01]  /*2420*/  IMAD.WIDE.U32 R242, R234, -0x2daee0ad, RZ ;  /* 0xd2511f53eaf27825 */ /* 0x000fe200078e00ff */
[----:B------:R-:W-:Y:S01]  /*2430*/  LOP3.LUT R236, R245, R204, RZ, 0x3c, !PT ;  /* 0x000000ccf5ec7212 */ /* 0x000fe200078e3cff */
[----:B------:R-:W-:Y:S01]  /*2440*/  UIADD3 UR5, UR36, 0x3c6ef372, URZ ;  /* 0x3c6ef37224057890 */ /* 0x000fe2000fffe03f */
[----:B------:R-:W-:Y:S01]  /*2450*/  LOP3.LUT R244, R225, UR4, R244, 0x96, !PT ;  /* 0x00000004e1f47c12 */ /* 0x000fe2000f8e96f4 */
[----:B------:R-:W-:Y:S01]  /*2460*/  FFMA.FTZ R230, R8, c[0x0][0x23c], -R130 ;  /* 0x00008f0008e67a23 */ /* 0x000fe20000010882 */
[----:B------:R-:W-:Y:S01]  /*2470*/  LOP3.LUT R235, R203, R243, RZ, 0x3c, !PT ;  /* 0x000000f3cbeb7212 */ /* 0x000fe200078e3cff */
[----:B------:R-:W-:Y:S01]  /*2480*/  IMAD.WIDE.U32 R238, R238, -0x2daee0ad, RZ ;  /* 0xd2511f53eeee7825 */ /* 0x000fe200078e00ff */
[-C--:B------:R-:W-:Y:S01]  /*2490*/  HMMA.16816.F32 R20, R120, R104.reuse, R20 ;  /* 0x000000687814723c */ /* 0x080fe20000001814 */
[----:B------:R-:W-:Y:S01]  /*24a0*/  UIADD3 UR4, UR36, -0x255992d5, URZ ;  /* 0xdaa66d2b24047890 */ /* 0x000fe2000fffe03f */
[----:B------:R-:W-:Y:S01]  /*24b0*/  LOP3.LUT R237, R224, UR5, RZ, 0x3c, !PT ;  /* 0x00000005e0ed7c12 */ /* 0x000fe2000f8e3cff */
[----:B------:R-:W-:Y:S01]  /*24c0*/  IMAD.WIDE.U32 R250, R235, -0x326172a9, RZ ;  /* 0xcd9e8d57ebfa7825 */ /* 0x000fe200078e00ff */
[----:B------:R-:W-:Y:S01]  /*24d0*/  LOP3.LUT R242, R239, UR29, R242, 0x96, !PT ;  /* 0x0000001deff27c12 */ /* 0x000fe2000f8e96f2 */
[----:B------:R-:W-:Y:S01]  /*24e0*/  UIADD3 UR5, UR35, 0x32370b8f, URZ ;  /* 0x32370b8f23057890 */ /* 0x000fe2000fffe03f */
[----:B------:R-:W3:Y:S01]  /*24f0*/  MUFU.EX2 R229, R229 ;  /* 0x000000e500e57308 */ /* 0x000ee20000000800 */
[----:B------:R-:W-:Y:S01]  /*2500*/  FFMA.FTZ R241, R13, c[0x0][0x23c], -R130 ;  /* 0x00008f000df17a23 */ /* 0x000fe20000010882 */
[----:B------:R-:W-:Y:S01]  /*2510*/  LOP3.LUT R239, R237, R251, RZ, 0x3c, !PT ;  /* 0x000000fbedef7212 */ /* 0x000fe200078e3cff */
[----:B------:R-:W-:Y:S01]  /*2520*/  IMAD.WIDE.U32 R246, R236, -0x2daee0ad, RZ ;  /* 0xd2511f53ecf67825 */ /* 0x000fe200078e00ff */
[C---:B------:R-:W-:Y:S03]  /*2530*/  HMMA.16816.F32 R24, R100.reuse, R104, R24 ;  /* 0x000000686418723c */ /* 0x040fe60000001818 */
[----:B------:R-:W-:Y:S01]  /*2540*/  IMAD.WIDE.U32 R244, R244, -0x2daee0ad, RZ ;  /* 0xd2511f53f4f47825 */ /* 0x000fe200078e00ff */
[----:B------:R-:W-:Y:S02]  /*2550*/  LOP3.LUT R203, R203, R247, RZ, 0x3c, !PT ;  /* 0x000000f7cbcb7212 */ /* 0x000fe400078e3cff */
[----:B------:R4:W-:Y:S01]  /*2560*/  MUFU.EX2 R235, R241 ;  /* 0x000000f100eb7308 */ /* 0x0009e20000000800 */
[----:B------:R-:W-:Y:S01]  /*2570*/  IMAD.WIDE.U32 R248, R239, -0x2daee0ad, RZ ;  /* 0xd2511f53eff87825 */ /* 0x000fe200078e00ff */
[----:B------:R-:W-:Y:S01]  /*2580*/  LOP3.LUT R240, R245, UR29, R246, 0x96, !PT ;  /* 0x0000001df5f07c12 */ /* 0x000fe2000f8e96f6 */
[----:B------:R-:W-:Y:S01]  /*2590*/  UIADD3 UR29, UR35, -0x126145ec, URZ ;  /* 0xed9eba14231d7890 */ /* 0x000fe2000fffe03f */
[-C--:B------:R-:W-:Y:S02]  /*25a0*/  HMMA.16816.F32 R28, R100, R106.reuse, R28 ;  /* 0x0000006a641c723c */ /* 0x080fe4000000181c */
[----:B------:R-:W-:Y:S04]  /*25b0*/  IMAD.WIDE.U32 R242, R242, -0x326172a9, RZ ;  /* 0xcd9e8d57f2f27825 */ /* 0x000fe800078e00ff */
[----:B------:R-:W-:Y:S01]  /*25c0*/  IMAD.WIDE.U32 R246, R203, -0x326172a9, RZ ;  /* 0xcd9e8d57cbf67825 */ /* 0x000fe200078e00ff */
[----:B------:R-:W-:Y:S01]  /*25d0*/  LOP3.LUT R250, R243, UR4, R250, 0x96, !PT ;  /* 0x00000004f3fa7c12 */ /* 0x000fe2000f8e96fa */
[----:B------:R-:W-:Y:S01]  /*25e0*/  HMMA.16816.F32 R32, R120, R106, R32 ;  /* 0x0000006a7820723c */ /* 0x000fe20000001820 */
[----:B------:R-:W1:Y:S03]  /*25f0*/  MUFU.EX2 R228, R228 ;  /* 0x000000e400e47308 */ /* 0x000e660000000800 */
[----:B------:R-:W-:Y:S01]  /*2600*/  LOP3.LUT R237, R237, R247, RZ, 0x3c, !PT ;  /* 0x000000f7eded7212 */ /* 0x000fe200078e3cff */
[----:B------:R-:W-:Y:S04]  /*2610*/  IMAD.WIDE.U32 R128, R240, -0x326172a9, RZ ;  /* 0xcd9e8d57f0807825 */ /* 0x000fe800078e00ff */
[----:B------:R-:W-:Y:S02]  /*2620*/  IMAD.MOV.U32 R203, RZ, RZ, R201 ;  /* 0x000000ffffcb7224 */ /* 0x000fe400078e00c9 */
[----:B------:R-:W1:Y:S01]  /*2630*/  MUFU.EX2 R230, R230 ;  /* 0x000000e600e67308 */ /* 0x000e620000000800 */
[----:B------:R-:W-:Y:S01]  /*2640*/  LOP3.LUT R246, R129, UR4, R246, 0x96, !PT ;  /* 0x0000000481f67c12 */ /* 0x000fe2000f8e96f6 */
[--C-:B------:R-:W-:Y:S01]  /*2650*/  FFMA.FTZ R232, R10, c[0x0][0x23c], -R6.reuse ;  /* 0x00008f000ae87a23 */ /* 0x100fe20000010806 */
[----:B------:R-:W-:Y:S01]  /*2660*/  LEA R10, P0, R183, R202, 0x2 ;  /* 0x000000cab70a7211 */ /* 0x000fe200078010ff */
[----:B------:R-:W-:Y:S01]  /*2670*/  IMAD.WIDE.U32 R250, R250, -0x2daee0ad, RZ ;  /* 0xd2511f53fafa7825 */ /* 0x000fe200078e00ff */
[----:B------:R-:W-:Y:S03]  /*2680*/  UIADD3 UR4, UR36, 0x78dde6e4, URZ ;  /* 0x78dde6e424047890 */ /* 0x000fe6000fffe03f */
[----:B------:R-:W-:Y:S01]  /*2690*/  FFMA.FTZ R233, R11, c[0x0][0x23c], -R6 ;  /* 0x00008f000be97a23 */ /* 0x000fe20000010806 */
[----:B------:R-:W-:Y:S01]  /*26a0*/  LOP3.LUT R248, R251, UR29, R248, 0x96, !PT ;  /* 0x0000001dfbf87c12 */ /* 0x000fe2000f8e96f8 */
[----:B----4-:R-:W-:Y:S01]  /*26b0*/  FFMA.FTZ R241, R15, c[0x0][0x23c], -R6 ;  /* 0x00008f000ff17a23 */ /* 0x010fe20000010806 */
[----:B------:R-:W-:Y:S01]  /*26c0*/  LEA.HI.X.SX32 R11, R183, R203, 0x2, P0 ;  /* 0x000000cbb70b7211 */ /* 0x000fe200000f16ff */
[----:B------:R-:W-:Y:S01]  /*26d0*/  FFMA.FTZ R240, R16, c[0x0][0x23c], -R113 ;  /* 0x00008f0010f07a23 */ /* 0x000fe20000010871 */
[----:B------:R-:W-:Y:S01]  /*26e0*/  LOP3.LUT R203, R249, UR5, R238, 0x96, !PT ;  /* 0x00000005f9cb7c12 */ /* 0x000fe2000f8e96ee */
[----:B------:R-:W-:Y:S01]  /*26f0*/  FFMA.FTZ R236, R14, c[0x0][0x23c], -R6 ;  /* 0x00008f000eec7a23 */ /* 0x000fe20000010806 */
[----:B------:R-:W-:Y:S01]  /*2700*/  MUFU.EX2 R232, R232 ;  /* 0x000000e800e87308 */ /* 0x000fe20000000800 */
[----:B------:R-:W-:Y:S01]  /*2710*/  IMAD.WIDE.U32 R14, R237, -0x2daee0ad, RZ ;  /* 0xd2511f53ed0e7825 */ /* 0x000fe200078e00ff */
[----:B------:R4:W4:Y:S03]  /*2720*/  LDG.E R239, [R10.64] ;  /* 0x000000200aef7981 */ /* 0x000926000c1e1900 */
[----:B------:R-:W-:Y:S01]  /*2730*/  IMAD.WIDE.U32 R246, R246, -0x2daee0ad, RZ ;  /* 0xd2511f53f6f67825 */ /* 0x000fe200078e00ff */
[----:B------:R-:W-:Y:S01]  /*2740*/  LOP3.LUT R243, R15, UR5, R244, 0x96, !PT ;  /* 0x000000050ff37c12 */ /* 0x000fe2000f8e96f4 */
[----:B------:R-:W-:Y:S02]  /*2750*/  UIADD3 UR5, UR36, 0x1715609d, URZ ;  /* 0x1715609d24057890 */ /* 0x000fe4000fffe03f */
[----:B------:R-:W-:Y:S01]  /*2760*/  IMAD.WIDE.U32 R114, R203, -0x326172a9, RZ ;  /* 0xcd9e8d57cb727825 */ /* 0x000fe200078e00ff */
[----:B------:R-:W-:Y:S01]  /*2770*/  LOP3.LUT R245, R247, UR29, R14, 0x96, !PT ;  /* 0x0000001df7f57c12 */ /* 0x000fe2000f8e960e */
[----:B------:R1:W-:Y:S01]  /*2780*/  MUFU.EX2 R237, R241 ;  /* 0x000000f100ed7308 */ /* 0x0003e20000000800 */
[----:B------:R-:W-:Y:S01]  /*2790*/  UIADD3 UR29, UR35, -0x56f99767, URZ ;  /* 0xa9066899231d7890 */ /* 0x000fe2000fffe03f */
[----:B------:R-:W-:Y:S01]  /*27a0*/  IMAD.WIDE.U32 R248, R248, -0x326172a9, RZ ;  /* 0xcd9e8d57f8f87825 */ /* 0x000fe200078e00ff */
[----:B------:R-:W-:Y:S03]  /*27b0*/  LOP3.LUT R242, R115, UR4, R242, 0x96, !PT ;  /* 0x0000000473f27c12 */ /* 0x000fe6000f8e96f2 */
[--C-:B------:R-:W-:Y:S01]  /*27c0*/  FFMA.FTZ R251, R18, c[0x0][0x23c], -R5.reuse ;  /* 0x00008f0012fb7a23 */ /* 0x100fe20000010805 */
[----:B------:R-:W-:Y:S01]  /*27d0*/  LOP3.LUT R244, R249, UR5, R114, 0x96, !PT ;  /* 0x00000005f9f47c12 */ /* 0x000fe2000f8e9672 */
[----:B------:R-:W-:Y:S02]  /*27e0*/  IMAD.WIDE.U32 R118, R243, -0x326172a9, RZ ;  /* 0xcd9e8d57f3767825 */ /* 0x000fe400078e00ff */
[----:B------:R4:W4:Y:S01]  /*27f0*/  LDG.E R243, [R10.64+0xa0] ;  /* 0x0000a0200af37981 */ /* 0x000922000c1e1900 */
[----:B------:R2:W-:Y:S01]  /*2800*/  MUFU.EX2 R203, R240 ;  /* 0x000000f000cb7308 */ /* 0x0005e20000000800 */
[----:B------:R-:W-:Y:S01]  /*2810*/  IMAD.WIDE.U32 R114, R245, -0x326172a9, RZ ;  /* 0xcd9e8d57f5727825 */ /* 0x000fe200078e00ff */
[----:B------:R-:W-:Y:S01]  /*2820*/  LOP3.LUT R247, R119, UR4, R128, 0x96, !PT ;  /* 0x0000000477f77c12 */ /* 0x000fe2000f8e9680 */
[----:B------:R-:W-:Y:S02]  /*2830*/  ULDC.U8 UR4, c[0x0][0x2d8] ;  /* 0x0000b60000047ab9 */ /* 0x000fe40000000000 */
[----:B------:R-:W-:Y:S04]  /*2840*/  IMAD.WIDE.U32 R126, R242, -0x2daee0ad, RZ ;  /* 0xd2511f53f27e7825 */ /* 0x000fe800078e00ff */
[----:B------:R-:W-:Y:S01]  /*2850*/  IMAD.WIDE.U32 R14, R244, -0x2daee0ad, RZ ;  /* 0xd2511f53f40e7825 */ /* 0x000fe200078e00ff */
[----:B------:R-:W-:Y:S01]  /*2860*/  LOP3.LUT R244, R115, UR5, R118, 0x96, !PT ;  /* 0x0000000573f47c12 */ /* 0x000fe2000f8e9676 */
[----:B------:R3:W-:Y:S01]  /*2870*/  MUFU.EX2 R242, R251 ;  /* 0x000000fb00f27308 */ /* 0x0007e20000000800 */
[----:B------:R-:W-:Y:S01]  /*2880*/  LOP3.LUT R249, R127, UR29, R250, 0x96, !PT ;  /* 0x0000001d7ff97c12 */ /* 0x000fe2000f8e96fa */
[----:B------:R-:W-:Y:S01]  /*2890*/  FFMA.FTZ R245, R19, c[0x0][0x23c], -R5 ;  /* 0x00008f0013f57a23 */ /* 0x000fe20000010805 */
[----:B------:R-:W-:Y:S01]  /*28a0*/  LOP3.LUT R131, R15, UR34, R126, 0x96, !PT ;  /* 0x000000220f837c12 */ /* 0x000fe2000f8e967e */
[----:B------:R-:W-:Y:S01]  /*28b0*/  IMAD.WIDE.U32 R18, R244, -0x2daee0ad, RZ ;  /* 0xd2511f53f4127825 */ /* 0x000fe200078e00ff */
[----:B------:R-:W-:Y:S01]  /*28c0*/  UIADD3 UR5, UR36, -0x4ab325aa, URZ ;  /* 0xb54cda5624057890 */ /* 0x000fe2000fffe03f */
[----:B-1----:R4:W4:Y:S02]  /*28d0*/  LDG.E R241, [R10.64+0x20] ;  /* 0x000020200af17981 */ /* 0x002924000c1e1900 */
[----:B------:R-:W-:Y:S01]  /*28e0*/  IMAD.WIDE.U32 R128, R247, -0x2daee0ad, RZ ;  /* 0xd2511f53f7807825 */ /* 0x000fe200078e00ff */
[----:B------:R-:W-:Y:S01]  /*28f0*/  LOP3.LUT R247, R14, 0xff, RZ, 0xc0, !PT ;  /* 0x000000ff0ef77812 */ /* 0x000fe200078ec0ff */
[----:B------:R-:W-:Y:S01]  /*2900*/  MUFU.EX2 R236, R236 ;  /* 0x000000ec00ec7308 */ /* 0x000fe20000000800 */
[----:B------:R-:W-:Y:S01]  /*2910*/  LOP3.LUT R7, R18, 0xffff, RZ, 0xc0, !PT ;  /* 0x0000ffff12077812 */ /* 0x000fe200078ec0ff */
[--C-:B------:R-:W-:Y:S01]  /*2920*/  FFMA.FTZ R252, R21, c[0x0][0x23c], -R113.reuse ;  /* 0x00008f0015fc7a23 */ /* 0x100fe20000010871 */
[----:B------:R-:W-:Y:S01]  /*2930*/  LOP3.LUT R246, R129, UR29, R246, 0x96, !PT ;  /* 0x0000001d81f67c12 */ /* 0x000fe2000f8e96f6 */
[----:B------:R-:W-:Y:S01]  /*2940*/  FFMA.FTZ R231, R9, c[0x0][0x23c], -R130 ;  /* 0x00008f0009e77a23 */ /* 0x000fe20000010882 */
[----:B------:R-:W-:Y:S01]  /*2950*/  LOP3.LUT R9, R14, 0xffff, RZ, 0xc0, !PT ;  /* 0x0000ffff0e097812 */ /* 0x000fe200078ec0ff */
[----:B--2---:R4:W2:Y:S01]  /*2960*/  LDG.E R240, [R10.64+0x80] ;  /* 0x000080200af07981 */ /* 0x0048a2000c1e1900 */
[----:B------:R-:W-:Y:S01]  /*2970*/  LOP3.LUT R15, R19, UR34, R128, 0x96, !PT ;  /* 0x00000022130f7c12 */ /* 0x000fe2000f8e9680 */
[----:B------:R-:W-:Y:S01]  /*2980*/  IMAD.WIDE.U32 R128, R249, -0x326172a9, RZ ;  /* 0xcd9e8d57f9807825 */ /* 0x000fe200078e00ff */
[----:B------:R-:W-:Y:S01]  /*2990*/  ISETP.LE.U32.AND P2, PT, R247, UR4, PT ;  /* 0x00000004f7007c0c */ /* 0x000fe2000bf43070 */
[----:B------:R-:W1:Y:S01]  /*29a0*/  MUFU.EX2 R231, R231 ;  /* 0x000000e700e77308 */ /* 0x000e620000000800 */
[----:B------:R-:W-:Y:S01]  /*29b0*/  LOP3.LUT R13, R18, 0xff, RZ, 0xc0, !PT ;  /* 0x000000ff120d7812 */ /* 0x000fe200078ec0ff */
[----:B------:R-:W-:Y:S01]  /*29c0*/  FFMA.FTZ R244, R20, c[0x0][0x23c], -R113 ;  /* 0x00008f0014f47a23 */ /* 0x000fe20000010871 */
[----:B------:R-:W-:Y:S01]  /*29d0*/  LOP3.LUT R248, R129, UR5, R248, 0x96, !PT ;  /* 0x0000000581f87c12 */ /* 0x000fe2000f8e96f8 */
[----:B------:R-:W-:Y:S01]  /*29e0*/  IMAD.WIDE.U32 R20, R246, -0x326172a9, RZ ;  /* 0xcd9e8d57f6147825 */ /* 0x000fe200078e00ff */
[----:B---3--:R-:W-:Y:S02]  /*29f0*/  SHF.R.U32.HI R251, RZ, 0x18, R14 ;  /* 0x00000018fffb7819 */ /* 0x008fe4000001160e */
[----:B------:R-:W-:Y:S01]  /*2a00*/  LOP3.LUT R249, R248, 0xffff, RZ, 0xc0, !PT ;  /* 0x0000fffff8f97812 */ /* 0x000fe200078ec0ff */
[----:B------:R-:W-:Y:S01]  /*2a10*/  FFMA.FTZ R234, R12, c[0x0][0x23c], -R130 ;  /* 0x00008f000cea7a23 */ /* 0x000fe20000010882 */
[----:B------:R-:W-:Y:S01]  /*2a20*/  LOP3.LUT R250, R248, 0xff, RZ, 0xc0, !PT ;  /* 0x000000fff8fa7812 */ /* 0x000fe200078ec0ff */
[----:B------:R3:W-:Y:S01]  /*2a30*/  MUFU.EX2 R247, R252 ;  /* 0x000000fc00f77308 */ /* 0x0007e20000000800 */
[----:B------:R-:W-:Y:S01]  /*2a40*/  SHF.R.U32.HI R249, RZ, 0x8, R249 ;  /* 0x00000008fff97819 */ /* 0x000fe200000116f9 */
[----:B------:R-:W-:Y:S01]  /*2a50*/  FFMA.FTZ R238, R17, c[0x0][0x23c], -R113 ;  /* 0x00008f0011ee7a23 */ /* 0x000fe20000010871 */
[----:B------:R-:W-:Y:S01]  /*2a60*/  ISETP.LE.U32.AND P6, PT, R250, UR4, PT ;  /* 0x00000004fa007c0c */ /* 0x000fe2000bfc3070 */
[--C-:B------:R-:W-:Y:S01]  /*2a70*/  FFMA.FTZ R34, R34, c[0x0][0x23c], -R5.reuse ;  /* 0x00008f0022227a23 */ /* 0x100fe20000010805 */
[----:B------:R-:W-:Y:S01]  /*2a80*/  ISETP.LE.U32.AND P5, PT, R251, UR4, PT ;  /* 0x00000004fb007c0c */ /* 0x000fe2000bfa3070 */
[----:B------:R-:W-:Y:S01]  /*2a90*/  FFMA.FTZ R27, R27, c[0x0][0x23c], -R6 ;  /* 0x00008f001b1b7a23 */ /* 0x000fe20000010806 */
[----:B------:R-:W-:Y:S01]  /*2aa0*/  SHF.R.U32.HI R251, RZ, 0x10, R248 ;  /* 0x00000010fffb7819 */ /* 0x000fe200000116f8 */
[----:B------:R-:W-:Y:S01]  /*2ab0*/  FFMA.FTZ R30, R30, c[0x0][0x23c], -R6 ;  /* 0x00008f001e1e7a23 */ /* 0x000fe20000010806 */
[----:B------:R-:W-:Y:S01]  /*2ac0*/  LOP3.LUT R249, R249, 0xffff, RZ, 0xc0, !PT ;  /* 0x0000fffff9f97812 */ /* 0x000fe200078ec0ff */
[----:B------:R-:W-:Y:S01]  /*2ad0*/  MUFU.EX2 R123, R34 ;  /* 0x00000022007b7308 */ /* 0x000fe20000000800 */
[----:B------:R-:W-:Y:S01]  /*2ae0*/  SHF.R.U32.HI R248, RZ, 0x18, R248 ;  /* 0x00000018fff87819 */ /* 0x000fe200000116f8 */
[--C-:B------:R-:W-:Y:S01]  /*2af0*/  FFMA.FTZ R246, R22, c[0x0][0x23c], -R5.reuse ;  /* 0x00008f0016f67a23 */ /* 0x100fe20000010805 */
[----:B------:R-:W-:Y:S02]  /*2b00*/  LOP3.LUT R250, R21, UR5, R114, 0x96, !PT ;  /* 0x0000000515fa7c12 */ /* 0x000fe4000f8e9672 */
[----:B------:R-:W-:Y:S01]  /*2b10*/  LOP3.LUT R251, R251, 0xff, RZ, 0xc0, !PT ;  /* 0x000000fffbfb7812 */ /* 0x000fe200078ec0ff */
[----:B------:R-:W-:Y:S01]  /*2b20*/  @!P6 FADD.FTZ R226, -R226, -RZ ;  /* 0x800000ffe2e2e221 */ /* 0x000fe20000010100 */
[----:B------:R-:W-:Y:S01]  /*2b30*/  ISETP.LE.U32.AND P4, PT, R249, UR4, PT ;  /* 0x00000004f9007c0c */ /* 0x000fe2000bf83070 */
[--C-:B------:R-:W-:Y:S01]  /*2b40*/  FFMA.FTZ R249, R23, c[0x0][0x23c], -R5.reuse ;  /* 0x00008f0017f97a23 */ /* 0x100fe20000010805 */
[----:B------:R-:W-:Y:S01]  /*2b50*/  ISETP.LE.U32.AND P3, PT, R248, UR4, PT ;  /* 0x00000004f8007c0c */ /* 0x000fe2000bf63070 */
[----:B------:R-:W-:Y:S01]  /*2b60*/  FFMA.FTZ R5, R35, c[0x0][0x23c], -R5 ;  /* 0x00008f0023057a23 */ /* 0x000fe20000010805 */
[C---:B------:R-:W-:Y:S01]  /*2b70*/  LOP3.LUT R248, R250.reuse, 0xffff, RZ, 0xc0, !PT ;  /* 0x0000fffffaf87812 */ /* 0x040fe200078ec0ff */
[----:B------:R-:W1:Y:S01]  /*2b80*/  MUFU.EX2 R234, R234 ;  /* 0x000000ea00ea7308 */ /* 0x000e620000000800 */
[----:B------:R-:W-:Y:S02]  /*2b90*/  ISETP.LE.U32.AND P0, PT, R251, UR4, PT ;  /* 0x00000004fb007c0c */ /* 0x000fe4000bf03070 */
[----:B------:R-:W-:Y:S02]  /*2ba0*/  LOP3.LUT R251, R250, 0xff, RZ, 0xc0, !PT ;  /* 0x000000fffafb7812 */ /* 0x000fe400078ec0ff */
[----:B------:R-:W-:Y:S02]  /*2bb0*/  SHF.R.U32.HI R248, RZ, 0x8, R248 ;  /* 0x00000008fff87819 */ /* 0x000fe400000116f8 */
[----:B------:R-:W-:Y:S01]  /*2bc0*/  ISETP.LE.U32.AND P6, PT, R251, UR4, PT ;  /* 0x00000004fb007c0c */ /* 0x000fe2000bfc3070 */
[----:B------:R-:W-:Y:S01]  /*2bd0*/  @!P4 FADD.FTZ R227, -R227, -RZ ;  /* 0x800000ffe3e3c221 */ /* 0x000fe20000010100 */
[----:B------:R-:W-:Y:S01]  /*2be0*/  SHF.R.U32.HI R251, RZ, 0x10, R250 ;  /* 0x00000010fffb7819 */ /* 0x000fe200000116fa */
[----:B------:R-:W-:Y:S01]  /*2bf0*/  @!P3 FADD.FTZ R229, -R229, -RZ ;  /* 0x800000ffe5e5b221 */ /* 0x000fe20000010100 */
[----:B---3--:R-:W-:Y:S01]  /*2c00*/  LOP3.LUT R252, R248, 0xffff, RZ, 0xc0, !PT ;  /* 0x0000fffff8fc7812 */ /* 0x008fe200078ec0ff */
[--C-:B------:R-:W-:Y:S01]  /*2c10*/  FFMA.FTZ R248, R24, c[0x0][0x23c], -R130.reuse ;  /* 0x00008f0018f87a23 */ /* 0x100fe20000010882 */
[----:B------:R-:W-:Y:S01]  /*2c20*/  LOP3.LUT R251, R251, 0xff, RZ, 0xc0, !PT ;  /* 0x000000fffbfb7812 */ /* 0x000fe200078ec0ff */
[----:B------:R-:W-:Y:S01]  /*2c30*/  @!P0 FADD.FTZ R228, -R228, -RZ ;  /* 0x800000ffe4e48221 */ /* 0x000fe20000010100 */
[----:B------:R-:W-:Y:S01]  /*2c40*/  ISETP.LE.U32.AND P4, PT, R252, UR4, PT ;  /* 0x00000004fc007c0c */ /* 0x000fe2000bf83070 */
[----:B------:R-:W-:Y:S01]  /*2c50*/  MUFU.EX2 R126, R5 ;  /* 0x00000005007e7308 */ /* 0x000fe20000000800 */
[----:B------:R-:W-:Y:S02]  /*2c60*/  LOP3.LUT R252, R20, 0xff, RZ, 0xc0, !PT ;  /* 0x000000ff14fc7812 */ /* 0x000fe400078ec0ff */
[----:B------:R-:W-:Y:S01]  /*2c70*/  ISETP.LE.U32.AND P3, PT, R251, UR4, PT ;  /* 0x00000004fb007c0c */ /* 0x000fe2000bf63070 */
[----:B------:R-:W-:Y:S01]  /*2c80*/  @!P6 FADD.FTZ R230, -R230, -RZ ;  /* 0x800000ffe6e6e221 */ /* 0x000fe20000010100 */
[----:B------:R-:W-:Y:S01]  /*2c90*/  ISETP.LE.U32.AND P0, PT, R252, UR4, PT ;  /* 0x00000004fc007c0c */ /* 0x000fe2000bf03070 */
[----:B------:R-:W-:Y:S01]  /*2ca0*/  FFMA.FTZ R251, R25, c[0x0][0x23c], -R130 ;  /* 0x00008f0019fb7a23 */ /* 0x000fe20000010882 */
[----:B------:R-:W-:Y:S02]  /*2cb0*/  LOP3.LUT R252, R20, 0xffff, RZ, 0xc0, !PT ;  /* 0x0000ffff14fc7812 */ /* 0x000fe400078ec0ff */
[----:B------:R-:W-:Y:S01]  /*2cc0*/  SHF.R.U32.HI R25, RZ, 0x10, R20 ;  /* 0x00000010ff197819 */ /* 0x000fe20000011614 */
[----:B------:R-:W3:Y:S01]  /*2cd0*/  MUFU.EX2 R233, R233 ;  /* 0x000000e900e97308 */ /* 0x000ee20000000800 */
[----:B------:R-:W-:Y:S01]  /*2ce0*/  SHF.R.U32.HI R252, RZ, 0x8, R252 ;  /* 0x00000008fffc7819 */ /* 0x000fe200000116fc */
[----:B-1----:R-:W-:Y:S01]  /*2cf0*/  @!P4 FADD.FTZ R231, -R231, -RZ ;  /* 0x800000ffe7e7c221 */ /* 0x002fe20000010100 */
[----:B------:R-:W-:Y:S02]  /*2d00*/  LOP3.LUT R25, R25, 0xff, RZ, 0xc0, !PT ;  /* 0x000000ff19197812 */ /* 0x000fe400078ec0ff */
[----:B------:R-:W-:Y:S01]  /*2d10*/  LOP3.LUT R252, R252, 0xffff, RZ, 0xc0, !PT ;  /* 0x0000fffffcfc7812 */ /* 0x000fe200078ec0ff */
[----:B------:R-:W-:Y:S01]  /*2d20*/  @!P3 FADD.FTZ R232, -R232, -RZ ;  /* 0x800000ffe8e8b221 */ /* 0x000fe20000010100 */
[----:B------:R-:W-:Y:S01]  /*2d30*/  ISETP.LE.U32.AND P3, PT, R25, UR4, PT ;  /* 0x0000000419007c0c */ /* 0x000fe2000bf63070 */
[----:B------:R-:W-:Y:S01]  /*2d40*/  @!P0 FADD.FTZ R234, -R234, -RZ ;  /* 0x800000ffeaea8221 */ /* 0x000fe20000010100 */
[----:B------:R-:W-:Y:S01]  /*2d50*/  SHF.R.U32.HI R250, RZ, 0x18, R250 ;  /* 0x00000018fffa7819 */ /* 0x000fe200000116fa */
[----:B------:R-:W1:Y:S01]  /*2d60*/  MUFU.EX2 R238, R238 ;  /* 0x000000ee00ee7308 */ /* 0x000e620000000800 */
[----:B------:R-:W-:Y:S02]  /*2d70*/  ISETP.LE.U32.AND P4, PT, R252, UR4, PT ;  /* 0x00000004fc007c0c */ /* 0x000fe4000bf83070 */
[----:B------:R-:W-:Y:S01]  /*2d80*/  LOP3.LUT R252, R128, 0xffff, RZ, 0xc0, !PT ;  /* 0x0000ffff80fc7812 */ /* 0x000fe200078ec0ff */
[----:B------:R-:W-:Y:S01]  /*2d90*/  FFMA.FTZ R129, R28, c[0x0][0x23c], -R130 ;  /* 0x00008f001c817a23 */ /* 0x000fe20000010882 */
[----:B------:R-:W-:Y:S01]  /*2da0*/  SHF.R.U32.HI R25, RZ, 0x18, R20 ;  /* 0x00000018ff197819 */ /* 0x000fe20000011614 */
[----:B------:R-:W-:Y:S01]  /*2db0*/  FFMA.FTZ R130, R29, c[0x0][0x23c], -R130 ;  /* 0x00008f001d827a23 */ /* 0x000fe20000010882 */
[----:B------:R-:W-:Y:S01]  /*2dc0*/  ISETP.LE.U32.AND P6, PT, R250, UR4, PT ;  /* 0x00000004fa007c0c */ /* 0x000fe2000bfc3070 */
[----:B------:R-:W-:Y:S01]  /*2dd0*/  FFMA.FTZ R250, R26, c[0x0][0x23c], -R6 ;  /* 0x00008f001afa7a23 */ /* 0x000fe20000010806 */
[----:B------:R-:W-:Y:S01]  /*2de0*/  SHF.R.U32.HI R26, RZ, 0x8, R252 ;  /* 0x00000008ff1a7819 */ /* 0x000fe200000116fc */
[----:B------:R-:W1:Y:S01]  /*2df0*/  MUFU.EX2 R245, R245 ;  /* 0x000000f500f57308 */ /* 0x000e620000000800 */
[----:B------:R-:W-:Y:S01]  /*2e00*/  ISETP.LE.U32.AND P0, PT, R25, UR4, PT ;  /* 0x0000000419007c0c */ /* 0x000fe2000bf03070 */
[--C-:B------:R-:W-:Y:S01]  /*2e10*/  FFMA.FTZ R25, R32, c[0x0][0x23c], -R113.reuse ;  /* 0x00008f0020197a23 */ /* 0x100fe20000010871 */
[----:B------:R-:W-:Y:S01]  /*2e20*/  LOP3.LUT R26, R26, 0xffff, RZ, 0xc0, !PT ;  /* 0x0000ffff1a1a7812 */ /* 0x000fe200078ec0ff */
[----:B------:R-:W-:Y:S01]  /*2e30*/  @!P3 FADD.FTZ R236, -R236, -RZ ;  /* 0x800000ffececb221 */ /* 0x000fe20000010100 */
[--C-:B------:R-:W-:Y:S01]  /*2e40*/  SHF.R.U32.HI R22, RZ, 0x18, R128.reuse ;  /* 0x00000018ff167819 */ /* 0x100fe20000011680 */
[----:B------:R-:W-:Y:S01]  /*2e50*/  @!P4 FADD.FTZ R235, -R235, -RZ ;  /* 0x800000ffebebc221 */ /* 0x000fe20000010100 */
[----:B------:R-:W-:Y:S01]  /*2e60*/  ISETP.LE.U32.AND P3, PT, R26, UR4, PT ;  /* 0x000000041a007c0c */ /* 0x000fe2000bf63070 */
[----:B------:R-:W-:Y:S01]  /*2e70*/  FFMA.FTZ R113, R33, c[0x0][0x23c], -R113 ;  /* 0x00008f0021717a23 */ /* 0x000fe20000010871 */
[----:B------:R-:W-:Y:S01]  /*2e80*/  ISETP.LE.U32.AND P4, PT, R22, UR4, PT ;  /* 0x0000000416007c0c */ /* 0x000fe2000bf83070 */
[----:B------:R-:W1:Y:S01]  /*2e90*/  MUFU.EX2 R121, R25 ;  /* 0x0000001900797308 */ /* 0x000e620000000800 */
[----:B------:R-:W-:Y:S01]  /*2ea0*/  LOP3.LUT R22, R131, 0xffff, RZ, 0xc0, !PT ;  /* 0x0000ffff83167812 */ /* 0x000fe200078ec0ff */
[----:B---3--:R-:W-:Y:S01]  /*2eb0*/  @!P6 FADD.FTZ R233, -R233, -RZ ;  /* 0x800000ffe9e9e221 */ /* 0x008fe20000010100 */
[----:B------:R-:W-:Y:S01]  /*2ec0*/  LOP3.LUT R23, R128, 0xff, RZ, 0xc0, !PT ;  /* 0x000000ff80177812 */ /* 0x000fe200078ec0ff */
[----:B------:R-:W-:Y:S01]  /*2ed0*/  @!P0 FADD.FTZ R237, -R237, -RZ ;  /* 0x800000ffeded8221 */ /* 0x000fe20000010100 */
[----:B------:R-:W-:Y:S01]  /*2ee0*/  SHF.R.U32.HI R21, RZ, 0x10, R128 ;  /* 0x00000010ff157819 */ /* 0x000fe20000011680 */
[----:B------:R-:W-:Y:S01]  /*2ef0*/  FFMA.FTZ R6, R31, c[0x0][0x23c], -R6 ;  /* 0x00008f001f067a23 */ /* 0x000fe20000010806 */
[----:B------:R-:W-:Y:S01]  /*2f00*/  ISETP.LE.U32.AND P6, PT, R23, UR4, PT ;  /* 0x0000000417007c0c */ /* 0x000fe2000bfc3070 */
[----:B------:R-:W-:Y:S01]  /*2f10*/  @!P5 FADD.FTZ R126, -R126, -RZ ;  /* 0x800000ff7e7ed221 */ /* 0x000fe20000010100 */
[----:B------:R-:W-:Y:S01]  /*2f20*/  LOP3.LUT R21, R21, 0xff, RZ, 0xc0, !PT ;  /* 0x000000ff15157812 */ /* 0x000fe200078ec0ff */
[----:B------:R-:W3:Y:S01]  /*2f30*/  MUFU.EX2 R246, R246 ;  /* 0x000000f600f67308 */ /* 0x000ee20000000800 */
[----:B------:R-:W-:Y:S01]  /*2f40*/  SHF.R.U32.HI R23, RZ, 0x8, R22 ;  /* 0x00000008ff177819 */ /* 0x000fe20000011616 */
[----:B-1----:R-:W-:Y:S01]  /*2f50*/  @!P3 FADD.FTZ R238, -R238, -RZ ;  /* 0x800000ffeeeeb221 */ /* 0x002fe20000010100 */
[----:B------:R-:W-:Y:S01]  /*2f60*/  ISETP.LE.U32.AND P0, PT, R21, UR4, PT ;  /* 0x0000000415007c0c */ /* 0x000fe2000bf03070 */
[----:B------:R-:W-:Y:S01]  /*2f70*/  @!P4 FADD.FTZ R245, -R245, -RZ ;  /* 0x800000fff5f5c221 */ /* 0x000fe20000010100 */
[----:B------:R-:W-:Y:S02]  /*2f80*/  LOP3.LUT R21, R23, 0xffff, RZ, 0xc0, !PT ;  /* 0x0000ffff17157812 */ /* 0x000fe400078ec0ff */
[----:B------:R-:W-:Y:S02]  /*2f90*/  SHF.R.U32.HI R23, RZ, 0x10, R131 ;  /* 0x00000010ff177819 */ /* 0x000fe40000011683 */
[----:B------:R-:W-:Y:S01]  /*2fa0*/  ISETP.LE.U32.AND P3, PT, R21, UR4, PT ;  /* 0x0000000415007c0c */ /* 0x000fe2000bf63070 */
[----:B------:R-:W1:Y:S01]  /*2fb0*/  MUFU.EX2 R244, R244 ;  /* 0x000000f400f47308 */ /* 0x000e620000000800 */
[----:B------:R-:W-:Y:S01]  /*2fc0*/  LOP3.LUT R21, R15, 0xffff, RZ, 0xc0, !PT ;  /* 0x0000ffff0f157812 */ /* 0x000fe200078ec0ff */
[----:B------:R-:W-:Y:S01]  /*2fd0*/  @!P6 FADD.FTZ R203, -R203, -RZ ;  /* 0x800000ffcbcbe221 */ /* 0x000fe20000010100 */
[----:B------:R-:W-:Y:S01]  /*2fe0*/  LOP3.LUT R23, R23, 0xff, RZ, 0xc0, !PT ;  /* 0x000000ff17177812 */ /* 0x000fe200078ec0ff */
[----:B------:R-:W-:Y:S01]  /*2ff0*/  @!P2 FADD.FTZ R121, -R121, -RZ ;  /* 0x800000ff7979a221 */ /* 0x000fe20000010100 */
[----:B------:R-:W-:Y:S01]  /*3000*/  LOP3.LUT R22, R131, 0xff, RZ, 0xc0, !PT ;  /* 0x000000ff83167812 */ /* 0x000fe200078ec0ff */
[----:B------:R-:W-:Y:S01]  /*3010*/  @!P0 FADD.FTZ R242, -R242, -RZ ;  /* 0x800000fff2f28221 */ /* 0x000fe20000010100 */
[----:B------:R-:W-:Y:S02]  /*3020*/  ISETP.LE.U32.AND P4, PT, R23, UR4, PT ;  /* 0x0000000417007c0c */ /* 0x000fe4000bf83070 */
[----:B------:R-:W-:Y:S01]  /*3030*/  SHF.R.U32.HI R21, RZ, 0x8, R21 ;  /* 0x00000008ff157819 */ /* 0x000fe20000011615 */
[----:B------:R-:W1:Y:S01]  /*3040*/  MUFU.EX2 R251, R251 ;  /* 0x000000fb00fb7308 */ /* 0x000e620000000800 */
[----:B------:R-:W-:Y:S01]  /*3050*/  ISETP.LE.U32.AND P6, PT, R22, UR4, PT ;  /* 0x0000000416007c0c */ /* 0x000fe2000bfc3070 */
[----:B------:R-:W-:Y:S01]  /*3060*/  @!P3 FADD.FTZ R247, -R247, -RZ ;  /* 0x800000fff7f7b221 */ /* 0x000fe20000010100 */
[----:B------:R-:W-:Y:S02]  /*3070*/  SHF.R.U32.HI R22, RZ, 0x18, R131 ;  /* 0x00000018ff167819 */ /* 0x000fe40000011683 */
[----:B------:R-:W-:Y:S02]  /*3080*/  LOP3.LUT R21, R21, 0xffff, RZ, 0xc0, !PT ;  /* 0x0000ffff15157812 */ /* 0x000fe400078ec0ff */
[----:B------:R-:W-:Y:S02]  /*3090*/  F2FP.RELU.PACK_AB R25, R227, R226 ;  /* 0x000000e2e319723e */ /* 0x000fe400000008ff */
[----:B------:R-:W-:Y:S01]  /*30a0*/  ISETP.LE.U32.AND P0, PT, R22, UR4, PT ;  /* 0x0000000416007c0c */ /* 0x000fe2000bf03070 */
[----:B------:R-:W4:Y:S01]  /*30b0*/  MUFU.EX2 R249, R249 ;  /* 0x000000f900f97308 */ /* 0x000f220000000800 */
[----:B------:R-:W-:Y:S01]  /*30c0*/  SHF.R.U32.HI R22, RZ, 0x10, R15 ;  /* 0x00000010ff167819 */ /* 0x000fe2000001160f */
[----:B------:R4:W-:Y:S01]  /*30d0*/  STS [R192+0xe000], R25 ;  /* 0x00e00019c0007388 */ /* 0x0009e20000000800 */
[----:B------:R-:W-:Y:S01]  /*30e0*/  ISETP.LE.U32.AND P3, PT, R21, UR4, PT ;  /* 0x0000000415007c0c */ /* 0x000fe2000bf63070 */
[----:B---3--:R-:W-:Y:S01]  /*30f0*/  @!P4 FADD.FTZ R246, -R246, -RZ ;  /* 0x800000fff6f6c221 */ /* 0x008fe20000010100 */
[----:B------:R-:W-:Y:S01]  /*3100*/  LOP3.LUT R22, R22, 0xff, RZ, 0xc0, !PT ;  /* 0x000000ff16167812 */ /* 0x000fe200078ec0ff */
[----:B-1----:R-:W-:Y:S01]  /*3110*/  @!P6 FADD.FTZ R244, -R244, -RZ ;  /* 0x800000fff4f4e221 */ /* 0x002fe20000010100 */
[----:B------:R-:W-:Y:S02]  /*3120*/  LOP3.LUT R23, R15, 0xff, RZ, 0xc0, !PT ;  /* 0x000000ff0f177812 */ /* 0x000fe400078ec0ff */
[----:B------:R-:W-:Y:S01]  /*3130*/  ISETP.LE.U32.AND P4, PT, R22, UR4, PT ;  /* 0x0000000416007c0c */ /* 0x000fe2000bf83070 */
[----:B------:R1:W-:Y:S01]  /*3140*/  MUFU.EX2 R252, R27 ;  /* 0x0000001b00fc7308 */ /* 0x0003e20000000800 */
[----:B------:R-:W-:Y:S02]  /*3150*/  SHF.R.U32.HI R22, RZ, 0x8, R9 ;  /* 0x00000008ff167819 */ /* 0x000fe40000011609 */
[----:B------:R-:W-:Y:S02]  /*3160*/  ISETP.LE.U32.AND P6, PT, R23, UR4, PT ;  /* 0x0000000417007c0c */ /* 0x000fe4000bfc3070 */
[----:B------:R-:W-:Y:S01]  /*3170*/  LOP3.LUT R22, R22, 0xffff, RZ, 0xc0, !PT ;  /* 0x0000ffff16167812 */ /* 0x000fe200078ec0ff */
[----:B------:R-:W-:Y:S01]  /*3180*/  @!P3 FADD.FTZ R251, -R251, -RZ ;  /* 0x800000fffbfbb221 */ /* 0x000fe20000010100 */
[----:B------:R-:W-:Y:S02]  /*3190*/  F2FP.RELU.PACK_AB R31, R229, R228 ;  /* 0x000000e4e51f723e */ /* 0x000fe400000008ff */
[----:B------:R-:W-:Y:S01]  /*31a0*/  SHF.R.U32.HI R14, RZ, 0x10, R14 ;  /* 0x00000010ff0e7819 */ /* 0x000fe2000001160e */
[----:B------:R-:W3:Y:S01]  /*31b0*/  MUFU.EX2 R248, R248 ;  /* 0x000000f800f87308 */ /* 0x000ee20000000800 */
[----:B------:R-:W-:Y:S01]  /*31c0*/  SHF.R.U32.HI R21, RZ, 0x18, R15 ;  /* 0x00000018ff157819 */ /* 0x000fe2000001160f */
[----:B------:R-:W-:Y:S01]  /*31d0*/  STS [R192+0xe400], R31 ;  /* 0x00e4001fc0007388 */ /* 0x000fe20000000800 */
[----:B------:R-:W-:Y:S01]  /*31e0*/  ISETP.LE.U32.AND P3, PT, R22, UR4, PT ;  /* 0x0000000416007c0c */ /* 0x000fe2000bf63070 */
[----:B----4-:R-:W-:Y:S01]  /*31f0*/  @!P0 FADD.FTZ R249, -R249, -RZ ;  /* 0x800000fff9f98221 */ /* 0x010fe20000010100 */
[----:B------:R-:W-:Y:S02]  /*3200*/  F2FP.RELU.PACK_AB R23, R238, R203 ;  /* 0x000000cbee17723e */ /* 0x000fe400000008ff */
[----:B------:R-:W-:Y:S02]  /*3210*/  F2FP.RELU.PACK_AB R34, R245, R242 ;  /* 0x000000f2f522723e */ /* 0x000fe400000008ff */
[--C-:B------:R-:W-:Y:S01]  /*3220*/  SHF.R.U32.HI R11, RZ, 0x10, R18.reuse ;  /* 0x00000010ff0b7819 */ /* 0x100fe20000011612 */
[----:B------:R-:W4:Y:S01]  /*3230*/  MUFU.EX2 R122, R113 ;  /* 0x00000071007a7308 */ /* 0x000f220000000800 */
[----:B------:R-:W-:Y:S01]  /*3240*/  ISETP.LE.U32.AND P0, PT, R21, UR4, PT ;  /* 0x0000000415007c0c */ /* 0x000fe2000bf03070 */
[----:B------:R4:W-:Y:S01]  /*3250*/  STS [R197+0xe000], R23 ;  /* 0x00e00017c5007388 */ /* 0x0009e20000000800 */
[----:B------:R-:W-:Y:S02]  /*3260*/  LOP3.LUT R21, R14, 0xff, RZ, 0xc0, !PT ;  /* 0x000000ff0e157812 */ /* 0x000fe400078ec0ff */
[----:B------:R-:W-:Y:S01]  /*3270*/  F2FP.RELU.PACK_AB R29, R231, R230 ;  /* 0x000000e6e71d723e */ /* 0x000fe200000008ff */
[----:B------:R-:W-:Y:S01]  /*3280*/  STS [R197+0xe400], R34 ;  /* 0x00e40022c5007388 */ /* 0x000fe20000000800 */
[----:B-1----:R-:W-:Y:S02]  /*3290*/  F2FP.RELU.PACK_AB R27, R233, R232 ;  /* 0x000000e8e91b723e */ /* 0x002fe400000008ff */
[----:B------:R-:W-:Y:S01]  /*32a0*/  LOP3.LUT R22, R11, 0xff, RZ, 0xc0, !PT ;  /* 0x000000ff0b167812 */ /* 0x000fe200078ec0ff */
[----:B------:R1:W1:Y:S01]  /*32b0*/  MUFU.EX2 R131, R30 ;  /* 0x0000001e00837308 */ /* 0x0002620000000800 */
[----:B------:R-:W-:Y:S01]  /*32c0*/  F2FP.RELU.PACK_AB R26, R237, R236 ;  /* 0x000000eced1a723e */ /* 0x000fe200000008ff */
[----:B------:R-:W-:Y:S01]  /*32d0*/  STS [R192+0xf000], R29 ;  /* 0x00f0001dc0007388 */ /* 0x000fe20000000800 */
[----:B------:R-:W-:Y:S01]  /*32e0*/  ISETP.LE.U32.AND P2, PT, R22, UR4, PT ;  /* 0x0000000416007c0c */ /* 0x000fe2000bf43070 */
[----:B---3--:R-:W-:Y:S01]  /*32f0*/  @!P6 FADD.FTZ R248, -R248, -RZ ;  /* 0x800000fff8f8e221 */ /* 0x008fe20000010100 */
[----:B------:R-:W-:Y:S01]  /*3300*/  ISETP.LE.U32.AND P6, PT, R21, UR4, PT ;  /* 0x0000000415007c0c */ /* 0x000fe2000bfc3070 */
[----:B------:R-:W-:Y:S01]  /*3310*/  STS [R192+0xf400], R27 ;  /* 0x00f4001bc0007388 */ /* 0x000fe20000000800 */
[----:B------:R-:W-:Y:S01]  /*3320*/  SHF.R.U32.HI R21, RZ, 0x8, R7 ;  /* 0x00000008ff157819 */ /* 0x000fe20000011607 */
[----:B------:R-:W-:Y:S01]  /*3330*/  @!P0 FADD.FTZ R252, -R252, -RZ ;  /* 0x800000fffcfc8221 */ /* 0x000fe20000010100 */
[----:B------:R-:W-:Y:S01]  /*3340*/  F2FP.RELU.PACK_AB R22, R235, R234 ;  /* 0x000000eaeb16723e */ /* 0x000fe200000008ff */
[----:B------:R-:W3:Y:S01]  /*3350*/  MUFU.EX2 R250, R250 ;  /* 0x000000fa00fa7308 */ /* 0x000ee20000000800 */
[----:B------:R-:W-:Y:S01]  /*3360*/  LOP3.LUT R21, R21, 0xffff, RZ, 0xc0, !PT ;  /* 0x0000ffff15157812 */ /* 0x000fe200078ec0ff */
[----:B------:R-:W-:Y:S01]  /*3370*/  STS [R197+0xf400], R26 ;  /* 0x00f4001ac5007388 */ /* 0x000fe20000000800 */
[----:B------:R-:W-:Y:S01]  /*3380*/  F2FP.RELU.PACK_AB R25, R249, R246 ;  /* 0x000000f6f919723e */ /* 0x000fe200000008ff */
[----:B----4-:R-:W-:Y:S01]  /*3390*/  @!P3 FADD.FTZ R122, -R122, -RZ ;  /* 0x800000ff7a7ab221 */ /* 0x010fe20000010100 */
[----:B------:R-:W-:Y:S01]  /*33a0*/  ISETP.LE.U32.AND P3, PT, R21, UR4, PT ;  /* 0x0000000415007c0c */ /* 0x000fe2000bf63070 */
[----:B------:R4:W-:Y:S01]  /*33b0*/  STS [R197+0xf000], R22 ;  /* 0x00f00016c5007388 */ /* 0x0009e20000000800 */
[----:B------:R-:W-:Y:S01]  /*33c0*/  F2FP.RELU.PACK_AB R21, R247, R244 ;  /* 0x000000f4f715723e */ /* 0x000fe200000008ff */
[----:B------:R-:W-:Y:S01]  /*33d0*/  @!P6 FADD.FTZ R123, -R123, -RZ ;  /* 0x800000ff7b7be221 */ /* 0x000fe20000010100 */
[----:B------:R-:W-:Y:S01]  /*33e0*/  SHF.R.U32.HI R10, RZ, 0x18, R18 ;  /* 0x00000018ff0a7819 */ /* 0x000fe20000011612 */
[----:B------:R-:W-:Y:S01]  /*33f0*/  STS [R196+0xe400], R25 ;  /* 0x00e40019c4007388 */ /* 0x000fe20000000800 */
[----:B------:R-:W4:Y:S01]  /*3400*/  MUFU.EX2 R182, R6 ;  /* 0x0000000600b67308 */ /* 0x000f220000000800 */
[----:B------:R-:W-:Y:S02]  /*3410*/  F2FP.RELU.PACK_AB R23, R251, R248 ;  /* 0x000000f8fb17723e */ /* 0x000fe400000008ff */
[----:B-1----:R-:W-:Y:S01]  /*3420*/  F2FP.RELU.PACK_AB R30, R122, R121 ;  /* 0x000000797a1e723e */ /* 0x002fe200000008ff */
[----:B------:R1:W-:Y:S01]  /*3430*/  STS [R196+0xe000], R21 ;  /* 0x00e00015c4007388 */ /* 0x0003e20000000800 */
[----:B------:R-:W-:Y:S01]  /*3440*/  ISETP.LE.U32.AND P0, PT, R10, UR4, PT ;  /* 0x000000040a007c0c */ /* 0x000fe2000bf03070 */
[----:B------:R-:W-:Y:S01]  /*3450*/  @!P2 FADD.FTZ R131, -R131, -RZ ;  /* 0x800000ff8383a221 */ /* 0x000fe20000010100 */
[----:B------:R-:W-:Y:S01]  /*3460*/  FSETP.GE.FTZ.AND P5, PT, R226, RZ, PT ;  /* 0x000000ffe200720b */ /* 0x000fe20003fb6000 */
[----:B------:R4:W-:Y:S01]  /*3470*/  STS [R211+0xe000], R30 ;  /* 0x00e0001ed3007388 */ /* 0x0009e20000000800 */
[----:B------:R-:W-:Y:S01]  /*3480*/  FSETP.GE.FTZ.AND P2, PT, R238, RZ, PT ;  /* 0x000000ffee00720b */ /* 0x000fe20003f56000 */
[----:B------:R-:W4:Y:S01]  /*3490*/  MUFU.EX2 R129, R129 ;  /* 0x0000008100817308 */ /* 0x000f220000000800 */
[----:B---3--:R-:W-:Y:S01]  /*34a0*/  @!P4 FADD.FTZ R250, -R250, -RZ ;  /* 0x800000fffafac221 */ /* 0x008fe20000010100 */
[----:B------:R-:W-:Y:S08]  /*34b0*/  ISETP.LE.U32.AND P4, PT, R13, UR4, PT ;  /* 0x000000040d007c0c */ /* 0x000ff0000bf83070 */
[----:B------:R-:W3:Y:S01]  /*34c0*/  MUFU.EX2 R130, R130 ;  /* 0x0000008200827308 */ /* 0x000ee20000000800 */
[----:B----4-:R-:W-:Y:S01]  /*34d0*/  F2FP.RELU.PACK_AB R22, R126, R123 ;  /* 0x0000007b7e16723e */ /* 0x010fe200000008ff */
[----:B------:R-:W-:Y:S01]  /*34e0*/  @!P0 FADD.FTZ R182, -R182, -RZ ;  /* 0x800000ffb6b68221 */ /* 0x000fe20000010100 */
[C---:B------:R-:W-:Y:S03]  /*34f0*/  LEA R216, P0, R213.reuse, R216, 0x2 ;  /* 0x000000d8d5d87211 */ /* 0x040fe600078010ff */
[----:B------:R-:W-:Y:S01]  /*3500*/  STS [R211+0xe400], R22 ;  /* 0x00e40016d3007388 */ /* 0x000fe20000000800 */
[----:B-1----:R-:W-:Y:S03]  /*3510*/  F2FP.RELU.PACK_AB R21, R252, R250 ;  /* 0x000000fafc15723e */ /* 0x002fe600000008ff */
[----:B------:R-:W-:Y:S01]  /*3520*/  STS [R196+0xf000], R23 ;  /* 0x00f00017c4007388 */ /* 0x000fe20000000800 */
[----:B------:R-:W-:Y:S02]  /*3530*/  LEA.HI.X.SX32 R217, R213, R217, 0x2, P0 ;  /* 0x000000d9d5d97211 */ /* 0x000fe400000f16ff */
[----:B------:R-:W-:Y:S01]  /*3540*/  F2FP.RELU.PACK_AB R30, R182, R131 ;  /* 0x00000083b61e723e */ /* 0x000fe200000008ff */
[----:B------:R-:W-:Y:S01]  /*3550*/  @!P4 FADD.FTZ R129, -R129, -RZ ;  /* 0x800000ff8181c221 */ /* 0x000fe20000010100 */
[----:B------:R-:W-:Y:S01]  /*3560*/  STS [R196+0xf400], R21 ;  /* 0x00f40015c4007388 */ /* 0x000fe20000000800 */
[----:B------:R-:W-:Y:S02]  /*3570*/  FSETP.GE.FTZ.AND P4, PT, R227, RZ, PT ;  /* 0x000000ffe300720b */ /* 0x000fe40003f96000 */
[----:B------:R-:W-:Y:S01]  /*3580*/  FSETP.GE.FTZ.AND P0, PT, R244, RZ, PT ;  /* 0x000000fff400720b */ /* 0x000fe20003f16000 */
[----:B------:R-:W-:Y:S01]  /*3590*/  STS [R211+0xf400], R30 ;  /* 0x00f4001ed3007388 */ /* 0x000fe20000000800 */
[----:B---3--:R-:W-:Y:S01]  /*35a0*/  @!P3 FADD.FTZ R130, -R130, -RZ ;  /* 0x800000ff8282b221 */ /* 0x008fe20000010100 */
[----:B------:R-:W-:Y:S04]  /*35b0*/  FSETP.GE.FTZ.AND P3, PT, R203, RZ, PT ;  /* 0x000000ffcb00720b */ /* 0x000fe80003f76000 */
[----:B------:R-:W-:Y:S05]  /*35c0*/  F2FP.RELU.PACK_AB R26, R130, R129 ;  /* 0x00000081821a723e */ /* 0x000fea00000008ff */
[----:B------:R-:W-:Y:S04]  /*35d0*/  STS [R211+0xf000], R26 ;  /* 0x00f0001ad3007388 */ /* 0x000fe80000000800 */
[----:B------:R-:W1:Y:S08]  /*35e0*/  LDSM.16.M88.4 R100, [R172+0x4000] ;  /* 0x00400000ac64783b */ /* 0x000e700000000200 */
[----:B------:R-:W3:Y:S08]  /*35f0*/  LDSM.16.M88.4 R104, [R172+0x5000] ;  /* 0x00500000ac68783b */ /* 0x000ef00000000200 */
[----:B------:R-:W4:Y:S08]  /*3600*/  LDSM.16.M88.4 R108, [R166+0x4000] ;  /* 0x00400000a66c783b */ /* 0x000f300000000200 */
        /* <DEDUP_REMOVED lines=12> */
[-C--:B----4-:R-:W-:Y:S08]  /*36d0*/  HMMA.16816.F32 R4, R108, R140.reuse, R4 ;  /* 0x0000008c6c04723c */ /* 0x090ff00000001804 */
[C---:B--2---:R-:W-:Y:S08]  /*36e0*/  HMMA.16816.F32 R8, R112.reuse, R140, R8 ;  /* 0x0000008c7008723c */ /* 0x044ff00000001808 */
        /* <DEDUP_REMOVED lines=20> */
[----:B------:R-:W-:Y:S01]  /*3830*/  FADD.FTZ R6, -R241, R6 ;  /* 0x00000006f1067221 */ /* 0x000fe20000010100 */
[-C--:B------:R-:W-:Y:S02]  /*3840*/  FSEL R118, R118, R239.reuse, P4 ;  /* 0x000000ef76767208 */ /* 0x080fe40002000000 */
[----:B------:R-:W-:Y:S02]  /*3850*/  FSETP.GE.FTZ.AND P4, PT, R247, RZ, PT ;  /* 0x000000fff700720b */ /* 0x000fe40003f96000 */
[-C--:B------:R-:W-:Y:S01]  /*3860*/  HMMA.16816.F32 R20, R100, R160.reuse, R20 ;  /* 0x000000a06414723c */ /* 0x080fe20000001814 */
[----:B------:R-:W-:Y:S07]  /*3870*/  FMUL.FTZ R227, R227, R118 ;  /* 0x00000076e3e37220 */ /* 0x000fee0000410000 */
[C---:B------:R-:W-:Y:S08]  /*3880*/  HMMA.16816.F32 R24, R112.reuse, R160, R24 ;  /* 0x000000a07018723c */ /* 0x040ff00000001818 */
[C---:B------:R-:W-:Y:S01]  /*3890*/  FADD.FTZ R5, -R239.reuse, R16 ;  /* 0x00000010ef057221 */ /* 0x040fe20000010100 */
[-C--:B------:R-:W-:Y:S03]  /*38a0*/  HMMA.16816.F32 R28, R112, R162.reuse, R28 ;  /* 0x000000a2701c723c */ /* 0x080fe6000000181c */
[C---:B------:R-:W-:Y:S04]  /*38b0*/  FADD.FTZ R17, -R239.reuse, R17 ;  /* 0x00000011ef117221 */ /* 0x040fe80000010100 */
[C---:B------:R-:W-:Y:S01]  /*38c0*/  FADD.FTZ R114, -R239.reuse, R4 ;  /* 0x00000004ef727221 */ /* 0x040fe20000010100 */
[----:B------:R-:W-:Y:S01]  /*38d0*/  HMMA.16816.F32 R32, R100, R162, R32 ;  /* 0x000000a26420723c */ /* 0x000fe20000001820 */
[----:B------:R-:W-:Y:S03]  /*38e0*/  FADD.FTZ R21, -R239, R21 ;  /* 0x00000015ef157221 */ /* 0x000fe60000010100 */
[C---:B------:R-:W-:Y:S01]  /*38f0*/  FADD.FTZ R22, -R241.reuse, R22 ;  /* 0x00000016f1167221 */ /* 0x040fe20000010100 */
[-C--:B------:R-:W-:Y:S01]  /*3900*/  FSEL R113, R114, R239.reuse, P5 ;  /* 0x000000ef72717208 */ /* 0x080fe20002800000 */
[----:B------:R-:W-:Y:S01]  /*3910*/  FADD.FTZ R23, -R241, R23 ;  /* 0x00000017f1177221 */ /* 0x000fe20000010100 */
[-C--:B------:R-:W-:Y:S01]  /*3920*/  FSEL R114, R5, R239.reuse, P3 ;  /* 0x000000ef05727208 */ /* 0x080fe20001800000 */
[----:B------:R-:W-:Y:S01]  /*3930*/  FADD.FTZ R25, -R240, R25 ;  /* 0x00000019f0197221 */ /* 0x000fe20000010100 */
[-C--:B------:R-:W-:Y:S02]  /*3940*/  FSEL R17, R17, R239.reuse, P2 ;  /* 0x000000ef11117208 */ /* 0x080fe40001000000 */
[----:B------:R-:W-:Y:S01]  /*3950*/  FSETP.GE.FTZ.AND P2, PT, R122, RZ, PT ;  /* 0x000000ff7a00720b */ /* 0x000fe20003f56000 */
[----:B------:R-:W-:Y:S01]  /*3960*/  FMUL.FTZ R203, R203, R114 ;  /* 0x00000072cbcb7220 */ /* 0x000fe20000410000 */
[----:B------:R-:W-:Y:S01]  /*3970*/  FSETP.GE.FTZ.AND P3, PT, R121, RZ, PT ;  /* 0x000000ff7900720b */ /* 0x000fe20003f76000 */
[----:B------:R-:W-:Y:S01]  /*3980*/  FADD.FTZ R114, -R239, R20 ;  /* 0x00000014ef727221 */ /* 0x000fe20000010100 */
[-C--:B------:R-:W-:Y:S01]  /*3990*/  FSEL R21, R21, R239.reuse, P4 ;  /* 0x000000ef15157208 */ /* 0x080fe20002000000 */
[----:B------:R-:W-:Y:S01]  /*39a0*/  FADD.FTZ R26, -R243, R26 ;  /* 0x0000001af31a7221 */ /* 0x000fe20000010100 */
[----:B------:R-:W-:Y:S01]  /*39b0*/  FSETP.GE.FTZ.AND P5, PT, R249, RZ, PT ;  /* 0x000000fff900720b */ /* 0x000fe20003fb6000 */
[C---:B------:R-:W-:Y:S01]  /*39c0*/  FADD.FTZ R27, -R243.reuse, R27 ;  /* 0x0000001bf31b7221 */ /* 0x040fe20000010100 */
[----:B------:R-:W-:Y:S01]  /*39d0*/  FSEL R5, R114, R239, P0 ;  /* 0x000000ef72057208 */ /* 0x000fe20000000000 */
[----:B------:R-:W-:Y:S01]  /*39e0*/  FADD.FTZ R30, -R243, R30 ;  /* 0x0000001ef31e7221 */ /* 0x000fe20000010100 */
[----:B------:R-:W-:Y:S01]  /*39f0*/  FSETP.GE.FTZ.AND P0, PT, R228, RZ, PT ;  /* 0x000000ffe400720b */ /* 0x000fe20003f16000 */
[----:B------:R-:W-:Y:S01]  /*3a00*/  FMUL.FTZ R226, R226, R113 ;  /* 0x00000071e2e27220 */ /* 0x000fe20000410000 */
[----:B------:R-:W-:Y:S01]  /*3a10*/  FSEL R23, R23, R241, P5 ;  /* 0x000000f117177208 */ /* 0x000fe20002800000 */
[----:B------:R-:W-:Y:S01]  /*3a20*/  FADD.FTZ R118, -R239, R32 ;  /* 0x00000020ef767221 */ /* 0x000fe20000010100 */
[----:B------:R-:W-:Y:S01]  /*3a30*/  FSETP.GE.FTZ.AND P4, PT, R123, RZ, PT ;  /* 0x000000ff7b00720b */ /* 0x000fe20003f96000 */
[----:B------:R-:W-:Y:S01]  /*3a40*/  FADD.FTZ R34, -R241, R34 ;  /* 0x00000022f1227221 */ /* 0x000fe20000010100 */
[----:B------:R-:W-:Y:S01]  /*3a50*/  FSETP.GE.FTZ.AND P5, PT, R237, RZ, PT ;  /* 0x000000ffed00720b */ /* 0x000fe20003fb6000 */
[----:B------:R-:W-:Y:S01]  /*3a60*/  FMUL.FTZ R249, R249, R23 ;  /* 0x00000017f9f97220 */ /* 0x000fe20000410000 */
[----:B------:R-:W-:Y:S01]  /*3a70*/  FSEL R118, R118, R239, P3 ;  /* 0x000000ef76767208 */ /* 0x000fe20001800000 */
[----:B------:R-:W-:Y:S01]  /*3a80*/  @P2 FADD.FTZ R239, -R239, R33 ;  /* 0x00000021efef2221 */ /* 0x000fe20000010100 */
[----:B------:R-:W-:Y:S01]  /*3a90*/  FSEL R33, R6, R241, P0 ;  /* 0x000000f106217208 */ /* 0x000fe20000000000 */
[----:B------:R-:W-:Y:S01]  /*3aa0*/  FADD.FTZ R6, -R241, R7 ;  /* 0x00000007f1067221 */ /* 0x000fe20000010100 */
[----:B------:R-:W-:Y:S01]  /*3ab0*/  FSETP.GE.FTZ.AND P0, PT, R229, RZ, PT ;  /* 0x000000ffe500720b */ /* 0x000fe20003f16000 */
[----:B------:R-:W-:Y:S01]  /*3ac0*/  FADD.FTZ R23, -R240, R12 ;  /* 0x0000000cf0177221 */ /* 0x000fe20000010100 */
[----:B------:R-:W-:Y:S01]  /*3ad0*/  FSETP.GE.FTZ.AND P3, PT, R242, RZ, PT ;  /* 0x000000fff200720b */ /* 0x000fe20003f76000 */
[----:B------:R-:W-:Y:S01]  /*3ae0*/  FMUL.FTZ R228, R228, R33 ;  /* 0x00000021e4e47220 */ /* 0x000fe20000410000 */
[----:B------:R-:W-:Y:S01]  /*3af0*/  FSEL R6, R6, R241, P0 ;  /* 0x000000f106067208 */ /* 0x000fe20000000000 */
[C---:B------:R-:W-:Y:S01]  /*3b00*/  FADD.FTZ R33, -R241.reuse, R18 ;  /* 0x00000012f1217221 */ /* 0x040fe20000010100 */
[----:B------:R-:W-:Y:S01]  /*3b10*/  FSETP.GE.FTZ.AND P0, PT, R246, RZ, PT ;  /* 0x000000fff600720b */ /* 0x000fe20003f16000 */
[----:B------:R-:W-:Y:S01]  /*3b20*/  FADD.FTZ R18, -R241, R19 ;  /* 0x00000013f1127221 */ /* 0x000fe20000010100 */
[----:B------:R-:W-:Y:S01]  /*3b30*/  FSETP.GE.FTZ.AND P2, PT, R245, RZ, PT ;  /* 0x000000fff500720b */ /* 0x000fe20003f56000 */
[----:B------:R-:W-:Y:S01]  /*3b40*/  FMUL.FTZ R238, R238, R17 ;  /* 0x00000011eeee7220 */ /* 0x000fe20000410000 */
[----:B------:R-:W-:Y:S01]  /*3b50*/  FSEL R33, R33, R241, P3 ;  /* 0x000000f121217208 */ /* 0x000fe20001800000 */
[----:B------:R-:W-:Y:S01]  /*3b60*/  FMUL.FTZ R244, R244, R5 ;  /* 0x00000005f4f47220 */ /* 0x000fe20000410000 */
[----:B------:R-:W-:Y:S01]  /*3b70*/  FSEL R22, R22, R241, P0 ;  /* 0x000000f116167208 */ /* 0x000fe20000000000 */
[----:B------:R-:W-:Y:S01]  /*3b80*/  FMUL.FTZ R247, R247, R21 ;  /* 0x00000015f7f77220 */ /* 0x000fe20000410000 */
[----:B------:R-:W-:Y:S01]  /*3b90*/  FSEL R18, R18, R241, P2 ;  /* 0x000000f112127208 */ /* 0x000fe20001000000 */
[----:B------:R-:W-:Y:S01]  /*3ba0*/  FMUL.FTZ R242, R242, R33 ;  /* 0x00000021f2f27220 */ /* 0x000fe20000410000 */
        /* <DEDUP_REMOVED lines=10> */
[-C--:B------:R-:W-:Y:S01]  /*3c50*/  FSEL R22, R22, R240.reuse, P0 ;  /* 0x000000f016167208 */ /* 0x080fe20000000000 */
[----:B------:R-:W-:Y:S01]  /*3c60*/  FMUL.FTZ R230, R230, R33 ;  /* 0x00000021e6e67220 */ /* 0x000fe20000410000 */
[----:B------:R-:W-:Y:S01]  /*3c70*/  FSETP.GE.FTZ.AND P0, PT, R130, RZ, PT ;  /* 0x000000ff8200720b */ /* 0x000fe20003f16000 */
[----:B------:R-:W-:Y:S01]  /*3c80*/  FADD.FTZ R33, -R240, R13 ;  /* 0x0000000df0217221 */ /* 0x000fe20000010100 */
[----:B------:R-:W-:Y:S01]  /*3c90*/  FSEL R23, R23, R240, P2 ;  /* 0x000000f017177208 */ /* 0x000fe20001000000 */
[----:B------:R-:W-:Y:S01]  /*3ca0*/  FMUL.FTZ R231, R231, R22 ;  /* 0x00000016e7e77220 */ /* 0x000fe20000410000 */
[----:B------:R-:W-:Y:S01]  /*3cb0*/  FSEL R34, R34, R241, P4 ;  /* 0x000000f122227208 */ /* 0x000fe20002000000 */
[----:B------:R-:W-:Y:S01]  /*3cc0*/  @P3 FADD.FTZ R241, -R241, R35 ;  /* 0x00000023f1f13221 */ /* 0x000fe20000010100 */
[----:B------:R-:W-:Y:S01]  /*3cd0*/  FSETP.GE.FTZ.AND P4, PT, R235, RZ, PT ;  /* 0x000000ffeb00720b */ /* 0x000fe20003f96000 */
[----:B------:R-:W-:Y:S01]  /*3ce0*/  FADD.FTZ R35, -R240, R24 ;  /* 0x00000018f0237221 */ /* 0x000fe20000010100 */
        /* <DEDUP_REMOVED lines=14> */
[----:B------:R-:W-:Y:S01]  /*3dd0*/  FSETP.GE.FTZ.AND P0, PT, R236, RZ, PT ;  /* 0x000000ffec00720b */ /* 0x000fe20003f16000 */
[----:B------:R-:W-:Y:S01]  /*3de0*/  FADD.FTZ R29, -R243, R14 ;  /* 0x0000000ef31d7221 */ /* 0x000fe20000010100 */
[----:B------:R-:W-:Y:S01]  /*3df0*/  FSETP.GE.FTZ.AND P3, PT, R232, RZ, PT ;  /* 0x000000ffe800720b */ /* 0x000fe20003f76000 */
[----:B------:R-:W-:Y:S01]  /*3e00*/  FMUL.FTZ R240, R130, R240 ;  /* 0x000000f082f07220 */ /* 0x000fe20000410000 */
[----:B------:R-:W-:Y:S01]  /*3e10*/  FSETP.GE.FTZ.AND P2, PT, R233, RZ, PT ;  /* 0x000000ffe900720b */ /* 0x000fe20003f56000 */
[----:B------:R-:W-:Y:S01]  /*3e20*/  FADD.FTZ R130, -R243, R15 ;  /* 0x0000000ff3827221 */ /* 0x000fe20000010100 */
[-C--:B------:R-:W-:Y:S01]  /*3e30*/  FSEL R29, R29, R243.reuse, P0 ;  /* 0x000000f31d1d7208 */ /* 0x080fe20000000000 */
[C---:B------:R-:W-:Y:S01]  /*3e40*/  FADD.FTZ R23, -R243.reuse, R10 ;  /* 0x0000000af3177221 */ /* 0x040fe20000010100 */
[----:B------:R-:W-:Y:S01]  /*3e50*/  FSETP.GE.FTZ.AND P0, PT, R182, RZ, PT ;  /* 0x000000ffb600720b */ /* 0x000fe20003f16000 */
[----:B------:R-:W-:Y:S01]  /*3e60*/  FADD.FTZ R25, -R243, R11 ;  /* 0x0000000bf3197221 */ /* 0x000fe20000010100 */
[----:B------:R-:W-:Y:S01]  /*3e70*/  FSEL R130, R130, R243, P5 ;  /* 0x000000f382827208 */ /* 0x000fe20002800000 */
[----:B------:R-:W-:Y:S01]  /*3e80*/  FMUL.FTZ R34, R123, R34 ;  /* 0x000000227b227220 */ /* 0x000fe20000410000 */
[----:B------:R-:W-:Y:S01]  /*3e90*/  ISETP.GE.AND P5, PT, R212, 0x1, PT ;  /* 0x00000001d400780c */ /* 0x000fe20003fa6270 */
[----:B------:R-:W-:Y:S01]  /*3ea0*/  FMUL.FTZ R241, R126, R241 ;  /* 0x000000f17ef17220 */ /* 0x000fe20000410000 */
[----:B------:R-:W-:Y:S01]  /*3eb0*/  FSEL R23, R23, R243, P3 ;  /* 0x000000f317177208 */ /* 0x000fe20001800000 */
[----:B------:R-:W-:Y:S01]  /*3ec0*/  FMUL.FTZ R248, R248, R35 ;  /* 0x00000023f8f87220 */ /* 0x000fe20000410000 */
[----:B------:R-:W-:Y:S01]  /*3ed0*/  FSEL R25, R25, R243, P2 ;  /* 0x000000f319197208 */ /* 0x000fe20001000000 */
[----:B------:R-:W-:Y:S01]  /*3ee0*/  FMUL.FTZ R22, R129, R22 ;  /* 0x0000001681167220 */ /* 0x000fe20000410000 */
[----:B------:R-:W-:Y:S01]  /*3ef0*/  FSETP.GE.FTZ.AND P4, PT, R250, RZ, PT ;  /* 0x000000fffa00720b */ /* 0x000fe20003f96000 */
[----:B------:R-:W-:Y:S01]  /*3f00*/  FMUL.FTZ R232, R232, R23 ;  /* 0x00000017e8e87220 */ /* 0x000fe20000410000 */
[----:B------:R-:W-:Y:S01]  /*3f10*/  FSETP.GE.FTZ.AND P3, PT, R252, RZ, PT ;  /* 0x000000fffc00720b */ /* 0x000fe20003f76000 */
[----:B------:R-:W-:Y:S01]  /*3f20*/  FMUL.FTZ R233, R233, R25 ;  /* 0x00000019e9e97220 */ /* 0x000fe20000410000 */
[----:B------:R-:W-:Y:S01]  /*3f30*/  FSETP.GE.FTZ.AND P2, PT, R131, RZ, PT ;  /* 0x000000ff8300720b */ /* 0x000fe20003f56000 */
[----:B------:R-:W-:Y:S01]  /*3f40*/  FMUL.FTZ R236, R236, R29 ;  /* 0x0000001decec7220 */ /* 0x000fe20000410000 */
[-C--:B------:R-:W-:Y:S01]  /*3f50*/  FSEL R23, R26, R243.reuse, P4 ;  /* 0x000000f31a177208 */ /* 0x080fe20002000000 */
[----:B------:R-:W-:Y:S01]  /*3f60*/  FMUL.FTZ R237, R237, R130 ;  /* 0x00000082eded7220 */ /* 0x000fe20000410000 */
        /* <DEDUP_REMOVED lines=15> */
[----:B------:R-:W-:Y:S03]  /*4060*/  LEA R220, P0, R7, R220, 0x1 ;  /* 0x000000dc07dc7211 */ /* 0x000fe600078008ff */
        /* <DEDUP_REMOVED lines=11> */
.L_x_1194:
        /* <DEDUP_REMOVED lines=97> */
.L_x_1195:
        /* <DEDUP_REMOVED lines=8> */
[----:B------:R-:W-:Y:S04]  /*47b0*/  LDSM.16.M88.4 R108, [R0] ;  /* 0x00000000006c783b */ /* 0x000fe80000000200 */
        /* <DEDUP_REMOVED lines=8> */
[----:B------:R-:W-:Y:S07]  /*4840*/  LDSM.16.M88.4 R28, [R177+0x2000] ;  /* 0x00200000b11c783b */ /* 0x000fee0000000200 */
[C---:B----4-:R-:W-:Y:S08]  /*4850*/  HMMA.16816.F32 R12, R24.reuse, R32, R12 ;  /* 0x00000020180c723c */ /* 0x050ff0000000180c */
        /* <DEDUP_REMOVED lines=24> */
[C---:B----4-:R-:W-:Y:S08]  /*49e0*/  HMMA.16816.F32 R4, R100.reuse, R104, R4 ;  /* 0x000000686404723c */ /* 0x050ff00000001804 */
[C---:B------:R-:W-:Y:S08]  /*49f0*/  HMMA.16816.F32 R8, R100.reuse, R106, R8 ;  /* 0x0000006a6408723c */ /* 0x040ff00000001808 */
[C---:B--2---:R-:W-:Y:S08]  /*4a00*/  HMMA.16816.F32 R12, R100.reuse, R24, R12 ;  /* 0x00000018640c723c */ /* 0x044ff0000000180c */
[----:B------:R-:W-:Y:S01]  /*4a10*/  HMMA.16816.F32 R16, R100, R26, R16 ;  /* 0x0000001a6410723c */ /* 0x000fe20000001810 */
[----:B------:R-:W2:Y:S06]  /*4a20*/  LDSM.16.MT88.4 R24, [R116+0x9800] ;  /* 0x009800007418783b */ /* 0x000eac0000004200 */
[----:B------:R-:W-:Y:S01]  /*4a30*/  IMAD.U32 R101, RZ, RZ, UR23 ;  /* 0x00000017ff657e24 */ /* 0x000fe2000f8e00ff */
[C---:B------:R-:W-:Y:S08]  /*4a40*/  HMMA.16816.F32 R4, R108.reuse, R112, R4 ;  /* 0x000000706c04723c */ /* 0x040ff00000001804 */
[C---:B------:R-:W-:Y:S08]  /*4a50*/  HMMA.16816.F32 R8, R108.reuse, R114, R8 ;  /* 0x000000726c08723c */ /* 0x040ff00000001808 */
[C---:B-1----:R-:W-:Y:S08]  /*4a60*/  HMMA.16816.F32 R12, R108.reuse, R20, R12 ;  /* 0x000000146c0c723c */ /* 0x042ff0000000180c */
[----:B------:R-:W-:Y:S08]  /*4a70*/  HMMA.16816.F32 R16, R108, R22, R16 ;  /* 0x000000166c10723c */ /* 0x000ff00000001810 */
[C---:B---3--:R-:W-:Y:S07]  /*4a80*/  HMMA.16816.F32 R4, R28.reuse, R32, R4 ;  /* 0x000000201c04723c */ /* 0x048fee0000001804 */
[----:B------:R-:W-:Y:S01]  /*4a90*/  @P5 IADD3 R33, R183, -0x40, RZ ;  /* 0xffffffc0b7215810 */ /* 0x000fe20007ffe0ff */
[C---:B------:R-:W-:Y:S07]  /*4aa0*/  HMMA.16816.F32 R8, R28.reuse, R34, R8 ;  /* 0x000000221c08723c */ /* 0x040fee0000001808 */
[----:B------:R-:W-:Y:S01]  /*4ab0*/  @P5 IMAD.WIDE R34, R33, 0x4, R222 ;  /* 0x0000000421225825 */ /* 0x000fe200078e02de */
[C---:B--2---:R-:W-:Y:S04]  /*4ac0*/  HMMA.16816.F32 R12, R28.reuse, R24, R12 ;  /* 0x000000181c0c723c */ /* 0x044fe8000000180c */
[----:B------:R-:W-:Y:S01]  /*4ad0*/  IMAD.U32 R33, RZ, RZ, UR22 ;  /* 0x00000016ff217e24 */ /* 0x000fe2000f8e00ff */
[----:B------:R1:W5:Y:S02]  /*4ae0*/  @P5 LDG.E R208, [R34.64] ;  /* 0x0000002022d05981 */ /* 0x000364000c1e1900 */
[----:B------:R-:W-:Y:S01]  /*4af0*/  IMAD.U32 R25, RZ, RZ, UR23 ;  /* 0x00000017ff197e24 */ /* 0x000fe2000f8e00ff */
[----:B------:R-:W-:Y:S01]  /*4b00*/  HMMA.16816.F32 R16, R28, R26, R16 ;  /* 0x0000001a1c10723c */ /* 0x000fe20000001810 */
[----:B------:R1:W5:Y:S03]  /*4b10*/  @P5 LDG.E R207, [R34.64+0x20] ;  /* 0x0000202022cf5981 */ /* 0x000366000c1e1900 */
[-C--:B------:R-:W-:Y:S01]  /*4b20*/  LEA R32, P0, R25, R216.reuse, 0x2 ;  /* 0x000000d819207211 */ /* 0x080fe200078010ff */
[----:B------:R1:W5:Y:S01]  /*4b30*/  @P5 LDG.E R206, [R34.64+0x80] ;  /* 0x0000802022ce5981 */ /* 0x000362000c1e1900 */
[-C--:B------:R-:W-:Y:S01]  /*4b40*/  LEA R102, P3, R33, R216.reuse, 0x2 ;  /* 0x000000d821667211 */ /* 0x080fe200078610ff */
[----:B------:R-:W-:Y:S01]  /*4b50*/  IMAD.U32 R29, RZ, RZ, UR21 ;  /* 0x00000015ff1d7e24 */ /* 0x000fe2000f8e00ff */
[-C--:B------:R-:W-:Y:S01]  /*4b60*/  LEA.HI.X.SX32 R33, R101, R217.reuse, 0x2, P0 ;  /* 0x000000d965217211 */ /* 0x080fe200000f16ff */
[----:B------:R1:W5:Y:S03]  /*4b70*/  @P5 LDG.E R205, [R34.64+0xa0] ;  /* 0x0000a02022cd5981 */ /* 0x000366000c1e1900 */
[----:B------:R-:W-:Y:S01]  /*4b80*/  IMAD.U32 R31, RZ, RZ, UR22 ;  /* 0x00000016ff1f7e24 */ /* 0x000fe2000f8e00ff */
[----:B------:R-:W-:Y:S01]  /*4b90*/  RED.E.ADD.F32.FTZ.RN.STRONG.GPU [R216.64], R4 ;  /* 0x00000004d800798e */ /* 0x000fe2000c10e7a0 */
[----:B------:R-:W-:Y:S01]  /*4ba0*/  IMAD.U32 R25, RZ, RZ, UR21 ;  /* 0x00000015ff197e24 */ /* 0x000fe2000f8e00ff */
[-C--:B------:R-:W-:Y:S01]  /*4bb0*/  LEA R104, P2, R29, R216.reuse, 0x2 ;  /* 0x000000d81d687211 */ /* 0x080fe200078410ff */
[----:B------:R-:W-:Y:S01]  /*4bc0*/  IMAD.U32 R27, RZ, RZ, UR20 ;  /* 0x00000014ff1b7e24 */ /* 0x000fe2000f8e00ff */
[----:B------:R2:W-:Y:S01]  /*4bd0*/  RED.E.ADD.F32.FTZ.RN.STRONG.GPU [R32.64], R5 ;  /* 0x000000052000798e */ /* 0x0005e2000c10e7a0 */
[-C--:B------:R-:W-:Y:S01]  /*4be0*/  LEA.HI.X.SX32 R103, R31, R217.reuse, 0x2, P3 ;  /* 0x000000d91f677211 */ /* 0x080fe200018f16ff */
[----:B------:R-:W-:Y:S01]  /*4bf0*/  IMAD.U32 R29, RZ, RZ, UR20 ;  /* 0x00000014ff1d7e24 */ /* 0x000fe2000f8e00ff */
[-C--:B------:R-:W-:Y:S01]  /*4c00*/  LEA.HI.X.SX32 R105, R25, R217.reuse, 0x2, P2 ;  /* 0x000000d919697211 */ /* 0x080fe200010f16ff */
[----:B------:R-:W-:Y:S01]  /*4c10*/  IMAD.U32 R25, RZ, RZ, UR19 ;  /* 0x00000013ff197e24 */ /* 0x000fe2000f8e00ff */
[-C--:B------:R-:W-:Y:S01]  /*4c20*/  LEA R106, P0, R27, R216.reuse, 0x2 ;  /* 0x000000d81b6a7211 */ /* 0x080fe200078010ff */
[----:B------:R3:W-:Y:S01]  /*4c30*/  RED.E.ADD.F32.FTZ.RN.STRONG.GPU [R102.64], R6 ;  /* 0x000000066600798e */ /* 0x0007e2000c10e7a0 */
[----:B------:R-:W-:Y:S02]  /*4c40*/  IMAD.U32 R101, RZ, RZ, UR19 ;  /* 0x00000013ff657e24 */ /* 0x000fe4000f8e00ff */
[-C--:B------:R-:W-:Y:S01]  /*4c50*/  LEA.HI.X.SX32 R107, R29, R217.reuse, 0x2, P0 ;  /* 0x000000d91d6b7211 */ /* 0x080fe200000f16ff */
[----:B------:R4:W-:Y:S01]  /*4c60*/  RED.E.ADD.F32.FTZ.RN.STRONG.GPU [R104.64], R7 ;  /* 0x000000076800798e */ /* 0x0009e2000c10e7a0 */
[-C--:B------:R-:W-:Y:S01]  /*4c70*/  LEA R24, P3, R25, R216.reuse, 0x2 ;  /* 0x000000d819187211 */ /* 0x080fe200078610ff */
[----:B------:R-:W-:Y:S02]  /*4c80*/  IMAD.U32 R29, RZ, RZ, UR17 ;  /* 0x00000011ff1d7e24 */ /* 0x000fe4000f8e00ff */
[----:B------:R-:W-:Y:S01]  /*4c90*/  IMAD.U32 R31, RZ, RZ, UR18 ;  /* 0x00000012ff1f7e24 */ /* 0x000fe2000f8e00ff */
[-C--:B------:R-:W-:Y:S01]  /*4ca0*/  LEA.HI.X.SX32 R25, R101, R217.reuse, 0x2, P3 ;  /* 0x000000d965197211 */ /* 0x080fe200018f16ff */
[----:B------:R-:W-:Y:S01]  /*4cb0*/  RED.E.ADD.F32.FTZ.RN.STRONG.GPU [R106.64], R8 ;  /* 0x000000086a00798e */ /* 0x000fe2000c10e7a0 */
[----:B-1----:R-:W-:Y:S01]  /*4cc0*/  IMAD.U32 R35, RZ, RZ, UR18 ;  /* 0x00000012ff237e24 */ /* 0x002fe2000f8e00ff */
[-C--:B------:R-:W-:Y:S01]  /*4cd0*/  LEA R100, P0, R29, R216.reuse, 0x2 ;  /* 0x000000d81d647211 */ /* 0x080fe200078010ff */
[----:B------:R-:W-:Y:S01]  /*4ce0*/  IMAD.U32 R27, RZ, RZ, UR16 ;  /* 0x00000010ff1b7e24 */ /* 0x000fe2000f8e00ff */
[----:B------:R1:W-:Y:S02]  /*4cf0*/  RED.E.ADD.F32.FTZ.RN.STRONG.GPU [R24.64], R9 ;  /* 0x000000091800798e */ /* 0x0003e4000c10e7a0 */
[-C--:B------:R-:W-:Y:S01]  /*4d00*/  LEA R28, P2, R35, R216.reuse, 0x2 ;  /* 0x000000d8231c7211 */ /* 0x080fe200078410ff */
[----:B------:R-:W-:Y:S03]  /*4d10*/  IMAD.U32 R35, RZ, RZ, UR15 ;  /* 0x0000000fff237e24 */ /* 0x000fe6000f8e00ff */
[-C--:B------:R-:W-:Y:S01]  /*4d20*/  LEA.HI.X.SX32 R29, R31, R217.reuse, 0x2, P2 ;  /* 0x000000d91f1d7211 */ /* 0x080fe200010f16ff */
[----:B--2---:R-:W-:Y:S02]  /*4d30*/  IMAD.U32 R5, RZ, RZ, UR17 ;  /* 0x00000011ff057e24 */ /* 0x004fe4000f8e00ff */
[----:B------:R-:W-:Y:S02]  /*4d40*/  IMAD.U32 R31, RZ, RZ, UR14 ;  /* 0x0000000eff1f7e24 */ /* 0x000fe4000f8e00ff */
[----:B------:R2:W-:Y:S01]  /*4d50*/  RED.E.ADD.F32.FTZ.RN.STRONG.GPU [R28.64], R10 ;  /* 0x0000000a1c00798e */ /* 0x0005e2000c10e7a0 */
[-C--:B------:R-:W-:Y:S01]  /*4d60*/  LEA.HI.X.SX32 R101, R5, R217.reuse, 0x2, P0 ;  /* 0x000000d905657211 */ /* 0x080fe200000f16ff */
[----:B------:R-:W-:Y:S01]  /*4d70*/  IMAD.U32 R5, RZ, RZ, UR15 ;  /* 0x0000000fff057e24 */ /* 0x000fe2000f8e00ff */
[-C--:B---3--:R-:W-:Y:S01]  /*4d80*/  LEA R102, P2, R27, R216.reuse, 0x2 ;  /* 0x000000d81b667211 */ /* 0x088fe200078410ff */
[----:B------:R-:W-:Y:S02]  /*4d90*/  IMAD.U32 R27, RZ, RZ, UR13 ;  /* 0x0000000dff1b7e24 */ /* 0x000fe4000f8e00ff */
[----:B------:R3:W-:Y:S01]  /*4da0*/  RED.E.ADD.F32.FTZ.RN.STRONG.GPU [R100.64], R11 ;  /* 0x0000000b6400798e */ /* 0x0007e2000c10e7a0 */
[----:B----4-:R-:W-:Y:S01]  /*4db0*/  IMAD.U32 R7, RZ, RZ, UR16 ;  /* 0x00000010ff077e24 */ /* 0x010fe2000f8e00ff */
[-C--:B------:R-:W-:Y:S01]  /*4dc0*/  LEA R30, P0, R5, R216.reuse, 0x2 ;  /* 0x000000d8051e7211 */ /* 0x080fe200078010ff */
[----:B------:R-:W-:Y:S01]  /*4dd0*/  IMAD.U32 R5, RZ, RZ, UR11 ;  /* 0x0000000bff057e24 */ /* 0x000fe2000f8e00ff */
[----:B------:R-:W-:Y:S01]  /*4de0*/  RED.E.ADD.F32.FTZ.RN.STRONG.GPU [R216.64+0x80], R12 ;  /* 0x0000800cd800798e */ /* 0x000fe2000c10e7a0 */
[C---:B------:R-:W-:Y:S02]  /*4df0*/  IADD3 R104, R174.reuse, 0x40, RZ ;  /* 0x00000040ae687810 */ /* 0x040fe40007ffe0ff */
[-C--:B------:R-:W-:Y:S01]  /*4e00*/  LEA.HI.X.SX32 R103, R7, R217.reuse, 0x2, P2 ;  /* 0x000000d907677211 */ /* 0x080fe200010f16ff */
[----:B------:R4:W-:Y:S01]  /*4e10*/  RED.E.ADD.F32.FTZ.RN.STRONG.GPU [R32.64+0x80], R13 ;  /* 0x0000800d2000798e */ /* 0x0009e2000c10e7a0 */
[----:B------:R-:W-:Y:S01]  /*4e20*/  IMAD.U32 R7, RZ, RZ, UR11 ;  /* 0x0000000bff077e24 */ /* 0x000fe2000f8e00ff */
[----:B------:R-:W-:Y:S01]  /*4e30*/  @P1 IADD3 R104, R174, -0x40, RZ ;  /* 0xffffffc0ae681810 */ /* 0x000fe20007ffe0ff */
[----:B-1----:R-:W-:Y:S01]  /*4e40*/  IMAD.U32 R25, RZ, RZ, UR12 ;  /* 0x0000000cff197e24 */ /* 0x002fe2000f8e00ff */
[----:B------:R-:W-:Y:S01]  /*4e50*/  RED.E.ADD.F32.FTZ.RN.STRONG.GPU [R102.64], R14 ;  /* 0x0000000e6600798e */ /* 0x000fe2000c10e7a0 */
[----:B------:R-:W-:Y:S03]  /*4e60*/  IMAD.U32 R9, RZ, RZ, UR12 ;  /* 0x0000000cff097e24 */ /* 0x000fe6000f8e00ff */
[----:B------:R-:W-:Y:S01]  /*4e70*/  LDSM.16.MT88.4 R20, [R104] ;  /* 0x000000006814783b */ /* 0x000fe20000004200 */
[----:B--2---:R-:W-:Y:S01]  /*4e80*/  IMAD.U32 R29, RZ, RZ, UR14 ;  /* 0x0000000eff1d7e24 */ /* 0x004fe2000f8e00ff */
[-C--:B------:R-:W-:Y:S02]  /*4e90*/  LEA R28, P4, R31, R216.reuse, 0x2 ;  /* 0x000000d81f1c7211 */ /* 0x080fe400078810ff */
[-C--:B------:R-:W-:Y:S02]  /*4ea0*/  LEA.HI.X.SX32 R31, R35, R217.reuse, 0x2, P0 ;  /* 0x000000d9231f7211 */ /* 0x080fe400000f16ff */
[-C--:B------:R-:W-:Y:S01]  /*4eb0*/  LEA.HI.X.SX32 R29, R29, R217.reuse, 0x2, P4 ;  /* 0x000000d91d1d7211 */ /* 0x080fe200020f16ff */
[----:B---3--:R-:W-:Y:S01]  /*4ec0*/  IMAD.U32 R11, RZ, RZ, UR13 ;  /* 0x0000000dff0b7e24 */ /* 0x008fe2000f8e00ff */
[-C--:B------:R-:W-:Y:S01]  /*4ed0*/  LEA R100, P2, R25, R216.reuse, 0x2 ;  /* 0x000000d819647211 */ /* 0x080fe200078410ff */
[----:B------:R-:W-:Y:S01]  /*4ee0*/  RED.E.ADD.F32.FTZ.RN.STRONG.GPU [R30.64], R15 ;  /* 0x0000000f1e00798e */ /* 0x000fe2000c10e7a0 */
[-C--:B------:R-:W-:Y:S02]  /*4ef0*/  LEA R106, P0, R7, R216.reuse, 0x2 ;  /* 0x000000d8076a7211 */ /* 0x080fe400078010ff */
[-C--:B------:R-:W-:Y:S01]  /*4f00*/  LEA.HI.X.SX32 R101, R9, R217.reuse, 0x2, P2 ;  /* 0x000000d909657211 */ /* 0x080fe200010f16ff */
[----:B------:R-:W-:Y:S01]  /*4f10*/  RED.E.ADD.F32.FTZ.RN.STRONG.GPU [R28.64], R16 ;  /* 0x000000101c00798e */ /* 0x000fe2000c10e7a0 */
[-C--:B------:R-:W-:Y:S02]  /*4f20*/  LEA.HI.X.SX32 R107, R5, R217.reuse, 0x2, P0 ;  /* 0x000000d9056b7211 */ /* 0x080fe400000f16ff */
[----:B----4-:R-:W-:Y:S01]  /*4f30*/  LEA R32, P3, R27, R216, 0x2 ;  /* 0x000000d81b207211 */ /* 0x010fe200078610ff */
[----:B------:R-:W-:Y:S01]  /*4f40*/  LDSM.16.MT88.4 R4, [R176+0xa000] ;  /* 0x00a00000b004783b */ /* 0x000fe20000004200 */
[----:B------:R-:W-:Y:S02]  /*4f50*/  ISETP.GT.AND P4, PT, R212, RZ, PT ;  /* 0x000000ffd400720c */ /* 0x000fe40003f84270 */
[----:B------:R-:W-:Y:S01]  /*4f60*/  LEA.HI.X.SX32 R33, R11, R217, 0x2, P3 ;  /* 0x000000d90b217211 */ /* 0x000fe200018f16ff */
[----:B------:R-:W-:Y:S01]  /*4f70*/  LDSM.16.MT88.4 R12, [R176+0xc000] ;  /* 0x00c00000b00c783b */ /* 0x000fe20000004200 */
[----:B------:R-:W-:Y:S03]  /*4f80*/  @P5 IADD3 R202, P2, R202, -0x100, RZ ;  /* 0xffffff00caca5810 */ /* 0x000fe60007f5e0ff */
[----:B------:R-:W1:Y:S01]  /*4f90*/  LDSM.16.MT88.4 R8, [R174] ;  /* 0x00000000ae08783b */ /* 0x000e620000004200 */
[----:B------:R-:W-:Y:S03]  /*4fa0*/  @P5 IADD3.X R201, R201, -0x1, RZ, P2, !PT ;  /* 0xffffffffc9c95810 */ /* 0x000fe600017fe4ff */
[----:B------:R-:W-:Y:S04]  /*4fb0*/  RED.E.ADD.F32.FTZ.RN.STRONG.GPU [R32.64], R17 ;  /* 0x000000112000798e */ /* 0x000fe8000c10e7a0 */
[----:B------:R-:W-:Y:S04]  /*4fc0*/  RED.E.ADD.F32.FTZ.RN.STRONG.GPU [R100.64], R18 ;  /* 0x000000126400798e */ /* 0x000fe8000c10e7a0 */
[----:B------:R-:W-:Y:S04]  /*4fd0*/  RED.E.ADD.F32.FTZ.RN.STRONG.GPU [R106.64], R19 ;  /* 0x000000136a00798e */ /* 0x000fe8000c10e7a0 */
[----:B------:R-:W-:Y:S04]  /*4fe0*/  LDSM.16.MT88.4 R24, [R176+0xa800] ;  /* 0x00a80000b018783b */ /* 0x000fe80000004200 */
[----:B------:R-:W2:Y:S04]  /*4ff0*/  LDSM.16.MT88.4 R28, [R174+0x800] ;  /* 0x00080000ae1c783b */ /* 0x000ea80000004200 */
[----:B------:R-:W3:Y:S04]  /*5000*/  LDSM.16.MT88.4 R32, [R176+0xc800] ;  /* 0x00c80000b020783b */ /* 0x000ee80000004200 */
[----:B------:R-:W4:Y:S04]  /*5010*/  LDSM.16.MT88.4 R100, [R104+0x800] ;  /* 0x000800006864783b */ /* 0x000f280000004200 */
        /* <DEDUP_REMOVED lines=11> */
[----:B------:R-:W1:Y:S04]  /*50d0*/  LDSM.16.MT88.4 R4, [R104+0x1000] ;  /* 0x001000006804783b */ /* 0x000e680000004200 */
[----:B------:R-:W-:Y:S03]  /*50e0*/  LDSM.16.MT88.4 R20, [R176+0xb800] ;  /* 0x00b80000b014783b */ /* 0x000fe60000004200 */
        /* <DEDUP_REMOVED lines=10> */
[----:B------:R-:W4:Y:S07]  /*5190*/  LDSM.16.MT88.4 R24, [R104+0x1800] ;  /* 0x001800006818783b */ /* 0x000f2e0000004200 */
[-C--:B-1----:R-:W-:Y:S08]  /*51a0*/  HMMA.16816.F32 R68, R8, R12.reuse, R68 ;  /* 0x0000000c0844723c */ /* 0x082ff00000001844 */
[C---:B------:R-:W-:Y:S08]  /*51b0*/  HMMA.16816.F32 R72, R16.reuse, R12, R72 ;  /* 0x0000000c1048723c */ /* 0x040ff00000001848 */
        /* <DEDUP_REMOVED lines=13> */
[-C--:B--2---:R-:W-:Y:S05]  /*5290*/  HMMA.16816.F32 R68, R20, R28.reuse, R68 ;  /* 0x0000001c1444723c */ /* 0x084fea0000001844 */
[----:B------:R-:W-:Y:S01]  /*52a0*/  @P0 IADD3 R6, R174, 0x2000, RZ ;  /* 0x00002000ae060810 */ /* 0x000fe20007ffe0ff */
[----:B------:R-:W-:Y:S02]  /*52b0*/  @P5 IMAD.MOV.U32 R223, RZ, RZ, R4 ;  /* 0x000000ffffdf5224 */ /* 0x000fe400078e0004 */
[C---:B---3--:R-:W-:Y:S04]  /*52c0*/  HMMA.16816.F32 R72, R32.reuse, R28, R72 ;  /* 0x0000001c2048723c */ /* 0x048fe80000001848 */
[----:B------:R-:W-:Y:S04]  /*52d0*/  IMAD.MOV.U32 R174, RZ, RZ, R6 ;  /* 0x000000ffffae7224 */ /* 0x000fe800078e0006 */
[-C--:B------:R-:W-:Y:S08]  /*52e0*/  HMMA.16816.F32 R76, R32, R30.reuse, R76 ;  /* 0x0000001e204c723c */ /* 0x080ff0000000184c */
[C---:B------:R-:W-:Y:S08]  /*52f0*/  HMMA.16816.F32 R80, R20.reuse, R30, R80 ;  /* 0x0000001e1450723c */ /* 0x040ff00000001850 */
[-C--:B----4-:R-:W-:Y:S08]  /*5300*/  HMMA.16816.F32 R84, R20, R24.reuse, R84 ;  /* 0x000000181454723c */ /* 0x090ff00000001854 */
[C---:B------:R-:W-:Y:S08]  /*5310*/  HMMA.16816.F32 R88, R32.reuse, R24, R88 ;  /* 0x000000182058723c */ /* 0x040ff00000001858 */
[-C--:B------:R-:W-:Y:S08]  /*5320*/  HMMA.16816.F32 R92, R32, R26.reuse, R92 ;  /* 0x0000001a205c723c */ /* 0x080ff0000000185c */
[----:B------:R-:W-:Y:S01]  /*5330*/  HMMA.16816.F32 R96, R20, R26, R96 ;  /* 0x0000001a1460723c */ /* 0x000fe20000001860 */
[----:B------:R-:W-:-:S07]  /*5340*/  @P4 BRA `(.L_x_1196) ;  /* 0xffffcbc000004947 */ /* 0x000fce000383ffff */
.L_x_1193:
[----:B------:R-:W4:Y:S01]  /*5350*/  S2R R0, SR_CTAID.Y ;  /* 0x0000000000007919 */ /* 0x000f220000002600 */
[----:B------:R-:W-:Y:S01]  /*5360*/  FMUL.FTZ R68, R68, c[0x0][0x2e0] ;  /* 0x0000b80044447a20 */ /* 0x000fe20000410000 */
[----:B------:R-:W-:Y:S01]  /*5370*/  SHF.R.S32.HI R3, RZ, 0x1f, R188 ;  /* 0x0000001fff037819 */ /* 0x000fe200000114bc */
[----:B------:R-:W-:Y:S01]  /*5380*/  FMUL.FTZ R69, R69, c[0x0][0x2e0] ;  /* 0x0000b80045457a20 */ /* 0x000fe20000410000 */
[----:B------:R-:W-:Y:S01]  /*5390*/  BAR.SYNC.DEFER_BLOCKING 0x0 ;  /* 0x0000000000007b1d */ /* 0x000fe20000010000 */
[----:B------:R-:W-:Y:S01]  /*53a0*/  FMUL.FTZ R70, R70, c[0x0][0x2e0] ;  /* 0x0000b80046467a20 */ /* 0x000fe20000410000 */
[----:B------:R-:W-:Y:S01]  /*53b0*/  SHF.R.S32.HI R11, RZ, 0x1f, R190 ;  /* 0x0000001fff0b7819 */ /* 0x000fe200000114be */
[----:B------:R-:W-:Y:S01]  /*53c0*/  FMUL.FTZ R71, R71, c[0x0][0x2e0] ;  /* 0x0000b80047477a20 */ /* 0x000fe20000410000 */
[----:B------:R-:W-:Y:S01]  /*53d0*/  F2FP.PACK_AB R68, R69, R68 ;  /* 0x000000444544723e */ /* 0x000fe200000000ff */
[----:B------:R-:W-:Y:S01]  /*53e0*/  FMUL.FTZ R80, R80, c[0x0][0x2e0] ;  /* 0x0000b80050507a20 */ /* 0x000fe20000410000 */
[----:B------:R-:W-:Y:S01]  /*53f0*/  MOV R10, R190 ;  /* 0x000000be000a7202 */ /* 0x000fe20000000f00 */
[----:B------:R-:W-:Y:S01]  /*5400*/  FMUL.FTZ R81, R81, c[0x0][0x2e0] ;  /* 0x0000b80051517a20 */ /* 0x000fe20000410000 */
[----:B------:R-:W-:Y:S01]  /*5410*/  F2FP.PACK_AB R70, R71, R70 ;  /* 0x000000464746723e */ /* 0x000fe200000000ff */
[----:B------:R-:W-:Y:S01]  /*5420*/  FMUL.FTZ R82, R82, c[0x0][0x2e0] ;  /* 0x0000b80052527a20 */ /* 0x000fe20000410000 */
[----:B------:R-:W-:Y:S01]  /*5430*/  ULDC.64 UR4, c[0x0][0x3a0] ;  /* 0x0000e80000047ab9 */ /* 0x000fe20000000a00 */
[----:B------:R-:W-:Y:S01]  /*5440*/  FMUL.FTZ R83, R83, c[0x0][0x2e0] ;  /* 0x0000b80053537a20 */ /* 0x000fe20000410000 */
[----:B------:R-:W-:Y:S01]  /*5450*/  F2FP.PACK_AB R80, R81, R80 ;  /* 0x000000505150723e */ /* 0x000fe200000000ff */
[----:B------:R-:W-:Y:S01]  /*5460*/  FMUL.FTZ R72, R72, c[0x0][0x2e0] ;  /* 0x0000b80048487a20 */ /* 0x000fe20000410000 */
[----:B------:R-:W-:Y:S01]  /*5470*/  USHF.L.U32 UR29, UR4, 0x6, URZ ;  /* 0x00000006041d7899 */ /* 0x000fe2000800063f */
[----:B------:R-:W-:Y:S01]  /*5480*/  FMUL.FTZ R73, R73, c[0x0][0x2e0] ;  /* 0x0000b80049497a20 */ /* 0x000fe20000410000 */
[----:B------:R-:W-:Y:S01]  /*5490*/  F2FP.PACK_AB R83, R83, R82 ;  /* 0x000000525353723e */ /* 0x000fe200000000ff */
[----:B------:R-:W-:Y:S01]  /*54a0*/  FMUL.FTZ R74, R74, c[0x0][0x2e0] ;  /* 0x0000b8004a4a7a20 */ /* 0x000fe20000410000 */
[----:B------:R-:W-:Y:S01]  /*54b0*/  USHF.L.U64.HI UR34, UR4, UR6, UR5 ;  /* 0x0000000604227299 */ /* 0x000fe20008010205 */
[----:B------:R-:W-:Y:S01]  /*54c0*/  FMUL.FTZ R75, R75, c[0x0][0x2e0] ;  /* 0x0000b8004b4b7a20 */ /* 0x000fe20000410000 */
[----:B------:R-:W-:Y:S01]  /*54d0*/  F2FP.PACK_AB R72, R73, R72 ;  /* 0x000000484948723e */ /* 0x000fe200000000ff */
[----:B------:R-:W-:Y:S01]  /*54e0*/  FMUL.FTZ R76, R76, c[0x0][0x2e0] ;  /* 0x0000b8004c4c7a20 */ /* 0x000fe20000410000 */
[----:B----4-:R-:W-:Y:S01]  /*54f0*/  SHF.R.S32.HI R5, RZ, 0x1f, R0 ;  /* 0x0000001fff057819 */ /* 0x010fe20000011400 */
        /* <DEDUP_REMOVED lines=51> */
[----:B------:R-:W-:Y:S01]  /*5830*/  STS [R193+0x2000], R88 ;  /* 0x00200058c1007388 */ /* 0x000fe20000000800 */
[----:B------:R-:W-:Y:S01]  /*5840*/  FMUL.FTZ R50, R50, c[0x0][0x2dc] ;  /* 0x0000b70032327a20 */ /* 0x000fe20000410000 */
[----:B------:R-:W-:Y:S01]  /*5850*/  F2FP.PACK_AB R48, R49, R48 ;  /* 0x000000303130723e */ /* 0x000fe200000000ff */
[----:B------:R-:W-:Y:S01]  /*5860*/  FMUL.FTZ R51, R51, c[0x0][0x2dc] ;  /* 0x0000b70033337a20 */ /* 0x000fe20000410000 */
[----:B------:R-:W-:Y:S01]  /*5870*/  STS [R193+0x2400], R90 ;  /* 0x0024005ac1007388 */ /* 0x000fe20000000800 */
[----:B------:R-:W-:Y:S01]  /*5880*/  FMUL.FTZ R40, R40, c[0x0][0x2dc] ;  /* 0x0000b70028287a20 */ /* 0x000fe20000410000 */
[----:B------:R-:W-:Y:S01]  /*5890*/  ULDC.64 UR4, c[0x0][0x3a8] ;  /* 0x0000ea0000047ab9 */ /* 0x000fe20000000a00 */
        /* <DEDUP_REMOVED lines=19> */
[----:B------:R-:W-:Y:S01]  /*59d0*/  STS [R195+0x4000], R48 ;  /* 0x00400030c3007388 */ /* 0x000fe20000000800 */
[----:B------:R-:W-:Y:S01]  /*59e0*/  FMUL.FTZ R55, R55, c[0x0][0x2dc] ;  /* 0x0000b70037377a20 */ /* 0x000fe20000410000 */
[----:B------:R-:W-:Y:S01]  /*59f0*/  F2FP.PACK_AB R52, R53, R52 ;  /* 0x000000343534723e */ /* 0x000fe200000000ff */
[----:B------:R-:W-:Y:S01]  /*5a00*/  IMAD R8, R188, c[0x0][0x3a4], R7 ;  /* 0x0000e900bc087a24 */ /* 0x000fe200078e0207 */
[----:B------:R-:W-:Y:S01]  /*5a10*/  STS [R194+0x4000], R51 ;  /* 0x00400033c2007388 */ /* 0x000fe20000000800 */
[----:B------:R-:W-:Y:S01]  /*5a20*/  FMUL.FTZ R64, R64, c[0x0][0x2dc] ;  /* 0x0000b70040407a20 */ /* 0x000fe20000410000 */
[----:B------:R-:W-:Y:S01]  /*5a30*/  F2FP.PACK_AB R54, R55, R54 ;  /* 0x000000363736723e */ /* 0x000fe200000000ff */
[----:B------:R-:W-:Y:S01]  /*5a40*/  FMUL.FTZ R65, R65, c[0x0][0x2dc] ;  /* 0x0000b70041417a20 */ /* 0x000fe20000410000 */
[----:B------:R2:W-:Y:S01]  /*5a50*/  STS [R189+0x6000], R40 ;  /* 0x00600028bd007388 */ /* 0x0005e20000000800 */
[----:B------:R-:W-:Y:S01]  /*5a60*/  FMUL.FTZ R66, R66, c[0x0][0x2dc] ;  /* 0x0000b70042427a20 */ /* 0x000fe20000410000 */
[----:B------:R-:W-:Y:S01]  /*5a70*/  USHF.L.U32 UR35, UR4, 0x6, URZ ;  /* 0x0000000604237899 */ /* 0x000fe2000800063f */
[----:B------:R-:W-:Y:S01]  /*5a80*/  FMUL.FTZ R67, R67, c[0x0][0x2dc] ;  /* 0x0000b70043437a20 */ /* 0x000fe20000410000 */
[----:B------:R-:W-:Y:S01]  /*5a90*/  F2FP.PACK_AB R65, R65, R64 ;  /* 0x000000404141723e */ /* 0x000fe200000000ff */
[----:B------:R-:W-:Y:S01]  /*5aa0*/  IMAD R7, R5, c[0x0][0x388], RZ ;  /* 0x0000e20005077a24 */ /* 0x000fe200078e02ff */
[----:B------:R-:W-:Y:S01]  /*5ab0*/  STS [R189+0x6400], R42 ;  /* 0x0064002abd007388 */ /* 0x000fe20000000800 */
[----:B------:R-:W-:Y:S01]  /*5ac0*/  FMUL.FTZ R56, R56, c[0x0][0x2dc] ;  /* 0x0000b70038387a20 */ /* 0x000fe20000410000 */
[----:B------:R-:W-:Y:S01]  /*5ad0*/  F2FP.PACK_AB R67, R67, R66 ;  /* 0x000000424343723e */ /* 0x000fe200000000ff */
[----:B------:R-:W-:Y:S01]  /*5ae0*/  FMUL.FTZ R57, R57, c[0x0][0x2dc] ;  /* 0x0000b70039397a20 */ /* 0x000fe20000410000 */
[----:B------:R1:W-:Y:S01]  /*5af0*/  STS [R195+0x6000], R44 ;  /* 0x0060002cc3007388 */ /* 0x0003e20000000800 */
[----:B------:R-:W-:Y:S01]  /*5b00*/  FMUL.FTZ R58, R58, c[0x0][0x2dc] ;  /* 0x0000b7003a3a7a20 */ /* 0x000fe20000410000 */
[----:B------:R-:W-:Y:S01]  /*5b10*/  USHF.L.U64.HI UR5, UR4, UR6, UR5 ;  /* 0x0000000604057299 */ /* 0x000fe20008010205 */
[----:B------:R-:W-:Y:S01]  /*5b20*/  FMUL.FTZ R59, R59, c[0x0][0x2dc] ;  /* 0x0000b7003b3b7a20 */ /* 0x000fe20000410000 */
[----:B------:R-:W-:Y:S01]  /*5b30*/  F2FP.PACK_AB R56, R57, R56 ;  /* 0x000000383938723e */ /* 0x000fe200000000ff */
[----:B------:R-:W-:Y:S01]  /*5b40*/  IMAD R5, R5, c[0x0][0x390], RZ ;  /* 0x0000e40005057a24 */ /* 0x000fe200078e02ff */
[----:B------:R1:W-:Y:S01]  /*5b50*/  STS [R195+0x6400], R46 ;  /* 0x0064002ec3007388 */ /* 0x0003e20000000800 */
[----:B------:R-:W-:Y:S01]  /*5b60*/  FMUL.FTZ R60, R60, c[0x0][0x2dc] ;  /* 0x0000b7003c3c7a20 */ /* 0x000fe20000410000 */
[----:B------:R-:W-:Y:S01]  /*5b70*/  F2FP.PACK_AB R58, R59, R58 ;  /* 0x0000003a3b3a723e */ /* 0x000fe200000000ff */
[----:B------:R-:W-:Y:S01]  /*5b80*/  FMUL.FTZ R61, R61, c[0x0][0x2dc] ;  /* 0x0000b7003d3d7a20 */ /* 0x000fe20000410000 */
[----:B------:R-:W-:Y:S01]  /*5b90*/  STS [R193+0x4000], R52 ;  /* 0x00400034c1007388 */ /* 0x000fe20000000800 */
[----:B------:R-:W-:-:S02]  /*5ba0*/  FMUL.FTZ R62, R62, c[0x0][0x2dc] ;  /* 0x0000b7003e3e7a20 */ /* 0x000fc40000410000 */
[----:B------:R-:W-:Y:S01]  /*5bb0*/  FMUL.FTZ R63, R63, c[0x0][0x2dc] ;  /* 0x0000b7003f3f7a20 */ /* 0x000fe20000410000 */
[----:B------:R-:W-:Y:S01]  /*5bc0*/  F2FP.PACK_AB R61, R61, R60 ;  /* 0x0000003c3d3d723e */ /* 0x000fe200000000ff */
[C-C-:B------:R-:W-:Y:S01]  /*5bd0*/  IMAD.WIDE.U32 R12, R0.reuse, c[0x0][0x388], R10.reuse ;  /* 0x0000e200000c7a25 */ /* 0x140fe200078e000a */
[----:B------:R-:W-:Y:S02]  /*5be0*/  STS [R193+0x4400], R54 ;  /* 0x00440036c1007388 */ /* 0x000fe40000000800 */
[----:B------:R-:W-:Y:S01]  /*5bf0*/  F2FP.PACK_AB R63, R63, R62 ;  /* 0x0000003e3f3f723e */ /* 0x000fe200000000ff */
[C---:B------:R-:W-:Y:S01]  /*5c00*/  IMAD.WIDE.U32 R10, R0.reuse, c[0x0][0x390], R10 ;  /* 0x0000e400000a7a25 */ /* 0x040fe200078e000a */
[----:B------:R-:W-:Y:S01]  /*5c10*/  STS [R200+0x4000], R65 ;  /* 0x00400041c8007388 */ /* 0x000fe20000000800 */
[----:B-1----:R-:W-:Y:S02]  /*5c20*/  MOV R20, R12 ;  /* 0x0000000c00147202 */ /* 0x002fe40000000f00 */
[C---:B------:R-:W-:Y:S01]  /*5c30*/  IMAD R4, R0.reuse, c[0x0][0x38c], R7 ;  /* 0x0000e30000047a24 */ /* 0x040fe200078e0207 */
[----:B------:R-:W-:Y:S01]  /*5c40*/  STS [R200+0x4400], R67 ;  /* 0x00440043c8007388 */ /* 0x000fe20000000800 */
[----:B------:R-:W-:Y:S01]  /*5c50*/  IMAD R5, R0, c[0x0][0x394], R5 ;  /* 0x0000e50000057a24 */ /* 0x000fe200078e0205 */
[----:B------:R-:W-:Y:S01]  /*5c60*/  MOV R18, R10 ;  /* 0x0000000a00127202 */ /* 0x000fe20000000f00 */
[----:B------:R-:W-:Y:S01]  /*5c70*/  IMAD.WIDE.U32 R16, R188, c[0x0][0x3a0], RZ ;  /* 0x0000e800bc107a25 */ /* 0x000fe200078e00ff */
[----:B------:R-:W1:Y:S01]  /*5c80*/  S2R R0, SR_CTAID.Z ;  /* 0x0000000000007919 */ /* 0x000e620000002700 */
[----:B------:R-:W-:-:S02]  /*5c90*/  IADD3 R21, R13, R4, RZ ;  /* 0x000000040d157210 */ /* 0x000fc40007ffe0ff */
[----:B------:R-:W-:Y:S01]  /*5ca0*/  IMAD R3, R3, c[0x0][0x3a8], RZ ;  /* 0x0000ea0003037a24 */ /* 0x000fe200078e02ff */
[----:B------:R-:W-:Y:S01]  /*5cb0*/  STS [R193+0x6000], R56 ;  /* 0x00600038c1007388 */ /* 0x000fe20000000800 */
[C---:B------:R-:W-:Y:S01]  /*5cc0*/  IMAD.WIDE.U32 R14, R188.reuse, c[0x0][0x3a8], RZ ;  /* 0x0000ea00bc0e7a25 */ /* 0x040fe200078e00ff */
[----:B------:R-:W-:Y:S02]  /*5cd0*/  IADD3 R9, R17, R8, RZ ;  /* 0x0000000811097210 */ /* 0x000fe40007ffe0ff */
[----:B------:R-:W-:Y:S01]  /*5ce0*/  STS [R193+0x6400], R58 ;  /* 0x0064003ac1007388 */ /* 0x000fe20000000800 */
[----:B------:R-:W-:Y:S01]  /*5cf0*/  IMAD R2, R188, c[0x0][0x3ac], R3 ;  /* 0x0000eb00bc027a24 */ /* 0x000fe200078e0203 */
[----:B------:R-:W-:Y:S01]  /*5d00*/  MOV R8, R16 ;  /* 0x0000001000087202 */ /* 0x000fe20000000f00 */
[----:B----4-:R-:W-:Y:S01]  /*5d10*/  IMAD R36, R198, c[0x0][0x3a8], RZ ;  /* 0x0000ea00c6247a24 */ /* 0x010fe200078e02ff */
[----:B------:R-:W-:Y:S01]  /*5d20*/  STS [R200+0x6000], R61 ;  /* 0x0060003dc8007388 */ /* 0x000fe20000000800 */
[----:B------:R-:W-:-:S02]  /*5d30*/  IADD3 R19, R11, R5, RZ ;  /* 0x000000050b137210 */ /* 0x000fc40007ffe0ff */
[----:B------:R-:W-:Y:S01]  /*5d40*/  IADD3 R3, R15, R2, RZ ;  /* 0x000000020f037210 */ /* 0x000fe20007ffe0ff */
[----:B------:R-:W-:Y:S01]  /*5d50*/  STS [R200+0x6400], R63 ;  /* 0x0064003fc8007388 */ /* 0x000fe20000000800 */
[----:B------:R-:W-:Y:S01]  /*5d60*/  MOV R2, R14 ;  /* 0x0000000e00027202 */ /* 0x000fe20000000f00 */
[----:B------:R-:W-:Y:S02]  /*5d70*/  IMAD R14, R198, c[0x0][0x3a0], RZ ;  /* 0x0000e800c60e7a24 */ /* 0x000fe400078e02ff */
[----:B------:R-:W-:Y:S01]  /*5d80*/  BAR.SYNC.DEFER_BLOCKING 0x0 ;  /* 0x0000000000007b1d */ /* 0x000fe20000010000 */
[----:B---3--:R-:W-:Y:S01]  /*5d90*/  IMAD.WIDE.U32 R38, R199, c[0x0][0x3a0], R8 ;  /* 0x0000e800c7267a25 */ /* 0x008fe200078e0008 */
[----:B-1----:R-:W-:-:S03]  /*5da0*/  SHF.R.S32.HI R17, RZ, 0x1f, R0 ;  /* 0x0000001fff117819 */ /* 0x002fc60000011400 */
[----:B------:R-:W-:-:S04]  /*5db0*/  IMAD.WIDE.U32 R20, R0, c[0x0][0x3b8], R20 ;  /* 0x0000ee0000147a25 */ /* 0x000fc800078e0014 */
[C---:B------:R-:W-:Y:S02]  /*5dc0*/  IMAD R11, R17.reuse, c[0x0][0x3b8], RZ ;  /* 0x0000ee00110b7a24 */ /* 0x040fe400078e02ff */
[----:B------:R-:W-:Y:S02]  /*5dd0*/  IMAD R17, R17, c[0x0][0x3c0], RZ ;  /* 0x0000f00011117a24 */ /* 0x000fe400078e02ff */
[----:B------:R-:W-:Y:S02]  /*5de0*/  IMAD R16, R0, c[0x0][0x3bc], R11 ;  /* 0x0000ef0000107a24 */ /* 0x000fe400078e020b */
[----:B--2---:R-:W-:Y:S01]  /*5df0*/  IMAD.WIDE.U32 R40, R199, c[0x0][0x3a8], R2 ;  /* 0x0000ea00c7287a25 */ /* 0x004fe200078e0002 */
[----:B------:R-:W-:-:S03]  /*5e00*/  IADD3 R2, P1, R20, R38, RZ ;  /* 0x0000002614027210 */ /* 0x000fc60007f3e0ff */
[----:B------:R-:W-:Y:S02]  /*5e10*/  IMAD R37, R199, c[0x0][0x3a4], R14 ;  /* 0x0000e900c7257a24 */ /* 0x000fe400078e020e */
[C---:B------:R-:W-:Y:S02]  /*5e20*/  IMAD R3, R0.reuse, c[0x0][0x3c4], R17 ;  /* 0x0000f10000037a24 */ /* 0x040fe400078e0211 */
[----:B------:R-:W-:Y:S01]  /*5e30*/  IMAD.WIDE.U32 R18, R0, c[0x0][0x3c0], R18 ;  /* 0x0000f00000127a25 */ /* 0x000fe200078e0012 */
[----:B------:R-:W1:Y:S01]  /*5e40*/  LDS.128 R4, [R210+0x6000] ;  /* 0x00600000d2047984 */ /* 0x000e620000000c00 */
[----:B------:R-:W-:Y:S02]  /*5e50*/  IADD3 R0, R21, R16, RZ ;  /* 0x0000001015007210 */ /* 0x000fe40007ffe0ff */
[----:B------:R-:W-:Y:S01]  /*5e60*/  IMAD R36, R199, c[0x0][0x3ac], R36 ;  /* 0x0000eb00c7247a24 */ /* 0x000fe200078e0224 */
[----:B------:R-:W2:Y:S01]  /*5e70*/  LDS.128 R12, [R210+0x7000] ;  /* 0x00700000d20c7984 */ /* 0x000ea20000000c00 */
[----:B------:R-:W-:-:S02]  /*5e80*/  IADD3 R3, R19, R3, RZ ;  /* 0x0000000313037210 */ /* 0x000fc40007ffe0ff */
[----:B------:R-:W-:Y:S01]  /*5e90*/  IADD3 R38, P0, R18, R40, RZ ;  /* 0x0000002812267210 */ /* 0x000fe20007f1e0ff */
[----:B------:R-:W3:Y:S01]  /*5ea0*/  LDS.128 R8, [R210+0x8000] ;  /* 0x00800000d2087984 */ /* 0x000ee20000000c00 */
[----:B------:R-:W-:Y:S02]  /*5eb0*/  IADD3.X R37, R0, R39, R37, P1, !PT ;  /* 0x0000002700257210 */ /* 0x000fe40000ffe425 */
[----:B------:R-:W-:Y:S01]  /*5ec0*/  LEA R40, P1, R2, c[0x0][0x340], 0x1 ;  /* 0x0000d00002287a11 */ /* 0x000fe200078208ff */
[----:B------:R-:W4:Y:S01]  /*5ed0*/  LDS.128 R28, [R210+0x9000] ;  /* 0x00900000d21c7984 */ /* 0x000f220000000c00 */
[----:B------:R-:W-:Y:S02]  /*5ee0*/  IADD3.X R3, R3, R41, R36, P0, !PT ;  /* 0x0000002903037210 */ /* 0x000fe400007fe424 */
[----:B------:R-:W-:Y:S01]  /*5ef0*/  LEA R36, P0, R38, c[0x0][0x348], 0x1 ;  /* 0x0000d20026247a11 */ /* 0x000fe200078008ff */
[----:B------:R-:W4:Y:S01]  /*5f00*/  LDS.128 R24, [R210+0xa000] ;  /* 0x00a00000d2187984 */ /* 0x000f220000000c00 */
[----:B------:R-:W-:-:S02]  /*5f10*/  LEA.HI.X R41, R2, c[0x0][0x344], R37, 0x1, P1 ;  /* 0x0000d10002297a11 */ /* 0x000fc400008f0c25 */
[----:B------:R-:W-:Y:S01]  /*5f20*/  IADD3 R2, P1, R40, UR29, RZ ;  /* 0x0000001d28027c10 */ /* 0x000fe2000ff3e0ff */
[----:B------:R-:W4:Y:S01]  /*5f30*/  LDS.128 R20, [R210+0xb000] ;  /* 0x00b00000d2147984 */ /* 0x000f220000000c00 */
[----:B------:R-:W-:Y:S02]  /*5f40*/  LEA.HI.X R37, R38, c[0x0][0x34c], R3, 0x1, P0 ;  /* 0x0000d30026257a11 */ /* 0x000fe400000f0c03 */
[----:B------:R-:W-:Y:S01]  /*5f50*/  IADD3.X R3, R41, UR34, RZ, P1, !PT ;  /* 0x0000002229037c10 */ /* 0x000fe20008ffe4ff */
[----:B------:R-:W4:Y:S01]  /*5f60*/  LDS.128 R16, [R210+0xc000] ;  /* 0x00c00000d2107984 */ /* 0x000f220000000c00 */
[----:B------:R-:W-:Y:S02]  /*5f70*/  IADD3 R38, P0, R36, UR35, RZ ;  /* 0x0000002324267c10 */ /* 0x000fe4000ff1e0ff */
[----:B------:R-:W-:Y:S01]  /*5f80*/  IADD3 R44, P1, R2, UR29, RZ ;  /* 0x0000001d022c7c10 */ /* 0x000fe2000ff3e0ff */
[----:B------:R-:W4:Y:S01]  /*5f90*/  LDS.128 R32, [R210+0xd000] ;  /* 0x00d00000d2207984 */ /* 0x000f220000000c00 */
[----:B------:R-:W-:-:S02]  /*5fa0*/  IADD3.X R39, R37, UR5, RZ, P0, !PT ;  /* 0x0000000525277c10 */ /* 0x000fc400087fe4ff */
[----:B------:R-:W-:Y:S02]  /*5fb0*/  IADD3.X R45, R3, UR34, RZ, P1, !PT ;  /* 0x00000022032d7c10 */ /* 0x000fe40008ffe4ff */
[----:B------:R-:W-:Y:S02]  /*5fc0*/  IADD3 R46, P0, R38, UR35, RZ ;  /* 0x00000023262e7c10 */ /* 0x000fe4000ff1e0ff */
[----:B------:R-:W-:Y:S02]  /*5fd0*/  IADD3 R42, P1, R44, UR29, RZ ;  /* 0x0000001d2c2a7c10 */ /* 0x000fe4000ff3e0ff */
[----:B------:R-:W-:Y:S02]  /*5fe0*/  IADD3.X R47, R39, UR5, RZ, P0, !PT ;  /* 0x00000005272f7c10 */ /* 0x000fe400087fe4ff */
[----:B------:R-:W-:Y:S01]  /*5ff0*/  IADD3.X R43, R45, UR34, RZ, P1, !PT ;  /* 0x000000222d2b7c10 */ /* 0x000fe20008ffe4ff */
        /* <DEDUP_REMOVED lines=10> */
.L_x_1190:
        /* <DEDUP_REMOVED lines=11> */
.L_x_1197:
[----:B------:R-:W-:Y:S05]  /*6150*/  EXIT ;  /* 0x000000000000794d */ /* 0x000fea0003800000 */
.L_x_1199:
        /* <DEDUP_REMOVED lines=10> */
.L_x_2472:


//--------------------- .text._ZN5flash44flash_bwd_dq_dk_dv_loop_seqk_parallel_kernelI23Flash_bwd_kernel_traitsILi64ELi64ELi128ELi8ELi2ELi4ELi4ELb1ELb0EN7cutlass6half_tE19Flash_kernel_traitsILi64ELi64ELi128ELi8ES3_EELb0ELb0ELb0ELb0ELb1ELb1ELb1EEEvNS_16Flash_bwd_paramsE --------------------------
	.section	.text._ZN5flash44flash_bwd_dq_dk_dv_loop_seqk_parallel_kernelI23Flash_bwd_kernel_traitsILi64ELi64ELi128ELi8ELi2ELi4ELi4ELb1ELb0EN7cutlass6half_tE19Flash_kernel_traitsILi64ELi64ELi128ELi8ES3_EELb0ELb0ELb0ELb0ELb1ELb1ELb1EEEvNS_16Flash_bwd_paramsE,"ax",@progbits
	.sectioninfo	@"SHI_REGISTERS=255"
	.align	128
        .global         _ZN5flash44flash_bwd_dq_dk_dv_loop_seqk_parallel_kernelI23Flash_bwd_kernel_traitsILi64ELi64ELi128ELi8ELi2ELi4ELi4ELb1ELb0EN7cutlass6half_tE19Flash_kernel_traitsILi64ELi64ELi128ELi8ES3_EELb0ELb0ELb0ELb0ELb1ELb1ELb1EEEvNS_16Flash_bwd_paramsE
        .type           _ZN5flash44flash_bwd_dq_dk_dv_loop_seqk_parallel_kernelI23Flash_bwd_kernel_traitsILi64ELi64ELi128ELi8ELi2ELi4ELi4ELb1ELb0EN7cutlass6half_tE19Flash_kernel_traitsILi64ELi64ELi128ELi8ES3_EELb0ELb0ELb0ELb0ELb1ELb1ELb1EEEvNS_16Flash_bwd_paramsE,@function
        .size           _ZN5flash44flash_bwd_dq_dk_dv_loop_seqk_parallel_kernelI23Flash_bwd_kernel_traitsILi64ELi64ELi128ELi8ELi2ELi4ELi4ELb1ELb0EN7cutlass6half_tE19Flash_kernel_traitsILi64ELi64ELi128ELi8ES3_EELb0ELb0ELb0ELb0ELb1ELb1ELb1EEEvNS_16Flash_bwd_paramsE,(.L_x_2473 - _ZN5flash44flash_bwd_dq_dk_dv_loop_seqk_parallel_kernelI23Flash_bwd_kernel_traitsILi64ELi64ELi128ELi8ELi2ELi4ELi4ELb1ELb0EN7cutlass6half_tE19Flash_kernel_traitsILi64ELi64ELi128ELi8ES3_EELb0ELb0ELb0ELb0ELb1ELb1ELb1EEEvNS_16Flash_bwd_paramsE)
        .other          _ZN5flash44flash_bwd_dq_dk_dv_loop_seqk_parallel_kernelI23Flash_bwd_kernel_traitsILi64ELi64ELi128ELi8ELi2ELi4ELi4ELb1ELb0EN7cutlass6half_tE19Flash_kernel_traitsILi64ELi64ELi128ELi8ES3_EELb0ELb0ELb0ELb0ELb1ELb1ELb1EEEvNS_16Flash_bwd_paramsE,@"STO_CUDA_ENTRY STV_DEFAULT"
_ZN5flash44flash_bwd_dq_dk_dv_loop_seqk_parallel_kernelI23Flash_bwd_kernel_traitsILi64ELi64ELi128ELi8ELi2ELi4ELi4ELb1ELb0EN7cutlass6half_tE19Flash_kernel_traitsILi64ELi64ELi128ELi8ES3_EELb0ELb0ELb0ELb0ELb1ELb1ELb1EEEvNS_16Flash_bwd_paramsE:
.text._ZN5flash44flash_bwd_dq_dk_dv_loop_seqk_parallel_kernelI23Flash_bwd_kernel_traitsILi64ELi64ELi128ELi8ELi2ELi4ELi4ELb1ELb0EN7cutlass6half_tE19Flash_kernel_traitsILi64ELi64ELi128ELi8ES3_EELb0ELb0ELb0ELb0ELb1ELb1ELb1EEEvNS_16Flash_bwd_paramsE:
        /* <DEDUP_REMOVED lines=13> */
[----:B------:R-:W-:Y:S01]  /*00d0*/  IMAD.MOV.U32 R197, RZ, RZ, -0x10 ;  /* 0xfffffff0ffc57424 */ /* 0x000fe200078e00ff */
[----:B------:R-:W-:Y:S02]  /*00e0*/  ULDC UR51, c[0x0][0x1c0] ;  /* 0x0000700000337ab9 */ /* 0x000fe40000000800 */
        /* <DEDUP_REMOVED lines=8> */
[----:B------:R-:W-:Y:S02]  /*0170*/  UIADD3 UR15, UR12, UR16, URZ ;  /* 0x000000100c0f7290 */ /* 0x000fe4000fffe03f */
[----:B------:R-:W-:Y:S01]  /*0180*/  UIMAD UR54, UR53, UR6, UR54 ;  /* 0x00000006353672a4 */ /* 0x000fe2000f8e0236 */
[----:B-1----:R-:W-:Y:S01]  /*0190*/  SHF.R.S32.HI R0, RZ, 0x1f, R11 ;  /* 0x0000001fff007819 */ /* 0x002fe2000001140b */
[----:B------:R-:W-:-:S02]  /*01a0*/  UIADD3 UR14, UR12, UR15, URZ ;  /* 0x0000000f0c0e7290 */ /* 0x000fc4000fffe03f */
[----:B------:R-:W-:Y:S01]  /*01b0*/  USHF.R.S32.HI UR6, URZ, 0x1f, UR42 ;  /* 0x0000001f3f067899 */ /* 0x000fe2000801142a */
[CC--:B------:R-:W-:Y:S01]  /*01c0*/  LEA.HI R5, R0.reuse, R11.reuse, RZ, 0x5 ;  /* 0x0000000b00057211 */ /* 0x0c0fe200078f28ff */
[----:B------:R-:W-:Y:S01]  /*01d0*/  USHF.L.U32 UR50, UR49, 0x6, URZ ;  /* 0x0000000631327899 */ /* 0x000fe2000800063f */
[CC--:B------:R-:W-:Y:S01]  /*01e0*/  LEA.HI R10, R0.reuse, R11.reuse, RZ, 0x3 ;  /* 0x0000000b000a7211 */ /* 0x0c0fe200078f18ff */
[----:B------:R-:W-:Y:S01]  /*01f0*/  UIADD3 UR13, UR12, UR14, URZ ;  /* 0x0000000e0c0d7290 */ /* 0x000fe2000fffe03f */
[CC--:B------:R-:W-:Y:S01]  /*0200*/  LEA.HI R3, R0.reuse, R11.reuse, RZ, 0x4 ;  /* 0x0000000b00037211 */ /* 0x0c0fe200078f20ff */
[----:B------:R-:W-:Y:S01]  /*0210*/  ULDC UR7, c[0x0][0x224] ;  /* 0x0000890000077ab9 */ /* 0x000fe20000000800 */
[CC--:B------:R-:W-:Y:S01]  /*0220*/  LEA.HI R13, R0.reuse, R11.reuse, RZ, 0x6 ;  /* 0x0000000b000d7211 */ /* 0x0c0fe200078f30ff */
[----:B------:R-:W-:Y:S01]  /*0230*/  UIMAD.WIDE.U32 UR42, UR42, UR51, URZ ;  /* 0x000000332a2a72a5 */ /* 0x000fe2000f8e003f */
[CC--:B------:R-:W-:Y:S01]  /*0240*/  LEA.HI R6, R0.reuse, R11.reuse, RZ, 0x2 ;  /* 0x0000000b00067211 */ /* 0x0c0fe200078f10ff */
[----:B------:R-:W-:Y:S01]  /*0250*/  ULDC.64 UR4, c[0x0][0x118] ;  /* 0x0000460000047ab9 */ /* 0x000fe20000000a00 */
[----:B------:R-:W-:Y:S01]  /*0260*/  LEA.HI R14, R0, R11, RZ, 0x7 ;  /* 0x0000000b000e7211 */ /* 0x000fe200078f38ff */
[----:B------:R-:W-:Y:S01]  /*0270*/  UMOV UR57, 0x4 ;  /* 0x0000000400397882 */ /* 0x000fe20000000000 */
[--C-:B------:R-:W-:Y:S01]  /*0280*/  SHF.R.S32.HI R0, RZ, 0x5, R5.reuse ;  /* 0x00000005ff007819 */ /* 0x100fe20000011405 */
[----:B------:R-:W-:Y:S01]  /*0290*/  ULDC.64 UR60, c[0x0][0x3c8] ;  /* 0x0000f200003c7ab9 */ /* 0x000fe20000000a00 */
[----:B------:R-:W-:Y:S01]  /*02a0*/  SHF.R.S32.HI R2, RZ, 0x1f, R5 ;  /* 0x0000001fff027819 */ /* 0x000fe20000011405 */
[----:B------:R-:W-:Y:S01]  /*02b0*/  ULDC UR59, c[0x0][0x22c] ;  /* 0x00008b00003b7ab9 */ /* 0x000fe20000000800 */
[C---:B------:R-:W-:Y:S01]  /*02c0*/  LOP3.LUT R4, R5.reuse, 0xffffffe0, RZ, 0xc0, !PT ;  /* 0xffffffe005047812 */ /* 0x040fe200078ec0ff */
[----:B------:R-:W-:Y:S01]  /*02d0*/  UMOV UR58, 0x6 ;  /* 0x00000006003a7882 */ /* 0x000fe20000000000 */
[-C--:B------:R-:W-:Y:S01]  /*02e0*/  LEA.HI R2, R2, R0.reuse, RZ, 0x2 ;  /* 0x0000000002027211 */ /* 0x080fe200078f10ff */
[----:B------:R-:W-:Y:S01]  /*02f0*/  UMOV UR46, 0xffffe000 ;  /* 0xffffe000002e7882 */ /* 0x000fe20000000000 */
[----:B------:R-:W-:Y:S01]  /*0300*/  LEA.HI R5, R5, R0, RZ, 0x1 ;  /* 0x0000000005057211 */ /* 0x000fe200078f08ff */
[----:B------:R-:W-:Y:S01]  /*0310*/  IMAD.IADD R9, R11, 0x1, -R4 ;  /* 0x000000010b097824 */ /* 0x000fe200078e0a04 */
[----:B------:R-:W-:Y:S01]  /*0320*/  LOP3.LUT R2, R2, 0xfffffffc, RZ, 0xc0, !PT ;  /* 0xfffffffc02027812 */ /* 0x000fe200078ec0ff */
[----:B------:R-:W-:Y:S01]  /*0330*/  UIADD3 UR53, UR53, UR7, URZ ;  /* 0x0000000735357290 */ /* 0x000fe2000fffe03f */
[----:B------:R-:W-:Y:S01]  /*0340*/  LOP3.LUT R4, R5, 0xfffffffe, RZ, 0xc0, !PT ;  /* 0xfffffffe05047812 */ /* 0x000fe200078ec0ff */
[----:B------:R-:W-:Y:S01]  /*0350*/  UIMAD UR51, UR6, UR51, URZ ;  /* 0x00000033063372a4 */ /* 0x000fe2000f8e023f */
[----:B------:R-:W-:Y:S01]  /*0360*/  SHF.R.S32.HI R5, RZ, 0x4, R3 ;  /* 0x00000004ff057819 */ /* 0x000fe20000011403 */
[C---:B------:R-:W-:Y:S01]  /*0370*/  IMAD.IADD R180, R0.reuse, 0x1, -R2 ;  /* 0x0000000100b47824 */ /* 0x040fe200078e0a02 */
[C---:B------:R-:W-:Y:S01]  /*0380*/  LOP3.LUT R8, R3.reuse, 0xfffffff0, RZ, 0xc0, !PT ;  /* 0xfffffff003087812 */ /* 0x040fe200078ec0ff */
[----:B------:R-:W-:Y:S01]  /*0390*/  IMAD.IADD R189, R0, 0x1, -R4 ;  /* 0x0000000100bd7824 */ /* 0x000fe200078e0a04 */
[----:B------:R-:W-:Y:S01]  /*03a0*/  LEA.HI R2, R3, R5, RZ, 0x1 ;  /* 0x0000000503027211 */ /* 0x000fe200078f08ff */
[----:B------:R-:W-:Y:S01]  /*03b0*/  UIMAD UR24, UR49, 0x18, URZ ;  /* 0x00000018311878a4 */ /* 0x000fe2000f8e023f */
[----:B------:R-:W-:Y:S01]  /*03c0*/  SHF.R.S32.HI R3, RZ, 0x2, R6 ;  /* 0x00000002ff037819 */ /* 0x000fe20000011406 */
[C---:B------:R-:W-:Y:S01]  /*03d0*/  IMAD.IADD R8, R11.reuse, 0x1, -R8 ;  /* 0x000000010b087824 */ /* 0x040fe200078e0a08 */
[----:B------:R-:W-:Y:S01]  /*03e0*/  SHF.R.S32.HI R0, RZ, 0x1f, R6 ;  /* 0x0000001fff007819 */ /* 0x000fe20000011406 */
[----:B------:R-:W-:Y:S01]  /*03f0*/  USHF.L.U32 UR23, UR49, 0x5, URZ ;  /* 0x0000000531177899 */ /* 0x000fe2000800063f */
[----:B------:R-:W-:Y:S01]  /*0400*/  LOP3.LUT R7, R10, 0xfffffff8, RZ, 0xc0, !PT ;  /* 0xfffffff80a077812 */ /* 0x000fe200078ec0ff */
[----:B------:R-:W-:Y:S01]  /*0410*/  UIMAD UR22, UR49, 0x28, URZ ;  /* 0x00000028311678a4 */ /* 0x000fe2000f8e023f */
[----:B------:R-:W-:Y:S01]  /*0420*/  LOP3.LUT R12, R6, 0x7ffffffc, RZ, 0xc0, !PT ;  /* 0x7ffffffc060c7812 */ /* 0x000fe200078ec0ff */
[----:B------:R-:W-:Y:S01]  /*0430*/  UIMAD UR21, UR49, 0x30, URZ ;  /* 0x00000030311578a4 */ /* 0x000fe2000f8e023f */
[----:B------:R-:W-:Y:S01]  /*0440*/  LEA.HI R0, R0, R3, RZ, 0x3 ;  /* 0x0000000300007211 */ /* 0x000fe200078f18ff */
[C---:B------:R-:W-:Y:S01]  /*0450*/  IMAD.IADD R7, R11.reuse, 0x1, -R7 ;  /* 0x000000010b077824 */ /* 0x040fe200078e0a07 */
[----:B------:R-:W-:Y:S01]  /*0460*/  LOP3.LUT R2, R2, 0xfffffffe, RZ, 0xc0, !PT ;  /* 0xfffffffe02027812 */ /* 0x000fe200078ec0ff */
[----:B------:R-:W-:Y:S01]  /*0470*/  IMAD.IADD R15, R11, 0x1, -R12 ;  /* 0x000000010b0f7824 */ /* 0x000fe200078e0a0c */
[----:B------:R-:W-:Y:S01]  /*0480*/  LOP3.LUT R0, R0, 0xfffffff8, RZ, 0xc0, !PT ;  /* 0xfffffff800007812 */ /* 0x000fe200078ec0ff */
[----:B------:R-:W-:Y:S01]  /*0490*/  IMAD.SHL.U32 R248, R7, 0x8, RZ ;  /* 0x0000000807f87824 */ /* 0x000fe200078e00ff */
[----:B------:R-:W-:Y:S01]  /*04a0*/  SHF.R.S32.HI R246, RZ, 0x3, R10 ;  /* 0x00000003fff67819 */ /* 0x000fe2000001140a */
[----:B------:R-:W-:Y:S01]  /*04b0*/  IMAD.IADD R11, R5, 0x1, -R2 ;  /* 0x00000001050b7824 */ /* 0x000fe200078e0a02 */
[----:B------:R-:W-:Y:S01]  /*04c0*/  SHF.R.S32.HI R2, RZ, 0x1f, R9 ;  /* 0x0000001fff027819 */ /* 0x000fe20000011409 */
[----:B------:R-:W-:Y:S01]  /*04d0*/  IMAD.IADD R5, R3, 0x1, -R0 ;  /* 0x0000000103057824 */ /* 0x000fe200078e0a00 */
[----:B------:R-:W-:Y:S01]  /*04e0*/  SHF.R.S32.HI R6, RZ, 0x6, R13 ;  /* 0x00000006ff067819 */ /* 0x000fe2000001140d */
[----:B------:R-:W-:Y:S01]  /*04f0*/  IMAD.SHL.U32 R0, R246, 0x40, RZ ;  /* 0x00000040f6007824 */ /* 0x000fe200078e00ff */
[----:B------:R-:W-:Y:S01]  /*0500*/  LEA.HI R16, R2, R9, RZ, 0x2 ;  /* 0x0000000902107211 */ /* 0x000fe200078f10ff */
[----:B------:R-:W-:Y:S01]  /*0510*/  IMAD.SHL.U32 R4, R11, 0x200, RZ ;  /* 0x000002000b047824 */ /* 0x000fe200078e00ff */
[----:B------:R-:W-:Y:S01]  /*0520*/  SHF.R.S32.HI R2, RZ, 0x1f, R8 ;  /* 0x0000001fff027819 */ /* 0x000fe20000011408 */
[----:B------:R-:W-:Y:S01]  /*0530*/  UIMAD UR20, UR49, 0x38, URZ ;  /* 0x00000038311478a4 */ /* 0x000fe2000f8e023f */
[----:B------:R-:W-:Y:S01]  /*0540*/  LOP3.LUT R0, R0, 0x1c0, RZ, 0xc0, !PT ;  /* 0x000001c000007812 */ /* 0x000fe200078ec0ff */
[----:B------:R-:W-:Y:S01]  /*0550*/  USHF.R.S32.HI UR52, URZ, 0x1f, UR50 ;  /* 0x0000001f3f347899 */ /* 0x000fe20008011432 */
[----:B------:R-:W-:Y:S01]  /*0560*/  LEA.HI R12, R2, R8, RZ, 0x3 ;  /* 0x00000008020c7211 */ /* 0x000fe200078f18ff */
[----:B------:R-:W-:Y:S01]  /*0570*/  UIADD3 UR19, UR12, UR13, URZ ;  /* 0x0000000d0c137290 */ /* 0x000fe2000fffe03f */
[----:B------:R-:W-:Y:S01]  /*0580*/  SHF.R.U32.HI R3, RZ, 0x3, R0 ;  /* 0x00000003ff037819 */ /* 0x000fe20000011600 */
[----:B------:R-:W-:Y:S01]  /*0590*/  UMOV UR56, 0x6 ;  /* 0x0000000600387882 */ /* 0x000fe20000000000 */
[----:B------:R-:W-:-:S02]  /*05a0*/  LOP3.LUT R2, R0, 0x38, R248, 0xf8, !PT ;  /* 0x0000003800027812 */ /* 0x000fc400078ef8f8 */
[----:B------:R-:W-:Y:S02]  /*05b0*/  LOP3.LUT R0, R12, 0xfffffff8, RZ, 0xc0, !PT ;  /* 0xfffffff80c007812 */ /* 0x000fe400078ec0ff */
[----:B------:R-:W-:Y:S01]  /*05c0*/  LOP3.LUT R241, R2, R3, RZ, 0x3c, !PT ;  /* 0x0000000302f17212 */ /* 0x000fe200078e3cff */
[----:B------:R-:W-:Y:S01]  /*05d0*/  IMAD.SHL.U32 R2, R180, 0x10, RZ ;  /* 0x00000010b4027824 */ /* 0x000fe200078e00ff */
[----:B------:R-:W-:Y:S01]  /*05e0*/  LOP3.LUT R3, R5, 0x1, RZ, 0xc0, !PT ;  /* 0x0000000105037812 */ /* 0x000fe200078ec0ff */
[----:B------:R-:W-:Y:S01]  /*05f0*/  IMAD.IADD R17, R8, 0x1, -R0 ;  /* 0x0000000108117824 */ /* 0x000fe200078e0a00 */
[----:B------:R-:W-:Y:S01]  /*0600*/  SHF.R.S32.HI R8, RZ, 0x7, R14 ;  /* 0x00000007ff087819 */ /* 0x000fe2000001140e */
[----:B------:R-:W-:Y:S01]  /*0610*/  IMAD.SHL.U32 R0, R7, 0x40, RZ ;  /* 0x0000004007007824 */ /* 0x000fe200078e00ff */
[----:B------:R-:W-:Y:S01]  /*0620*/  ISETP.NE.U32.AND P0, PT, R3, 0x1, PT ;  /* 0x000000010300780c */ /* 0x000fe20003f05070 */
[----:B------:R-:W-:Y:S01]  /*0630*/  IMAD R241, R6, 0x200, R241 ;  /* 0x0000020006f17824 */ /* 0x000fe200078e02f1 */
[----:B------:R-:W-:Y:S01]  /*0640*/  LOP3.LUT P4, RZ, R7, 0x2, RZ, 0xc0, !PT ;  /* 0x0000000207ff7812 */ /* 0x000fe2000788c0ff */
[----:B------:R1:W-:Y:S01]  /*0650*/  STL [R1+0x8], R17 ;  /* 0x0000081101007387 */ /* 0x0003e20000100800 */
[----:B------:R-:W-:-:S02]  /*0660*/  LOP3.LUT R0, R0, 0x1c0, RZ, 0xc0, !PT ;  /* 0x000001c000007812 */ /* 0x000fc400078ec0ff */
[----:B------:R-:W-:Y:S01]  /*0670*/  LOP3.LUT P3, RZ, R7, 0x4, RZ, 0xc0, !PT ;  /* 0x0000000407ff7812 */ /* 0x000fe2000786c0ff */
[----:B------:R-:W-:Y:S01]  /*0680*/  IMAD.SHL.U32 R7, R8, 0x8, RZ ;  /* 0x0000000808077824 */ /* 0x000fe200078e00ff */
[C---:B------:R-:W-:Y:S02]  /*0690*/  LOP3.LUT R176, R0.reuse, 0x8, R10, 0xf8, !PT ;  /* 0x0000000800b07812 */ /* 0x040fe400078ef80a */
[----:B------:R-:W-:Y:S02]  /*06a0*/  SHF.R.U32.HI R3, RZ, 0x3, R0 ;  /* 0x00000003ff037819 */ /* 0x000fe40000011600 */
[----:B------:R-:W-:Y:S01]  /*06b0*/  LOP3.LUT R2, R0, 0x30, R2, 0xf8, !PT ;  /* 0x0000003000027812 */ /* 0x000fe200078ef802 */
[----:B------:R-:W-:Y:S01]  /*06c0*/  IMAD R0, R6, 0x800, R4 ;  /* 0x0000080006007824 */ /* 0x000fe200078e0204 */
[----:B------:R-:W-:Y:S01]  /*06d0*/  LOP3.LUT R176, R176, R3, RZ, 0x3c, !PT ;  /* 0x00000003b0b07212 */ /* 0x000fe200078e3cff */
[----:B------:R-:W-:Y:S01]  /*06e0*/  IMAD.SHL.U32 R6, R6, 0x20, RZ ;  /* 0x0000002006067824 */ /* 0x000fe200078e00ff */
[----:B------:R-:W-:-:S02]  /*06f0*/  LOP3.LUT R2, R2, 0x8, R10, 0xf8, !PT ;  /* 0x0000000802027812 */ /* 0x000fc400078ef80a */
[C---:B------:R-:W-:Y:S01]  /*0700*/  R2P PR, R5.reuse, 0x6 ;  /* 0x0000000605007804 */ /* 0x040fe20000000000 */
[----:B------:R-:W-:Y:S01]  /*0710*/  IMAD.IADD R176, R0, 0x1, R176 ;  /* 0x0000000100b07824 */ /* 0x000fe200078e02b0 */
[----:B------:R-:W-:Y:S01]  /*0720*/  LOP3.LUT R3, R4, R2, R3, 0xf6, !PT ;  /* 0x0000000204037212 */ /* 0x000fe200078ef603 */
[----:B------:R-:W-:Y:S01]  /*0730*/  IMAD.SHL.U32 R0, R5, 0x40, RZ ;  /* 0x0000004005007824 */ /* 0x000fe200078e00ff */
[----:B------:R-:W-:Y:S01]  /*0740*/  LOP3.LUT R2, R7, 0x8, RZ, 0xc0, !PT ;  /* 0x0000000807027812 */ /* 0x000fe200078ec0ff */
[----:B------:R-:W-:Y:S01]  /*0750*/  IMAD.SHL.U32 R7, R11, 0x10, RZ ;  /* 0x000000100b077824 */ /* 0x000fe200078e00ff */
[----:B------:R-:W-:Y:S01]  /*0760*/  SEL R197, R197, 0x10, !P0 ;  /* 0x00000010c5c57807 */ /* 0x000fe20004000000 */
[----:B------:R-:W-:Y:S01]  /*0770*/  IMAD.SHL.U32 R5, R15, 0x2, RZ ;  /* 0x000000020f057824 */ /* 0x000fe200078e00ff */
[----:B------:R-:W-:Y:S01]  /*0780*/  LOP3.LUT R0, R0, 0x1c0, RZ, 0xc0, !PT ;  /* 0x000001c000007812 */ /* 0x000fe200078ec0ff */
[----:B------:R-:W-:Y:S01]  /*0790*/  IMAD.SHL.U32 R176, R176, 0x2, RZ ;  /* 0x00000002b0b07824 */ /* 0x000fe200078e00ff */
[----:B------:R-:W-:Y:S01]  /*07a0*/  LOP3.LUT R9, R2, 0x10, R7, 0xf8, !PT ;  /* 0x0000001002097812 */ /* 0x000fe200078ef807 */
[----:B------:R-:W-:Y:S01]  /*07b0*/  IMAD.SHL.U32 R3, R3, 0x2, RZ ;  /* 0x0000000203037824 */ /* 0x000fe200078e00ff */
[----:B------:R-:W-:-:S02]  /*07c0*/  SHF.R.U32.HI R4, RZ, 0x3, R0 ;  /* 0x00000003ff047819 */ /* 0x000fc40000011600 */
[----:B------:R-:W-:Y:S02]  /*07d0*/  LOP3.LUT R6, R0, 0x20, R6, 0xf8, !PT ;  /* 0x0000002000067812 */ /* 0x000fe400078ef806 */
[----:B------:R-:W-:Y:S01]  /*07e0*/  LOP3.LUT R7, R4, R0, R2, 0x1e, !PT ;  /* 0x0000000004077212 */ /* 0x000fe200078e1e02 */
[--C-:B------:R-:W-:Y:S01]  /*07f0*/  IMAD R0, R8, 0x1000, R5.reuse ;  /* 0x0000100008007824 */ /* 0x100fe200078e0205 */
[----:B------:R-:W-:Y:S01]  /*0800*/  LOP3.LUT R6, R6, R4, RZ, 0x3c, !PT ;  /* 0x0000000406067212 */ /* 0x000fe200078e3cff */
[----:B------:R-:W-:Y:S01]  /*0810*/  IMAD R4, R180, 0x400, R5 ;  /* 0x00000400b4047824 */ /* 0x000fe200078e0205 */
[----:B------:R-:W-:Y:S01]  /*0820*/  SHF.R.S32.HI R5, RZ, 0x2, R16 ;  /* 0x00000002ff057819 */ /* 0x000fe20000011410 */
[----:B------:R-:W-:Y:S02]  /*0830*/  IMAD R0, R189, 0x400, R0 ;  /* 0x00000400bd007824 */ /* 0x000fe400078e0200 */
[----:B------:R-:W-:Y:S02]  /*0840*/  IMAD.SHL.U32 R2, R17, 0x40, RZ ;  /* 0x0000004011027824 */ /* 0x000fe400078e00ff */
[----:B------:R-:W-:-:S02]  /*0850*/  IMAD.IADD R247, R4, 0x1, R7 ;  /* 0x0000000104f77824 */ /* 0x000fc400078e0207 */
[----:B------:R-:W-:Y:S01]  /*0860*/  IMAD.IADD R199, R6, 0x1, R0 ;  /* 0x0000000106c77824 */ /* 0x000fe200078e0200 */
[----:B------:R-:W-:Y:S01]  /*0870*/  LOP3.LUT R2, R2, 0x1c0, RZ, 0xc0, !PT ;  /* 0x000001c002027812 */ /* 0x000fe200078ec0ff */
[----:B------:R-:W-:Y:S01]  /*0880*/  IMAD.SHL.U32 R0, R11, 0x8, RZ ;  /* 0x000000080b007824 */ /* 0x000fe200078e00ff */
[----:B------:R-:W-:Y:S01]  /*0890*/  LEA R247, R247, 0x6000, 0x1 ;  /* 0x00006000f7f77811 */ /* 0x000fe200078e08ff */
[----:B------:R-:W-:Y:S01]  /*08a0*/  IMAD.SHL.U32 R6, R12, 0x40, RZ ;  /* 0x000000400c067824 */ /* 0x000fe200078e00ff */
[----:B------:R-:W-:Y:S01]  /*08b0*/  SHF.R.U32.HI R4, RZ, 0x3, R2 ;  /* 0x00000003ff047819 */ /* 0x000fe20000011602 */
[----:B------:R-:W-:Y:S01]  /*08c0*/  IMAD R8, R189, 0x10, R5 ;  /* 0x00000010bd087824 */ /* 0x000fe200078e0205 */
[----:B------:R-:W-:Y:S01]  /*08d0*/  LOP3.LUT R7, R2, 0x8, R0, 0xf8, !PT ;  /* 0x0000000802077812 */ /* 0x000fe200078ef800 */
[----:B------:R-:W-:Y:S01]  /*08e0*/  IMAD.MOV.U32 R5, RZ, RZ, 0x20 ;  /* 0x00000020ff057424 */ /* 0x000fe200078e00ff */
[----:B------:R-:W-:Y:S01]  /*08f0*/  LOP3.LUT R0, R6, 0xfffffe00, RZ, 0xc0, !PT ;  /* 0xfffffe0006007812 */ /* 0x000fe200078ec0ff */
[----:B------:R-:W-:Y:S01]  /*0900*/  IMAD.SHL.U32 R199, R199, 0x2, RZ ;  /* 0x00000002c7c77824 */ /* 0x000fe200078e00ff */
[C---:B------:R-:W-:Y:S01]  /*0910*/  IADD3 R6, R247.reuse, 0x420, RZ ;  /* 0x00000420f7067810 */ /* 0x040fe20007ffe0ff */
[----:B------:R1:W-:Y:S01]  /*0920*/  STL [R1], R8 ;  /* 0x0000000801007387 */ /* 0x0003e20000100800 */
[----:B------:R-:W-:Y:S01]  /*0930*/  @P1 IADD3 R6, R247, 0x3e0, RZ ;  /* 0x000003e0f7061810 */ /* 0x000fe20007ffe0ff */
[----:B------:R-:W-:Y:S01]  /*0940*/  IMAD R189, R189, 0x400, R0 ;  /* 0x00000400bdbd7824 */ /* 0x000fe200078e0200 */
[----:B------:R-:W-:Y:S01]  /*0950*/  LOP3.LUT R2, R4, R9, R2, 0x1e, !PT ;  /* 0x0000000904027212 */ /* 0x000fe200078e1e02 */
[----:B------:R-:W-:Y:S01]  /*0960*/  IMAD R180, R180, 0x400, R0 ;  /* 0x00000400b4b47824 */ /* 0x000fe200078e0200 */
[----:B------:R-:W-:Y:S01]  /*0970*/  LOP3.LUT R4, R7, R4, RZ, 0x3c, !PT ;  /* 0x0000000407047212 */ /* 0x000fe200078e3cff */
[----:B------:R1:W-:Y:S01]  /*0980*/  STL [R1+0x4], R6 ;  /* 0x0000040601007387 */ /* 0x0003e20000100800 */
[----:B------:R-:W-:Y:S01]  /*0990*/  LOP3.LUT R188, R2, R0, RZ, 0xfc, !PT ;  /* 0x0000000002bc7212 */ /* 0x000fe200078efcff */
[----:B------:R-:W-:Y:S01]  /*09a0*/  IMAD.MOV.U32 R0, RZ, RZ, 0x40 ;  /* 0x00000040ff007424 */ /* 0x000fe200078e00ff */
[----:B------:R-:W-:Y:S01]  /*09b0*/  SEL R178, R5, 0xffffffe0, !P4 ;  /* 0xffffffe005b27807 */ /* 0x000fe20006000000 */
[----:B------:R-:W-:Y:S01]  /*09c0*/  IMAD.IADD R189, R189, 0x1, R4 ;  /* 0x00000001bdbd7824 */ /* 0x000fe200078e0204 */
[----:B------:R-:W-:Y:S01]  /*09d0*/  SEL R5, R5, 0xffffffe0, !P1 ;  /* 0xffffffe005057807 */ /* 0x000fe20004800000 */
[----:B------:R-:W-:Y:S01]  /*09e0*/  IMAD.IADD R180, R4, 0x1, R180 ;  /* 0x0000000104b47824 */ /* 0x000fe200078e02b4 */
[----:B------:R-:W-:Y:S01]  /*09f0*/  SEL R0, R0, 0xffffffc0, !P3 ;  /* 0xffffffc000007807 */ /* 0x000fe20005800000 */
[----:B------:R-:W-:Y:S01]  /*0a00*/  IMAD.IADD R179, R176, 0x1, R178 ;  /* 0x00000001b0b37824 */ /* 0x000fe200078e02b2 */
[----:B------:R-:W-:Y:S01]  /*0a10*/  IADD3 R2, R8, -0x40, RZ ;  /* 0xffffffc008027810 */ /* 0x000fe20007ffe0ff */
[----:B------:R-:W-:Y:S01]  /*0a20*/  IMAD.IADD R198, R199, 0x1, R5 ;  /* 0x00000001c7c67824 */ /* 0x000fe200078e0205 */
[C---:B------:R-:W-:Y:S01]  /*0a30*/  IADD3 R250, R247.reuse, 0x40, RZ ;  /* 0x00000040f7fa7810 */ /* 0x040fe20007ffe0ff */
[----:B------:R-:W-:Y:S01]  /*0a40*/  IMAD.IADD R177, R176, 0x1, R0 ;  /* 0x00000001b0b17824 */ /* 0x000fe200078e0200 */
[----:B------:R-:W-:Y:S01]  /*0a50*/  @P2 IADD3 R250, R247, -0x40, RZ ;  /* 0xffffffc0f7fa2810 */ /* 0x000fe20007ffe0ff */
[----:B------:R-:W-:Y:S01]  /*0a60*/  IMAD.IADD R200, R199, 0x1, R197 ;  /* 0x00000001c7c87824 */ /* 0x000fe200078e02c5 */
[----:B------:R-:W-:Y:S01]  /*0a70*/  SHF.R.S32.HI R4, RZ, 0x1f, R2 ;  /* 0x0000001fff047819 */ /* 0x000fe20000011402 */
[----:B------:R-:W-:Y:S01]  /*0a80*/  IMAD.SHL.U32 R244, R2, 0x4, RZ ;  /* 0x0000000402f47824 */ /* 0x000fe200078e00ff */
[----:B------:R-:W-:Y:S01]  /*0a90*/  LEA R180, R180, 0xa000, 0x1 ;  /* 0x0000a000b4b47811 */ /* 0x000fe200078e08ff */
[----:B------:R-:W-:Y:S01]  /*0aa0*/  IMAD.IADD R178, R178, 0x1, R177 ;  /* 0x00000001b2b27824 */ /* 0x000fe200078e02b1 */
[----:B------:R-:W-:Y:S01]  /*0ab0*/  SHF.L.U64.HI R245, R2, 0x2, R4 ;  /* 0x0000000202f57819 */ /* 0x000fe20000010204 */
[----:B------:R-:W-:-:S02]  /*0ac0*/  IMAD.IADD R252, R5, 0x1, R247 ;  /* 0x0000000105fc7824 */ /* 0x000fc400078e02f7 */
[----:B------:R-:W-:Y:S02]  /*0ad0*/  IMAD.IADD R197, R197, 0x1, R198 ;  /* 0x00000001c5c57824 */ /* 0x000fe400078e02c6 */
[----:B------:R-:W-:Y:S02]  /*0ae0*/  IMAD.IADD R251, R5, 0x1, R250 ;  /* 0x0000000105fb7824 */ /* 0x000fe400078e02fa */
.L_x_1208:
[----:B------:R-:W-:Y:S01]  /*0af0*/  ULDC.64 UR6, c[0x0][0x258] ;  /* 0x0000960000067ab9 */ /* 0x000fe20000000a00 */
[----:B------:R-:W-:Y:S01]  /*0b00*/  ISETP.NE.U32.AND P1, PT, RZ, c[0x0][0x250], PT ;  /* 0x00009400ff007a0c */ /* 0x000fe20003f25070 */
[----:B------:R-:W-:Y:S02]  /*0b10*/  UISETP.NE.U32.AND UP1, UPT, URZ, UR6, UPT ;  /* 0x000000063f00728c */ /* 0x000fe4000bf25070 */
[----:B------:R-:W-:Y:S01]  /*0b20*/  ULDC.64 UR8, c[0x0][0x258] ;  /* 0x0000960000087ab9 */ /* 0x000fe20000000a00 */
[----:B------:R-:W-:Y:S01]  /*0b30*/  ISETP.NE.AND.EX P1, PT, RZ, c[0x0][0x254], PT, P1 ;  /* 0x00009500ff007a0c */ /* 0x000fe20003f25310 */
[----:B------:R-:W-:-:S06]  /*0b40*/  UISETP.NE.AND.EX UP1, UPT, URZ, UR7, UPT, UP1 ;  /* 0x000000073f00728c */ /* 0x000fcc000bf25310 */
[----:B------:R-:W-:-:S05]  /*0b50*/  PLOP3.LUT P0, PT, PT, PT, UP1, 0x80, 0x0 ;  /* 0x000000000000781c */ /* 0x000fca0003f0f018 */
[----:B------:R-:W-:Y:S01]  /*0b60*/  @UP1 UMOV UR6, 0x4 ;  /* 0x0000000400061882 */ /* 0x000fe20000000000 */
[----:B---3--:R-:W2:Y:S01]  /*0b70*/  @P1 S2R R7, SR_CTAID.Y ;  /* 0x0000000000071919 */ /* 0x008ea20000002600 */
[----:B-1----:R-:W-:-:S06]  /*0b80*/  @P1 IMAD.MOV.U32 R6, RZ, RZ, 0x4 ;  /* 0x00000004ff061424 */ /* 0x002fcc00078e00ff */
[----:B------:R-:W1:Y:S01]  /*0b90*/  @P0 S2R R0, SR_CTAID.Y ;  /* 0x0000000000000919 */ /* 0x000e620000002600 */
[----:B--2---:R-:W-:-:S06]  /*0ba0*/  @P1 IMAD.WIDE R6, R7, R6, c[0x0][0x250] ;  /* 0x0000940007061625 */ /* 0x004fcc00078e0206 */
[----:B------:R-:W2:Y:S01]  /*0bb0*/  @P1 LDG.E R6, [R6.64] ;  /* 0x0000000406061981 */ /* 0x000ea2000c1e1900 */
[----:B-1----:R-:W1:Y:S02]  /*0bc0*/  @P0 R2UR UR7, R0 ;  /* 0x00000000000703c2 */ /* 0x002e6400000e0000 */
[----:B-1----:R-:W-:Y:S02]  /*0bd0*/  @UP1 UIMAD.WIDE UR6, UR7, UR6, UR8 ;  /* 0x00000006070612a5 */ /* 0x002fe4000f8e0208 */
[----:B------:R-:W-:Y:S02]  /*0be0*/  UMOV UR25, URZ ;  /* 0x0000003f00197c82 */ /* 0x000fe40008000000 */
[----:B------:R-:W-:Y:S02]  /*0bf0*/  ULDC.64 UR8, c[0x0][0x218] ;  /* 0x0000860000087ab9 */ /* 0x000fe40000000a00 */
[----:B------:R-:W-:Y:S02]  /*0c00*/  IMAD.U32 R4, RZ, RZ, UR6 ;  /* 0x00000006ff047e24 */ /* 0x000fe4000f8e00ff */
[----:B------:R-:W-:Y:S01]  /*0c10*/  IMAD.U32 R5, RZ, RZ, UR7 ;  /* 0x00000007ff057e24 */ /* 0x000fe2000f8e00ff */
[----:B------:R-:W-:-:S04]  /*0c20*/  ULDC.64 UR6, c[0x0][0x268] ;  /* 0x00009a0000067ab9 */ /* 0x000fc80000000a00 */
[----:B------:R-:W3:Y:S01]  /*0c30*/  @P0 LDG.E R0, [R4.64] ;  /* 0x0000000404000981 */ /* 0x000ee2000c1e1900 */
[----:B------:R-:W-:-:S04]  /*0c40*/  @!UP1 UISETP.NE.U32.AND UP0, UPT, URZ, UR6, UPT ;  /* 0x000000063f00928c */ /* 0x000fc8000bf05070 */
[----:B------:R-:W-:-:S04]  /*0c50*/  @!UP1 UISETP.NE.AND.EX UP0, UPT, URZ, UR7, UPT, UP0 ;  /* 0x000000073f00928c */ /* 0x000fc8000bf05300 */
[----:B------:R-:W-:Y:S02]  /*0c60*/  @!UP1 USEL UR9, URZ, UR9, !UP0 ;  /* 0x000000093f099287 */ /* 0x000fe4000c000000 */
[----:B------:R-:W-:Y:S01]  /*0c70*/  USHF.L.U32 UR6, UR39, 0x7, URZ ;  /* 0x0000000727067899 */ /* 0x000fe2000800063f */
[----:B--2---:R-:W1:Y:S08]  /*0c80*/  @P1 R2UR UR25, R6 ;  /* 0x00000000061913c2 */ /* 0x004e7000000e0000 */
[----:B---3--:R-:W1:Y:S02]  /*0c90*/  @P0 R2UR UR10, R0 ;  /* 0x00000000000a03c2 */ /* 0x008e6400000e0000 */
[----:B-1----:R-:W-:-:S02]  /*0ca0*/  @UP1 UIADD3 UR7, UR10, -UR25, URZ ;  /* 0x800000190a071290 */ /* 0x002fc4000fffe03f */
        /* <DEDUP_REMOVED lines=9> */
[----:B------:R-:W4:Y:S01]  /*0d40*/  S2R R7, SR_CTAID.X ;  /* 0x0000000000077919 */ /* 0x000f220000002500 */
[----:B------:R-:W-:Y:S01]  /*0d50*/  ULDC UR7, c[0x0][0x1c8] ;  /* 0x0000720000077ab9 */ /* 0x000fe20000000800 */
[----:B------:R-:W-:Y:S01]  /*0d60*/  ISETP.NE.AND P3, PT, RZ, c[0x0][0x1c8], PT ;  /* 0x00007200ff007a0c */ /* 0x000fe20003f65270 */
[----:B------:R-:W-:Y:S02]  /*0d70*/  ULDC UR55, c[0x0][0x214] ;  /* 0x0000850000377ab9 */ /* 0x000fe40000000800 */
[----:B------:R-:W5:Y:S01]  /*0d80*/  S2UR UR33, SR_CTAID.Y ;  /* 0x00000000002179c3 */ /* 0x000f620000002600 */
[----:B------:R-:W-:-:S02]  /*0d90*/  UISETP.NE.U32.AND UP1, UPT, URZ, UR8, UPT ;  /* 0x000000083f00728c */ /* 0x000fc4000bf25070 */
[----:B------:R-:W-:Y:S02]  /*0da0*/  UIADD3 UR26, UR55, 0x3f, URZ ;  /* 0x0000003f371a7890 */ /* 0x000fe4000fffe03f */
[----:B------:R-:W-:Y:S02]  /*0db0*/  ULDC.U8 UR8, c[0x0][0x328] ;  /* 0x0000ca0000087ab9 */ /* 0x000fe40000000000 */
[----:B------:R-:W-:Y:S02]  /*0dc0*/  UISETP.NE.AND UP0, UPT, UR8, URZ, UPT ;  /* 0x0000003f0800728c */ /* 0x000fe4000bf05270 */
[----:B------:R-:W-:Y:S01]  /*0dd0*/  USHF.R.S32.HI UR8, URZ, 0x1f, UR26 ;  /* 0x0000001f3f087899 */ /* 0x000fe2000801141a */
[----:B---3--:R-:W3:Y:S01]  /*0de0*/  MUFU.RCP R4, R4 ;  /* 0x0000000400047308 */ /* 0x008ee20000001000 */
[----:B------:R-:W-:Y:S02]  /*0df0*/  UISETP.NE.AND.EX UP1, UPT, URZ, UR9, UPT, UP1 ;  /* 0x000000093f00728c */ /* 0x000fe4000bf25310 */
[----:B------:R-:W-:Y:S01]  /*0e00*/  ULEA.HI UR31, UR8, UR26, URZ, 0x6 ;  /* 0x0000001a081f7291 */ /* 0x000fe2000f8f303f */
[----:B-1----:R-:W-:Y:S01]  /*0e10*/  IABS R2, R2 ;  /* 0x0000000200027213 */ /* 0x002fe20000000000 */
[----:B--2---:R-:W-:-:S02]  /*0e20*/  ULOP3.LUT UR7, UR38, UR7, URZ, 0x3c, !UPT ;  /* 0x0000000726077292 */ /* 0x004fc4000f8e3c3f */
[----:B------:R-:W-:Y:S02]  /*0e30*/  ULDC UR27, c[0x0][0x214] ;  /* 0x00008500001b7ab9 */ /* 0x000fe40000000800 */
[----:B------:R-:W-:Y:S02]  /*0e40*/  ULDC UR36, c[0x0][0x22c] ;  /* 0x00008b0000247ab9 */ /* 0x000fe40000000800 */
[----:B------:R-:W-:Y:S01]  /*0e50*/  ISETP.LE.AND P2, PT, RZ, UR7, PT ;  /* 0x00000007ff007c0c */ /* 0x000fe2000bf43270 */
[----:B------:R-:W-:Y:S02]  /*0e60*/  ULDC UR9, c[0x0][0x1c0] ;  /* 0x0000700000097ab9 */ /* 0x000fe40000000800 */
[----:B-----5:R-:W-:Y:S01]  /*0e70*/  UIMAD.WIDE UR10, UR33, 0x80, URZ ;  /* 0x00000080210a78a5 */ /* 0x020fe2000f8e023f */
[----:B---3--:R-:W-:Y:S01]  /*0e80*/  IADD3 R4, R4, 0xffffffe, RZ ;  /* 0x0ffffffe04047810 */ /* 0x008fe20007ffe0ff */
[----:B------:R-:W-:Y:S02]  /*0e90*/  @UP0 UIMAD UR7, UR33, UR27, URZ ;  /* 0x0000001b210702a4 */ /* 0x000fe4000f8e023f */
[----:B------:R-:W-:Y:S01]  /*0ea0*/  USEL UR44, UR10, URZ, UP1 ;  /* 0x0000003f0a2c7287 */ /* 0x000fe20008800000 */
[----:B------:R-:W1:Y:S01]  /*0eb0*/  F2I.FTZ.U32.TRUNC.NTZ R5, R4 ;  /* 0x0000000400057305 */ /* 0x000e62000021f000 */
[----:B------:R-:W-:-:S02]  /*0ec0*/  ULOP3.LUT UR10, UR31, 0xffffffc0, URZ, 0xc0, !UPT ;  /* 0xffffffc01f0a7892 */ /* 0x000fc4000f8ec03f */
[----:B------:R-:W-:Y:S02]  /*0ed0*/  UIMAD UR36, UR38, UR36, URZ ;  /* 0x00000024262472a4 */ /* 0x000fe4000f8e023f */
[----:B------:R-:W-:Y:S02]  /*0ee0*/  @!UP0 UIMAD UR9, UR33, UR9, UR38 ;  /* 0x00000009210982a4 */ /* 0x000fe4000f8e0226 */
[----:B------:R-:W-:Y:S02]  /*0ef0*/  UIADD3 UR10, UR10, -0x40, URZ ;  /* 0xffffffc00a0a7890 */ /* 0x000fe4000fffe03f */
[----:B------:R-:W-:Y:S02]  /*0f00*/  ULDC.U8 UR28, c[0x0][0x3d0] ;  /* 0x0000f400001c7ab9 */ /* 0x000fe40000000000 */
[----:B------:R-:W-:Y:S02]  /*0f10*/  ULDC UR29, c[0x0][0x234] ;  /* 0x00008d00001d7ab9 */ /* 0x000fe40000000800 */
[----:B------:R-:W-:-:S02]  /*0f20*/  ULDC UR48, c[0x0][0x1c0] ;  /* 0x0000700000307ab9 */ /* 0x000fc40000000800 */
[----:B------:R-:W-:Y:S01]  /*0f30*/  USEL UR41, UR11, URZ, UP1 ;  /* 0x0000003f0b297287 */ /* 0x000fe20008800000 */
[--C-:B-1----:R-:W-:Y:S01]  /*0f40*/  IMAD.MOV R0, RZ, RZ, -R5.reuse ;  /* 0x000000ffff007224 */ /* 0x102fe200078e0a05 */
[----:B------:R-:W-:Y:S01]  /*0f50*/  @UP0 UIMAD UR29, UR38, UR29, UR7 ;  /* 0x0000001d261d02a4 */ /* 0x000fe2000f8e0207 */
[----:B------:R-:W-:Y:S01]  /*0f60*/  IMAD.MOV.U32 R4, RZ, RZ, RZ ;  /* 0x000000ffff047224 */ /* 0x000fe200078e00ff */
[----:B------:R-:W-:Y:S01]  /*0f70*/  USHF.R.S32.HI UR37, URZ, 0x1f, UR25 ;  /* 0x0000001f3f257899 */ /* 0x000fe20008011419 */
[----:B------:R-:W-:Y:S01]  /*0f80*/  IMAD R0, R0, R6, RZ ;  /* 0x0000000600007224 */ /* 0x000fe200078e02ff */
[----:B------:R-:W-:Y:S02]  /*0f90*/  USHF.R.S32.HI UR30, URZ, 0x1f, UR6 ;  /* 0x0000001f3f1e7899 */ /* 0x000fe40008011406 */
[----:B------:R-:W-:Y:S01]  /*0fa0*/  USHF.R.S32.HI UR40, URZ, 0x1f, UR33 ;  /* 0x0000001f3f287899 */ /* 0x000fe20008011421 */
[----:B------:R-:W-:Y:S01]  /*0fb0*/  IMAD.HI.U32 R0, R5, R0, R4 ;  /* 0x0000000005007227 */ /* 0x000fe200078e0004 */
[----:B------:R-:W-:-:S02]  /*0fc0*/  USHF.R.S32.HI UR47, URZ, 0x1f, UR38 ;  /* 0x0000001f3f2f7899 */ /* 0x000fc40008011426 */
[----:B------:R-:W-:Y:S01]  /*0fd0*/  USHF.R.S32.HI UR48, URZ, 0x1f, UR48 ;  /* 0x0000001f3f307899 */ /* 0x000fe20008011430 */
[----:B------:R-:W-:Y:S01]  /*0fe0*/  IMAD.MOV.U32 R4, RZ, RZ, R2 ;  /* 0x000000ffff047224 */ /* 0x000fe200078e0002 */
[----:B------:R-:W-:Y:S02]  /*0ff0*/  USHF.R.S32.HI UR45, URZ, 0x1f, UR36 ;  /* 0x0000001f3f2d7899 */ /* 0x000fe40008011424 */
[----:B------:R-:W-:Y:S01]  /*1000*/  @!UP0 UIMAD UR29, UR9, UR27, URZ ;  /* 0x0000001b091d82a4 */ /* 0x000fe2000f8e023f */
[----:B------:R-:W-:Y:S01]  /*1010*/  IMAD.HI.U32 R0, R0, R4, RZ ;  /* 0x0000000400007227 */ /* 0x000fe200078e00ff */
[----:B------:R-:W-:-:S03]  /*1020*/  USHF.R.S32.HI UR11, URZ, 0x1f, UR10 ;  /* 0x0000001f3f0b7899 */ /* 0x000fc6000801140a */
[----:B------:R-:W-:-:S04]  /*1030*/  IMAD.MOV R2, RZ, RZ, -R0 ;  /* 0x000000ffff027224 */ /* 0x000fc800078e0a00 */
[----:B------:R-:W-:Y:S02]  /*1040*/  IMAD R2, R6, R2, R4 ;  /* 0x0000000206027224 */ /* 0x000fe400078e0204 */
[----:B----4-:R-:W-:-:S03]  /*1050*/  IMAD.WIDE.U32 R4, R7, c[0x0][0x3d8], RZ ;  /* 0x0000f60007047a25 */ /* 0x010fc600078e00ff */
[----:B------:R-:W-:-:S13]  /*1060*/  ISETP.GT.U32.AND P1, PT, R6, R2, PT ;  /* 0x000000020600720c */ /* 0x000fda0003f24070 */
[----:B------:R-:W-:Y:S01]  /*1070*/  @!P1 IMAD.IADD R2, R2, 0x1, -R6 ;  /* 0x0000000102029824 */ /* 0x000fe200078e0a06 */
[----:B------:R-:W-:Y:S02]  /*1080*/  @!P1 IADD3 R0, R0, 0x1, RZ ;  /* 0x0000000100009810 */ /* 0x000fe40007ffe0ff */
[----:B------:R-:W-:Y:S02]  /*1090*/  ISETP.NE.AND P1, PT, RZ, UR28, PT ;  /* 0x0000001cff007c0c */ /* 0x000fe4000bf25270 */
[----:B------:R-:W-:Y:S01]  /*10a0*/  ISETP.GE.U32.AND P0, PT, R2, R6, PT ;  /* 0x000000060200720c */ /* 0x000fe20003f06070 */
[----:B------:R-:W-:Y:S01]  /*10b0*/  IMAD R2, R7, c[0x0][0x3dc], R5 ;  /* 0x0000f70007027a24 */ /* 0x000fe200078e0205 */
[----:B------:R-:W-:-:S04]  /*10c0*/  SEL R21, R4, RZ, P1 ;  /* 0x000000ff04157207 */ /* 0x000fc80000800000 */
[----:B------:R-:W-:-:S07]  /*10d0*/  SEL R20, R2, RZ, P1 ;  /* 0x000000ff02147207 */ /* 0x000fce0000800000 */
        /* <DEDUP_REMOVED lines=9> */
.L_x_1201:
[----:B------:R-:W-:Y:S02]  /*1170*/  ULDC UR7, c[0x0][0x1c0] ;  /* 0x0000700000077ab9 */ /* 0x000fe40000000800 */
[----:B------:R-:W-:Y:S02]  /*1180*/  UIMAD UR7, UR33, UR7, UR38 ;  /* 0x00000007210772a4 */ /* 0x000fe4000f8e0226 */
[----:B------:R-:W-:Y:S02]  /*1190*/  ULDC UR8, c[0x0][0x224] ;  /* 0x0000890000087ab9 */ /* 0x000fe40000000800 */
[----:B------:R-:W-:Y:S02]  /*11a0*/  UIMAD UR34, UR7, UR8, URZ ;  /* 0x00000008072272a4 */ /* 0x000fe4000f8e023f */
.L_x_1202:
[----:B------:R-:W2:Y:S01]  /*11b0*/  LDL R23, [R1] ;  /* 0x0000000001177983 */ /* 0x000ea20000100800 */
[----:B------:R-:W-:Y:S01]  /*11c0*/  ULDC.64 UR8, c[0x0][0x178] ;  /* 0x00005e0000087ab9 */ /* 0x000fe20000000a00 */
[----:B------:R-:W-:Y:S01]  /*11d0*/  SHF.R.S32.HI R12, RZ, 0x1f, R246 ;  /* 0x0000001fff0c7819 */ /* 0x000fe200000114f6 */
[----:B------:R-:W-:Y:S01]  /*11e0*/  UIMAD UR7, UR40, UR8, URZ ;  /* 0x00000008280772a4 */ /* 0x000fe2000f8e023f */
[----:B------:R-:W1:Y:S01]  /*11f0*/  S2R R22, SR_CTAID.Y ;  /* 0x0000000000167919 */ /* 0x000e620000002600 */
[----:B------:R-:W-:Y:S01]  /*1200*/  SHF.R.S32.HI R249, RZ, 0x1f, R248 ;  /* 0x0000001ffff97819 */ /* 0x000fe200000114f8 */
[----:B------:R-:W-:Y:S01]  /*1210*/  UIADD3 UR25, UP0, UR6, UR25, URZ ;  /* 0x0000001906197290 */ /* 0x000fe2000ff1e03f */
[----:B------:R-:W-:Y:S01]  /*1220*/  IMAD R4, R12, c[0x0][0x1a0], RZ ;  /* 0x000068000c047a24 */ /* 0x000fe200078e02ff */
[----:B------:R-:W-:Y:S01]  /*1230*/  UIMAD UR32, UR33, UR9, UR7 ;  /* 0x00000009212072a4 */ /* 0x000fe2000f8e0207 */
[----:B------:R-:W-:Y:S01]  /*1240*/  IMAD.WIDE.U32 R10, R246, c[0x0][0x1a0], RZ ;  /* 0x00006800f60a7a25 */ /* 0x000fe200078e00ff */
[----:B------:R-:W-:-:S02]  /*1250*/  UIADD3.X UR30, UR37, UR30, URZ, UP0, !UPT ;  /* 0x0000001e251e7290 */ /* 0x000fc400087fe43f */
[----:B------:R-:W-:Y:S01]  /*1260*/  ULDC.64 UR8, c[0x0][0x1a8] ;  /* 0x00006a0000087ab9 */ /* 0x000fe20000000a00 */
[----:B------:R-:W-:Y:S01]  /*1270*/  IMAD R4, R246, c[0x0][0x1a4], R4 ;  /* 0x00006900f6047a24 */ /* 0x000fe200078e0204 */
[----:B------:R-:W-:Y:S01]  /*1280*/  UIMAD UR7, UR47, UR8, URZ ;  /* 0x000000082f0772a4 */ /* 0x000fe2000f8e023f */
[----:B------:R-:W-:Y:S01]  /*1290*/  IMAD.U32 R2, RZ, RZ, UR25 ;  /* 0x00000019ff027e24 */ /* 0x000fe2000f8e00ff */
[----:B------:R-:W-:Y:S01]  /*12a0*/  ULDC.64 UR26, c[0x0][0x180] ;  /* 0x00006000001a7ab9 */ /* 0x000fe20000000a00 */
[----:B------:R-:W-:Y:S01]  /*12b0*/  IMAD.IADD R5, R11, 0x1, R4 ;  /* 0x000000010b057824 */ /* 0x000fe200078e0204 */
[----:B------:R-:W-:Y:S01]  /*12c0*/  UIMAD UR35, UR38, UR9, UR7 ;  /* 0x00000009262372a4 */ /* 0x000fe2000f8e0207 */
[----:B------:R-:W-:Y:S01]  /*12d0*/  IMAD.MOV.U32 R4, RZ, RZ, R10 ;  /* 0x000000ffff047224 */ /* 0x000fe200078e000a */
[----:B------:R-:W-:Y:S01]  /*12e0*/  UIMAD UR26, UR40, UR26, URZ ;  /* 0x0000001a281a72a4 */ /* 0x000fe2000f8e023f */
[----:B------:R-:W-:Y:S01]  /*12f0*/  IMAD R8, R13, c[0x0][0x1b8], RZ ;  /* 0x00006e000d087a24 */ /* 0x000fe200078e02ff */
[----:B------:R-:W-:Y:S01]  /*1300*/  ULDC.64 UR8, c[0x0][0x368] ;  /* 0x0000da0000087ab9 */ /* 0x000fe20000000a00 */
[----:B------:R-:W-:Y:S01]  /*1310*/  IMAD.WIDE.U32 R4, R2, c[0x0][0x1a0], R4 ;  /* 0x0000680002047a25 */ /* 0x000fe200078e0004 */
[----:B------:R-:W-:-:S02]  /*1320*/  UIMAD UR7, UR40, UR8, URZ ;  /* 0x00000008280772a4 */ /* 0x000fc4000f8e023f */
[----:B------:R-:W-:Y:S01]  /*1330*/  UIMAD UR26, UR33, UR27, UR26 ;  /* 0x0000001b211a72a4 */ /* 0x000fe2000f8e021a */
[----:B------:R-:W-:Y:S01]  /*1340*/  IMAD R2, R0, c[0x0][0x1bc], R8 ;  /* 0x00006f0000027a24 */ /* 0x000fe200078e0208 */
[----:B------:R-:W-:Y:S01]  /*1350*/  UIMAD UR28, UR33, UR9, UR7 ;  /* 0x00000009211c72a4 */ /* 0x000fe2000f8e0207 */
[----:B-1----:R-:W-:Y:S02]  /*1360*/  IMAD.WIDE.U32 R6, R22, c[0x0][0x188], R248 ;  /* 0x0000620016067a25 */ /* 0x002fe400078e00f8 */
[----:B------:R-:W-:Y:S02]  /*1370*/  ULDC.64 UR8, c[0x0][0x188] ;  /* 0x0000620000087ab9 */ /* 0x000fe40000000a00 */
[----:B------:R-:W-:Y:S01]  /*1380*/  UIMAD UR8, UR40, UR8, URZ ;  /* 0x00000008280872a4 */ /* 0x000fe2000f8e023f */
[----:B------:R-:W-:-:S03]  /*1390*/  IMAD.WIDE.U32 R14, R246, c[0x0][0x198], RZ ;  /* 0x00006600f60e7a25 */ /* 0x000fc600078e00ff */
[----:B------:R-:W-:Y:S01]  /*13a0*/  UIMAD UR6, UR33, UR9, UR8 ;  /* 0x00000009210672a4 */ /* 0x000fe2000f8e0208 */
[----:B------:R-:W-:Y:S02]  /*13b0*/  IMAD.WIDE.U32 R8, R22, c[0x0][0x368], R248 ;  /* 0x0000da0016087a25 */ /* 0x000fe400078e00f8 */
[----:B------:R-:W-:-:S03]  /*13c0*/  ULDC.64 UR8, c[0x0][0x1a0] ;  /* 0x0000680000087ab9 */ /* 0x000fc60000000a00 */
[----:B------:R-:W-:Y:S01]  /*13d0*/  IADD3 R7, R7, UR6, RZ ;  /* 0x0000000607077c10 */ /* 0x000fe2000fffe0ff */
[----:B------:R-:W-:Y:S01]  /*13e0*/  UIMAD UR6, UR30, UR8, URZ ;  /* 0x000000081e0672a4 */ /* 0x000fe2000f8e023f */
[----:B------:R-:W-:-:S03]  /*13f0*/  IADD3 R9, R9, UR28, RZ ;  /* 0x0000001c09097c10 */ /* 0x000fc6000fffe0ff */
[----:B------:R-:W-:Y:S01]  /*1400*/  IMAD.WIDE.U32 R6, R0, c[0x0][0x1b8], R6 ;  /* 0x00006e0000067a25 */ /* 0x000fe200078e0006 */
[----:B------:R-:W-:-:S03]  /*1410*/  UIMAD UR6, UR25, UR9, UR6 ;  /* 0x00000009190672a4 */ /* 0x000fc6000f8e0206 */
[----:B------:R-:W-:Y:S01]  /*1420*/  IMAD.IADD R2, R7, 0x1, R2 ;  /* 0x0000000107027824 */ /* 0x000fe200078e0202 */
[----:B------:R-:W-:Y:S01]  /*1430*/  IADD3 R18, P0, R6, R4, RZ ;  /* 0x0000000406127210 */ /* 0x000fe20007f1e0ff */
[----:B------:R-:W-:Y:S02]  /*1440*/  IMAD R4, R12, c[0x0][0x198], RZ ;  /* 0x000066000c047a24 */ /* 0x000fe400078e02ff */
[----:B------:R-:W-:Y:S01]  /*1450*/  IMAD.WIDE.U32 R6, R22, c[0x0][0x180], R248 ;  /* 0x0000600016067a25 */ /* 0x000fe200078e00f8 */
[----:B------:R-:W-:Y:S01]  /*1460*/  IADD3.X R19, R2, UR6, R5, P0, !PT ;  /* 0x0000000602137c10 */ /* 0x000fe200087fe405 */
[----:B------:R-:W-:Y:S01]  /*1470*/  ULDC.64 UR6, c[0x0][0x378] ;  /* 0x0000de0000067ab9 */ /* 0x000fe20000000a00 */
[C---:B------:R-:W-:Y:S01]  /*1480*/  IADD3 R2, P0, R246.reuse, UR10, RZ ;  /* 0x0000000af6027c10 */ /* 0x040fe2000ff1e0ff */
[----:B------:R-:W-:Y:S01]  /*1490*/  IMAD R4, R246, c[0x0][0x19c], R4 ;  /* 0x00006700f6047a24 */ /* 0x000fe200078e0204 */
[----:B------:R-:W-:Y:S01]  /*14a0*/  IADD3 R7, R7, UR26, RZ ;  /* 0x0000001a07077c10 */ /* 0x000fe2000fffe0ff */
[----:B------:R-:W-:Y:S01]  /*14b0*/  UIMAD UR6, UR47, UR6, URZ ;  /* 0x000000062f0672a4 */ /* 0x000fe2000f8e023f */
[----:B------:R-:W-:Y:S01]  /*14c0*/  IADD3.X R16, R12, UR11, RZ, P0, !PT ;  /* 0x0000000b0c107c10 */ /* 0x000fe200087fe4ff */
[----:B------:R-:W-:Y:S01]  /*14d0*/  IMAD.WIDE.U32 R10, R2, c[0x0][0x190], R248 ;  /* 0x00006400020a7a25 */ /* 0x000fe200078e00f8 */
[----:B------:R-:W-:-:S02]  /*14e0*/  ULDC.64 UR26, c[0x0][0x198] ;  /* 0x00006600001a7ab9 */ /* 0x000fc40000000a00 */
[----:B------:R-:W-:Y:S01]  /*14f0*/  UIMAD UR28, UR38, UR7, UR6 ;  /* 0x00000007261c72a4 */ /* 0x000fe2000f8e0206 */
[----:B------:R-:W-:Y:S01]  /*1500*/  IMAD R5, R16, c[0x0][0x190], RZ ;  /* 0x0000640010057a24 */ /* 0x000fe200078e02ff */
[----:B------:R-:W-:Y:S02]  /*1510*/  UIMAD UR6, UR30, UR26, URZ ;  /* 0x0000001a1e0672a4 */ /* 0x000fe4000f8e023f */
[----:B------:R-:W-:Y:S01]  /*1520*/  USHF.L.U32 UR7, UR8, 0x6, URZ ;  /* 0x0000000608077899 */ /* 0x000fe2000800063f */
[----:B------:R-:W-:Y:S01]  /*1530*/  IMAD R12, R2, c[0x0][0x194], R5 ;  /* 0x00006500020c7a24 */ /* 0x000fe200078e0205 */
[----:B------:R-:W-:Y:S01]  /*1540*/  UIMAD UR6, UR25, UR27, UR6 ;  /* 0x0000001b190672a4 */ /* 0x000fe2000f8e0206 */
[----:B------:R-:W-:Y:S02]  /*1550*/  IMAD.IADD R5, R15, 0x1, R4 ;  /* 0x000000010f057824 */ /* 0x000fe400078e0204 */
[----:B------:R-:W-:Y:S02]  /*1560*/  IMAD.IADD R11, R11, 0x1, R12 ;  /* 0x000000010b0b7824 */ /* 0x000fe400078e020c */
[----:B------:R-:W-:-:S02]  /*1570*/  IMAD R12, R13, c[0x0][0x1b0], RZ ;  /* 0x00006c000d0c7a24 */ /* 0x000fc400078e02ff */
[----:B------:R-:W-:Y:S02]  /*1580*/  IMAD.U32 R13, RZ, RZ, UR25 ;  /* 0x00000019ff0d7e24 */ /* 0x000fe4000f8e00ff */
[----:B------:R-:W-:Y:S02]  /*1590*/  IMAD.MOV.U32 R4, RZ, RZ, R14 ;  /* 0x000000ffff047224 */ /* 0x000fe400078e000e */
[----:B------:R-:W-:-:S04]  /*15a0*/  IMAD.WIDE.U32 R14, R0, c[0x0][0x1b0], R6 ;  /* 0x00006c00000e7a25 */ /* 0x000fc800078e0006 */
[----:B------:R-:W-:Y:S02]  /*15b0*/  IMAD R17, R0, c[0x0][0x1b4], R12 ;  /* 0x00006d0000117a24 */ /* 0x000fe400078e020c */
[----:B------:R-:W-:-:S04]  /*15c0*/  IMAD.WIDE.U32 R6, R13, c[0x0][0x198], R4 ;  /* 0x000066000d067a25 */ /* 0x000fc800078e0004 */
[----:B------:R-:W-:Y:S01]  /*15d0*/  IMAD.WIDE.U32 R12, R22, c[0x0][0x178], R10 ;  /* 0x00005e00160c7a25 */ /* 0x000fe200078e000a */
[----:B------:R-:W-:Y:S01]  /*15e0*/  IADD3 R14, P0, R14, R6, RZ ;  /* 0x000000060e0e7210 */ /* 0x000fe20007f1e0ff */
[----:B------:R-:W1:Y:S02]  /*15f0*/  S2R R22, SR_CTAID.Z ;  /* 0x0000000000167919 */ /* 0x000e640000002700 */
[----:B------:R-:W-:Y:S01]  /*1600*/  IMAD R0, R16, c[0x0][0x370], RZ ;  /* 0x0000dc0010007a24 */ /* 0x000fe200078e02ff */
[----:B------:R-:W-:Y:S01]  /*1610*/  IADD3 R13, R13, UR32, RZ ;  /* 0x000000200d0d7c10 */ /* 0x000fe2000fffe0ff */
[----:B------:R-:W-:Y:S01]  /*1620*/  IMAD.WIDE.U32 R4, R2, c[0x0][0x370], R8 ;  /* 0x0000dc0002047a25 */ /* 0x000fe200078e0008 */
[----:B------:R-:W-:-:S03]  /*1630*/  LEA R8, P2, R18, c[0x0][0x170], 0x1 ;  /* 0x00005c0012087a11 */ /* 0x000fc600078408ff */
[----:B------:R-:W-:Y:S01]  /*1640*/  IMAD R10, R2, c[0x0][0x374], R0 ;  /* 0x0000dd00020a7a24 */ /* 0x000fe200078e0200 */
[----:B------:R-:W-:Y:S01]  /*1650*/  LEA.HI.X R9, R18, c[0x0][0x174], R19, 0x1, P2 ;  /* 0x00005d0012097a11 */ /* 0x000fe200010f0c13 */
[----:B------:R-:W-:Y:S02]  /*1660*/  IMAD.IADD R0, R15, 0x1, R17 ;  /* 0x000000010f007824 */ /* 0x000fe400078e0211 */
[----:B------:R-:W-:Y:S02]  /*1670*/  IMAD.IADD R5, R5, 0x1, R10 ;  /* 0x0000000105057824 */ /* 0x000fe400078e020a */
[----:B------:R-:W-:Y:S01]  /*1680*/  IMAD.SHL.U32 R16, R241, 0x2, RZ ;  /* 0x00000002f1107824 */ /* 0x000fe200078e00ff */
[----:B------:R-:W-:Y:S01]  /*1690*/  @P1 BAR.SYNC.DEFER_BLOCKING 0x0 ;  /* 0x0000000000001b1d */ /* 0x000fe20000010000 */
[----:B------:R-:W-:Y:S01]  /*16a0*/  IADD3.X R0, R0, UR6, R7, P0, !PT ;  /* 0x0000000600007c10 */ /* 0x000fe200087fe407 */
[----:B------:R-:W-:Y:S01]  /*16b0*/  USHF.L.U64.HI UR6, UR8, UR58, UR9 ;  /* 0x0000003a08067299 */ /* 0x000fe20008010209 */
[----:B------:R-:W-:Y:S01]  /*16c0*/  LEA R10, P0, R14, c[0x0][0x168], 0x1 ;  /* 0x00005a000e0a7a11 */ /* 0x000fe200078008ff */
[----:B------:R-:W-:-:S02]  /*16d0*/  IMAD.MOV.U32 R2, RZ, RZ, c[0x0][0x370] ;  /* 0x0000dc00ff027624 */ /* 0x000fc400078e00ff */
[----:B------:R-:W-:Y:S01]  /*16e0*/  ULDC.64 UR8, c[0x0][0x200] ;  /* 0x0000800000087ab9 */ /* 0x000fe20000000a00 */
[----:B------:R-:W-:Y:S02]  /*16f0*/  LEA.HI.X R11, R14, c[0x0][0x16c], R0, 0x1, P0 ;  /* 0x00005b000e0b7a11 */ /* 0x000fe400000f0c00 */
[----:B------:R-:W-:Y:S01]  /*1700*/  IADD3 R6, P0, R8, UR7, RZ ;  /* 0x0000000708067c10 */ /* 0x000fe2000ff1e0ff */
[----:B-1----:R-:W-:-:S03]  /*1710*/  IMAD.WIDE.U32 R14, R22, c[0x0][0x378], R4 ;  /* 0x0000de00160e7a25 */ /* 0x002fc600078e0004 */
[----:B------:R-:W-:Y:S01]  /*1720*/  IADD3.X R7, R9, UR6, RZ, P0, !PT ;  /* 0x0000000609077c10 */ /* 0x000fe200087fe4ff */
[----:B------:R-:W-:Y:S01]  /*1730*/  IMAD.WIDE.U32 R12, R22, c[0x0][0x1a8], R12 ;  /* 0x00006a00160c7a25 */ /* 0x000fe200078e000c */
[----:B------:R-:W-:Y:S02]  /*1740*/  IADD3 R4, P0, R6, UR7, RZ ;  /* 0x0000000706047c10 */ /* 0x000fe4000ff1e0ff */
[----:B------:R-:W-:Y:S01]  /*1750*/  IADD3 R0, R15, UR28, RZ ;  /* 0x0000001c0f007c10 */ /* 0x000fe2000fffe0ff */
[----:B------:R-:W-:Y:S01]  /*1760*/  UIADD3 UR28, UR10, UR29, URZ ;  /* 0x0000001d0a1c7290 */ /* 0x000fe2000fffe03f */
[C---:B------:R-:W-:Y:S02]  /*1770*/  LEA R204, P1, R14.reuse, c[0x0][0x330], 0x1 ;  /* 0x0000cc000ecc7a11 */ /* 0x040fe400078208ff */
[----:B------:R-:W-:Y:S01]  /*1780*/  IADD3.X R5, R7, UR6, RZ, P0, !PT ;  /* 0x0000000607057c10 */ /* 0x000fe200087fe4ff */
[----:B------:R-:W-:Y:S01]  /*1790*/  UIMAD.WIDE UR28, UR28, UR57, UR8 ;  /* 0x000000391c1c72a5 */ /* 0x000fe2000f8e0208 */
[----:B------:R-:W-:Y:S01]  /*17a0*/  LEA.HI.X R205, R14, c[0x0][0x334], R0, 0x1, P1 ;  /* 0x0000cd000ecd7a11 */ /* 0x000fe200008f0c00 */
[----:B------:R-:W-:Y:S01]  /*17b0*/  @!PT LDS RZ, [RZ] ;  /* 0x00000000fffff984 */ /* 0x000fe20000000800 */
[----:B------:R-:W-:Y:S01]  /*17c0*/  @!PT LDS RZ, [RZ] ;  /* 0x00000000fffff984 */ /* 0x000fe20000000800 */
[----:B------:R-:W-:Y:S01]  /*17d0*/  @!PT LDS RZ, [RZ] ;  /* 0x00000000fffff984 */ /* 0x000fe20000000800 */
[----:B------:R1:W-:Y:S01]  /*17e0*/  LDGSTS.E.BYPASS.LTC128B.128 [R16+0xa000], [R8.64] ;  /* 0x0a00000008107fae */ /* 0x0003e2000b901d44 */
[----:B------:R-:W-:Y:S01]  /*17f0*/  IADD3 R0, R13, UR35, RZ ;  /* 0x000000230d007c10 */ /* 0x000fe2000fffe0ff */
[----:B------:R-:W-:Y:S01]  /*1800*/  USHF.L.U64.HI UR9, UR26, UR58, UR27 ;  /* 0x0000003a1a097299 */ /* 0x000fe2000801021b */
[----:B------:R-:W-:Y:S01]  /*1810*/  LEA R202, P1, R12, c[0x0][0x160], 0x1 ;  /* 0x000058000cca7a11 */ /* 0x000fe200078208ff */
[----:B------:R3:W-:Y:S01]  /*1820*/  LDGSTS.E.BYPASS.LTC128B.128 [R16+0xb000], [R6.64] ;  /* 0x0b00000006107fae */ /* 0x0007e2000b901d44 */
[----:B------:R-:W-:-:S02]  /*1830*/  UMOV UR8, UR28 ;  /* 0x0000001c00087c82 */ /* 0x000fc40008000000 */
[----:B------:R-:W-:Y:S01]  /*1840*/  LEA.HI.X R203, R12, c[0x0][0x164], R0, 0x1, P1 ;  /* 0x000059000ccb7a11 */ /* 0x000fe200008f0c00 */
[----:B------:R4:W-:Y:S01]  /*1850*/  LDGSTS.E.BYPASS.LTC128B.128 [R16+0xc000], [R4.64] ;  /* 0x0c00000004107fae */ /* 0x0009e2000b901d44 */
[----:B------:R-:W-:Y:S01]  /*1860*/  IMAD.MOV.U32 R0, RZ, RZ, c[0x0][0x190] ;  /* 0x00006400ff007624 */ /* 0x000fe200078e00ff */
[----:B------:R-:W-:Y:S01]  /*1870*/  USHF.L.U32 UR26, UR26, 0x6, URZ ;  /* 0x000000061a1a7899 */ /* 0x000fe2000800063f */
[----:B-1----:R-:W-:-:S04]  /*1880*/  IADD3 R8, P0, R4, UR7, RZ ;  /* 0x0000000704087c10 */ /* 0x002fc8000ff1e0ff */
[----:B------:R-:W-:Y:S01]  /*1890*/  IADD3.X R9, R5, UR6, RZ, P0, !PT ;  /* 0x0000000605097c10 */ /* 0x000fe200087fe4ff */
[----:B------:R-:W-:Y:S01]  /*18a0*/  ULEA.HI.SX32 UR6, UR31, 0xffffffff, 0x1a ;  /* 0xffffffff1f067891 */ /* 0x000fe2000f8fd23f */
[----:B---3--:R-:W-:Y:S01]  /*18b0*/  IMAD.MOV.U32 R6, RZ, RZ, c[0x0][0x194] ;  /* 0x00006500ff067624 */ /* 0x008fe200078e00ff */
[----:B------:R-:W-:Y:S01]  /*18c0*/  LEA R14, P0, R0, R202, 0x6 ;  /* 0x000000ca000e7211 */ /* 0x000fe200078030ff */
[----:B----4-:R-:W-:Y:S01]  /*18d0*/  IMAD.MOV.U32 R5, RZ, RZ, c[0x0][0x374] ;  /* 0x0000dd00ff057624 */ /* 0x010fe200078e00ff */
[----:B------:R-:W-:Y:S01]  /*18e0*/  LEA R4, P1, R2, R204, 0x6 ;  /* 0x000000cc02047211 */ /* 0x000fe200078230ff */
[----:B------:R-:W-:Y:S01]  /*18f0*/  ULEA.HI UR7, UR6, UR6, URZ, 0x1 ;  /* 0x0000000606077291 */ /* 0x000fe2000f8f083f */
[----:B------:R1:W-:Y:S01]  /*1900*/  LDGSTS.E.BYPASS.LTC128B.128 [R16+0xd000], [R8.64] ;  /* 0x0d00000008107fae */ /* 0x0003e2000b901d44 */
[----:B------:R-:W-:Y:S02]  /*1910*/  LEA.HI.X R15, R0, R203, R6, 0x6, P0 ;  /* 0x000000cb000f7211 */ /* 0x000fe400000f3406 */
[----:B------:R-:W-:Y:S01]  /*1920*/  LEA.HI.X R5, R2, R205, R5, 0x6, P1 ;  /* 0x000000cd02057211 */ /* 0x000fe200008f3405 */
[----:B------:R-:W-:Y:S01]  /*1930*/  ULOP3.LUT UR7, UR7, 0xfffffffe, URZ, 0xc0, !UPT ;  /* 0xfffffffe07077892 */ /* 0x000fe2000f8ec03f */
[----:B------:R-:W0:Y:S01]  /*1940*/  LDGDEPBAR ;  /* 0x00000000000079af */ /* 0x000e220000000000 */
[----:B------:R-:W-:-:S02]  /*1950*/  IADD3 R0, R241, 0x1000, RZ ;  /* 0x00001000f1007810 */ /* 0x000fc40007ffe0ff */
[----:B------:R-:W-:Y:S01]  /*1960*/  UIADD3 UR7, UR6, -UR7, URZ ;  /* 0x8000000706077290 */ /* 0x000fe2000fffe03f */
[----:B------:R3:W-:Y:S03]  /*1970*/  LDGSTS.E.BYPASS.LTC128B.128 [R16+0x4000], [R204.64] ;  /* 0x04000000cc107fae */ /* 0x0007e6000b901d44 */
[----:B------:R-:W-:Y:S01]  /*1980*/  UISETP.NE.AND UP0, UPT, UR7, 0x1, UPT ;  /* 0x000000010700788c */ /* 0x000fe2000bf05270 */
[----:B------:R2:W-:Y:S02]  /*1990*/  LDGSTS.E.BYPASS.LTC128B.128 [R16+0x5000], [R4.64] ;  /* 0x0500000004107fae */ /* 0x0005e4000b901d44 */
[----:B------:R-:W-:-:S03]  /*19a0*/  UMOV UR7, UR29 ;  /* 0x0000001d00077c82 */ /* 0x000fc60008000000 */
[----:B------:R-:W-:-:S04]  /*19b0*/  PLOP3.LUT P0, PT, PT, PT, UP0, 0x80, 0x0 ;  /* 0x000000000000781c */ /* 0x000fc80003f0f008 */
[----:B------:R-:W-:Y:S02]  /*19c0*/  SEL R0, R0, R241, !P0 ;  /* 0x000000f100007207 */ /* 0x000fe40004000000 */
[----:B-1----:R-:W-:-:S03]  /*19d0*/  IADD3 R8, P1, R10, UR26, RZ ;  /* 0x0000001a0a087c10 */ /* 0x002fc6000ff3e0ff */
[----:B------:R-:W-:Y:S01]  /*19e0*/  IMAD.SHL.U32 R214, R0, 0x2, RZ ;  /* 0x0000000200d67824 */ /* 0x000fe200078e00ff */
[----:B------:R-:W-:Y:S02]  /*19f0*/  IADD3.X R9, R11, UR9, RZ, P1, !PT ;  /* 0x000000090b097c10 */ /* 0x000fe40008ffe4ff */
[----:B------:R-:W-:Y:S02]  /*1a00*/  IADD3 R6, P1, R8, UR26, RZ ;  /* 0x0000001a08067c10 */ /* 0x000fe4000ff3e0ff */
[----:B------:R3:W-:Y:S02]  /*1a10*/  LDGSTS.E.BYPASS.LTC128B.128 [R214], [R202.64] ;  /* 0x00000000cad67fae */ /* 0x0007e4000b901d44 */
[----:B------:R-:W-:Y:S02]  /*1a20*/  IADD3.X R7, R9, UR9, RZ, P1, !PT ;  /* 0x0000000909077c10 */ /* 0x000fe40008ffe4ff */
[----:B------:R3:W-:Y:S01]  /*1a30*/  LDGSTS.E.BYPASS.LTC128B.128 [R214+0x1000], [R14.64] ;  /* 0x010000000ed67fae */ /* 0x0007e2000b901d44 */
[----:B------:R-:W-:-:S03]  /*1a40*/  IADD3 R12, P1, R6, UR26, RZ ;  /* 0x0000001a060c7c10 */ /* 0x000fc6000ff3e0ff */
[----:B------:R3:W-:Y:S01]  /*1a50*/  LDGSTS.E.BYPASS.LTC128B.128 [R16+0x6000], [R10.64] ;  /* 0x060000000a107fae */ /* 0x0007e2000b901d44 */
[----:B------:R-:W-:-:S03]  /*1a60*/  IADD3.X R13, R7, UR9, RZ, P1, !PT ;  /* 0x00000009070d7c10 */ /* 0x000fc60008ffe4ff */
[----:B------:R3:W-:Y:S04]  /*1a70*/  LDGSTS.E.BYPASS.LTC128B.128 [R16+0x7000], [R8.64] ;  /* 0x0700000008107fae */ /* 0x0007e8000b901d44 */
[----:B------:R1:W-:Y:S04]  /*1a80*/  LDGSTS.E.BYPASS.LTC128B.128 [R16+0x8000], [R6.64] ;  /* 0x0800000006107fae */ /* 0x0003e8000b901d44 */
[----:B------:R3:W-:Y:S04]  /*1a90*/  LDGSTS.E.BYPASS.LTC128B.128 [R16+0x9000], [R12.64] ;  /* 0x090000000c107fae */ /* 0x0007e8000b901d44 */
[----:B------:R-:W0:Y:S01]  /*1aa0*/  LDGDEPBAR ;  /* 0x00000000000079af */ /* 0x000e220000000000 */
[----:B------:R-:W-:-:S02]  /*1ab0*/  ULDC UR31, c[0x0][0x224] ;  /* 0x00008900001f7ab9 */ /* 0x000fc40000000800 */
[----:B------:R-:W-:Y:S02]  /*1ac0*/  UIMAD.WIDE UR26, UR33, UR31, UR10 ;  /* 0x0000001f211a72a5 */ /* 0x000fe4000f8e020a */
[----:B------:R-:W-:Y:S01]  /*1ad0*/  UIMAD UR11, UR48, UR59, UR51 ;  /* 0x0000003b300b72a4 */ /* 0x000fe2000f8e0233 */
[----:B--2---:R-:W-:Y:S01]  /*1ae0*/  IMAD.SHL.U32 R4, R23, 0x4, RZ ;  /* 0x0000000417047824 */ /* 0x004fe200078e00ff */
[----:B------:R-:W-:Y:S01]  /*1af0*/  SHF.R.S32.HI R17, RZ, 0x1f, R23 ;  /* 0x0000001fff117819 */ /* 0x000fe20000011417 */
[----:B-1----:R-:W-:Y:S01]  /*1b00*/  IMAD.U32 R6, RZ, RZ, UR42 ;  /* 0x0000002aff067e24 */ /* 0x002fe2000f8e00ff */
[----:B------:R-:W-:-:S04]  /*1b10*/  DEPBAR.LE SB0, 0x1 ;  /* 0x000080400000791a */ /* 0x000fc80000000000 */
[----:B------:R-:W-:Y:S02]  /*1b20*/  SHF.L.U64.HI R2, R23, 0x2, R17 ;  /* 0x0000000217027819 */ /* 0x000fe40000010211 */
[----:B------:R-:W-:-:S04]  /*1b30*/  IADD3 R4, P2, R4, UR8, RZ ;  /* 0x0000000804047c10 */ /* 0x000fc8000ff5e0ff */
[----:B------:R-:W-:-:S05]  /*1b40*/  IADD3.X R5, R2, UR7, RZ, P2, !PT ;  /* 0x0000000702057c10 */ /* 0x000fca00097fe4ff */
[----:B------:R1:W5:Y:S04]  /*1b50*/  LDG.E R238, [R4.64] ;  /* 0x0000000404ee7981 */ /* 0x000368000c1e1900 */
[----:B------:R1:W5:Y:S04]  /*1b60*/  LDG.E R237, [R4.64+0x20] ;  /* 0x0000200404ed7981 */ /* 0x000368000c1e1900 */
[----:B------:R1:W5:Y:S04]  /*1b70*/  LDG.E R236, [R4.64+0x80] ;  /* 0x0000800404ec7981 */ /* 0x000368000c1e1900 */
[----:B------:R1:W5:Y:S01]  /*1b80*/  LDG.E R235, [R4.64+0xa0] ;  /* 0x0000a00404eb7981 */ /* 0x000362000c1e1900 */
[----:B------:R-:W-:Y:S01]  /*1b90*/  UIADD3 UR9, UP0, UR26, UR44, URZ ;  /* 0x0000002c1a097290 */ /* 0x000fe2000ff1e03f */
[----:B------:R-:W-:Y:S01]  /*1ba0*/  IMAD.U32 R7, RZ, RZ, UR43 ;  /* 0x0000002bff077e24 */ /* 0x000fe2000f8e00ff */
[----:B------:R-:W-:Y:S01]  /*1bb0*/  UIADD3 UR11, UR43, UR11, URZ ;  /* 0x0000000b2b0b7290 */ /* 0x000fe2000fffe03f */
[----:B------:R-:W-:Y:S01]  /*1bc0*/  BAR.SYNC.DEFER_BLOCKING 0x0 ;  /* 0x0000000000007b1d */ /* 0x000fe20000010000 */
[----:B------:R-:W-:Y:S01]  /*1bd0*/  UIADD3.X UR26, UR27, UR41, URZ, UP0, !UPT ;  /* 0x000000291b1a7290 */ /* 0x000fe200087fe43f */
[----:B------:R-:W-:Y:S01]  /*1be0*/  CS2R R94, SRZ ;  /* 0x00000000005e7805 */ /* 0x000fe2000001ff00 */
[----:B------:R-:W-:Y:S01]  /*1bf0*/  UIMAD UR11, UR11, UR9, URZ ;  /* 0x000000090b0b72a4 */ /* 0x000fe2000f8e023f */
[----:B------:R-:W-:Y:S01]  /*1c00*/  CS2R R92, SRZ ;  /* 0x00000000005c7805 */ /* 0x000fe2000001ff00 */
[----:B------:R-:W-:Y:S01]  /*1c10*/  UISETP.GE.AND UP0, UPT, UR55, 0x1, UPT ;  /* 0x000000013700788c */ /* 0x000fe2000bf06270 */
[----:B------:R-:W-:Y:S01]  /*1c20*/  CS2R R98, SRZ ;  /* 0x0000000000627805 */ /* 0x000fe2000001ff00 */
[----:B------:R-:W-:Y:S01]  /*1c30*/  UIMAD UR11, UR26, UR42, UR11 ;  /* 0x0000002a1a0b72a4 */ /* 0x000fe2000f8e020b */
[----:B------:R-:W-:Y:S01]  /*1c40*/  CS2R R96, SRZ ;  /* 0x0000000000607805 */ /* 0x000fe2000001ff00 */
        /* <DEDUP_REMOVED lines=12> */
[----:B-1----:R-:W1:Y:S01]  /*1d10*/  S2R R4, SR_TID.X ;  /* 0x0000000000047919 */ /* 0x002e620000002100 */
[----:B------:R-:W-:Y:S01]  /*1d20*/  CS2R R68, SRZ ;  /* 0x0000000000447805 */ /* 0x000fe2000001ff00 */
[----:B------:R-:W-:Y:S01]  /*1d30*/  CS2R R62, SRZ ;  /* 0x00000000003e7805 */ /* 0x000fe2000001ff00 */
[----:B------:R-:W-:Y:S01]  /*1d40*/  CS2R R60, SRZ ;  /* 0x00000000003c7805 */ /* 0x000fe2000001ff00 */
[----:B------:R3:W2:Y:S01]  /*1d50*/  LDSM.16.M88.4 R140, [R176+0xa000] ;  /* 0x00a00000b08c783b */ /* 0x0006a20000000200 */
[----:B------:R-:W-:Y:S01]  /*1d60*/  CS2R R66, SRZ ;  /* 0x0000000000427805 */ /* 0x000fe2000001ff00 */
[----:B------:R-:W-:Y:S01]  /*1d70*/  CS2R R64, SRZ ;  /* 0x0000000000407805 */ /* 0x000fe2000001ff00 */
[----:B------:R-:W-:Y:S01]  /*1d80*/  CS2R R58, SRZ ;  /* 0x00000000003a7805 */ /* 0x000fe2000001ff00 */
[----:B------:R3:W4:Y:S01]  /*1d90*/  LDSM.16.M88.4 R144, [R176+0xa800] ;  /* 0x00a80000b090783b */ /* 0x0007220000000200 */
[----:B------:R-:W-:Y:S01]  /*1da0*/  CS2R R56, SRZ ;  /* 0x0000000000387805 */ /* 0x000fe2000001ff00 */
[----:B------:R-:W-:Y:S01]  /*1db0*/  CS2R R54, SRZ ;  /* 0x0000000000367805 */ /* 0x000fe2000001ff00 */
[----:B------:R-:W-:Y:S01]  /*1dc0*/  CS2R R52, SRZ ;  /* 0x0000000000347805 */ /* 0x000fe2000001ff00 */
[----:B------:R3:W2:Y:S01]  /*1dd0*/  LDSM.16.M88.4 R148, [R179+0xa000] ;  /* 0x00a00000b394783b */ /* 0x0006a20000000200 */
        /* <DEDUP_REMOVED lines=10> */
[----:B-1----:R-:W-:Y:S01]  /*1e80*/  SHF.R.S32.HI R0, RZ, 0x1f, R4 ;  /* 0x0000001fff007819 */ /* 0x002fe20000011404 */
[----:B------:R3:W1:Y:S03]  /*1e90*/  LDSM.16.M88.4 R160, [R177+0xa800] ;  /* 0x00a80000b1a0783b */ /* 0x0006660000000200 */
[----:B------:R-:W-:Y:S01]  /*1ea0*/  LEA.HI R0, R0, R4, RZ, 0x5 ;  /* 0x0000000400007211 */ /* 0x000fe200078f28ff */
[----:B------:R3:W1:Y:S03]  /*1eb0*/  LDSM.16.M88.4 R164, [R178+0xa000] ;  /* 0x00a00000b2a4783b */ /* 0x0006660000000200 */
[----:B------:R-:W-:Y:S01]  /*1ec0*/  LOP3.LUT R2, R0, 0xffffffe0, RZ, 0xc0, !PT ;  /* 0xffffffe000027812 */ /* 0x000fe200078ec0ff */
[----:B------:R3:W1:Y:S01]  /*1ed0*/  LDSM.16.M88.4 R168, [R178+0xa800] ;  /* 0x00a80000b2a8783b */ /* 0x0006620000000200 */
[----:B------:R-:W-:-:S03]  /*1ee0*/  SHF.R.S32.HI R0, RZ, 0x5, R0 ;  /* 0x00000005ff007819 */ /* 0x000fc60000011400 */
[----:B------:R-:W-:Y:S02]  /*1ef0*/  IMAD.IADD R2, R4, 0x1, -R2 ;  /* 0x0000000104027824 */ /* 0x000fe400078e0a02 */
[----:B------:R-:W-:Y:S02]  /*1f00*/  IMAD.U32 R4, RZ, RZ, UR36 ;  /* 0x00000024ff047e24 */ /* 0x000fe4000f8e00ff */
[----:B------:R-:W-:Y:S02]  /*1f10*/  IMAD R0, R0, UR49, R2 ;  /* 0x0000003100007c24 */ /* 0x000fe4000f8e0202 */
[----:B------:R-:W-:-:S03]  /*1f20*/  IMAD.U32 R2, RZ, RZ, UR45 ;  /* 0x0000002dff027e24 */ /* 0x000fc6000f8e00ff */
[----:B------:R-:W-:Y:S02]  /*1f30*/  IADD3 R4, P2, P1, R0, UR50, R4 ;  /* 0x0000003200047c10 */ /* 0x000fe4000f95e004 */
[----:B------:R-:W-:-:S04]  /*1f40*/  SHF.R.S32.HI R0, RZ, 0x1f, R0 ;  /* 0x0000001fff007819 */ /* 0x000fc80000011400 */
[----:B------:R-:W-:Y:S02]  /*1f50*/  IADD3.X R0, R0, UR52, R2, P2, P1 ;  /* 0x0000003400007c10 */ /* 0x000fe400097e2402 */
[----:B------:R-:W-:-:S05]  /*1f60*/  IADD3 R4, P1, R4, R21, RZ ;  /* 0x0000001504047210 */ /* 0x000fca0007f3e0ff */
[----:B------:R-:W-:-:S04]  /*1f70*/  IMAD.X R5, R0, 0x1, R20, P1 ;  /* 0x0000000100057824 */ /* 0x000fc800008e0614 */
[----:B------:R-:W-:-:S05]  /*1f80*/  IMAD.WIDE.U32 R4, R6, UR9, R4 ;  /* 0x0000000906047c25 */ /* 0x000fca000f8e0004 */
[----:B------:R-:W-:Y:S01]  /*1f90*/  IADD3 R0, R5, UR11, RZ ;  /* 0x0000000b05007c10 */ /* 0x000fe2000fffe0ff */
[----:B------:R-:W-:Y:S01]  /*1fa0*/  UIMAD.WIDE UR10, UR10, UR57, UR60 ;  /* 0x000000390a0a72a5 */ /* 0x000fe2000f8e023c */
[----:B------:R-:W-:-:S04]  /*1fb0*/  LEA R190, P1, R4, c[0x0][0x350], 0x2 ;  /* 0x0000d40004be7a11 */ /* 0x000fc800078210ff */
[----:B------:R-:W-:Y:S02]  /*1fc0*/  LEA.HI.X R191, R4, c[0x0][0x354], R0, 0x2, P1 ;  /* 0x0000d50004bf7a11 */ /* 0x000fe400008f1400 */
[----:B------:R-:W-:-:S13]  /*1fd0*/  PLOP3.LUT P1, PT, PT, PT, UP0, 0x80, 0x0 ;  /* 0x000000000000781c */ /* 0x000fda0003f2f008 */
[----:B------:R-:W-:Y:S05]  /*1fe0*/  @!P1 BRA `(.L_x_1203) ;  /* 0x000030d000009947 */ /* 0x000fea0003800000 */
[----:B-1234-:R-:W2:Y:S01]  /*1ff0*/  LDL R24, [R1+0x8] ;  /* 0x0000080001187983 */ /* 0x01eea20000100800 */
[----:B------:R-:W-:Y:S02]  /*2000*/  IADD3 R0, R188, 0x1000, RZ ;  /* 0x00001000bc007810 */ /* 0x000fe40007ffe0ff */
[C---:B------:R-:W-:Y:S01]  /*2010*/  IADD3 R2, R189.reuse, 0x1000, RZ ;  /* 0x00001000bd027810 */ /* 0x040fe20007ffe0ff */
[----:B------:R-:W-:Y:S01]  /*2020*/  IMAD.MOV.U32 R187, RZ, RZ, 0x20 ;  /* 0x00000020ffbb7424 */ /* 0x000fe200078e00ff */
[----:B------:R-:W-:Y:S01]  /*2030*/  SEL R0, R0, R188, !P0 ;  /* 0x000000bc00007207 */ /* 0x000fe20004000000 */
[----:B------:R-:W-:Y:S01]  /*2040*/  IMAD.MOV.U32 R95, RZ, RZ, RZ ;  /* 0x000000ffff5f7224 */ /* 0x000fe200078e00ff */
[----:B------:R-:W-:Y:S01]  /*2050*/  SEL R2, R2, R189, !P0 ;  /* 0x000000bd02027207 */ /* 0x000fe20004000000 */
[----:B------:R-:W-:Y:S01]  /*2060*/  IMAD.SHL.U32 R175, R189, 0x2, RZ ;  /* 0x00000002bdaf7824 */ /* 0x000fe200078e00ff */
[----:B------:R-:W-:Y:S01]  /*2070*/  MOV R174, 0x40 ;  /* 0x0000004000ae7802 */ /* 0x000fe20000000f00 */
[----:B------:R-:W-:Y:S01]  /*2080*/  IMAD.SHL.U32 R172, R0, 0x2, RZ ;  /* 0x0000000200ac7824 */ /* 0x000fe200078e00ff */
[C---:B------:R-:W-:Y:S01]  /*2090*/  SHF.L.U64.HI R243, R23.reuse, 0x2, R17 ;  /* 0x0000000217f37819 */ /* 0x040fe20000010211 */
[----:B------:R-:W-:Y:S01]  /*20a0*/  IMAD.SHL.U32 R173, R2, 0x2, RZ ;  /* 0x0000000202ad7824 */ /* 0x000fe200078e00ff */
[----:B------:R-:W-:Y:S01]  /*20b0*/  UMOV UR9, UR11 ;  /* 0x0000000b00097c82 */ /* 0x000fe20008000000 */
[----:B------:R-:W-:Y:S01]  /*20c0*/  IMAD.SHL.U32 R242, R23, 0x4, RZ ;  /* 0x0000000417f27824 */ /* 0x000fe200078e00ff */
[----:B--2---:R-:W-:-:S02]  /*20d0*/  LOP3.LUT P0, RZ, R24, 0x2, RZ, 0xc0, !PT ;  /* 0x0000000218ff7812 */ /* 0x004fc4000780c0ff */
[----:B------:R-:W-:Y:S02]  /*20e0*/  LOP3.LUT P1, RZ, R24, 0x4, RZ, 0xc0, !PT ;  /* 0x0000000418ff7812 */ /* 0x000fe4000782c0ff */
[----:B------:R-:W-:Y:S02]  /*20f0*/  SEL R187, R187, 0xffffffe0, !P0 ;  /* 0xffffffe0bbbb7807 */ /* 0x000fe40004000000 */
[----:B------:R-:W-:Y:S02]  /*2100*/  SEL R174, R174, 0xffffffc0, !P1 ;  /* 0xffffffc0aeae7807 */ /* 0x000fe40004800000 */
[C---:B------:R-:W-:Y:S01]  /*2110*/  IADD3 R181, R180.reuse, R187, RZ ;  /* 0x000000bbb4b57210 */ /* 0x040fe20007ffe0ff */
[C---:B------:R-:W-:Y:S02]  /*2120*/  IMAD.IADD R182, R175.reuse, 0x1, R187 ;  /* 0x00000001afb67824 */ /* 0x040fe400078e02bb */
[--C-:B------:R-:W-:Y:S02]  /*2130*/  IMAD.IADD R186, R175, 0x1, R174.reuse ;  /* 0x00000001afba7824 */ /* 0x100fe400078e02ae */
[----:B------:R-:W-:Y:S01]  /*2140*/  IMAD.IADD R184, R180, 0x1, R174 ;  /* 0x00000001b4b87824 */ /* 0x000fe200078e02ae */
[C---:B------:R-:W-:Y:S01]  /*2150*/  IADD3 R185, R174.reuse, R182, RZ ;  /* 0x000000b6aeb97210 */ /* 0x040fe20007ffe0ff */
[----:B------:R-:W-:-:S02]  /*2160*/  IMAD.IADD R183, R174, 0x1, R181 ;  /* 0x00000001aeb77824 */ /* 0x000fc400078e02b5 */
.L_x_1206:
[----:B------:R-:W0:Y:S01]  /*2170*/  LDGDEPBAR ;  /* 0x00000000000079af */ /* 0x000e220000000000 */
[C---:B------:R-:W-:Y:S01]  /*2180*/  IADD3 R0, R173.reuse, R187, RZ ;  /* 0x000000bbad007210 */ /* 0x040fe20007ffe0ff */
[----:B------:R-:W-:Y:S01]  /*2190*/  UISETP.GE.AND UP2, UPT, UR6, 0x1, UPT ;  /* 0x000000010600788c */ /* 0x000fe2000bf46270 */
[----:B------:R-:W-:Y:S02]  /*21a0*/  IADD3 R2, R173, R174, RZ ;  /* 0x000000aead027210 */ /* 0x000fe40007ffe0ff */
[----:B-----5:R-:W-:Y:S03]  /*21b0*/  FSETP.NEU.FTZ.AND P0, PT, R238, -INF , PT ;  /* 0xff800000ee00780b */ /* 0x020fe60003f1d000 */
[----:B------:R-:W-:Y:S01]  /*21c0*/  PLOP3.LUT P2, PT, PT, PT, UP2, 0x80, 0x0 ;  /* 0x000000000000781c */ /* 0x000fe20003f4f028 */
        /* <DEDUP_REMOVED lines=9> */
[----:B------:R1:W4:Y:S01]  /*2260*/  LDSM.16.M88.4 R112, [R0+0x1000] ;  /* 0x001000000070783b */ /* 0x0003220000000200 */
[C---:B--2---:R-:W-:Y:S07]  /*2270*/  HMMA.16816.F32 R8, R28.reuse, R16, RZ ;  /* 0x000000101c08723c */ /* 0x044fee00000018ff */
[----:B------:R-:W2:Y:S01]  /*2280*/  LDSM.16.M88.4 R116, [R179+0x6800] ;  /* 0x00680000b374783b */ /* 0x000ea20000000200 */
[-C--:B------:R-:W-:Y:S07]  /*2290*/  HMMA.16816.F32 R12, R28, R18.reuse, RZ ;  /* 0x000000121c0c723c */ /* 0x080fee00000018ff */
[----:B------:R-:W-:Y:S01]  /*22a0*/  LDSM.16.M88.4 R120, [R2] ;  /* 0x000000000278783b */ /* 0x000fe20000000200 */
[C---:B------:R-:W-:Y:S07]  /*22b0*/  HMMA.16816.F32 R16, R32.reuse, R18, RZ ;  /* 0x000000122010723c */ /* 0x040fee00000018ff */
[----:B------:R-:W2:Y:S01]  /*22c0*/  LDSM.16.M88.4 R124, [R177+0x6000] ;  /* 0x00600000b17c783b */ /* 0x000ea20000000200 */
        /* <DEDUP_REMOVED lines=8> */
[----:B------:R1:W3:Y:S02]  /*2350*/  LDSM.16.M88.4 R100, [R2+0x1000] ;  /* 0x001000000264783b */ /* 0x0002e40000000200 */
[-C--:B----4-:R-:W-:Y:S08]  /*2360*/  HMMA.16816.F32 R4, R104, R108.reuse, R4 ;  /* 0x0000006c6804723c */ /* 0x090ff00000001804 */
[C---:B------:R-:W-:Y:S08]  /*2370*/  HMMA.16816.F32 R8, R112.reuse, R108, R8 ;  /* 0x0000006c7008723c */ /* 0x040ff00000001808 */
[-C--:B------:R-:W-:Y:S04]  /*2380*/  HMMA.16816.F32 R12, R112, R110.reuse, R12 ;  /* 0x0000006e700c723c */ /* 0x080fe8000000180c */
[----:B-1----:R-:W-:Y:S04]  /*2390*/  FMUL.FTZ R2, R236, 1.4426950216293334961 ;  /* 0x3fb8aa3bec027820 */ /* 0x002fe80000410000 */
[C---:B------:R-:W-:Y:S08]  /*23a0*/  HMMA.16816.F32 R16, R104.reuse, R110, R16 ;  /* 0x0000006e6810723c */ /* 0x040ff00000001810 */
[-C--:B--2---:R-:W-:Y:S08]  /*23b0*/  HMMA.16816.F32 R20, R104, R116.reuse, R20 ;  /* 0x000000746814723c */ /* 0x084ff00000001814 */
[C---:B------:R-:W-:Y:S08]  /*23c0*/  HMMA.16816.F32 R24, R112.reuse, R116, R24 ;  /* 0x000000747018723c */ /* 0x040ff00000001818 */
[-C--:B------:R-:W-:Y:S08]  /*23d0*/  HMMA.16816.F32 R28, R112, R118.reuse, R28 ;  /* 0x00000076701c723c */ /* 0x080ff0000000181c */
[----:B------:R-:W-:Y:S01]  /*23e0*/  HMMA.16816.F32 R32, R104, R118, R32 ;  /* 0x000000766820723c */ /* 0x000fe20000001820 */
[----:B------:R-:W1:Y:S07]  /*23f0*/  LDSM.16.M88.4 R104, [R0+0x1000] ;  /* 0x001000000068783b */ /* 0x000e6e0000000200 */
[-C--:B------:R-:W-:Y:S08]  /*2400*/  HMMA.16816.F32 R4, R120, R124.reuse, R4 ;  /* 0x0000007c7804723c */ /* 0x080ff00000001804 */
[C---:B---3--:R-:W-:Y:S08]  /*2410*/  HMMA.16816.F32 R8, R100.reuse, R124, R8 ;  /* 0x0000007c6408723c */ /* 0x048ff00000001808 */
        /* <DEDUP_REMOVED lines=28> */
[----:B------:R-:W4:Y:S01]  /*25e0*/  MUFU.TANH R224, R6 ;  /* 0x0000000600e07308 */ /* 0x000f220000002400 */
[----:B------:R-:W-:Y:S02]  /*25f0*/  FMUL.FTZ R8, R8, c[0x0][0x2ec] ;  /* 0x0000bb0008087a20 */ /* 0x000fe40000410000 */
[----:B--2---:R-:W-:Y:S05]  /*2600*/  FMUL.FTZ R9, R238, 1.4426950216293334961 ;  /* 0x3fb8aa3bee097820 */ /* 0x004fea0000410000 */
[----:B------:R-:W-:Y:S02]  /*2610*/  FSEL R9, R9, RZ, P0 ;  /* 0x000000ff09097208 */ /* 0x000fe40000000000 */
[----:B------:R2:W-:Y:S01]  /*2620*/  MUFU.TANH R232, R8 ;  /* 0x0000000800e87308 */ /* 0x0005e20000002400 */
[C---:B------:R-:W-:Y:S02]  /*2630*/  FSETP.NEU.FTZ.AND P0, PT, R237.reuse, -INF , PT ;  /* 0xff800000ed00780b */ /* 0x040fe40003f1d000 */
[--C-:B-1----:R-:W-:Y:S07]  /*2640*/  FFMA.FTZ R0, R212, c[0x0][0x23c], -R9.reuse ;  /* 0x00008f00d4007a23 */ /* 0x102fee0000010809 */
[----:B------:R3:W-:Y:S10]  /*2650*/  MUFU.EX2 R123, R0 ;  /* 0x00000000007b7308 */ /* 0x0007f40000000800 */
[----:B------:R1:W-:Y:S01]  /*2660*/  MUFU.TANH R240, R10 ;  /* 0x0000000a00f07308 */ /* 0x0003e20000002400 */
[----:B--2---:R-:W-:Y:S05]  /*2670*/  FMUL.FTZ R8, R237, 1.4426950216293334961 ;  /* 0x3fb8aa3bed087820 */ /* 0x004fea0000410000 */
[----:B------:R-:W-:Y:S04]  /*2680*/  FSEL R8, R8, RZ, P0 ;  /* 0x000000ff08087208 */ /* 0x000fe80000000000 */
[----:B------:R2:W2:Y:S01]  /*2690*/  MUFU.TANH R223, R7 ;  /* 0x0000000700df7308 */ /* 0x0004a20000002400 */
[----:B------:R-:W-:Y:S01]  /*26a0*/  FSETP.NEU.FTZ.AND P0, PT, R236, -INF , PT ;  /* 0xff800000ec00780b */ /* 0x000fe20003f1d000 */
[--C-:B---3--:R-:W-:Y:S03]  /*26b0*/  FFMA.FTZ R0, R208, c[0x0][0x23c], -R9.reuse ;  /* 0x00008f00d0007a23 */ /* 0x108fe60000010809 */
[----:B------:R-:W-:Y:S02]  /*26c0*/  FSEL R2, R2, RZ, P0 ;  /* 0x000000ff02027208 */ /* 0x000fe40000000000 */
[----:B------:R-:W-:Y:S03]  /*26d0*/  FSETP.NEU.FTZ.AND P0, PT, R235, -INF , PT ;  /* 0xff800000eb00780b */ /* 0x000fe60003f1d000 */
[----:B------:R4:W-:Y:S01]  /*26e0*/  MUFU.EX2 R122, R0 ;  /* 0x00000000007a7308 */ /* 0x0009e20000000800 */
[----:B-1----:R-:W-:Y:S09]  /*26f0*/  FFMA.FTZ R10, R231, c[0x0][0x23c], -R2 ;  /* 0x00008f00e70a7a23 */ /* 0x002ff20000010802 */
[----:B------:R-:W1:Y:S01]  /*2700*/  MUFU.TANH R230, R12 ;  /* 0x0000000c00e67308 */ /* 0x000e620000002400 */
[----:B--2---:R-:W2:Y:S09]  /*2710*/  LDSM.16.M88.4 R4, [R178+0x6800] ;  /* 0x00680000b204783b */ /* 0x004eb20000000200 */
[----:B------:R-:W-:Y:S01]  /*2720*/  MUFU.TANH R229, R13 ;  /* 0x0000000d00e57308 */ /* 0x000fe20000002400 */
[--C-:B----4-:R-:W-:Y:S09]  /*2730*/  FFMA.FTZ R0, R224, c[0x0][0x23c], -R8.reuse ;  /* 0x00008f00e0007a23 */ /* 0x110ff20000010808 */
[----:B------:R3:W-:Y:S10]  /*2740*/  MUFU.EX2 R136, R0 ;  /* 0x0000000000887308 */ /* 0x0007f40000000800 */
[----:B------:R-:W-:Y:S10]  /*2750*/  MUFU.TANH R234, R14 ;  /* 0x0000000e00ea7308 */ /* 0x000ff40000002400 */
[----:B------:R-:W-:Y:S01]  /*2760*/  MUFU.TANH R233, R15 ;  /* 0x0000000f00e97308 */ /* 0x000fe20000002400 */
[-C--:B--2---:R-:W-:Y:S03]  /*2770*/  HMMA.16816.F32 R20, R132, R4.reuse, R20 ;  /* 0x000000048414723c */ /* 0x084fe60000001814 */
[----:B---3--:R-:W-:Y:S06]  /*2780*/  FFMA.FTZ R0, R223, c[0x0][0x23c], -R8 ;  /* 0x00008f00df007a23 */ /* 0x008fec0000010808 */
[----:B------:R-:W-:Y:S01]  /*2790*/  MUFU.TANH R213, R16 ;  /* 0x0000001000d57308 */ /* 0x000fe20000002400 */
[C---:B------:R-:W-:Y:S07]  /*27a0*/  HMMA.16816.F32 R24, R104.reuse, R4, R24 ;  /* 0x000000046818723c */ /* 0x040fee0000001818 */
[--C-:B-1----:R-:W-:Y:S02]  /*27b0*/  FFMA.FTZ R4, R230, c[0x0][0x23c], -R2.reuse ;  /* 0x00008f00e6047a23 */ /* 0x102fe40000010802 */
[----:B------:R-:W1:Y:S01]  /*27c0*/  MUFU.EX2 R131, R0 ;  /* 0x0000000000837308 */ /* 0x000e620000000800 */
[-C--:B------:R-:W-:Y:S04]  /*27d0*/  HMMA.16816.F32 R28, R104, R6.reuse, R28 ;  /* 0x00000006681c723c */ /* 0x080fe8000000181c */
[----:B------:R-:W-:Y:S04]  /*27e0*/  FMUL.FTZ R20, R20, c[0x0][0x2ec] ;  /* 0x0000bb0014147a20 */ /* 0x000fe80000410000 */
[----:B------:R-:W-:Y:S01]  /*27f0*/  HMMA.16816.F32 R32, R132, R6, R32 ;  /* 0x000000068420723c */ /* 0x000fe20000001820 */
[----:B------:R2:W-:Y:S03]  /*2800*/  MUFU.EX2 R138, R4 ;  /* 0x00000004008a7308 */ /* 0x0005e60000000800 */
[----:B------:R-:W-:Y:S02]  /*2810*/  FMUL.FTZ R21, R21, c[0x0][0x2ec] ;  /* 0x0000bb0015157a20 */ /* 0x000fe40000410000 */
[----:B------:R-:W-:Y:S02]  /*2820*/  FMUL.FTZ R22, R22, c[0x0][0x2ec] ;  /* 0x0000bb0016167a20 */ /* 0x000fe40000410000 */
[----:B------:R-:W-:Y:S03]  /*2830*/  FMUL.FTZ R5, R24, c[0x0][0x2ec] ;  /* 0x0000bb0018057a20 */ /* 0x000fe60000410000 */
[----:B------:R-:W-:Y:S01]  /*2840*/  MUFU.TANH R211, R17 ;  /* 0x0000001100d37308 */ /* 0x000fe20000002400 */
[----:B------:R-:W-:Y:S02]  /*2850*/  FMUL.FTZ R23, R23, c[0x0][0x2ec] ;  /* 0x0000bb0017177a20 */ /* 0x000fe40000410000 */
[----:B------:R-:W-:Y:S01]  /*2860*/  FMUL.FTZ R25, R25, c[0x0][0x2ec] ;  /* 0x0000bb0019197a20 */ /* 0x000fe20000410000 */
[----:B-1----:R-:W-:Y:S01]  /*2870*/  F2FP.PACK_AB R6, R131, R136 ;  /* 0x000000888306723e */ /* 0x002fe200000000ff */
[--C-:B------:R-:W-:Y:S02]  /*2880*/  FFMA.FTZ R0, R232, c[0x0][0x23c], -R2.reuse ;  /* 0x00008f00e8007a23 */ /* 0x100fe40000010802 */
[----:B------:R-:W-:Y:S02]  /*2890*/  FMUL.FTZ R29, R29, c[0x0][0x2ec] ;  /* 0x0000bb001d1d7a20 */ /* 0x000fe40000410000 */
[----:B------:R1:W-:Y:S01]  /*28a0*/  STS [R199+0xe400], R6 ;  /* 0x00e40006c7007388 */ /* 0x0003e20000000800 */
[----:B------:R3:W-:Y:S01]  /*28b0*/  MUFU.EX2 R192, R0 ;  /* 0x0000000000c07308 */ /* 0x0007e20000000800 */
[----:B------:R-:W-:Y:S02]  /*28c0*/  FMUL.FTZ R30, R30, c[0x0][0x2ec] ;  /* 0x0000bb001e1e7a20 */ /* 0x000fe40000410000 */
[----:B------:R-:W-:Y:S02]  /*28d0*/  FMUL.FTZ R34, R34, c[0x0][0x2ec] ;  /* 0x0000bb0022227a20 */ /* 0x000fe40000410000 */
[----:B--2---:R-:W-:Y:S02]  /*28e0*/  FFMA.FTZ R4, R229, c[0x0][0x23c], -R2 ;  /* 0x00008f00e5047a23 */ /* 0x004fe40000010802 */
[----:B------:R-:W-:Y:S02]  /*28f0*/  FMUL.FTZ R31, R31, c[0x0][0x2ec] ;  /* 0x0000bb001f1f7a20 */ /* 0x000fe40000410000 */
[----:B------:R-:W-:Y:S01]  /*2900*/  FMUL.FTZ R33, R33, c[0x0][0x2ec] ;  /* 0x0000bb0021217a20 */ /* 0x000fe20000410000 */
[----:B------:R2:W1:Y:S01]  /*2910*/  MUFU.EX2 R137, R4 ;  /* 0x0000000400897308 */ /* 0x0004620000000800 */
[----:B------:R-:W-:Y:S02]  /*2920*/  FMUL.FTZ R35, R35, c[0x0][0x2ec] ;  /* 0x0000bb0023237a20 */ /* 0x000fe40000410000 */
[----:B------:R-:W-:Y:S02]  /*2930*/  FMUL.FTZ R26, R26, c[0x0][0x2ec] ;  /* 0x0000bb001a1a7a20 */ /* 0x000fe40000410000 */
[----:B------:R-:W-:Y:S05]  /*2940*/  FMUL.FTZ R27, R27, c[0x0][0x2ec] ;  /* 0x0000bb001b1b7a20 */ /* 0x000fea0000410000 */
[----:B------:R-:W4:Y:S01]  /*2950*/  MUFU.TANH R218, R18 ;  /* 0x0000001200da7308 */ /* 0x000f220000002400 */
[----:B---3--:R-:W-:Y:S05]  /*2960*/  FMUL.FTZ R0, R235, 1.4426950216293334961 ;  /* 0x3fb8aa3beb007820 */ /* 0x008fea0000410000 */
[----:B------:R-:W-:Y:S04]  /*2970*/  FSEL R0, R0, RZ, P0 ;  /* 0x000000ff00007208 */ /* 0x000fe80000000000 */
[----:B------:R-:W3:Y:S01]  /*2980*/  MUFU.TANH R217, R19 ;  /* 0x0000001300d97308 */ /* 0x000ee20000002400 */
[----:B------:R-:W-:Y:S01]  /*2990*/  IADD3 R110, P0, R242, UR10, RZ ;  /* 0x0000000af26e7c10 */ /* 0x000fe2000ff1e0ff */
[--C-:B--2---:R-:W-:Y:S01]  /*29a0*/  FFMA.FTZ R4, R234, c[0x0][0x23c], -R0.reuse ;  /* 0x00008f00ea047a23 */ /* 0x104fe20000010800 */
[----:B-1----:R-:W-:Y:S02]  /*29b0*/  F2FP.PACK_AB R6, R137, R138 ;  /* 0x0000008a8906723e */ /* 0x002fe400000000ff */
[----:B------:R-:W-:Y:S05]  /*29c0*/  IADD3.X R111, R243, UR9, RZ, P0, !PT ;  /* 0x00000009f36f7c10 */ /* 0x000fea00087fe4ff */
[----:B------:R1:W-:Y:S01]  /*29d0*/  MUFU.EX2 R194, R4 ;  /* 0x0000000400c27308 */ /* 0x0003e20000000800 */
[----:B------:R2:W2:Y:S04]  /*29e0*/  LDG.E R109, [R110.64] ;  /* 0x000000046e6d7981 */ /* 0x0004a8000c1e1900 */
[----:B------:R2:W2:Y:S05]  /*29f0*/  LDG.E R108, [R110.64+0x20] ;  /* 0x000020046e6c7981 */ /* 0x0004aa000c1e1900 */
[----:B------:R-:W3:Y:S10]  /*2a00*/  MUFU.TANH R210, R20 ;  /* 0x0000001400d27308 */ /* 0x000ef40000002400 */
[----:B------:R-:W3:Y:S01]  /*2a10*/  MUFU.TANH R209, R21 ;  /* 0x0000001500d17308 */ /* 0x000ee20000002400 */
[----:B-1----:R-:W-:Y:S09]  /*2a20*/  FFMA.FTZ R4, R233, c[0x0][0x23c], -R0 ;  /* 0x00008f00e9047a23 */ /* 0x002ff20000010800 */
[----:B------:R1:W-:Y:S10]  /*2a30*/  MUFU.EX2 R193, R4 ;  /* 0x0000000400c17308 */ /* 0x0003f40000000800 */
[----:B------:R-:W3:Y:S10]  /*2a40*/  MUFU.TANH R216, R22 ;  /* 0x0000001600d87308 */ /* 0x000ef40000002400 */
[----:B------:R-:W-:Y:S01]  /*2a50*/  MUFU.TANH R215, R23 ;  /* 0x0000001700d77308 */ /* 0x000fe20000002400 */
[--C-:B-1----:R-:W-:Y:S09]  /*2a60*/  FFMA.FTZ R4, R213, c[0x0][0x23c], -R9.reuse ;  /* 0x00008f00d5047a23 */ /* 0x102ff20000010809 */
[----:B------:R1:W-:Y:S10]  /*2a70*/  MUFU.EX2 R119, R4 ;  /* 0x0000000400777308 */ /* 0x0003f40000000800 */
[----:B------:R-:W-:Y:S10]  /*2a80*/  MUFU.TANH R219, R29 ;  /* 0x0000001d00db7308 */ /* 0x000ff40000002400 */
[----:B------:R-:W-:Y:S01]  /*2a90*/  MUFU.TANH R226, R30 ;  /* 0x0000001e00e27308 */ /* 0x000fe20000002400 */
[--C-:B-1----:R-:W-:Y:S09]  /*2aa0*/  FFMA.FTZ R4, R211, c[0x0][0x23c], -R9.reuse ;  /* 0x00008f00d3047a23 */ /* 0x102ff20000010809 */
[----:B------:R4:W-:Y:S10]  /*2ab0*/  MUFU.EX2 R118, R4 ;  /* 0x0000000400767308 */ /* 0x0009f40000000800 */
[----:B------:R-:W-:Y:S10]  /*2ac0*/  MUFU.TANH R207, R34 ;  /* 0x0000002200cf7308 */ /* 0x000ff40000002400 */
[----:B------:R-:W-:Y:S01]  /*2ad0*/  MUFU.TANH R225, R31 ;  /* 0x0000001f00e17308 */ /* 0x000fe20000002400 */
[--C-:B----4-:R-:W-:Y:S09]  /*2ae0*/  FFMA.FTZ R4, R218, c[0x0][0x23c], -R8.reuse ;  /* 0x00008f00da047a23 */ /* 0x110ff20000010808 */
[----:B------:R3:W-:Y:S10]  /*2af0*/  MUFU.EX2 R125, R4 ;  /* 0x00000004007d7308 */ /* 0x0007f40000000800 */
[----:B------:R-:W-:Y:S10]  /*2b00*/  MUFU.TANH R135, R33 ;  /* 0x0000002100877308 */ /* 0x000ff40000002400 */
[----:B------:R-:W-:Y:S01]  /*2b10*/  MUFU.TANH R206, R35 ;  /* 0x0000002300ce7308 */ /* 0x000fe20000002400 */
[----:B---3--:R-:W-:Y:S09]  /*2b20*/  FFMA.FTZ R4, R217, c[0x0][0x23c], -R8 ;  /* 0x00008f00d9047a23 */ /* 0x008ff20000010808 */
[----:B------:R1:W-:Y:S10]  /*2b30*/  MUFU.EX2 R124, R4 ;  /* 0x00000004007c7308 */ /* 0x0003f40000000800 */
[----:B------:R3:W-:Y:S10]  /*2b40*/  MUFU.TANH R222, R5 ;  /* 0x0000000500de7308 */ /* 0x0007f40000002400 */
[----:B------:R4:W4:Y:S01]  /*2b50*/  MUFU.EX2 R139, R10 ;  /* 0x0000000a008b7308 */ /* 0x0009220000000800 */
[--C-:B-1----:R-:W-:Y:S09]  /*2b60*/  FFMA.FTZ R4, R210, c[0x0][0x23c], -R9.reuse ;  /* 0x00008f00d2047a23 */ /* 0x102ff20000010809 */
[----:B------:R1:W-:Y:S01]  /*2b70*/  MUFU.EX2 R115, R4 ;  /* 0x0000000400737308 */ /* 0x0003e20000000800 */
[----:B---3--:R-:W-:Y:S09]  /*2b80*/  FMUL.FTZ R5, R28, c[0x0][0x2ec] ;  /* 0x0000bb001c057a20 */ /* 0x008ff20000410000 */
[----:B------:R3:W-:Y:S01]  /*2b90*/  MUFU.TANH R220, R5 ;  /* 0x0000000500dc7308 */ /* 0x0007e20000002400 */
[----:B----4-:R-:W-:Y:S09]  /*2ba0*/  FFMA.FTZ R10, R240, c[0x0][0x23c], -R0 ;  /* 0x00008f00f00a7a23 */ /* 0x010ff20000010800 */
[----:B------:R-:W-:Y:S01]  /*2bb0*/  MUFU.EX2 R196, R10 ;  /* 0x0000000a00c47308 */ /* 0x000fe20000000800 */
[--C-:B-1----:R-:W-:Y:S09]  /*2bc0*/  FFMA.FTZ R4, R209, c[0x0][0x23c], -R9.reuse ;  /* 0x00008f00d1047a23 */ /* 0x102ff20000010809 */
[----:B------:R1:W-:Y:S01]  /*2bd0*/  MUFU.EX2 R114, R4 ;  /* 0x0000000400727308 */ /* 0x0003e20000000800 */
[----:B---3--:R-:W-:Y:S09]  /*2be0*/  FMUL.FTZ R5, R32, c[0x0][0x2ec] ;  /* 0x0000bb0020057a20 */ /* 0x008ff20000410000 */
[----:B------:R3:W-:Y:S10]  /*2bf0*/  MUFU.TANH R201, R5 ;  /* 0x0000000500c97308 */ /* 0x0007f40000002400 */
[----:B------:R-:W-:Y:S01]  /*2c00*/  MUFU.TANH R221, R25 ;  /* 0x0000001900dd7308 */ /* 0x000fe20000002400 */
[--C-:B-1----:R-:W-:Y:S09]  /*2c10*/  FFMA.FTZ R4, R216, c[0x0][0x23c], -R8.reuse ;  /* 0x00008f00d8047a23 */ /* 0x102ff20000010808 */
[----:B------:R1:W-:Y:S01]  /*2c20*/  MUFU.EX2 R121, R4 ;  /* 0x0000000400797308 */ /* 0x0003e20000000800 */
[----:B---3--:R-:W-:Y:S09]  /*2c30*/  F2FP.PACK_AB R5, R139, R192 ;  /* 0x000000c08b05723e */ /* 0x008ff200000000ff */
[----:B------:R-:W-:Y:S10]  /*2c40*/  MUFU.TANH R228, R26 ;  /* 0x0000001a00e47308 */ /* 0x000ff40000002400 */
[----:B------:R-:W-:Y:S01]  /*2c50*/  MUFU.TANH R227, R27 ;  /* 0x0000001b00e37308 */ /* 0x000fe20000002400 */
[----:B-1----:R-:W-:Y:S09]  /*2c60*/  FFMA.FTZ R4, R215, c[0x0][0x23c], -R8 ;  /* 0x00008f00d7047a23 */ /* 0x002ff20000010808 */
[----:B------:R1:W-:Y:S10]  /*2c70*/  MUFU.EX2 R120, R4 ;  /* 0x0000000400787308 */ /* 0x0003f40000000800 */
[----:B------:R-:W3:Y:S01]  /*2c80*/  MUFU.TANH R239, R11 ;  /* 0x0000000b00ef7308 */ /* 0x000ee20000002400 */
[----:B-1----:R-:W-:Y:S09]  /*2c90*/  FFMA.FTZ R4, R222, c[0x0][0x23c], -R2 ;  /* 0x00008f00de047a23 */ /* 0x002ff20000010802 */
[----:B------:R1:W-:Y:S01]  /*2ca0*/  MUFU.EX2 R129, R4 ;  /* 0x0000000400817308 */ /* 0x0003e20000000800 */
[----:B---3--:R-:W-:Y:S09]  /*2cb0*/  FFMA.FTZ R10, R239, c[0x0][0x23c], -R0 ;  /* 0x00008f00ef0a7a23 */ /* 0x008ff20000010800 */
[----:B------:R-:W3:Y:S01]  /*2cc0*/  MUFU.EX2 R195, R10 ;  /* 0x0000000a00c37308 */ /* 0x000ee20000000800 */
[----:B-1----:R-:W-:Y:S09]  /*2cd0*/  FFMA.FTZ R4, R221, c[0x0][0x23c], -R2 ;  /* 0x00008f00dd047a23 */ /* 0x002ff20000010802 */
[----:B------:R1:W-:Y:S02]  /*2ce0*/  MUFU.EX2 R128, R4 ;  /* 0x0000000400807308 */ /* 0x0003e40000000800 */
[--C-:B-1----:R-:W-:Y:S08]  /*2cf0*/  FFMA.FTZ R4, R228, c[0x0][0x23c], -R0.reuse ;  /* 0x00008f00e4047a23 */ /* 0x102ff00000010800 */
[----:B------:R1:W-:Y:S02]  /*2d00*/  MUFU.EX2 R134, R4 ;  /* 0x0000000400867308 */ /* 0x0003e40000000800 */
[----:B-1----:R-:W-:Y:S08]  /*2d10*/  FFMA.FTZ R4, R227, c[0x0][0x23c], -R0 ;  /* 0x00008f00e3047a23 */ /* 0x002ff00000010800 */
[----:B------:R1:W-:Y:S02]  /*2d20*/  MUFU.EX2 R133, R4 ;  /* 0x0000000400857308 */ /* 0x0003e40000000800 */
[--C-:B-1----:R-:W-:Y:S02]  /*2d30*/  FFMA.FTZ R4, R220, c[0x0][0x23c], -R2.reuse ;  /* 0x00008f00dc047a23 */ /* 0x102fe40000010802 */
[----:B------:R-:W-:Y:S06]  /*2d40*/  FFMA.FTZ R2, R219, c[0x0][0x23c], -R2 ;  /* 0x00008f00db027a23 */ /* 0x000fec0000010802 */
[----:B------:R3:W-:Y:S10]  /*2d50*/  MUFU.EX2 R127, R4 ;  /* 0x00000004007f7308 */ /* 0x0007f40000000800 */
[----:B------:R1:W-:Y:S01]  /*2d60*/  MUFU.EX2 R126, R2 ;  /* 0x00000002007e7308 */ /* 0x0003e20000000800 */
[----:B---3--:R-:W-:Y:S01]  /*2d70*/  F2FP.PACK_AB R4, R195, R196 ;  /* 0x000000c4c304723e */ /* 0x008fe200000000ff */
[--C-:B-1----:R-:W-:Y:S02]  /*2d80*/  FFMA.FTZ R2, R226, c[0x0][0x23c], -R0.reuse ;  /* 0x00008f00e2027a23 */ /* 0x102fe40000010800 */
[----:B------:R-:W-:Y:S06]  /*2d90*/  FFMA.FTZ R0, R225, c[0x0][0x23c], -R0 ;  /* 0x00008f00e1007a23 */ /* 0x000fec0000010800 */
[----:B------:R1:W-:Y:S10]  /*2da0*/  MUFU.EX2 R132, R2 ;  /* 0x0000000200847308 */ /* 0x0003f40000000800 */
[----:B------:R3:W-:Y:S01]  /*2db0*/  MUFU.EX2 R130, R0 ;  /* 0x0000000000827308 */ /* 0x0007e20000000800 */
[--C-:B-1----:R-:W-:Y:S02]  /*2dc0*/  FFMA.FTZ R2, R201, c[0x0][0x23c], -R9.reuse ;  /* 0x00008f00c9027a23 */ /* 0x102fe40000010809 */
[----:B------:R-:W-:Y:S07]  /*2dd0*/  FFMA.FTZ R9, R135, c[0x0][0x23c], -R9 ;  /* 0x00008f0087097a23 */ /* 0x000fee0000010809 */
[----:B------:R1:W-:Y:S01]  /*2de0*/  MUFU.EX2 R113, R2 ;  /* 0x0000000200717308 */ /* 0x0003e20000000800 */
[----:B---3--:R-:W-:Y:S09]  /*2df0*/  F2FP.PACK_AB R0, R124, R125 ;  /* 0x0000007d7c00723e */ /* 0x008ff200000000ff */
[----:B------:R-:W3:Y:S01]  /*2e00*/  MUFU.EX2 R112, R9 ;  /* 0x0000000900707308 */ /* 0x000ee20000000800 */
[--C-:B-1----:R-:W-:Y:S02]  /*2e10*/  FFMA.FTZ R2, R207, c[0x0][0x23c], -R8.reuse ;  /* 0x00008f00cf027a23 */ /* 0x102fe40000010808 */
[----:B------:R-:W-:Y:S07]  /*2e20*/  FFMA.FTZ R8, R206, c[0x0][0x23c], -R8 ;  /* 0x00008f00ce087a23 */ /* 0x000fee0000010808 */
[----:B------:R1:W-:Y:S10]  /*2e30*/  MUFU.EX2 R117, R2 ;  /* 0x0000000200757308 */ /* 0x0003f40000000800 */
[----:B------:R-:W4:Y:S01]  /*2e40*/  MUFU.EX2 R116, R8 ;  /* 0x0000000800747308 */ /* 0x000f220000000800 */
[----:B-1----:R-:W-:Y:S05]  /*2e50*/  F2FP.PACK_AB R2, R122, R123 ;  /* 0x0000007b7a02723e */ /* 0x002fea00000000ff */
[----:B------:R1:W-:Y:S04]  /*2e60*/  STS [R199+0xe000], R2 ;  /* 0x00e00002c7007388 */ /* 0x0003e80000000800 */
[----:B------:R3:W-:Y:S01]  /*2e70*/  STS [R200+0xe400], R0 ;  /* 0x00e40000c8007388 */ /* 0x0007e20000000800 */
[----:B-1----:R-:W-:Y:S02]  /*2e80*/  F2FP.PACK_AB R2, R118, R119 ;  /* 0x000000777602723e */ /* 0x002fe400000000ff */
[----:B---3--:R-:W-:Y:S03]  /*2e90*/  F2FP.PACK_AB R0, R112, R113 ;  /* 0x000000717000723e */ /* 0x008fe600000000ff */
[----:B------:R1:W-:Y:S04]  /*2ea0*/  STS [R200+0xe000], R2 ;  /* 0x00e00002c8007388 */ /* 0x0003e80000000800 */
[----:B------:R3:W-:Y:S04]  /*2eb0*/  STS [R199+0xf000], R5 ;  /* 0x00f00005c7007388 */ /* 0x0007e80000000800 */
[----:B------:R2:W-:Y:S04]  /*2ec0*/  STS [R199+0xf400], R4 ;  /* 0x00f40004c7007388 */ /* 0x0005e80000000800 */
[----:B------:R4:W-:Y:S01]  /*2ed0*/  STS [R200+0xf000], R6 ;  /* 0x00f00006c8007388 */ /* 0x0009e20000000800 */
[----:B-1----:R-:W-:Y:S02]  /*2ee0*/  F2FP.PACK_AB R2, R120, R121 ;  /* 0x000000797802723e */ /* 0x002fe400000000ff */
[----:B---3--:R-:W-:Y:S02]  /*2ef0*/  F2FP.PACK_AB R5, R193, R194 ;  /* 0x000000c2c105723e */ /* 0x008fe400000000ff */
[----:B--2---:R-:W-:Y:S03]  /*2f00*/  F2FP.PACK_AB R4, R114, R115 ;  /* 0x000000737204723e */ /* 0x004fe600000000ff */
        /* <DEDUP_REMOVED lines=13> */
[----:B------:R2:W-:Y:S04]  /*2fe0*/  STS [R197+0xf400], R0 ;  /* 0x00f40000c5007388 */ /* 0x0005e80000000800 */
[----:B------:R-:W3:Y:S08]  /*2ff0*/  LDSM.16.M88.4 R32, [R175+0x4000] ;  /* 0x00400000af20783b */ /* 0x000ef00000000200 */
[----:B------:R-:W3:Y:S08]  /*3000*/  LDSM.16.M88.4 R28, [R175+0x5000] ;  /* 0x00500000af1c783b */ /* 0x000ef00000000200 */
[----:B------:R-:W3:Y:S08]  /*3010*/  LDSM.16.M88.4 R100, [R182+0x4000] ;  /* 0x00400000b664783b */ /* 0x000ef00000000200 */
[----:B------:R-:W3:Y:S08]  /*3020*/  LDSM.16.M88.4 R104, [R182+0x5000] ;  /* 0x00500000b668783b */ /* 0x000ef00000000200 */
[----:B-1----:R1:W4:Y:S04]  /*3030*/  LDG.E R2, [R110.64+0x80] ;  /* 0x000080046e027981 */ /* 0x002328000c1e1900 */
[----:B--2---:R1:W2:Y:S01]  /*3040*/  LDG.E R0, [R110.64+0xa0] ;  /* 0x0000a0046e007981 */ /* 0x0042a2000c1e1900 */
[-C--:B---3--:R-:W-:Y:S08]  /*3050*/  HMMA.16816.F32 R4, R32, R140.reuse, RZ ;  /* 0x0000008c2004723c */ /* 0x088ff000000018ff */
[C---:B------:R-:W-:Y:S08]  /*3060*/  HMMA.16816.F32 R8, R28.reuse, R140, RZ ;  /* 0x0000008c1c08723c */ /* 0x040ff000000018ff */
[-C--:B------:R-:W-:Y:S01]  /*3070*/  HMMA.16816.F32 R12, R28, R142.reuse, RZ ;  /* 0x0000008e1c0c723c */ /* 0x080fe200000018ff */
[----:B-1----:R-:W-:Y:S07]  /*3080*/  MOV R111, c[0x0][0x22c] ;  /* 0x00008b00006f7a02 */ /* 0x002fee0000000f00 */
[C---:B------:R-:W-:Y:S04]  /*3090*/  HMMA.16816.F32 R16, R32.reuse, R142, RZ ;  /* 0x0000008e2010723c */ /* 0x040fe800000018ff */
[----:B------:R-:W-:Y:S04]  /*30a0*/  IMAD R111, R111, c[0x0][0x1c0], RZ ;  /* 0x000070006f6f7a24 */ /* 0x000fe800078e02ff */
[-C--:B------:R-:W-:Y:S01]  /*30b0*/  HMMA.16816.F32 R20, R32, R144.reuse, RZ ;  /* 0x000000902014723c */ /* 0x080fe200000018ff */
[----:B------:R-:W-:Y:S04]  /*30c0*/  LEA R111, -R111, RZ, 0x6 ;  /* 0x000000ff6f6f7211 */ /* 0x000fe800078e31ff */
[C---:B------:R-:W-:Y:S03]  /*30d0*/  LEA R190, P0, R111.reuse, R190, 0x2 ;  /* 0x000000be6fbe7211 */ /* 0x040fe600078010ff */
[C---:B------:R-:W-:Y:S04]  /*30e0*/  HMMA.16816.F32 R24, R28.reuse, R144, RZ ;  /* 0x000000901c18723c */ /* 0x040fe800000018ff */
[----:B------:R-:W-:Y:S04]  /*30f0*/  LEA.HI.X.SX32 R191, R111, R191, 0x2, P0 ;  /* 0x000000bf6fbf7211 */ /* 0x000fe800000f16ff */
[-C--:B------:R-:W-:Y:S08]  /*3100*/  HMMA.16816.F32 R28, R28, R146.reuse, RZ ;  /* 0x000000921c1c723c */ /* 0x080ff000000018ff */
[----:B------:R-:W-:Y:S08]  /*3110*/  HMMA.16816.F32 R32, R32, R146, RZ ;  /* 0x000000922020723c */ /* 0x000ff000000018ff */
[-C--:B------:R-:W-:Y:S08]  /*3120*/  HMMA.16816.F32 R4, R100, R148.reuse, R4 ;  /* 0x000000946404723c */ /* 0x080ff00000001804 */
        /* <DEDUP_REMOVED lines=8> */
[----:B------:R-:W3:Y:S07]  /*31b0*/  LDSM.16.M88.4 R100, [R186+0x5000] ;  /* 0x00500000ba64783b */ /* 0x000eee0000000200 */
[-C--:B-1----:R-:W-:Y:S08]  /*31c0*/  HMMA.16816.F32 R4, R104, R156.reuse, R4 ;  /* 0x0000009c6804723c */ /* 0x082ff00000001804 */
[C---:B---3--:R-:W-:Y:S08]  /*31d0*/  HMMA.16816.F32 R8, R100.reuse, R156, R8 ;  /* 0x0000009c6408723c */ /* 0x048ff00000001808 */
[-C--:B------:R-:W-:Y:S08]  /*31e0*/  HMMA.16816.F32 R12, R100, R158.reuse, R12 ;  /* 0x0000009e640c723c */ /* 0x080ff0000000180c */
[C---:B------:R-:W-:Y:S08]  /*31f0*/  HMMA.16816.F32 R16, R104.reuse, R158, R16 ;  /* 0x0000009e6810723c */ /* 0x040ff00000001810 */
[-C--:B------:R-:W-:Y:S08]  /*3200*/  HMMA.16816.F32 R20, R104, R160.reuse, R20 ;  /* 0x000000a06814723c */ /* 0x080ff00000001814 */
[C---:B------:R-:W-:Y:S08]  /*3210*/  HMMA.16816.F32 R24, R100.reuse, R160, R24 ;  /* 0x000000a06418723c */ /* 0x040ff00000001818 */
[-C--:B------:R-:W-:Y:S01]  /*3220*/  HMMA.16816.F32 R28, R100, R162.reuse, R28 ;  /* 0x000000a2641c723c */ /* 0x080fe2000000181c */
[----:B------:R-:W1:Y:S07]  /*3230*/  LDSM.16.M88.4 R100, [R185+0x4000] ;  /* 0x00400000b964783b */ /* 0x000e6e0000000200 */
[----:B------:R-:W-:Y:S07]  /*3240*/  HMMA.16816.F32 R32, R104, R162, R32 ;  /* 0x000000a26820723c */ /* 0x000fee0000001820 */
[----:B------:R-:W-:Y:S05]  /*3250*/  FFMA.FTZ R105, -R212, R212, 1 ;  /* 0x3f800000d4697423 */ /* 0x000fea00000101d4 */
[----:B------:R-:W-:Y:S01]  /*3260*/  FMUL.FTZ R105, R105, c[0x0][0x2ec] ;  /* 0x0000bb0069697a20 */ /* 0x000fe20000410000 */
[-C--:B-1----:R-:W-:Y:S11]  /*3270*/  HMMA.16816.F32 R4, R100, R164.reuse, R4 ;  /* 0x000000a46404723c */ /* 0x082ff60000001804 */
[----:B------:R-:W-:Y:S11]  /*3280*/  @!UPT UIADD3 URZ, URZ, URZ, URZ ;  /* 0x0000003f3f3ff290 */ /* 0x000ff6000fffe03f */
[----:B------:R-:W-:Y:S02]  /*3290*/  @!UPT UIADD3 URZ, URZ, URZ, URZ ;  /* 0x0000003f3f3ff290 */ /* 0x000fe4000fffe03f */
[----:B------:R-:W-:Y:S04]  /*32a0*/  FADD.FTZ R4, -R109, R4 ;  /* 0x000000046d047221 */ /* 0x000fe80000010100 */
[----:B------:R-:W-:Y:S02]  /*32b0*/  FMUL.FTZ R104, R123, R4 ;  /* 0x000000047b687220 */ /* 0x000fe40000410000 */
[----:B------:R-:W-:Y:S02]  /*32c0*/  FADD.FTZ R4, -R109, R5 ;  /* 0x000000056d047221 */ /* 0x000fe40000010100 */
[----:B------:R-:W-:Y:S02]  /*32d0*/  FMUL.FTZ R123, R105, R104 ;  /* 0x00000068697b7220 */ /* 0x000fe40000410000 */
[----:B------:R-:W-:Y:S01]  /*32e0*/  FFMA.FTZ R5, -R208, R208, 1 ;  /* 0x3f800000d0057423 */ /* 0x000fe200000101d0 */
[----:B------:R-:W1:Y:S01]  /*32f0*/  LDSM.16.M88.4 R104, [R185+0x5000] ;  /* 0x00500000b968783b */ /* 0x000e620000000200 */
[----:B------:R-:W-:Y:S02]  /*3300*/  FMUL.FTZ R4, R122, R4 ;  /* 0x000000047a047220 */ /* 0x000fe40000410000 */
[----:B------:R-:W-:Y:S04]  /*3310*/  FMUL.FTZ R5, R5, c[0x0][0x2ec] ;  /* 0x0000bb0005057a20 */ /* 0x000fe80000410000 */
[----:B------:R-:W-:Y:S01]  /*3320*/  FMUL.FTZ R122, R5, R4 ;  /* 0x00000004057a7220 */ /* 0x000fe20000410000 */
[C---:B-1----:R-:W-:Y:S08]  /*3330*/  HMMA.16816.F32 R8, R104.reuse, R164, R8 ;  /* 0x000000a46808723c */ /* 0x042ff00000001808 */
[-C--:B------:R-:W-:Y:S08]  /*3340*/  HMMA.16816.F32 R12, R104, R166.reuse, R12 ;  /* 0x000000a6680c723c */ /* 0x080ff0000000180c */
[C---:B------:R-:W-:Y:S08]  /*3350*/  HMMA.16816.F32 R16, R100.reuse, R166, R16 ;  /* 0x000000a66410723c */ /* 0x040ff00000001810 */
[-C--:B------:R-:W-:Y:S08]  /*3360*/  HMMA.16816.F32 R20, R100, R168.reuse, R20 ;  /* 0x000000a86414723c */ /* 0x080ff00000001814 */
[C---:B------:R-:W-:Y:S08]  /*3370*/  HMMA.16816.F32 R24, R104.reuse, R168, R24 ;  /* 0x000000a86818723c */ /* 0x040ff00000001818 */
[C---:B------:R-:W-:Y:S01]  /*3380*/  FADD.FTZ R5, -R109.reuse, R16 ;  /* 0x000000106d057221 */ /* 0x040fe20000010100 */
[-C--:B------:R-:W-:Y:S03]  /*3390*/  HMMA.16816.F32 R28, R104, R170.reuse, R28 ;  /* 0x000000aa681c723c */ /* 0x080fe6000000181c */
[----:B------:R-:W-:Y:S02]  /*33a0*/  FADD.FTZ R4, -R109, R17 ;  /* 0x000000116d047221 */ /* 0x000fe40000010100 */
[----:B------:R-:W-:Y:S02]  /*33b0*/  FMUL.FTZ R5, R119, R5 ;  /* 0x0000000577057220 */ /* 0x000fe40000410000 */
[C---:B------:R-:W-:Y:S01]  /*33c0*/  FADD.FTZ R17, -R109.reuse, R20 ;  /* 0x000000146d117221 */ /* 0x040fe20000010100 */
[----:B------:R-:W-:Y:S04]  /*33d0*/  HMMA.16816.F32 R32, R100, R170, R32 ;  /* 0x000000aa6420723c */ /* 0x000fe80000001820 */
[----:B------:R-:W-:Y:S02]  /*33e0*/  FADD.FTZ R16, -R109, R21 ;  /* 0x000000156d107221 */ /* 0x000fe40000010100 */
[----:B------:R-:W-:Y:S02]  /*33f0*/  FFMA.FTZ R21, -R213, R213, 1 ;  /* 0x3f800000d5157423 */ /* 0x000fe400000101d5 */
[----:B------:R-:W-:Y:S04]  /*3400*/  FFMA.FTZ R20, -R211, R211, 1 ;  /* 0x3f800000d3147423 */ /* 0x000fe800000101d3 */
[----:B------:R-:W-:Y:S02]  /*3410*/  FMUL.FTZ R4, R118, R4 ;  /* 0x0000000476047220 */ /* 0x000fe40000410000 */
[----:B------:R-:W-:Y:S02]  /*3420*/  FMUL.FTZ R21, R21, c[0x0][0x2ec] ;  /* 0x0000bb0015157a20 */ /* 0x000fe40000410000 */
[----:B------:R-:W-:Y:S02]  /*3430*/  FMUL.FTZ R20, R20, c[0x0][0x2ec] ;  /* 0x0000bb0014147a20 */ /* 0x000fe40000410000 */
[----:B------:R-:W-:Y:S02]  /*3440*/  FMUL.FTZ R17, R115, R17 ;  /* 0x0000001173117220 */ /* 0x000fe40000410000 */
[----:B------:R-:W-:Y:S02]  /*3450*/  FMUL.FTZ R16, R114, R16 ;  /* 0x0000001072107220 */ /* 0x000fe40000410000 */
[----:B------:R-:W-:Y:S02]  /*3460*/  FMUL.FTZ R115, R21, R5 ;  /* 0x0000000515737220 */ /* 0x000fe40000410000 */
[C---:B------:R-:W-:Y:S02]  /*3470*/  FADD.FTZ R32, -R109.reuse, R32 ;  /* 0x000000206d207221 */ /* 0x040fe40000010100 */
[----:B------:R-:W-:Y:S02]  /*3480*/  FADD.FTZ R33, -R109, R33 ;  /* 0x000000216d217221 */ /* 0x000fe40000010100 */
[----:B------:R-:W-:Y:S02]  /*3490*/  FMUL.FTZ R114, R20, R4 ;  /* 0x0000000414727220 */ /* 0x000fe40000410000 */
[----:B------:R-:W-:Y:S02]  /*34a0*/  FFMA.FTZ R21, -R201, R201, 1 ;  /* 0x3f800000c9157423 */ /* 0x000fe400000101c9 */
[----:B------:R-:W-:Y:S02]  /*34b0*/  FFMA.FTZ R20, -R135, R135, 1 ;  /* 0x3f80000087147423 */ /* 0x000fe40000010187 */
[----:B------:R-:W-:Y:S02]  /*34c0*/  FMUL.FTZ R5, R113, R32 ;  /* 0x0000002071057220 */ /* 0x000fe40000410000 */
[----:B------:R-:W-:Y:S02]  /*34d0*/  FMUL.FTZ R4, R112, R33 ;  /* 0x0000002170047220 */ /* 0x000fe40000410000 */
[----:B------:R-:W-:Y:S02]  /*34e0*/  FFMA.FTZ R33, -R210, R210, 1 ;  /* 0x3f800000d2217423 */ /* 0x000fe400000101d2 */
[----:B------:R-:W-:Y:S02]  /*34f0*/  FFMA.FTZ R32, -R209, R209, 1 ;  /* 0x3f800000d1207423 */ /* 0x000fe400000101d1 */
[----:B------:R-:W-:Y:S02]  /*3500*/  FMUL.FTZ R21, R21, c[0x0][0x2ec] ;  /* 0x0000bb0015157a20 */ /* 0x000fe40000410000 */
[----:B------:R-:W-:Y:S02]  /*3510*/  FMUL.FTZ R20, R20, c[0x0][0x2ec] ;  /* 0x0000bb0014147a20 */ /* 0x000fe40000410000 */
[----:B------:R-:W-:Y:S02]  /*3520*/  FMUL.FTZ R33, R33, c[0x0][0x2ec] ;  /* 0x0000bb0021217a20 */ /* 0x000fe40000410000 */
[----:B------:R-:W-:Y:S02]  /*3530*/  FMUL.FTZ R32, R32, c[0x0][0x2ec] ;  /* 0x0000bb0020207a20 */ /* 0x000fe40000410000 */
[----:B------:R-:W-:Y:S02]  /*3540*/  FMUL.FTZ R109, R21, R5 ;  /* 0x00000005156d7220 */ /* 0x000fe40000410000 */
[----:B------:R-:W-:Y:S02]  /*3550*/  FMUL.FTZ R107, R20, R4 ;  /* 0x00000004146b7220 */ /* 0x000fe40000410000 */
        /* <DEDUP_REMOVED lines=82> */
[C---:B--2---:R-:W-:Y:S02]  /*3a80*/  FADD.FTZ R5, -R0.reuse, R11 ;  /* 0x0000000b00057221 */ /* 0x044fe40000010100 */
[C---:B------:R-:W-:Y:S02]  /*3a90*/  FADD.FTZ R4, -R0.reuse, R14 ;  /* 0x0000000e00047221 */ /* 0x040fe40000010100 */
[----:B------:R-:W-:Y:S02]  /*3aa0*/  FADD.FTZ R2, -R0, R15 ;  /* 0x0000000f00027221 */ /* 0x000fe40000010100 */
[----:B------:R-:W-:Y:S02]  /*3ab0*/  FFMA.FTZ R9, -R239, R239, 1 ;  /* 0x3f800000ef097423 */ /* 0x000fe400000101ef */
[----:B------:R-:W-:Y:S02]  /*3ac0*/  FFMA.FTZ R15, -R234, R234, 1 ;  /* 0x3f800000ea0f7423 */ /* 0x000fe400000101ea */
[----:B------:R-:W-:Y:S02]  /*3ad0*/  FFMA.FTZ R13, -R233, R233, 1 ;  /* 0x3f800000e90d7423 */ /* 0x000fe400000101e9 */
[----:B------:R-:W-:Y:S02]  /*3ae0*/  FMUL.FTZ R5, R195, R5 ;  /* 0x00000005c3057220 */ /* 0x000fe40000410000 */
[----:B------:R-:W-:Y:S02]  /*3af0*/  FMUL.FTZ R4, R194, R4 ;  /* 0x00000004c2047220 */ /* 0x000fe40000410000 */
[----:B------:R-:W-:Y:S02]  /*3b00*/  FMUL.FTZ R2, R193, R2 ;  /* 0x00000002c1027220 */ /* 0x000fe40000410000 */
[----:B------:R-:W-:Y:S02]  /*3b10*/  FMUL.FTZ R9, R9, c[0x0][0x2ec] ;  /* 0x0000bb0009097a20 */ /* 0x000fe40000410000 */
[----:B------:R-:W-:Y:S02]  /*3b20*/  FMUL.FTZ R15, R15, c[0x0][0x2ec] ;  /* 0x0000bb000f0f7a20 */ /* 0x000fe40000410000 */
[----:B------:R-:W-:Y:S02]  /*3b30*/  FMUL.FTZ R13, R13, c[0x0][0x2ec] ;  /* 0x0000bb000d0d7a20 */ /* 0x000fe40000410000 */
[----:B------:R-:W-:Y:S02]  /*3b40*/  FADD.FTZ R6, -R0, R10 ;  /* 0x0000000a00067221 */ /* 0x000fe40000010100 */
[----:B------:R-:W-:Y:S02]  /*3b50*/  FFMA.FTZ R7, -R240, R240, 1 ;  /* 0x3f800000f0077423 */ /* 0x000fe400000101f0 */
        /* <DEDUP_REMOVED lines=30> */
[C---:B------:R-:W-:Y:S01]  /*3d40*/  IMAD.U32 R0, R5.reuse, -0x40, RZ ;  /* 0xffffffc005007824 */ /* 0x040fe200078e00ff */
        /* <DEDUP_REMOVED lines=16> */
.L_x_1204:
        /* <DEDUP_REMOVED lines=86> */
[----:B------:R-:W-:Y:S01]  /*43b0*/  SHF.L.U32 R6, R241, 0x1, RZ ;  /* 0x00000001f1067819 */ /* 0x000fe200000006ff */
[----:B------:R-:W-:Y:S02]  /*43c0*/  IMAD.MOV.U32 R8, RZ, RZ, c[0x0][0x374] ;  /* 0x0000dd00ff087624 */ /* 0x000fe400078e00ff */
[C---:B------:R-:W-:Y:S05]  /*43d0*/  IMAD.U32 R4, R7.reuse, -0x40, RZ ;  /* 0xffffffc007047824 */ /* 0x040fea00078e00ff */
[C---:B------:R-:W-:Y:S04]  /*43e0*/  LEA R5, P0, R4.reuse, R204, 0x1 ;  /* 0x000000cc04057211 */ /* 0x040fe800078008ff */
[----:B------:R-:W-:Y:S02]  /*43f0*/  LEA.HI.X.SX32 R4, R4, R205, 0x1, P0 ;  /* 0x000000cd04047211 */ /* 0x000fe400000f0eff */
[----:B------:R-:W-:Y:S03]  /*4400*/  MOV R204, R5 ;  /* 0x0000000500cc7202 */ /* 0x000fe60000000f00 */
[----:B------:R-:W-:Y:S01]  /*4410*/  IMAD.MOV.U32 R205, RZ, RZ, R4 ;  /* 0x000000ffffcd7224 */ /* 0x000fe200078e0004 */
[C---:B------:R-:W-:Y:S04]  /*4420*/  LEA R4, P0, R7.reuse, R204, 0x6 ;  /* 0x000000cc07047211 */ /* 0x040fe800078030ff */
[----:B------:R-:W-:Y:S01]  /*4430*/  @!PT LDS RZ, [RZ] ;  /* 0x00000000fffff984 */ /* 0x000fe20000000800 */
[----:B------:R-:W-:Y:S01]  /*4440*/  @!PT LDS RZ, [RZ] ;  /* 0x00000000fffff984 */ /* 0x000fe20000000800 */
[----:B------:R-:W-:Y:S01]  /*4450*/  @!PT LDS RZ, [RZ] ;  /* 0x00000000fffff984 */ /* 0x000fe20000000800 */
[----:B------:R1:W-:Y:S01]  /*4460*/  LDGSTS.E.BYPASS.LTC128B.128 [R6+0x4000], [R204.64] ;  /* 0x04000000cc067fae */ /* 0x0003e2000b901d44 */
[----:B------:R-:W-:Y:S05]  /*4470*/  LEA.HI.X R5, R7, R205, R8, 0x6, P0 ;  /* 0x000000cd07057211 */ /* 0x000fea00000f3408 */
[----:B------:R1:W-:Y:S04]  /*4480*/  LDGSTS.E.BYPASS.LTC128B.128 [R6+0x5000], [R4.64] ;  /* 0x0500000004067fae */ /* 0x0003e8000b901d44 */
[----:B------:R-:W0:Y:S02]  /*4490*/  LDGDEPBAR ;  /* 0x00000000000079af */ /* 0x000e240000000000 */
.L_x_1205:
[----:B------:R-:W-:Y:S01]  /*44a0*/  LDSM.16.M88.4 R16, [R180] ;  /* 0x00000000b410783b */ /* 0x000fe20000000200 */
[----:B------:R-:W-:Y:S03]  /*44b0*/  ULOP3.LUT UR11, UR6, 0x1, URZ, 0xc0, !UPT ;  /* 0x00000001060b7892 */ /* 0x000fe6000f8ec03f */
[----:B------:R-:W2:Y:S01]  /*44c0*/  LDSM.16.MT88.4 R8, [R0+0x6000] ;  /* 0x006000000008783b */ /* 0x000ea20000004200 */
[----:B------:R-:W-:Y:S02]  /*44d0*/  UISETP.NE.U32.AND UP0, UPT, UR11, 0x1, UPT ;  /* 0x000000010b00788c */ /* 0x000fe4000bf05070 */
[----:B------:R-:W-:Y:S01]  /*44e0*/  UIADD3 UR11, UR6, -0x1, URZ ;  /* 0xffffffff060b7890 */ /* 0x000fe2000fffe03f */
[----:B------:R-:W3:Y:S04]  /*44f0*/  LDSM.16.MT88.4 R20, [R2+0x6000] ;  /* 0x006000000214783b */ /* 0x000ee80000004200 */
[----:B------:R-:W-:Y:S04]  /*4500*/  LDSM.16.M88.4 R24, [R181] ;  /* 0x00000000b518783b */ /* 0x000fe80000000200 */
[----:B------:R-:W4:Y:S04]  /*4510*/  LDSM.16.MT88.4 R28, [R0+0x6800] ;  /* 0x00680000001c783b */ /* 0x000f280000004200 */
[----:B------:R-:W1:Y:S04]  /*4520*/  LDSM.16.MT88.4 R32, [R2+0x6800] ;  /* 0x006800000220783b */ /* 0x000e680000004200 */
[----:B------:R-:W-:Y:S04]  /*4530*/  LDSM.16.M88.4 R100, [R184] ;  /* 0x00000000b864783b */ /* 0x000fe80000000200 */
[----:B------:R-:W1:Y:S04]  /*4540*/  LDSM.16.MT88.4 R104, [R0+0x7000] ;  /* 0x007000000068783b */ /* 0x000e680000004200 */
        /* <DEDUP_REMOVED lines=39> */
[----:B------:R3:W1:Y:S04]  /*47c0*/  LDSM.16.MT88.4 R24, [R2+0x9800] ;  /* 0x009800000218783b */ /* 0x0006680000004200 */
[----:B------:R-:W-:Y:S03]  /*47d0*/  LDSM.16.MT88.4 R100, [R3+0xd000] ;  /* 0x00d000000364783b */ /* 0x000fe60000004200 */
[C---:B----4-:R-:W-:Y:S01]  /*47e0*/  HMMA.16816.F32 R4, R28.reuse, R104, R4 ;  /* 0x000000681c04723c */ /* 0x050fe20000001804 */
[----:B--2---:R-:W-:Y:S07]  /*47f0*/  IMAD.U32 R0, RZ, RZ, UR12 ;  /* 0x0000000cff007e24 */ /* 0x004fee000f8e00ff */
[C---:B------:R-:W-:Y:S08]  /*4800*/  HMMA.16816.F32 R8, R28.reuse, R106, R8 ;  /* 0x0000006a1c08723c */ /* 0x040ff00000001808 */
[C---:B-1----:R-:W-:Y:S01]  /*4810*/  HMMA.16816.F32 R12, R28.reuse, R20, R12 ;  /* 0x000000141c0c723c */ /* 0x042fe2000000180c */
[----:B---3--:R-:W-:Y:S06]  /*4820*/  IMAD.U32 R2, RZ, RZ, UR24 ;  /* 0x00000018ff027e24 */ /* 0x008fec000f8e00ff */
[----:B------:R-:W-:Y:S01]  /*4830*/  @P2 IADD3 R20, P0, R244, UR8, RZ ;  /* 0x00000008f4142c10 */ /* 0x000fe2000ff1e0ff */
[----:B------:R-:W-:Y:S01]  /*4840*/  HMMA.16816.F32 R16, R28, R22, R16 ;  /* 0x000000161c10723c */ /* 0x000fe20000001810 */
[----:B------:R-:W-:Y:S01]  /*4850*/  LDSM.16.MT88.4 R28, [R3+0xc800] ;  /* 0x00c80000031c783b */ /* 0x000fe20000004200 */
[----:B------:R-:W-:Y:S02]  /*4860*/  @UP2 UIADD3 UR8, UP1, UR8, -0x100, URZ ;  /* 0xffffff0008082890 */ /* 0x000fe4000ff3e03f */
[----:B------:R-:W-:Y:S02]  /*4870*/  @P2 IADD3.X R21, R245, UR7, RZ, P0, !PT ;  /* 0x00000007f5152c10 */ /* 0x000fe400087fe4ff */
[----:B------:R-:W-:Y:S01]  /*4880*/  @UP2 UIADD3.X UR7, UR7, -0x1, URZ, UP1, !UPT ;  /* 0xffffffff07072890 */ /* 0x000fe20008ffe43f */
[----:B------:R-:W-:Y:S01]  /*4890*/  IMAD.U32 R22, RZ, RZ, UR24 ;  /* 0x00000018ff167e24 */ /* 0x000fe2000f8e00ff */
[C---:B------:R-:W-:Y:S01]  /*48a0*/  HMMA.16816.F32 R4, R32.reuse, R108, R4 ;  /* 0x0000006c2004723c */ /* 0x040fe20000001804 */
[----:B------:R1:W5:Y:S03]  /*48b0*/  @P2 LDG.E R238, [R20.64] ;  /* 0x0000000414ee2981 */ /* 0x000366000c1e1900 */
[----:B------:R-:W-:Y:S01]  /*48c0*/  IMAD.U32 R23, RZ, RZ, UR18 ;  /* 0x00000012ff177e24 */ /* 0x000fe2000f8e00ff */
[----:B------:R1:W5:Y:S03]  /*48d0*/  @P2 LDG.E R237, [R20.64+0x20] ;  /* 0x0000200414ed2981 */ /* 0x000366000c1e1900 */
[C---:B------:R-:W-:Y:S01]  /*48e0*/  HMMA.16816.F32 R8, R32.reuse, R110, R8 ;  /* 0x0000006e2008723c */ /* 0x040fe20000001808 */
[----:B------:R1:W5:Y:S04]  /*48f0*/  @P2 LDG.E R236, [R20.64+0x80] ;  /* 0x0000800414ec2981 */ /* 0x000368000c1e1900 */
[----:B------:R1:W5:Y:S01]  /*4900*/  @P2 LDG.E R235, [R20.64+0xa0] ;  /* 0x0000a00414eb2981 */ /* 0x000362000c1e1900 */
[-C--:B------:R-:W-:Y:S02]  /*4910*/  LEA R22, P2, R22, R190.reuse, 0x2 ;  /* 0x000000be16167211 */ /* 0x080fe400078410ff */
[C---:B------:R-:W-:Y:S07]  /*4920*/  HMMA.16816.F32 R12, R32.reuse, R24, R12 ;  /* 0x00000018200c723c */ /* 0x040fee000000180c */
[----:B------:R2:W-:Y:S01]  /*4930*/  RED.E.ADD.F32.FTZ.RN.STRONG.GPU [R190.64], R4 ;  /* 0x00000004be00798e */ /* 0x0005e2000c10e784 */
[----:B------:R-:W-:Y:S01]  /*4940*/  HMMA.16816.F32 R16, R32, R26, R16 ;  /* 0x0000001a2010723c */ /* 0x000fe20000001810 */
[----:B------:R-:W-:Y:S05]  /*4950*/  IMAD.U32 R24, RZ, RZ, UR18 ;  /* 0x00000012ff187e24 */ /* 0x000fea000f8e00ff */
[-C--:B------:R-:W-:Y:S06]  /*4960*/  LEA R24, P3, R24, R190.reuse, 0x2 ;  /* 0x000000be18187211 */ /* 0x080fec00078610ff */
[-C--:B------:R-:W-:Y:S01]  /*4970*/  LEA.HI.X.SX32 R25, R23, R191.reuse, 0x2, P3 ;  /* 0x000000bf17197211 */ /* 0x080fe200018f16ff */
[----:B-1----:R-:W-:Y:S01]  /*4980*/  IMAD.U32 R20, RZ, RZ, UR12 ;  /* 0x0000000cff147e24 */ /* 0x002fe2000f8e00ff */
[-C--:B------:R-:W-:Y:S01]  /*4990*/  LEA.HI.X.SX32 R23, R2, R191.reuse, 0x2, P2 ;  /* 0x000000bf02177211 */ /* 0x080fe200010f16ff */
[----:B------:R-:W-:Y:S03]  /*49a0*/  IMAD.U32 R2, RZ, RZ, UR21 ;  /* 0x00000015ff027e24 */ /* 0x000fe6000f8e00ff */
[-C--:B------:R-:W-:Y:S04]  /*49b0*/  LEA R20, P0, R20, R190.reuse, 0x2 ;  /* 0x000000be14147211 */ /* 0x080fe800078010ff */
[-C--:B------:R-:W-:Y:S01]  /*49c0*/  LEA.HI.X.SX32 R21, R0, R191.reuse, 0x2, P0 ;  /* 0x000000bf00157211 */ /* 0x080fe200000f16ff */
[----:B------:R-:W-:Y:S02]  /*49d0*/  IMAD.U32 R0, RZ, RZ, UR23 ;  /* 0x00000017ff007e24 */ /* 0x000fe4000f8e00ff */
[----:B--2---:R-:W-:Y:S02]  /*49e0*/  IMAD.U32 R4, RZ, RZ, UR23 ;  /* 0x00000017ff047e24 */ /* 0x004fe4000f8e00ff */
[----:B------:R1:W-:Y:S03]  /*49f0*/  RED.E.ADD.F32.FTZ.RN.STRONG.GPU [R20.64], R5 ;  /* 0x000000051400798e */ /* 0x0003e6000c10e784 */
[-C--:B------:R-:W-:Y:S01]  /*4a00*/  LEA R4, P0, R4, R190.reuse, 0x2 ;  /* 0x000000be04047211 */ /* 0x080fe200078010ff */
[----:B------:R2:W-:Y:S04]  /*4a10*/  RED.E.ADD.F32.FTZ.RN.STRONG.GPU [R24.64], R6 ;  /* 0x000000061800798e */ /* 0x0005e8000c10e784 */
[----:B------:R3:W-:Y:S01]  /*4a20*/  RED.E.ADD.F32.FTZ.RN.STRONG.GPU [R22.64], R7 ;  /* 0x000000071600798e */ /* 0x0007e2000c10e784 */
[-C--:B-1----:R-:W-:Y:S01]  /*4a30*/  LEA.HI.X.SX32 R5, R0, R191.reuse, 0x2, P0 ;  /* 0x000000bf00057211 */ /* 0x082fe200000f16ff */
[----:B------:R-:W-:Y:S02]  /*4a40*/  IMAD.U32 R0, RZ, RZ, UR22 ;  /* 0x00000016ff007e24 */ /* 0x000fe4000f8e00ff */
[----:B--2---:R-:W-:Y:S02]  /*4a50*/  IMAD.U32 R24, RZ, RZ, UR22 ;  /* 0x00000016ff187e24 */ /* 0x004fe4000f8e00ff */
[----:B------:R1:W-:Y:S01]  /*4a60*/  RED.E.ADD.F32.FTZ.RN.STRONG.GPU [R4.64], R8 ;  /* 0x000000080400798e */ /* 0x0003e2000c10e784 */
[----:B------:R-:W-:Y:S02]  /*4a70*/  IMAD.U32 R6, RZ, RZ, UR20 ;  /* 0x00000014ff067e24 */ /* 0x000fe4000f8e00ff */
[----:B---3--:R-:W-:Y:S01]  /*4a80*/  IMAD.U32 R22, RZ, RZ, UR21 ;  /* 0x00000015ff167e24 */ /* 0x008fe2000f8e00ff */
[-C--:B------:R-:W-:Y:S02]  /*4a90*/  LEA R24, P3, R24, R190.reuse, 0x2 ;  /* 0x000000be18187211 */ /* 0x080fe400078610ff */
[-C--:B------:R-:W-:Y:S02]  /*4aa0*/  LEA R6, P0, R6, R190.reuse, 0x2 ;  /* 0x000000be06067211 */ /* 0x080fe400078010ff */
[-C--:B------:R-:W-:Y:S02]  /*4ab0*/  LEA R22, P2, R22, R190.reuse, 0x2 ;  /* 0x000000be16167211 */ /* 0x080fe400078410ff */
[-C--:B------:R-:W-:Y:S01]  /*4ac0*/  LEA.HI.X.SX32 R25, R0, R191.reuse, 0x2, P3 ;  /* 0x000000bf00197211 */ /* 0x080fe200018f16ff */
[----:B------:R-:W-:Y:S01]  /*4ad0*/  IMAD.U32 R0, RZ, RZ, UR17 ;  /* 0x00000011ff007e24 */ /* 0x000fe2000f8e00ff */
[-C--:B------:R-:W-:Y:S01]  /*4ae0*/  LEA.HI.X.SX32 R23, R2, R191.reuse, 0x2, P2 ;  /* 0x000000bf02177211 */ /* 0x080fe200010f16ff */
[----:B------:R-:W-:Y:S02]  /*4af0*/  IMAD.U32 R2, RZ, RZ, UR13 ;  /* 0x0000000dff027e24 */ /* 0x000fe4000f8e00ff */
[----:B------:R2:W-:Y:S04]  /*4b00*/  RED.E.ADD.F32.FTZ.RN.STRONG.GPU [R24.64], R9 ;  /* 0x000000091800798e */ /* 0x0005e8000c10e784 */
[----:B------:R3:W-:Y:S04]  /*4b10*/  RED.E.ADD.F32.FTZ.RN.STRONG.GPU [R22.64], R10 ;  /* 0x0000000a1600798e */ /* 0x0007e8000c10e784 */
[----:B------:R-:W-:Y:S01]  /*4b20*/  LDSM.16.MT88.4 R24, [R3+0xa800] ;  /* 0x00a800000318783b */ /* 0x000fe20000004200 */
[----:B-1----:R-:W-:Y:S02]  /*4b30*/  IMAD.U32 R5, RZ, RZ, UR20 ;  /* 0x00000014ff057e24 */ /* 0x002fe4000f8e00ff */
[----:B------:R-:W-:Y:S02]  /*4b40*/  IMAD.U32 R4, RZ, RZ, UR17 ;  /* 0x00000011ff047e24 */ /* 0x000fe4000f8e00ff */
[----:B------:R-:W-:Y:S01]  /*4b50*/  IMAD.U32 R8, RZ, RZ, UR14 ;  /* 0x0000000eff087e24 */ /* 0x000fe2000f8e00ff */
[-C--:B------:R-:W-:Y:S02]  /*4b60*/  LEA.HI.X.SX32 R7, R5, R191.reuse, 0x2, P0 ;  /* 0x000000bf05077211 */ /* 0x080fe400000f16ff */
[-C--:B------:R-:W-:Y:S02]  /*4b70*/  LEA R4, P2, R4, R190.reuse, 0x2 ;  /* 0x000000be04047211 */ /* 0x080fe400078410ff */
[-C--:B------:R-:W-:Y:S01]  /*4b80*/  LEA R8, P3, R8, R190.reuse, 0x2 ;  /* 0x000000be08087211 */ /* 0x080fe200078610ff */
[----:B------:R1:W-:Y:S01]  /*4b90*/  RED.E.ADD.F32.FTZ.RN.STRONG.GPU [R6.64], R11 ;  /* 0x0000000b0600798e */ /* 0x0003e2000c10e784 */
[-C--:B------:R-:W-:Y:S01]  /*4ba0*/  LEA.HI.X.SX32 R5, R0, R191.reuse, 0x2, P2 ;  /* 0x000000bf00057211 */ /* 0x080fe200010f16ff */
[----:B------:R-:W-:Y:S02]  /*4bb0*/  IMAD.U32 R0, RZ, RZ, UR19 ;  /* 0x00000013ff007e24 */ /* 0x000fe4000f8e00ff */
[----:B------:R4:W-:Y:S01]  /*4bc0*/  RED.E.ADD.F32.FTZ.RN.STRONG.GPU [R190.64+0x80], R12 ;  /* 0x0000800cbe00798e */ /* 0x0009e2000c10e784 */
[----:B--2---:R-:W-:Y:S03]  /*4bd0*/  IMAD.U32 R9, RZ, RZ, UR16 ;  /* 0x00000010ff097e24 */ /* 0x004fe6000f8e00ff */
[----:B------:R-:W-:Y:S01]  /*4be0*/  RED.E.ADD.F32.FTZ.RN.STRONG.GPU [R20.64+0x80], R13 ;  /* 0x0000800d1400798e */ /* 0x000fe2000c10e784 */
[----:B---3--:R-:W-:Y:S03]  /*4bf0*/  IMAD.U32 R10, RZ, RZ, UR15 ;  /* 0x0000000fff0a7e24 */ /* 0x008fe6000f8e00ff */
[----:B------:R2:W-:Y:S02]  /*4c00*/  RED.E.ADD.F32.FTZ.RN.STRONG.GPU [R4.64], R14 ;  /* 0x0000000e0400798e */ /* 0x0005e4000c10e784 */
[-C--:B------:R-:W-:Y:S01]  /*4c10*/  LEA R10, P4, R10, R190.reuse, 0x2 ;  /* 0x000000be0a0a7211 */ /* 0x080fe200078810ff */
[----:B-1----:R-:W-:Y:S02]  /*4c20*/  IMAD.U32 R7, RZ, RZ, UR15 ;  /* 0x0000000fff077e24 */ /* 0x002fe4000f8e00ff */
[----:B------:R-:W-:Y:S02]  /*4c30*/  IMAD.U32 R6, RZ, RZ, UR13 ;  /* 0x0000000dff067e24 */ /* 0x000fe4000f8e00ff */
[----:B----4-:R-:W-:Y:S01]  /*4c40*/  IMAD.U32 R12, RZ, RZ, UR16 ;  /* 0x00000010ff0c7e24 */ /* 0x010fe2000f8e00ff */
[-C--:B------:R-:W-:Y:S02]  /*4c50*/  LEA.HI.X.SX32 R11, R7, R191.reuse, 0x2, P4 ;  /* 0x000000bf070b7211 */ /* 0x080fe400020f16ff */
[-C--:B------:R-:W-:Y:S02]  /*4c60*/  LEA R6, P2, R6, R190.reuse, 0x2 ;  /* 0x000000be06067211 */ /* 0x080fe400078410ff */
[-C--:B------:R-:W-:Y:S02]  /*4c70*/  LEA R12, P0, R12, R190.reuse, 0x2 ;  /* 0x000000be0c0c7211 */ /* 0x080fe400078010ff */
[-C--:B------:R-:W-:Y:S01]  /*4c80*/  LEA.HI.X.SX32 R7, R2, R191.reuse, 0x2, P2 ;  /* 0x000000bf02077211 */ /* 0x080fe200010f16ff */
[----:B--2---:R-:W-:Y:S01]  /*4c90*/  IMAD.U32 R5, RZ, RZ, UR14 ;  /* 0x0000000eff057e24 */ /* 0x004fe2000f8e00ff */
[-C--:B------:R-:W-:Y:S01]  /*4ca0*/  LEA.HI.X.SX32 R13, R9, R191.reuse, 0x2, P0 ;  /* 0x000000bf090d7211 */ /* 0x080fe200000f16ff */
[----:B------:R-:W-:Y:S01]  /*4cb0*/  IMAD.U32 R4, RZ, RZ, UR19 ;  /* 0x00000013ff047e24 */ /* 0x000fe2000f8e00ff */
[----:B------:R-:W-:Y:S01]  /*4cc0*/  ISETP.LT.AND P2, PT, RZ, UR6, PT ;  /* 0x00000006ff007c0c */ /* 0x000fe2000bf41270 */
[----:B------:R-:W-:Y:S01]  /*4cd0*/  UMOV UR6, UR11 ;  /* 0x0000000b00067c82 */ /* 0x000fe20008000000 */
[-C--:B------:R-:W-:Y:S01]  /*4ce0*/  LEA.HI.X.SX32 R9, R5, R191.reuse, 0x2, P3 ;  /* 0x000000bf05097211 */ /* 0x080fe200018f16ff */
[----:B------:R-:W-:Y:S01]  /*4cf0*/  RED.E.ADD.F32.FTZ.RN.STRONG.GPU [R12.64], R15 ;  /* 0x0000000f0c00798e */ /* 0x000fe2000c10e784 */
[----:B------:R-:W-:Y:S03]  /*4d00*/  LEA R4, P0, R4, R190, 0x2 ;  /* 0x000000be04047211 */ /* 0x000fe600078010ff */
[----:B------:R-:W-:Y:S01]  /*4d10*/  RED.E.ADD.F32.FTZ.RN.STRONG.GPU [R10.64], R16 ;  /* 0x000000100a00798e */ /* 0x000fe2000c10e784 */
[----:B------:R-:W-:Y:S02]  /*4d20*/  LEA.HI.X.SX32 R5, R0, R191, 0x2, P0 ;  /* 0x000000bf00057211 */ /* 0x000fe400000f16ff */
[C---:B------:R-:W-:Y:S01]  /*4d30*/  IADD3 R0, R172.reuse, 0x40, RZ ;  /* 0x00000040ac007810 */ /* 0x040fe20007ffe0ff */
[----:B------:R-:W-:Y:S01]  /*4d40*/  RED.E.ADD.F32.FTZ.RN.STRONG.GPU [R8.64], R17 ;  /* 0x000000110800798e */ /* 0x000fe2000c10e784 */
[C---:B------:R-:W-:Y:S02]  /*4d50*/  @P1 IADD3 R0, R172.reuse, -0x40, RZ ;  /* 0xffffffc0ac001810 */ /* 0x040fe40007ffe0ff */
[----:B------:R-:W-:Y:S01]  /*4d60*/  PLOP3.LUT P0, PT, PT, PT, UP0, 0x80, 0x0 ;  /* 0x000000000000781c */ /* 0x000fe20003f0f008 */
[----:B------:R-:W-:Y:S01]  /*4d70*/  RED.E.ADD.F32.FTZ.RN.STRONG.GPU [R6.64], R18 ;  /* 0x000000120600798e */ /* 0x000fe2000c10e784 */
[----:B------:R-:W-:Y:S03]  /*4d80*/  @UP2 UIADD3 UR10, UP0, UR10, -0x100, URZ ;  /* 0xffffff000a0a2890 */ /* 0x000fe6000ff1e03f */
[----:B------:R-:W-:Y:S01]  /*4d90*/  LDSM.16.MT88.4 R8, [R172] ;  /* 0x00000000ac08783b */ /* 0x000fe20000004200 */
[----:B------:R-:W-:Y:S03]  /*4da0*/  @UP2 UIADD3.X UR9, UR9, -0x1, URZ, UP0, !UPT ;  /* 0xffffffff09092890 */ /* 0x000fe600087fe43f */
[----:B------:R-:W-:Y:S04]  /*4db0*/  RED.E.ADD.F32.FTZ.RN.STRONG.GPU [R4.64], R19 ;  /* 0x000000130400798e */ /* 0x000fe8000c10e784 */
[----:B------:R-:W1:Y:S04]  /*4dc0*/  LDSM.16.MT88.4 R4, [R3+0xa000] ;  /* 0x00a000000304783b */ /* 0x000e680000004200 */
[----:B------:R-:W2:Y:S04]  /*4dd0*/  LDSM.16.MT88.4 R12, [R3+0xc000] ;  /* 0x00c00000030c783b */ /* 0x000ea80000004200 */
[----:B------:R-:W3:Y:S04]  /*4de0*/  LDSM.16.MT88.4 R20, [R0] ;  /* 0x000000000014783b */ /* 0x000ee80000004200 */
        /* <DEDUP_REMOVED lines=13> */
[----:B------:R-:W-:Y:S04]  /*4ec0*/  LDSM.16.MT88.4 R4, [R3+0xb800] ;  /* 0x00b800000304783b */ /* 0x000fe80000004200 */
[----:B------:R-:W-:Y:S03]  /*4ed0*/  LDSM.16.MT88.4 R20, [R3+0xd800] ;  /* 0x00d800000314783b */ /* 0x000fe60000004200 */
[-C--:B----4-:R-:W-:Y:S08]  /*4ee0*/  HMMA.16816.F32 R68, R24, R16.reuse, R68 ;  /* 0x000000101844723c */ /* 0x090ff00000001844 */
[C---:B------:R-:W-:Y:S08]  /*4ef0*/  HMMA.16816.F32 R72, R28.reuse, R16, R72 ;  /* 0x000000101c48723c */ /* 0x040ff00000001848 */
[-C--:B------:R-:W-:Y:S08]  /*4f00*/  HMMA.16816.F32 R76, R28, R18.reuse, R76 ;  /* 0x000000121c4c723c */ /* 0x080ff0000000184c */
[C---:B------:R-:W-:Y:S01]  /*4f10*/  HMMA.16816.F32 R80, R24.reuse, R18, R80 ;  /* 0x000000121850723c */ /* 0x040fe20000001850 */
[----:B------:R-:W2:Y:S07]  /*4f20*/  LDSM.16.MT88.4 R16, [R172+0x1800] ;  /* 0x00180000ac10783b */ /* 0x000eae0000004200 */
[-C--:B------:R-:W-:Y:S08]  /*4f30*/  HMMA.16816.F32 R84, R24, R32.reuse, R84 ;  /* 0x000000201854723c */ /* 0x080ff00000001854 */
[C---:B------:R-:W-:Y:S08]  /*4f40*/  HMMA.16816.F32 R88, R28.reuse, R32, R88 ;  /* 0x000000201c58723c */ /* 0x040ff00000001858 */
[-C--:B------:R-:W-:Y:S01]  /*4f50*/  HMMA.16816.F32 R92, R28, R34.reuse, R92 ;  /* 0x000000221c5c723c */ /* 0x080fe2000000185c */
[----:B------:R3:W4:Y:S07]  /*4f60*/  LDSM.16.MT88.4 R28, [R0+0x1800] ;  /* 0x00180000001c783b */ /* 0x00072e0000004200 */
[----:B------:R-:W-:Y:S08]  /*4f70*/  HMMA.16816.F32 R96, R24, R34, R96 ;  /* 0x000000221860723c */ /* 0x000ff00000001860 */
[-C--:B-1----:R-:W-:Y:S08]  /*4f80*/  HMMA.16816.F32 R68, R8, R12.reuse, R68 ;  /* 0x0000000c0844723c */ /* 0x082ff00000001844 */
[C---:B------:R-:W-:Y:S04]  /*4f90*/  HMMA.16816.F32 R72, R100.reuse, R12, R72 ;  /* 0x0000000c6448723c */ /* 0x040fe80000001848 */
[C---:B---3--:R-:W-:Y:S02]  /*4fa0*/  IADD3 R0, R172.reuse, -0x2000, RZ ;  /* 0xffffe000ac007810 */ /* 0x048fe40007ffe0ff */
[----:B------:R-:W-:Y:S02]  /*4fb0*/  @P0 IADD3 R0, R172, 0x2000, RZ ;  /* 0x00002000ac000810 */ /* 0x000fe40007ffe0ff */
[-C--:B------:R-:W-:Y:S04]  /*4fc0*/  HMMA.16816.F32 R76, R100, R14.reuse, R76 ;  /* 0x0000000e644c723c */ /* 0x080fe8000000184c */
[----:B------:R-:W-:Y:S04]  /*4fd0*/  IMAD.MOV.U32 R172, RZ, RZ, R0 ;  /* 0x000000ffffac7224 */ /* 0x000fe800078e0000 */
        /* <DEDUP_REMOVED lines=13> */
[----:B------:R-:W-:-:S07]  /*50b0*/  @P2 BRA `(.L_x_1206) ;  /* 0xffffd0b000002947 */ /* 0x000fce000383ffff */
.L_x_1203:
[----:B-1234-:R-:W2:Y:S01]  /*50c0*/  LDL R29, [R1+0x4] ;  /* 0x00000400011d7983 */ /* 0x01eea20000100800 */
[----:B------:R-:W-:Y:S01]  /*50d0*/  FMUL.FTZ R68, R68, c[0x0][0x2e0] ;  /* 0x0000b80044447a20 */ /* 0x000fe20000410000 */
[----:B------:R-:W-:Y:S01]  /*50e0*/  F2FP.PACK_AB R36, R37, R36 ;  /* 0x000000242524723e */ /* 0x000fe200000000ff */
[----:B------:R-:W-:Y:S01]  /*50f0*/  FMUL.FTZ R4, R69, c[0x0][0x2e0] ;  /* 0x0000b80045047a20 */ /* 0x000fe20000410000 */
[----:B------:R-:W1:Y:S01]  /*5100*/  S2R R26, SR_CTAID.Y ;  /* 0x00000000001a7919 */ /* 0x000e620000002600 */
[----:B------:R-:W-:Y:S01]  /*5110*/  FMUL.FTZ R70, R70, c[0x0][0x2e0] ;  /* 0x0000b80046467a20 */ /* 0x000fe20000410000 */
[----:B------:R-:W-:Y:S01]  /*5120*/  F2FP.PACK_AB R38, R39, R38 ;  /* 0x000000262726723e */ /* 0x000fe200000000ff */
[----:B------:R-:W-:Y:S01]  /*5130*/  FMUL.FTZ R2, R71, c[0x0][0x2e0] ;  /* 0x0000b80047027a20 */ /* 0x000fe20000410000 */
[----:B------:R-:W-:Y:S01]  /*5140*/  F2FP.PACK_AB R4, R4, R68 ;  /* 0x000000440404723e */ /* 0x000fe200000000ff */
        /* <DEDUP_REMOVED lines=57> */
[C---:B------:R-:W-:Y:S01]  /*54e0*/  IMAD.WIDE.U32 R22, R246.reuse, c[0x0][0x3a0], RZ ;  /* 0x0000e800f6167a25 */ /* 0x040fe200078e00ff */
[----:B------:R-:W-:Y:S01]  /*54f0*/  F2FP.PACK_AB R58, R59, R58 ;  /* 0x0000003a3b3a723e */ /* 0x000fe200000000ff */
[----:B------:R-:W-:Y:S01]  /*5500*/  ULDC.64 UR8, c[0x0][0x3a0] ;  /* 0x0000e80000087ab9 */ /* 0x000fe20000000a00 */
[----:B------:R-:W-:Y:S01]  /*5510*/  F2FP.PACK_AB R94, R95, R94 ;  /* 0x0000005e5f5e723e */ /* 0x000fe200000000ff */
[----:B------:R-:W-:Y:S01]  /*5520*/  IMAD.WIDE.U32 R24, R246, c[0x0][0x3a8], RZ ;  /* 0x0000ea00f6187a25 */ /* 0x000fe200078e00ff */
[----:B------:R-:W-:Y:S01]  /*5530*/  F2FP.PACK_AB R60, R61, R60 ;  /* 0x0000003c3d3c723e */ /* 0x000fe200000000ff */
[----:B------:R-:W-:Y:S01]  /*5540*/  UIMAD UR6, UR30, UR8, URZ ;  /* 0x000000081e0672a4 */ /* 0x000fe2000f8e023f */
[----:B------:R-:W-:Y:S01]  /*5550*/  F2FP.PACK_AB R62, R63, R62 ;  /* 0x0000003e3f3e723e */ /* 0x000fe200000000ff */
[----:B------:R-:W-:Y:S01]  /*5560*/  ULDC.64 UR10, c[0x0][0x3a8] ;  /* 0x0000ea00000a7ab9 */ /* 0x000fe20000000a00 */
[----:B---3--:R-:W-:Y:S01]  /*5570*/  SHF.R.S32.HI R4, RZ, 0x1f, R246 ;  /* 0x0000001fff047819 */ /* 0x008fe200000114f6 */
[----:B------:R-:W-:Y:S01]  /*5580*/  UIMAD UR30, UR30, UR10, URZ ;  /* 0x0000000a1e1e72a4 */ /* 0x000fe2000f8e023f */
[----:B-1----:R-:W-:Y:S01]  /*5590*/  SHF.R.S32.HI R7, RZ, 0x1f, R26 ;  /* 0x0000001fff077819 */ /* 0x002fe2000001141a */
[----:B------:R-:W-:Y:S01]  /*55a0*/  UIMAD UR6, UR25, UR9, UR6 ;  /* 0x00000009190672a4 */ /* 0x000fe2000f8e0206 */
[----:B------:R-:W-:Y:S01]  /*55b0*/  SHF.R.S32.HI R5, RZ, 0x1f, R248 ;  /* 0x0000001fff057819 */ /* 0x000fe200000114f8 */
[C---:B----4-:R-:W-:Y:S01]  /*55c0*/  IMAD R2, R4.reuse, c[0x0][0x3a0], RZ ;  /* 0x0000e80004027a24 */ /* 0x050fe200078e02ff */
[----:B------:R-:W-:Y:S01]  /*55d0*/  USHF.L.U32 UR7, UR8, 0x6, URZ ;  /* 0x0000000608077899 */ /* 0x000fe2000800063f */
[----:B------:R-:W-:-:S02]  /*55e0*/  IMAD R0, R4, c[0x0][0x3a8], RZ ;  /* 0x0000ea0004007a24 */ /* 0x000fc400078e02ff */
[----:B------:R-:W-:Y:S02]  /*55f0*/  IMAD.MOV.U32 R4, RZ, RZ, R248 ;  /* 0x000000ffff047224 */ /* 0x000fe400078e00f8 */
[C---:B------:R-:W-:Y:S02]  /*5600*/  IMAD R28, R7.reuse, c[0x0][0x388], RZ ;  /* 0x0000e200071c7a24 */ /* 0x040fe400078e02ff */
[----:B------:R-:W-:Y:S02]  /*5610*/  IMAD R27, R7, c[0x0][0x390], RZ ;  /* 0x0000e400071b7a24 */ /* 0x000fe400078e02ff */
[----:B------:R-:W-:Y:S02]  /*5620*/  IMAD R7, R246, c[0x0][0x3ac], R0 ;  /* 0x0000eb00f6077a24 */ /* 0x000fe400078e0200 */
[----:B------:R-:W-:-:S03]  /*5630*/  IMAD.WIDE.U32 R8, R26, c[0x0][0x388], R4 ;  /* 0x0000e2001a087a25 */ /* 0x000fc600078e0004 */
[----:B------:R-:W-:Y:S01]  /*5640*/  IADD3 R7, R25, R7, RZ ;  /* 0x0000000719077210 */ /* 0x000fe20007ffe0ff */
[----:B------:R-:W-:Y:S02]  /*5650*/  IMAD R0, R26, c[0x0][0x38c], R28 ;  /* 0x0000e3001a007a24 */ /* 0x000fe400078e021c */
[----:B------:R-:W-:Y:S02]  /*5660*/  IMAD R2, R246, c[0x0][0x3a4], R2 ;  /* 0x0000e900f6027a24 */ /* 0x000fe400078e0202 */
[----:B------:R-:W-:Y:S01]  /*5670*/  IMAD.IADD R9, R9, 0x1, R0 ;  /* 0x0000000109097824 */ /* 0x000fe200078e0200 */
[----:B------:R-:W-:Y:S01]  /*5680*/  MOV R0, UR25 ;  /* 0x0000001900007c02 */ /* 0x000fe20008000f00 */
[----:B------:R-:W-:Y:S01]  /*5690*/  IMAD.WIDE.U32 R10, R26, c[0x0][0x390], R4 ;  /* 0x0000e4001a0a7a25 */ /* 0x000fe200078e0004 */
[----:B------:R-:W-:-:S03]  /*56a0*/  UIMAD UR25, UR25, UR11, UR30 ;  /* 0x0000000b191972a4 */ /* 0x000fc6000f8e021e */
[----:B------:R-:W-:Y:S02]  /*56b0*/  IMAD.IADD R5, R23, 0x1, R2 ;  /* 0x0000000117057824 */ /* 0x000fe400078e0202 */
[----:B------:R-:W-:Y:S02]  /*56c0*/  IMAD.MOV.U32 R4, RZ, RZ, R22 ;  /* 0x000000ffff047224 */ /* 0x000fe400078e0016 */
[----:B------:R-:W-:Y:S01]  /*56d0*/  IMAD R2, R26, c[0x0][0x394], R27 ;  /* 0x0000e5001a027a24 */ /* 0x000fe200078e021b */
[----:B--2---:R1:W-:Y:S04]  /*56e0*/  STS [R29], R6 ;  /* 0x000000061d007388 */ /* 0x0043e80000000800 */
[----:B------:R-:W-:Y:S04]  /*56f0*/  STS [R247+0x2000], R13 ;  /* 0x0020000df7007388 */ /* 0x000fe80000000800 */
[----:B------:R2:W-:Y:S04]  /*5700*/  STS [R247+0x2400], R12 ;  /* 0x0024000cf7007388 */ /* 0x0005e80000000800 */
[----:B------:R-:W-:Y:S04]  /*5710*/  STS [R252+0x2000], R21 ;  /* 0x00200015fc007388 */ /* 0x000fe80000000800 */
[----:B------:R-:W-:Y:S04]  /*5720*/  STS [R252+0x2400], R20 ;  /* 0x00240014fc007388 */ /* 0x000fe80000000800 */
[----:B------:R-:W-:Y:S04]  /*5730*/  STS [R250], R19 ;  /* 0x00000013fa007388 */ /* 0x000fe80000000800 */
[----:B------:R-:W-:Y:S01]  /*5740*/  STS [R250+0x400], R18 ;  /* 0x00040012fa007388 */ /* 0x000fe20000000800 */
[----:B-1----:R-:W-:-:S03]  /*5750*/  IMAD.MOV.U32 R6, RZ, RZ, R24 ;  /* 0x000000ffff067224 */ /* 0x002fc600078e0018 */
[----:B------:R-:W-:Y:S04]  /*5760*/  STS [R251], R15 ;  /* 0x0000000ffb007388 */ /* 0x000fe80000000800 */
[----:B------:R-:W-:Y:S01]  /*5770*/  STS [R251+0x400], R14 ;  /* 0x0004000efb007388 */ /* 0x000fe20000000800 */
[C---:B--2---:R-:W-:Y:S01]  /*5780*/  IMAD.WIDE.U32 R12, R0.reuse, c[0x0][0x3a0], R4 ;  /* 0x0000e800000c7a25 */ /* 0x044fe200078e0004 */
[----:B------:R-:W-:Y:S02]  /*5790*/  MOV R4, R10 ;  /* 0x0000000a00047202 */ /* 0x000fe40000000f00 */
[----:B------:R-:W-:Y:S01]  /*57a0*/  STS [R250+0x2000], R17 ;  /* 0x00200011fa007388 */ /* 0x000fe20000000800 */
[----:B------:R-:W-:Y:S02]  /*57b0*/  IMAD.IADD R5, R11, 0x1, R2 ;  /* 0x000000010b057824 */ /* 0x000fe400078e0202 */
[----:B------:R-:W-:Y:S01]  /*57c0*/  IMAD.WIDE.U32 R10, R0, c[0x0][0x3a8], R6 ;  /* 0x0000ea00000a7a25 */ /* 0x000fe200078e0006 */
[----:B------:R1:W-:Y:S04]  /*57d0*/  STS [R250+0x2400], R16 ;  /* 0x00240010fa007388 */ /* 0x0003e80000000800 */
[----:B------:R-:W-:Y:S04]  /*57e0*/  STS [R251+0x2000], R93 ;  /* 0x0020005dfb007388 */ /* 0x000fe80000000800 */
[----:B------:R-:W-:Y:S04]  /*57f0*/  STS [R251+0x2400], R94 ;  /* 0x0024005efb007388 */ /* 0x000fe80000000800 */
[----:B------:R-:W-:Y:S04]  /*5800*/  STS [R247+0x4000], R36 ;  /* 0x00400024f7007388 */ /* 0x000fe80000000800 */
[----:B------:R-:W-:Y:S04]  /*5810*/  STS [R247+0x4400], R38 ;  /* 0x00440026f7007388 */ /* 0x000fe80000000800 */
[----:B------:R-:W-:Y:S04]  /*5820*/  STS [R252+0x4000], R48 ;  /* 0x00400030fc007388 */ /* 0x000fe80000000800 */
[----:B------:R-:W-:Y:S01]  /*5830*/  STS [R29+0x4000], R50 ;  /* 0x004000321d007388 */ /* 0x000fe20000000800 */
[----:B-1----:R-:W-:-:S03]  /*5840*/  SHF.L.U32 R16, R241, 0x1, RZ ;  /* 0x00000001f1107819 */ /* 0x002fc600000006ff */
        /* <DEDUP_REMOVED lines=13> */
[----:B------:R-:W1:Y:S04]  /*5920*/  S2R R14, SR_CTAID.Z ;  /* 0x00000000000e7919 */ /* 0x000e680000002700 */
[----:B------:R-:W2:Y:S04]  /*5930*/  LDS.128 R44, [R16+0x6000] ;  /* 0x00600000102c7984 */ /* 0x000ea80000000c00 */
[----:B------:R-:W3:Y:S01]  /*5940*/  LDS.128 R40, [R16+0x7000] ;  /* 0x0070000010287984 */ /* 0x000ee20000000c00 */
[----:B-1----:R-:W-:Y:S01]  /*5950*/  SHF.R.S32.HI R2, RZ, 0x1f, R14 ;  /* 0x0000001fff027819 */ /* 0x002fe2000001140e */
[----:B------:R-:W-:-:S02]  /*5960*/  IMAD.WIDE.U32 R6, R14, c[0x0][0x3b8], R8 ;  /* 0x0000ee000e067a25 */ /* 0x000fc400078e0008 */
[----:B------:R-:W1:Y:S02]  /*5970*/  LDS.128 R36, [R16+0x8000] ;  /* 0x0080000010247984 */ /* 0x000e640000000c00 */
[C---:B------:R-:W-:Y:S02]  /*5980*/  IMAD R0, R2.reuse, c[0x0][0x3b8], RZ ;  /* 0x0000ee0002007a24 */ /* 0x040fe400078e02ff */
[----:B------:R-:W4:Y:S01]  /*5990*/  LDS.128 R32, [R16+0x9000] ;  /* 0x0090000010207984 */ /* 0x000f220000000c00 */
[----:B------:R-:W-:Y:S02]  /*59a0*/  IMAD R2, R2, c[0x0][0x3c0], RZ ;  /* 0x0000f00002027a24 */ /* 0x000fe400078e02ff */
[C---:B------:R-:W-:Y:S01]  /*59b0*/  IMAD R0, R14.reuse, c[0x0][0x3bc], R0 ;  /* 0x0000ef000e007a24 */ /* 0x040fe200078e0200 */
[----:B------:R-:W1:Y:S01]  /*59c0*/  LDS.128 R28, [R16+0xa000] ;  /* 0x00a00000101c7984 */ /* 0x000e620000000c00 */
[C---:B------:R-:W-:Y:S02]  /*59d0*/  IMAD R2, R14.reuse, c[0x0][0x3c4], R2 ;  /* 0x0000f1000e027a24 */ /* 0x040fe400078e0202 */
[----:B------:R-:W-:Y:S01]  /*59e0*/  IMAD.WIDE.U32 R4, R14, c[0x0][0x3c0], R4 ;  /* 0x0000f0000e047a25 */ /* 0x000fe200078e0004 */
[----:B------:R-:W4:Y:S03]  /*59f0*/  LDS.128 R24, [R16+0xb000] ;  /* 0x00b0000010187984 */ /* 0x000f260000000c00 */
[----:B------:R-:W-:Y:S01]  /*5a00*/  IMAD.IADD R7, R7, 0x1, R0 ;  /* 0x0000000107077824 */ /* 0x000fe200078e0200 */
[----:B------:R-:W4:Y:S01]  /*5a10*/  LDS.128 R20, [R16+0xc000] ;  /* 0x00c0000010147984 */ /* 0x000f220000000c00 */
[----:B------:R-:W-:-:S02]  /*5a20*/  IADD3 R0, P1, R6, R12, RZ ;  /* 0x0000000c06007210 */ /* 0x000fc40007f3e0ff */
[----:B------:R-:W-:Y:S01]  /*5a30*/  IADD3 R5, R5, R2, RZ ;  /* 0x0000000205057210 */ /* 0x000fe20007ffe0ff */
[----:B------:R-:W4:Y:S01]  /*5a40*/  LDS.128 R16, [R16+0xd000] ;  /* 0x00d0000010107984 */ /* 0x000f220000000c00 */
[----:B------:R-:W-:Y:S02]  /*5a50*/  IADD3 R2, P0, R4, R10, RZ ;  /* 0x0000000a04027210 */ /* 0x000fe40007f1e0ff */
[----:B------:R-:W-:Y:S01]  /*5a60*/  IADD3.X R12, R7, UR6, R13, P1, !PT ;  /* 0x00000006070c7c10 */ /* 0x000fe20008ffe40d */
[----:B------:R-:W-:Y:S01]  /*5a70*/  USHF.L.U64.HI UR6, UR8, UR56, UR9 ;  /* 0x0000003808067299 */ /* 0x000fe20008010209 */
[C---:B------:R-:W-:Y:S01]  /*5a80*/  LEA R4, P1, R0.reuse, c[0x0][0x340], 0x1 ;  /* 0x0000d00000047a11 */ /* 0x040fe200078208ff */
[----:B------:R-:W-:Y:S01]  /*5a90*/  USHF.L.U32 UR9, UR10, 0x6, URZ ;  /* 0x000000060a097899 */ /* 0x000fe2000800063f */
[----:B------:R-:W-:Y:S01]  /*5aa0*/  IADD3.X R11, R5, UR25, R11, P0, !PT ;  /* 0x00000019050b7c10 */ /* 0x000fe200087fe40b */
[----:B------:R-:W-:Y:S01]  /*5ab0*/  USHF.L.U64.HI UR8, UR10, UR56, UR11 ;  /* 0x000000380a087299 */ /* 0x000fe2000801020b */
[----:B------:R-:W-:-:S02]  /*5ac0*/  LEA.HI.X R5, R0, c[0x0][0x344], R12, 0x1, P1 ;  /* 0x0000d10000057a11 */ /* 0x000fc400008f0c0c */
[----:B------:R-:W-:Y:S02]  /*5ad0*/  LEA R12, P0, R2, c[0x0][0x348], 0x1 ;  /* 0x0000d200020c7a11 */ /* 0x000fe400078008ff */
[----:B------:R-:W-:Y:S01]  /*5ae0*/  IADD3 R10, P1, R4, UR7, RZ ;  /* 0x00000007040a7c10 */ /* 0x000fe2000ff3e0ff */
[----:B--2---:R2:W-:Y:S01]  /*5af0*/  STG.E.128 [R4.64], R44 ;  /* 0x0000002c04007986 */ /* 0x0045e2000c101d04 */
[----:B------:R-:W-:Y:S02]  /*5b00*/  LEA.HI.X R13, R2, c[0x0][0x34c], R11, 0x1, P0 ;  /* 0x0000d300020d7a11 */ /* 0x000fe400000f0c0b */
[----:B------:R-:W-:Y:S02]  /*5b10*/  IADD3.X R11, R5, UR6, RZ, P1, !PT ;  /* 0x00000006050b7c10 */ /* 0x000fe40008ffe4ff */
[----:B------:R-:W-:Y:S02]  /*5b20*/  IADD3 R8, P1, R10, UR7, RZ ;  /* 0x000000070a087c10 */ /* 0x000fe4000ff3e0ff */
[----:B------:R-:W-:Y:S01]  /*5b30*/  IADD3 R6, P0, R12, UR9, RZ ;  /* 0x000000090c067c10 */ /* 0x000fe2000ff1e0ff */
[----:B---3--:R-:W-:Y:S01]  /*5b40*/  STG.E.128 [R10.64], R40 ;  /* 0x000000280a007986 */ /* 0x008fe2000c101d04 */
[----:B------:R-:W-:-:S02]  /*5b50*/  IADD3.X R9, R11, UR6, RZ, P1, !PT ;  /* 0x000000060b097c10 */ /* 0x000fc40008ffe4ff */
[----:B------:R-:W-:Y:S02]  /*5b60*/  IADD3.X R7, R13, UR8, RZ, P0, !PT ;  /* 0x000000080d077c10 */ /* 0x000fe400087fe4ff */
[----:B------:R-:W-:Y:S01]  /*5b70*/  IADD3 R14, P1, R8, UR7, RZ ;  /* 0x00000007080e7c10 */ /* 0x000fe2000ff3e0ff */
[----:B-1----:R1:W-:Y:S03]  /*5b80*/  STG.E.128 [R8.64], R36 ;  /* 0x0000002408007986 */ /* 0x0023e6000c101d04 */
[----:B------:R-:W-:-:S05]  /*5b90*/  IADD3.X R15, R9, UR6, RZ, P1, !PT ;  /* 0x00000006090f7c10 */ /* 0x000fca0008ffe4ff */
[----:B----4-:R3:W-:Y:S04]  /*5ba0*/  STG.E.128 [R14.64], R32 ;  /* 0x000000200e007986 */ /* 0x0107e8000c101d04 */
[----:B------:R3:W-:Y:S04]  /*5bb0*/  STG.E.128 [R12.64], R28 ;  /* 0x0000001c0c007986 */ /* 0x0007e8000c101d04 */
[----:B------:R3:W-:Y:S01]  /*5bc0*/  STG.E.128 [R6.64], R24 ;  /* 0x0000001806007986 */ /* 0x0007e2000c101d04 */
[----:B--2---:R-:W-:-:S04]  /*5bd0*/  IADD3 R4, P0, R6, UR9, RZ ;  /* 0x0000000906047c10 */ /* 0x004fc8000ff1e0ff */
[----:B------:R-:W-:-:S05]  /*5be0*/  IADD3.X R5, R7, UR8, RZ, P0, !PT ;  /* 0x0000000807057c10 */ /* 0x000fca00087fe4ff */
[----:B------:R3:W-:Y:S01]  /*5bf0*/  STG.E.128 [R4.64], R20 ;  /* 0x0000001404007986 */ /* 0x0007e2000c101d04 */
[----:B-1----:R-:W-:-:S04]  /*5c00*/  IADD3 R8, P0, R4, UR9, RZ ;  /* 0x0000000904087c10 */ /* 0x002fc8000ff1e0ff */
[----:B------:R-:W-:-:S05]  /*5c10*/  IADD3.X R9, R5, UR8, RZ, P0, !PT ;  /* 0x0000000805097c10 */ /* 0x000fca00087fe4ff */
[----:B------:R3:W-:Y:S04]  /*5c20*/  STG.E.128 [R8.64], R16 ;  /* 0x0000001008007986 */ /* 0x0007e8000c101d04 */
.L_x_1200:
        /* <DEDUP_REMOVED lines=11> */
.L_x_1207:
[----:B------:R-:W-:Y:S05]  /*5ce0*/  EXIT ;  /* 0x000000000000794d */ /* 0x000fea0003800000 */
.L_x_1209:
        /* <DEDUP_REMOVED lines=9> */
.L_x_2473:


//--------------------- .text._ZN5flash44flash_bwd_dq_dk_dv_loop_seqk_parallel_kernelI23Flash_bwd_kernel_traitsILi64ELi64ELi128ELi8ELi2ELi4ELi4ELb1ELb0EN7cutlass6half_tE19Flash_kernel_traitsILi64ELi64ELi128ELi8ES3_EELb1ELb0ELb0ELb1ELb0ELb0ELb0EEEvNS_16Flash_bwd_paramsE --------------------------
	.section	.text._ZN5flash44flash_bwd_dq_dk_dv_loop_seqk_parallel_kernelI23Flash_bwd_kernel_traitsILi64ELi64ELi128ELi8ELi2ELi4ELi4ELb1ELb0EN7cutlass6half_tE19Flash_kernel_traitsILi64ELi64ELi128ELi8ES3_EELb1ELb0ELb0ELb1ELb0ELb0ELb0EEEvNS_16Flash_bwd_paramsE,"ax",@progbits
	.sectioninfo	@"SHI_REGISTERS=255"
	.align	128
        .global         _ZN5flash44flash_bwd_dq_dk_dv_loop_seqk_parallel_kernelI23Flash_bwd_kernel_traitsILi64ELi64ELi128ELi8ELi2ELi4ELi4ELb1ELb0EN7cutlass6half_tE19Flash_kernel_traitsILi64ELi64ELi128ELi8ES3_EELb1ELb0ELb0ELb1ELb0ELb0ELb0EEEvNS_16Flash_bwd_paramsE
        .type           _ZN5flash44flash_bwd_dq_dk_dv_loop_seqk_parallel_kernelI23Flash_bwd_kernel_traitsILi64ELi64ELi128ELi8ELi2ELi4ELi4ELb1ELb0EN7cutlass6half_tE19Flash_kernel_traitsILi64ELi64ELi128ELi8ES3_EELb1ELb0ELb0ELb1ELb0ELb0ELb0EEEvNS_16Flash_bwd_paramsE,@function
        .size           _ZN5flash44flash_bwd_dq_dk_dv_loop_seqk_parallel_kernelI23Flash_bwd_kernel_traitsILi64ELi64ELi128ELi8ELi2ELi4ELi4ELb1ELb0EN7cutlass6half_tE19Flash_kernel_traitsILi64ELi64ELi128ELi8ES3_EELb1ELb0ELb0ELb1ELb0ELb0ELb0EEEvNS_16Flash_bwd_paramsE,(.L_x_2474 - _ZN5flash44flash_bwd_dq_dk_dv_loop_seqk_parallel_kernelI23Flash_bwd_kernel_traitsILi64ELi64ELi128ELi8ELi2ELi4ELi4ELb1ELb0EN7cutlass6half_tE19Flash_kernel_traitsILi64ELi64ELi128ELi8ES3_EELb1ELb0ELb0ELb1ELb0ELb0ELb0EEEvNS_16Flash_bwd_paramsE)
        .other          _ZN5flash44flash_bwd_dq_dk_dv_loop_seqk_parallel_kernelI23Flash_bwd_kernel_traitsILi64ELi64ELi128ELi8ELi2ELi4ELi4ELb1ELb0EN7cutlass6half_tE19Flash_kernel_traitsILi64ELi64ELi128ELi8ES3_EELb1ELb0ELb0ELb1ELb0ELb0ELb0EEEvNS_16Flash_bwd_paramsE,@"STO_CUDA_ENTRY STV_DEFAULT"
_ZN5flash44flash_bwd_dq_dk_dv_loop_seqk_parallel_kernelI23Flash_bwd_kernel_traitsILi64ELi64ELi128ELi8ELi2ELi4ELi4ELb1ELb0EN7cutlass6half_tE19Flash_kernel_traitsILi64ELi64ELi128ELi8ES3_EELb1ELb0ELb0ELb1ELb0ELb0ELb0EEEvNS_16Flash_bwd_paramsE:
.text._ZN5flash44flash_bwd_dq_dk_dv_loop_seqk_parallel_kernelI23Flash_bwd_kernel_traitsILi64ELi64ELi128ELi8ELi2ELi4ELi4ELb1ELb0EN7cutlass6half_tE19Flash_kernel_traitsILi64ELi64ELi128ELi8ES3_EELb1ELb0ELb0ELb1ELb0ELb0ELb0EEEvNS_16Flash_bwd_paramsE:
[----:B------:R-:W-:Y:S02]  /*0000*/  MOV R1, c[0x0][0x28] ;  /* 0x00000a0000017a02 */ /* 0x000fe40000000f00 */
[----:B------:R-:W1:Y:S01]  /*0010*/  S2R R18, SR_CTAID.X ;  /* 0x0000000000127919 */ /* 0x000e620000002500 */
[----:B------:R-:W-:Y:S01]  /*0020*/  ULDC UR5, c[0x0][0x218] ;  /* 0x0000860000057ab9 */ /* 0x000fe20000000800 */
[----:B------:R-:W-:Y:S01]  /*0030*/  IADD3 R1, R1, -0x20, RZ ;  /* 0xffffffe001017810 */ /* 0x000fe20007ffe0ff */
        /* <DEDUP_REMOVED lines=9> */
[----:B------:R-:W-:Y:S01]  /*00d0*/  STL [R1+0x4], R18 ;  /* 0x0000041201007387 */ /* 0x000fe20000100800 */
[----:B------:R-:W-:-:S03]  /*00e0*/  ULDC UR4, c[0x0][0x1c0] ;  /* 0x0000700000047ab9 */ /* 0x000fc60000000800 */
[----:B------:R-:W2:Y:S01]  /*00f0*/  S2R R240, SR_CTAID.Z ;  /* 0x0000000000f07919 */ /* 0x000ea20000002700 */
[----:B-1----:R-:W-:-:S04]  /*0100*/  SHF.R.S32.HI R4, RZ, 0x1f, R11 ;  /* 0x0000001fff047819 */ /* 0x002fc8000001140b */
[CC--:B------:R-:W-:Y:S02]  /*0110*/  LEA.HI R2, R4.reuse, R11.reuse, RZ, 0x5 ;  /* 0x0000000b04027211 */ /* 0x0c0fe400078f28ff */
[CC--:B------:R-:W-:Y:S02]  /*0120*/  LEA.HI R12, R4.reuse, R11.reuse, RZ, 0x3 ;  /* 0x0000000b040c7211 */ /* 0x0c0fe400078f18ff */
[-C--:B------:R-:W-:Y:S02]  /*0130*/  LEA.HI R0, R4, R11.reuse, RZ, 0x2 ;  /* 0x0000000b04007211 */ /* 0x080fe400078f10ff */
[----:B------:R-:W-:Y:S02]  /*0140*/  LOP3.LUT R5, R2, 0xffffffe0, RZ, 0xc0, !PT ;  /* 0xffffffe002057812 */ /* 0x000fe400078ec0ff */
[----:B------:R-:W-:Y:S02]  /*0150*/  LOP3.LUT R6, R12, 0xfffffff8, RZ, 0xc0, !PT ;  /* 0xfffffff80c067812 */ /* 0x000fe400078ec0ff */
[CC--:B------:R-:W-:Y:S01]  /*0160*/  LEA.HI R15, R4.reuse, R11.reuse, RZ, 0x6 ;  /* 0x0000000b040f7211 */ /* 0x0c0fe200078f30ff */
[C---:B------:R-:W-:Y:S01]  /*0170*/  IMAD.IADD R14, R11.reuse, 0x1, -R5 ;  /* 0x000000010b0e7824 */ /* 0x040fe200078e0a05 */
[CC--:B------:R-:W-:Y:S01]  /*0180*/  LEA.HI R3, R4.reuse, R11.reuse, RZ, 0x4 ;  /* 0x0000000b04037211 */ /* 0x0c0fe200078f20ff */
[----:B------:R-:W-:Y:S01]  /*0190*/  IMAD.IADD R5, R11, 0x1, -R6 ;  /* 0x000000010b057824 */ /* 0x000fe200078e0a06 */
[----:B------:R-:W-:-:S02]  /*01a0*/  LEA.HI R16, R4, R11, RZ, 0x7 ;  /* 0x0000000b04107211 */ /* 0x000fc400078f38ff */
[----:B------:R-:W-:Y:S01]  /*01b0*/  LOP3.LUT R4, R0, 0x7ffffffc, RZ, 0xc0, !PT ;  /* 0x7ffffffc00047812 */ /* 0x000fe200078ec0ff */
[----:B------:R-:W-:Y:S01]  /*01c0*/  IMAD.SHL.U32 R224, R5, 0x8, RZ ;  /* 0x0000000805e07824 */ /* 0x000fe200078e00ff */
[--C-:B------:R-:W-:Y:S02]  /*01d0*/  SHF.R.S32.HI R8, RZ, 0x2, R0.reuse ;  /* 0x00000002ff087819 */ /* 0x100fe40000011400 */
[----:B------:R-:W-:Y:S01]  /*01e0*/  SHF.R.S32.HI R6, RZ, 0x1f, R0 ;  /* 0x0000001fff067819 */ /* 0x000fe20000011400 */
[----:B------:R-:W-:Y:S01]  /*01f0*/  IMAD.IADD R17, R11, 0x1, -R4 ;  /* 0x000000010b117824 */ /* 0x000fe200078e0a04 */
[--C-:B------:R-:W-:Y:S02]  /*0200*/  SHF.R.S32.HI R0, RZ, 0x5, R2.reuse ;  /* 0x00000005ff007819 */ /* 0x100fe40000011402 */
[----:B------:R-:W-:Y:S02]  /*0210*/  SHF.R.S32.HI R4, RZ, 0x1f, R2 ;  /* 0x0000001fff047819 */ /* 0x000fe40000011402 */
[----:B------:R-:W-:-:S02]  /*0220*/  LOP3.LUT R7, R3, 0xfffffff0, RZ, 0xc0, !PT ;  /* 0xfffffff003077812 */ /* 0x000fc400078ec0ff */
[-C--:B------:R-:W-:Y:S02]  /*0230*/  LEA.HI R9, R2, R0.reuse, RZ, 0x1 ;  /* 0x0000000002097211 */ /* 0x080fe400078f08ff */
[----:B------:R-:W-:Y:S01]  /*0240*/  SHF.R.S32.HI R234, RZ, 0x3, R12 ;  /* 0x00000003ffea7819 */ /* 0x000fe2000001140c */
[----:B------:R-:W-:Y:S01]  /*0250*/  IMAD.IADD R11, R11, 0x1, -R7 ;  /* 0x000000010b0b7824 */ /* 0x000fe200078e0a07 */
[----:B------:R-:W-:Y:S02]  /*0260*/  LEA.HI R2, R4, R0, RZ, 0x2 ;  /* 0x0000000004027211 */ /* 0x000fe400078f10ff */
[----:B------:R-:W-:Y:S01]  /*0270*/  SHF.R.S32.HI R7, RZ, 0x4, R3 ;  /* 0x00000004ff077819 */ /* 0x000fe20000011403 */
[----:B------:R-:W-:Y:S01]  /*0280*/  IMAD.SHL.U32 R10, R234, 0x40, RZ ;  /* 0x00000040ea0a7824 */ /* 0x000fe200078e00ff */
[----:B------:R-:W-:Y:S02]  /*0290*/  LEA.HI R4, R6, R8, RZ, 0x3 ;  /* 0x0000000806047211 */ /* 0x000fe400078f18ff */
[----:B------:R-:W-:-:S02]  /*02a0*/  LOP3.LUT R9, R9, 0xfffffffe, RZ, 0xc0, !PT ;  /* 0xfffffffe09097812 */ /* 0x000fc400078ec0ff */
[----:B------:R-:W-:Y:S02]  /*02b0*/  LOP3.LUT R2, R2, 0xfffffffc, RZ, 0xc0, !PT ;  /* 0xfffffffc02027812 */ /* 0x000fe400078ec0ff */
[----:B------:R-:W-:Y:S01]  /*02c0*/  LEA.HI R6, R3, R7, RZ, 0x1 ;  /* 0x0000000703067211 */ /* 0x000fe200078f08ff */
[----:B------:R-:W-:Y:S01]  /*02d0*/  IMAD.IADD R252, R0, 0x1, -R9 ;  /* 0x0000000100fc7824 */ /* 0x000fe200078e0a09 */
[----:B------:R-:W-:Y:S01]  /*02e0*/  LOP3.LUT R3, R4, 0xfffffff8, RZ, 0xc0, !PT ;  /* 0xfffffff804037812 */ /* 0x000fe200078ec0ff */
[----:B------:R-:W-:Y:S01]  /*02f0*/  IMAD.IADD R160, R0, 0x1, -R2 ;  /* 0x0000000100a07824 */ /* 0x000fe200078e0a02 */
[----:B------:R-:W-:Y:S01]  /*0300*/  LOP3.LUT R0, R10, 0x1c0, RZ, 0xc0, !PT ;  /* 0x000001c00a007812 */ /* 0x000fe200078ec0ff */
[----:B------:R-:W-:Y:S01]  /*0310*/  IMAD.SHL.U32 R10, R17, 0x2, RZ ;  /* 0x00000002110a7824 */ /* 0x000fe200078e00ff */
[----:B------:R-:W-:Y:S01]  /*0320*/  LOP3.LUT R4, R6, 0xfffffffe, RZ, 0xc0, !PT ;  /* 0xfffffffe06047812 */ /* 0x000fe200078ec0ff */
[----:B------:R-:W-:Y:S01]  /*0330*/  IMAD.IADD R8, R8, 0x1, -R3 ;  /* 0x0000000108087824 */ /* 0x000fe200078e0a03 */
[----:B------:R-:W-:-:S02]  /*0340*/  SHF.R.U32.HI R3, RZ, 0x3, R0 ;  /* 0x00000003ff037819 */ /* 0x000fc40000011600 */
[----:B------:R-:W-:Y:S01]  /*0350*/  LOP3.LUT R2, R0, 0x38, R224, 0xf8, !PT ;  /* 0x0000003800027812 */ /* 0x000fe200078ef8e0 */
[C---:B------:R-:W-:Y:S01]  /*0360*/  IMAD.SHL.U32 R0, R5.reuse, 0x40, RZ ;  /* 0x0000004005007824 */ /* 0x040fe200078e00ff */
[----:B------:R-:W-:Y:S01]  /*0370*/  LOP3.LUT P4, RZ, R5, 0x2, RZ, 0xc0, !PT ;  /* 0x0000000205ff7812 */ /* 0x000fe2000788c0ff */
[----:B------:R-:W-:Y:S01]  /*0380*/  IMAD.IADD R13, R7, 0x1, -R4 ;  /* 0x00000001070d7824 */ /* 0x000fe200078e0a04 */
[----:B------:R-:W-:Y:S02]  /*0390*/  SHF.R.S32.HI R4, RZ, 0x1f, R14 ;  /* 0x0000001fff047819 */ /* 0x000fe4000001140e */
[----:B------:R-:W-:Y:S01]  /*03a0*/  LOP3.LUT R251, R2, R3, RZ, 0x3c, !PT ;  /* 0x0000000302fb7212 */ /* 0x000fe200078e3cff */
[----:B------:R-:W-:Y:S01]  /*03b0*/  IMAD.SHL.U32 R2, R160, 0x10, RZ ;  /* 0x00000010a0027824 */ /* 0x000fe200078e00ff */
[----:B------:R-:W-:Y:S02]  /*03c0*/  SHF.R.S32.HI R3, RZ, 0x1f, R11 ;  /* 0x0000001fff037819 */ /* 0x000fe4000001140b */
[----:B------:R-:W-:-:S02]  /*03d0*/  LOP3.LUT R0, R0, 0x1c0, RZ, 0xc0, !PT ;  /* 0x000001c000007812 */ /* 0x000fc400078ec0ff */
[----:B------:R-:W-:Y:S02]  /*03e0*/  LEA.HI R235, R4, R14, RZ, 0x2 ;  /* 0x0000000e04eb7211 */ /* 0x000fe400078f10ff */
[----:B------:R-:W-:Y:S02]  /*03f0*/  LEA.HI R14, R3, R11, RZ, 0x3 ;  /* 0x0000000b030e7211 */ /* 0x000fe400078f18ff */
[----:B------:R-:W-:Y:S01]  /*0400*/  LOP3.LUT R6, R0, 0x30, R2, 0xf8, !PT ;  /* 0x0000003000067812 */ /* 0x000fe200078ef802 */
[----:B------:R-:W-:Y:S01]  /*0410*/  IMAD.SHL.U32 R2, R13, 0x200, RZ ;  /* 0x000002000d027824 */ /* 0x000fe200078e00ff */
[----:B------:R-:W-:Y:S02]  /*0420*/  LOP3.LUT P3, RZ, R5, 0x4, RZ, 0xc0, !PT ;  /* 0x0000000405ff7812 */ /* 0x000fe4000786c0ff */
[----:B------:R-:W-:Y:S02]  /*0430*/  LOP3.LUT R5, R14, 0xfffffff8, RZ, 0xc0, !PT ;  /* 0xfffffff80e057812 */ /* 0x000fe400078ec0ff */
[----:B------:R-:W-:-:S02]  /*0440*/  SHF.R.S32.HI R19, RZ, 0x6, R15 ;  /* 0x00000006ff137819 */ /* 0x000fc4000001140f */
[----:B------:R-:W-:Y:S01]  /*0450*/  LOP3.LUT R3, R0, 0x8, R12, 0xf8, !PT ;  /* 0x0000000800037812 */ /* 0x000fe200078ef80c */
[----:B------:R-:W-:Y:S01]  /*0460*/  IMAD.IADD R11, R11, 0x1, -R5 ;  /* 0x000000010b0b7824 */ /* 0x000fe200078e0a05 */
[----:B------:R-:W-:Y:S01]  /*0470*/  SHF.R.U32.HI R4, RZ, 0x3, R0 ;  /* 0x00000003ff047819 */ /* 0x000fe20000011600 */
[----:B------:R-:W-:Y:S01]  /*0480*/  IMAD R251, R19, 0x200, R251 ;  /* 0x0000020013fb7824 */ /* 0x000fe200078e02fb */
[----:B------:R-:W-:Y:S02]  /*0490*/  LOP3.LUT R6, R6, 0x8, R12, 0xf8, !PT ;  /* 0x0000000806067812 */ /* 0x000fe400078ef80c */
[----:B------:R-:W-:Y:S01]  /*04a0*/  LOP3.LUT R0, R3, R4, RZ, 0x3c, !PT ;  /* 0x0000000403007212 */ /* 0x000fe200078e3cff */
[----:B------:R-:W-:Y:S01]  /*04b0*/  IMAD R3, R19, 0x800, R2 ;  /* 0x0000080013037824 */ /* 0x000fe200078e0202 */
[----:B------:R-:W-:Y:S02]  /*04c0*/  SHF.R.S32.HI R5, RZ, 0x7, R16 ;  /* 0x00000007ff057819 */ /* 0x000fe40000011410 */
[----:B------:R-:W-:Y:S01]  /*04d0*/  LOP3.LUT R4, R2, R6, R4, 0xf6, !PT ;  /* 0x0000000602047212 */ /* 0x000fe200078ef604 */
[C---:B------:R-:W-:Y:S01]  /*04e0*/  IMAD.SHL.U32 R2, R8.reuse, 0x40, RZ ;  /* 0x0000004008027824 */ /* 0x040fe200078e00ff */
[----:B------:R-:W-:Y:S01]  /*04f0*/  LOP3.LUT R7, R8, 0x1, RZ, 0xc0, !PT ;  /* 0x0000000108077812 */ /* 0x000fe200078ec0ff */
[----:B------:R-:W-:Y:S01]  /*0500*/  IMAD.IADD R0, R3, 0x1, R0 ;  /* 0x0000000103007824 */ /* 0x000fe200078e0200 */
[----:B------:R-:W-:Y:S01]  /*0510*/  SHF.R.S32.HI R235, RZ, 0x2, R235 ;  /* 0x00000002ffeb7819 */ /* 0x000fe200000114eb */
[----:B------:R-:W-:Y:S01]  /*0520*/  IMAD.SHL.U32 R3, R5, 0x8, RZ ;  /* 0x0000000805037824 */ /* 0x000fe200078e00ff */
[----:B------:R-:W-:Y:S01]  /*0530*/  ISETP.NE.U32.AND P0, PT, R7, 0x1, PT ;  /* 0x000000010700780c */ /* 0x000fe20003f05070 */
[----:B------:R-:W-:Y:S01]  /*0540*/  IMAD.SHL.U32 R7, R19, 0x20, RZ ;  /* 0x0000002013077824 */ /* 0x000fe200078e00ff */
[----:B------:R-:W-:Y:S01]  /*0550*/  LOP3.LUT R2, R2, 0x1c0, RZ, 0xc0, !PT ;  /* 0x000001c002027812 */ /* 0x000fe200078ec0ff */
[----:B------:R-:W-:Y:S01]  /*0560*/  IMAD R9, R5, 0x1000, R10 ;  /* 0x0000100005097824 */ /* 0x000fe200078e020a */
[----:B------:R-:W-:Y:S01]  /*0570*/  R2P PR, R8, 0x6 ;  /* 0x0000000608007804 */ /* 0x000fe20000000000 */
[----:B------:R-:W-:Y:S01]  /*0580*/  IMAD.SHL.U32 R6, R13, 0x10, RZ ;  /* 0x000000100d067824 */ /* 0x000fe200078e00ff */
[----:B------:R-:W-:Y:S01]  /*0590*/  LOP3.LUT R3, R3, 0x8, RZ, 0xc0, !PT ;  /* 0x0000000803037812 */ /* 0x000fe200078ec0ff */
[----:B------:R-:W-:Y:S01]  /*05a0*/  IMAD.SHL.U32 R8, R11, 0x40, RZ ;  /* 0x000000400b087824 */ /* 0x000fe200078e00ff */
[----:B------:R-:W-:Y:S01]  /*05b0*/  SHF.R.U32.HI R5, RZ, 0x3, R2 ;  /* 0x00000003ff057819 */ /* 0x000fe20000011602 */
[----:B------:R-:W-:Y:S01]  /*05c0*/  IMAD.SHL.U32 R166, R0, 0x2, RZ ;  /* 0x0000000200a67824 */ /* 0x000fe200078e00ff */
[----:B------:R-:W-:Y:S01]  /*05d0*/  LOP3.LUT R7, R2, 0x20, R7, 0xf8, !PT ;  /* 0x0000002002077812 */ /* 0x000fe200078ef807 */
[----:B------:R-:W-:Y:S01]  /*05e0*/  IMAD R235, R252, 0x10, R235 ;  /* 0x00000010fceb7824 */ /* 0x000fe200078e02eb */
[----:B------:R-:W-:-:S02]  /*05f0*/  LOP3.LUT R11, R3, 0x10, R6, 0xf8, !PT ;  /* 0x00000010030b7812 */ /* 0x000fc400078ef806 */
[----:B------:R-:W-:Y:S01]  /*0600*/  LOP3.LUT R12, R5, R2, R3, 0x1e, !PT ;  /* 0x00000002050c7212 */ /* 0x000fe200078e1e03 */
[----:B------:R-:W-:Y:S01]  /*0610*/  IMAD R2, R252, 0x400, R9 ;  /* 0x00000400fc027824 */ /* 0x000fe200078e0209 */
[----:B------:R-:W-:Y:S01]  /*0620*/  LOP3.LUT R6, R7, R5, RZ, 0x3c, !PT ;  /* 0x0000000507067212 */ /* 0x000fe200078e3cff */
[----:B------:R-:W-:Y:S01]  /*0630*/  IMAD.SHL.U32 R7, R14, 0x40, RZ ;  /* 0x000000400e077824 */ /* 0x000fe200078e00ff */
[----:B------:R-:W-:Y:S01]  /*0640*/  LOP3.LUT R3, R8, 0x1c0, RZ, 0xc0, !PT ;  /* 0x000001c008037812 */ /* 0x000fe200078ec0ff */
[----:B------:R-:W-:Y:S01]  /*0650*/  IMAD.SHL.U32 R8, R13, 0x8, RZ ;  /* 0x000000080d087824 */ /* 0x000fe200078e00ff */
[----:B------:R-:W-:Y:S01]  /*0660*/  SEL R217, R217, 0x10, !P0 ;  /* 0x00000010d9d97807 */ /* 0x000fe20004000000 */
[----:B------:R-:W-:Y:S01]  /*0670*/  IMAD.IADD R211, R6, 0x1, R2 ;  /* 0x0000000106d37824 */ /* 0x000fe200078e0202 */
[--C-:B------:R-:W-:Y:S01]  /*0680*/  SHF.R.U32.HI R5, RZ, 0x3, R3.reuse ;  /* 0x00000003ff057819 */ /* 0x100fe20000011603 */
[----:B------:R-:W-:Y:S01]  /*0690*/  IMAD R6, R160, 0x400, R10 ;  /* 0x00000400a0067824 */ /* 0x000fe200078e020a */
[----:B------:R-:W-:Y:S01]  /*06a0*/  LOP3.LUT R8, R3, 0x8, R8, 0xf8, !PT ;  /* 0x0000000803087812 */ /* 0x000fe200078ef808 */
[----:B------:R-:W-:Y:S01]  /*06b0*/  IMAD.SHL.U32 R211, R211, 0x2, RZ ;  /* 0x00000002d3d37824 */ /* 0x000fe200078e00ff */
[----:B------:R-:W-:Y:S01]  /*06c0*/  LOP3.LUT R2, R7, 0xfffffe00, RZ, 0xc0, !PT ;  /* 0xfffffe0007027812 */ /* 0x000fe200078ec0ff */
[----:B------:R-:W-:Y:S01]  /*06d0*/  IMAD.IADD R6, R6, 0x1, R12 ;  /* 0x0000000106067824 */ /* 0x000fe200078e020c */
[----:B------:R-:W-:Y:S01]  /*06e0*/  LOP3.LUT R3, R5, R11, R3, 0x1e, !PT ;  /* 0x0000000b05037212 */ /* 0x000fe200078e1e03 */
[----:B------:R-:W-:Y:S01]  /*06f0*/  IMAD.IADD R218, R211, 0x1, R217 ;  /* 0x00000001d3da7824 */ /* 0x000fe200078e02d9 */
[----:B------:R-:W-:Y:S01]  /*0700*/  LOP3.LUT R5, R8, R5, RZ, 0x3c, !PT ;  /* 0x0000000508057212 */ /* 0x000fe200078e3cff */
[--C-:B------:R-:W-:Y:S01]  /*0710*/  IMAD R169, R252, 0x400, R2.reuse ;  /* 0x00000400fca97824 */ /* 0x100fe200078e0202 */
[----:B------:R-:W-:Y:S01]  /*0720*/  LOP3.LUT R168, R3, R2, RZ, 0xfc, !PT ;  /* 0x0000000203a87212 */ /* 0x000fe200078efcff */
[----:B------:R-:W-:Y:S01]  /*0730*/  IMAD R160, R160, 0x400, R2 ;  /* 0x00000400a0a07824 */ /* 0x000fe200078e0202 */
[----:B------:R-:W-:Y:S01]  /*0740*/  LEA R6, R6, 0x6000, 0x1 ;  /* 0x0000600006067811 */ /* 0x000fe200078e08ff */
[----:B------:R-:W-:-:S02]  /*0750*/  IMAD.IADD R169, R169, 0x1, R5 ;  /* 0x00000001a9a97824 */ /* 0x000fc400078e0205 */
[----:B------:R-:W-:Y:S01]  /*0760*/  IMAD.IADD R160, R5, 0x1, R160 ;  /* 0x0000000105a07824 */ /* 0x000fe200078e02a0 */
[C---:B------:R-:W-:Y:S01]  /*0770*/  IADD3 R7, R6.reuse, 0x40, RZ ;  /* 0x0000004006077810 */ /* 0x040fe20007ffe0ff */
[----:B------:R-:W-:Y:S01]  /*0780*/  IMAD.MOV.U32 R5, RZ, RZ, 0x20 ;  /* 0x00000020ff057424 */ /* 0x000fe200078e00ff */
[C---:B------:R-:W-:Y:S01]  /*0790*/  @P2 IADD3 R7, R6.reuse, -0x40, RZ ;  /* 0xffffffc006072810 */ /* 0x040fe20007ffe0ff */
[----:B------:R-:W-:Y:S01]  /*07a0*/  IMAD.MOV.U32 R2, RZ, RZ, 0x40 ;  /* 0x00000040ff027424 */ /* 0x000fe200078e00ff */
[----:B------:R-:W-:Y:S01]  /*07b0*/  STL [R1+0x8], R6 ;  /* 0x0000080601007387 */ /* 0x000fe20000100800 */
[----:B------:R-:W-:Y:S01]  /*07c0*/  IADD3 R8, R6, 0x420, RZ ;  /* 0x0000042006087810 */ /* 0x000fe20007ffe0ff */
[----:B------:R-:W-:Y:S01]  /*07d0*/  IMAD.SHL.U32 R3, R4, 0x2, RZ ;  /* 0x0000000204037824 */ /* 0x000fe200078e00ff */
[----:B------:R-:W-:Y:S01]  /*07e0*/  SEL R164, R5, 0xffffffe0, !P4 ;  /* 0xffffffe005a47807 */ /* 0x000fe20006000000 */
[----:B------:R-:W-:Y:S01]  /*07f0*/  IMAD.SHL.U32 R159, R169, 0x2, RZ ;  /* 0x00000002a99f7824 */ /* 0x000fe200078e00ff */
[----:B------:R-:W-:-:S02]  /*0800*/  SEL R2, R2, 0xffffffc0, !P3 ;  /* 0xffffffc002027807 */ /* 0x000fc40005800000 */
[----:B------:R-:W-:Y:S01]  /*0810*/  SEL R5, R5, 0xffffffe0, !P1 ;  /* 0xffffffe005057807 */ /* 0x000fe20004800000 */
[----:B------:R-:W-:Y:S01]  /*0820*/  IMAD R165, R0, 0x2, R164 ;  /* 0x0000000200a57824 */ /* 0x000fe200078e02a4 */
[----:B------:R-:W-:Y:S01]  /*0830*/  @P1 IADD3 R8, R6, 0x3e0, RZ ;  /* 0x000003e006081810 */ /* 0x000fe20007ffe0ff */
[----:B------:R-:W-:Y:S01]  /*0840*/  IMAD R163, R0, 0x2, R2 ;  /* 0x0000000200a37824 */ /* 0x000fe200078e0202 */
[----:B------:R-:W-:Y:S01]  /*0850*/  LEA R160, R160, 0xa000, 0x1 ;  /* 0x0000a000a0a07811 */ /* 0x000fe200078e08ff */
[----:B------:R-:W-:Y:S02]  /*0860*/  IMAD.IADD R0, R5, 0x1, R6 ;  /* 0x0000000105007824 */ /* 0x000fe400078e0206 */
[----:B------:R-:W-:Y:S02]  /*0870*/  IMAD.IADD R216, R211, 0x1, R5 ;  /* 0x00000001d3d87824 */ /* 0x000fe400078e0205 */
[----:B------:R-:W-:Y:S01]  /*0880*/  IMAD.IADD R164, R164, 0x1, R163 ;  /* 0x00000001a4a47824 */ /* 0x000fe200078e02a3 */
[----:B------:R1:W-:Y:S01]  /*0890*/  STL [R1+0x14], R0 ;  /* 0x0000140001007387 */ /* 0x0003e20000100800 */
[----:B------:R-:W-:-:S03]  /*08a0*/  IMAD.IADD R217, R217, 0x1, R216 ;  /* 0x00000001d9d97824 */ /* 0x000fc600078e02d8 */
[----:B------:R3:W-:Y:S04]  /*08b0*/  STL [R1+0xc], R7 ;  /* 0x00000c0701007387 */ /* 0x0007e80000100800 */
[----:B------:R3:W-:Y:S01]  /*08c0*/  STL [R1+0x18], R8 ;  /* 0x0000180801007387 */ /* 0x0007e20000100800 */
[----:B-1----:R-:W-:-:S05]  /*08d0*/  IMAD.IADD R0, R5, 0x1, R7 ;  /* 0x0000000105007824 */ /* 0x002fca00078e0207 */
[----:B--2---:R3:W-:Y:S02]  /*08e0*/  STL [R1+0x10], R0 ;  /* 0x0000100001007387 */ /* 0x0047e40000100800 */
.L_x_1278:
[----:B-1----:R-:W1:Y:S01]  /*08f0*/  S2R R35, SR_CTAID.Y ;  /* 0x0000000000237919 */ /* 0x002e620000002600 */
[----:B--23--:R-:W2:Y:S01]  /*0900*/  LDC.U8 R0, c[0x0][0x312] ;  /* 0x0000c480ff007b82 */ /* 0x00cea20000000000 */
[----:B------:R-:W-:Y:S02]  /*0910*/  ISETP.NE.U32.AND P0, PT, RZ, c[0x0][0x240], PT ;  /* 0x00009000ff007a0c */ /* 0x000fe40003f05070 */
[----:B------:R-:W-:Y:S02]  /*0920*/  ISETP.EQ.U32.AND P5, PT, RZ, c[0x0][0x248], PT ;  /* 0x00009200ff007a0c */ /* 0x000fe40003fa2070 */
[----:B------:R-:W-:Y:S02]  /*0930*/  ISETP.NE.AND.EX P0, PT, RZ, c[0x0][0x244], PT, P0 ;  /* 0x00009100ff007a0c */ /* 0x000fe40003f05300 */
[----:B------:R-:W-:Y:S01]  /*0940*/  ISETP.NE.U32.AND P3, PT, RZ, c[0x0][0x250], PT ;  /* 0x00009400ff007a0c */ /* 0x000fe20003f65070 */
[----:B------:R-:W-:-:S03]  /*0950*/  IMAD.MOV.U32 R12, RZ, RZ, -0x1 ;  /* 0xffffffffff0c7424 */ /* 0x000fc600078e00ff */
[----:B------:R-:W-:Y:S01]  /*0960*/  ISETP.NE.AND.EX P3, PT, RZ, c[0x0][0x254], PT, P3 ;  /* 0x00009500ff007a0c */ /* 0x000fe20003f65330 */
[C---:B-1----:R-:W-:Y:S01]  /*0970*/  IMAD.SHL.U32 R9, R35.reuse, 0x4, RZ ;  /* 0x0000000423097824 */ /* 0x042fe200078e00ff */
[----:B------:R-:W-:Y:S02]  /*0980*/  SHF.R.S32.HI R31, RZ, 0x1f, R35 ;  /* 0x0000001fff1f7819 */ /* 0x000fe40000011423 */
[----:B--2---:R-:W-:Y:S01]  /*0990*/  ISETP.NE.AND P4, PT, R0, RZ, PT ;  /* 0x000000ff0000720c */ /* 0x004fe20003f85270 */
[----:B------:R-:W-:Y:S01]  /*09a0*/  IMAD.MOV.U32 R0, RZ, RZ, -0x1 ;  /* 0xffffffffff007424 */ /* 0x000fe200078e00ff */
[----:B------:R-:W-:Y:S02]  /*09b0*/  SHF.L.U64.HI R8, R35, 0x2, R31 ;  /* 0x0000000223087819 */ /* 0x000fe4000001021f */
[----:B------:R-:W-:Y:S02]  /*09c0*/  IADD3 R4, P1, R9, c[0x0][0x240], RZ ;  /* 0x0000900009047a10 */ /* 0x000fe40007f3e0ff */
[----:B------:R-:W-:-:S02]  /*09d0*/  ISETP.EQ.OR.EX P5, PT, RZ, c[0x0][0x24c], !P4, P5 ;  /* 0x00009300ff007a0c */ /* 0x000fc400067a2750 */
[----:B------:R-:W-:Y:S02]  /*09e0*/  IADD3.X R5, R8, c[0x0][0x244], RZ, P1, !PT ;  /* 0x0000910008057a10 */ /* 0x000fe40000ffe4ff */
[----:B------:R-:W-:-:S03]  /*09f0*/  @P3 IADD3 R6, P1, R9, c[0x0][0x250], RZ ;  /* 0x0000940009063a10 */ /* 0x000fc60007f3e0ff */
[----:B------:R1:W2:Y:S04]  /*0a00*/  @P0 LDG.E R0, [R4.64] ;  /* 0x0000001804000981 */ /* 0x0002a8000c1e1900 */
[----:B------:R1:W2:Y:S01]  /*0a10*/  @P0 LDG.E R2, [R4.64+0x4] ;  /* 0x0000041804020981 */ /* 0x0002a2000c1e1900 */
[----:B------:R-:W-:Y:S01]  /*0a20*/  IMAD.MOV.U32 R238, RZ, RZ, RZ ;  /* 0x000000ffffee7224 */ /* 0x000fe200078e00ff */
[----:B------:R-:W-:-:S05]  /*0a30*/  @P3 IADD3.X R7, R8, c[0x0][0x254], RZ, P1, !PT ;  /* 0x0000950008073a10 */ /* 0x000fca0000ffe4ff */
[----:B-----5:R3:W5:Y:S01]  /*0a40*/  @P3 LDG.E R238, [R6.64] ;  /* 0x0000001806ee3981 */ /* 0x020762000c1e1900 */
[----:B-1----:R-:W-:-:S04]  /*0a50*/  IADD3 R4, P2, R9, c[0x0][0x248], RZ ;  /* 0x0000920009047a10 */ /* 0x002fc80007f5e0ff */
[----:B------:R-:W-:-:S05]  /*0a60*/  IADD3.X R5, R8, c[0x0][0x24c], RZ, P2, !PT ;  /* 0x0000930008057a10 */ /* 0x000fca00017fe4ff */
[----:B------:R-:W4:Y:S01]  /*0a70*/  @!P5 LDG.E R12, [R4.64] ;  /* 0x00000018040cd981 */ /* 0x000f22000c1e1900 */
[----:B------:R-:W-:-:S04]  /*0a80*/  ISETP.NE.U32.AND P1, PT, RZ, c[0x0][0x248], PT ;  /* 0x00009200ff007a0c */ /* 0x000fc80003f25070 */
[----:B------:R-:W-:Y:S01]  /*0a90*/  ISETP.NE.AND.EX P1, PT, RZ, c[0x0][0x24c], PT, P1 ;  /* 0x00009300ff007a0c */ /* 0x000fe20003f25310 */
[----:B--2---:R-:W-:Y:S02]  /*0aa0*/  @P0 IMAD.IADD R27, R2, 0x1, -R0 ;  /* 0x00000001021b0824 */ /* 0x004fe400078e0a00 */
[----:B------:R-:W-:Y:S02]  /*0ab0*/  IMAD.MOV.U32 R2, RZ, RZ, c[0x0][0x218] ;  /* 0x00008600ff027624 */ /* 0x000fe400078e00ff */
[----:B------:R-:W-:Y:S01]  /*0ac0*/  @!P0 IMAD.MOV.U32 R27, RZ, RZ, c[0x0][0x214] ;  /* 0x00008500ff1b8624 */ /* 0x000fe200078e00ff */
[----:B----4-:R3:W-:Y:S07]  /*0ad0*/  STL [R1], R12 ;  /* 0x0000000c01007387 */ /* 0x0107ee0000100800 */
[----:B------:R-:W-:Y:S05]  /*0ae0*/  @!P1 BRA `(.L_x_1210) ;  /* 0x0000003000009947 */ /* 0x000fea0003800000 */
[----:B------:R-:W2:Y:S02]  /*0af0*/  @P4 LDG.E R2, [R4.64+0x4] ;  /* 0x0000041804024981 */ /* 0x000ea4000c1e1900 */
[----:B--2---:R-:W-:-:S06]  /*0b00*/  @P4 IADD3 R2, R2, -R12, RZ ;  /* 0x8000000c02024210 */ /* 0x004fcc0007ffe0ff */
[----:B------:R1:W5:Y:S02]  /*0b10*/  @!P4 LDG.E R2, [R4.64] ;  /* 0x000000180402c981 */ /* 0x000364000c1e1900 */
.L_x_1210:
[----:B------:R-:W-:Y:S01]  /*0b20*/  ISETP.NE.U32.AND P2, PT, RZ, c[0x0][0x258], PT ;  /* 0x00009600ff007a0c */ /* 0x000fe20003f45070 */
[----:B------:R-:W2:Y:S03]  /*0b30*/  LDL R34, [R1+0x4] ;  /* 0x0000040001227983 */ /* 0x000ea60000100800 */
[----:B------:R-:W-:-:S13]  /*0b40*/  ISETP.NE.AND.EX P2, PT, RZ, c[0x0][0x25c], PT, P2 ;  /* 0x00009700ff007a0c */ /* 0x000fda0003f45320 */
[----:B-1----:R-:W-:-:S04]  /*0b50*/  @P2 IADD3 R4, P1, R9, c[0x0][0x258], RZ ;  /* 0x0000960009042a10 */ /* 0x002fc80007f3e0ff */
[----:B------:R-:W-:-:S06]  /*0b60*/  @P2 IADD3.X R5, R8, c[0x0][0x25c], RZ, P1, !PT ;  /* 0x0000970008052a10 */ /* 0x000fcc0000ffe4ff */
[----:B------:R-:W4:Y:S01]  /*0b70*/  @P2 LDG.E R5, [R4.64] ;  /* 0x0000001804052981 */ /* 0x000f22000c1e1900 */
[----:B------:R-:W-:-:S04]  /*0b80*/  @!P2 ISETP.NE.U32.AND P1, PT, RZ, c[0x0][0x268], PT ;  /* 0x00009a00ff00aa0c */ /* 0x000fc80003f25070 */
[----:B------:R-:W-:-:S04]  /*0b90*/  @!P2 ISETP.NE.AND.EX P1, PT, RZ, c[0x0][0x26c], PT, P1 ;  /* 0x00009b00ff00aa0c */ /* 0x000fc80003f25310 */
[----:B------:R-:W-:Y:S01]  /*0ba0*/  @!P2 SEL R4, RZ, c[0x0][0x21c], !P1 ;  /* 0x00008700ff04aa07 */ /* 0x000fe20004800000 */
[----:B--2---:R-:W-:Y:S02]  /*0bb0*/  IMAD.SHL.U32 R19, R34, 0x80, RZ ;  /* 0x0000008022137824 */ /* 0x004fe400078e00ff */
[--C-:B----45:R-:W-:Y:S01]  /*0bc0*/  @P2 IMAD.IADD R210, R5, 0x1, -R238.reuse ;  /* 0x0000000105d22824 */ /* 0x130fe200078e0aee */
[----:B------:R-:W-:-:S04]  /*0bd0*/  @!P2 IADD3 R210, R4, R2, -R238 ;  /* 0x0000000204d2a210 */ /* 0x000fc80007ffe8ee */
[----:B------:R-:W-:-:S13]  /*0be0*/  ISETP.GT.AND P1, PT, R210, R19, PT ;  /* 0x00000013d200720c */ /* 0x000fda0003f24270 */
[----:B------:R-:W-:Y:S05]  /*0bf0*/  @!P1 BRA `(.L_x_1211) ;  /* 0x000084a000009947 */ /* 0x000fea0003800000 */
[----:B------:R-:W-:Y:S01]  /*0c00*/  ISETP.NE.AND P2, PT, R12, -0x1, PT ;  /* 0xffffffff0c00780c */ /* 0x000fe20003f45270 */
[----:B------:R-:W-:Y:S01]  /*0c10*/  IMAD R5, R31, c[0x0][0x178], RZ ;  /* 0x00005e001f057a24 */ /* 0x000fe200078e02ff */
[----:B------:R-:W-:Y:S01]  /*0c20*/  IADD3 R2, R27, 0x3f, RZ ;  /* 0x0000003f1b027810 */ /* 0x000fe20007ffe0ff */
[----:B------:R-:W-:Y:S01]  /*0c30*/  IMAD.WIDE.U32 R10, R35, c[0x0][0x178], RZ ;  /* 0x00005e00230a7a25 */ /* 0x000fe200078e00ff */
[C---:B------:R-:W-:Y:S02]  /*0c40*/  ISETP.NE.AND P1, PT, R0.reuse, -0x1, PT ;  /* 0xffffffff0000780c */ /* 0x040fe40003f25270 */
[----:B------:R-:W-:Y:S01]  /*0c50*/  SHF.R.S32.HI R4, RZ, 0x1f, R2 ;  /* 0x0000001fff047819 */ /* 0x000fe20000011402 */
[----:B---3--:R-:W-:-:S03]  /*0c60*/  IMAD.WIDE.U32 R6, R0, c[0x0][0x190], RZ ;  /* 0x0000640000067a25 */ /* 0x008fc600078e00ff */
[----:B------:R-:W-:Y:S01]  /*0c70*/  LEA.HI R23, R4, R2, RZ, 0x6 ;  /* 0x0000000204177211 */ /* 0x000fe200078f30ff */
[----:B------:R-:W-:Y:S01]  /*0c80*/  IMAD R4, R35, c[0x0][0x17c], R5 ;  /* 0x00005f0023047a24 */ /* 0x000fe200078e0205 */
[----:B------:R-:W-:Y:S01]  /*0c90*/  SEL R26, R10, R6, !P1 ;  /* 0x000000060a1a7207 */ /* 0x000fe20004800000 */
[----:B------:R-:W-:Y:S01]  /*0ca0*/  @P2 IMAD.IADD R2, R238, 0x1, R12 ;  /* 0x00000001ee022824 */ /* 0x000fe200078e020c */
[----:B------:R-:W-:Y:S01]  /*0cb0*/  LOP3.LUT R9, R23, 0xffffffc0, RZ, 0xc0, !PT ;  /* 0xffffffc017097812 */ /* 0x000fe200078ec0ff */
[----:B------:R-:W-:Y:S02]  /*0cc0*/  IMAD R8, R0, c[0x0][0x194], RZ ;  /* 0x0000650000087a24 */ /* 0x000fe400078e02ff */
[----:B------:R-:W-:Y:S01]  /*0cd0*/  IMAD.IADD R20, R11, 0x1, R4 ;  /* 0x000000010b147824 */ /* 0x000fe200078e0204 */
[----:B------:R-:W-:Y:S01]  /*0ce0*/  IADD3 R11, R9, -0x40, RZ ;  /* 0xffffffc0090b7810 */ /* 0x000fe20007ffe0ff */
[----:B------:R-:W-:Y:S01]  /*0cf0*/  @P2 IMAD.WIDE.U32 R4, R2, c[0x0][0x198], RZ ;  /* 0x0000660002042a25 */ /* 0x000fe200078e00ff */
[----:B------:R-:W-:-:S02]  /*0d00*/  @P1 IADD3 R20, R7, R8, RZ ;  /* 0x0000000807141210 */ /* 0x000fc40007ffe0ff */
[----:B------:R-:W-:Y:S01]  /*0d10*/  SHF.R.S32.HI R18, RZ, 0x1f, R11 ;  /* 0x0000001fff127819 */ /* 0x000fe2000001140b */
        /* <DEDUP_REMOVED lines=13> */
.L_x_1212:
        /* <DEDUP_REMOVED lines=15> */
.L_x_1213:
[----:B------:R-:W-:Y:S01]  /*0ee0*/  IABS R15, c[0x0][0x1c8] ;  /* 0x00007200000f7a13 */ /* 0x000fe20000000000 */
[----:B------:R-:W1:Y:S01]  /*0ef0*/  LDC.U8 R24, c[0x0][0x328] ;  /* 0x0000ca00ff187b82 */ /* 0x000e620000000000 */
[----:B------:R-:W-:Y:S01]  /*0f00*/  IABS R6, R240 ;  /* 0x000000f000067213 */ /* 0x000fe20000000000 */
[----:B------:R-:W-:Y:S01]  /*0f10*/  @!P1 IMAD R9, R31, c[0x0][0x368], RZ ;  /* 0x0000da001f099a24 */ /* 0x000fe200078e02ff */
[----:B------:R-:W2:Y:S01]  /*0f20*/  I2F.RP R4, R15 ;  /* 0x0000000f00047306 */ /* 0x000ea20000209400 */
[----:B------:R-:W-:Y:S01]  /*0f30*/  MOV R16, c[0x0][0x224] ;  /* 0x0000890000107a02 */ /* 0x000fe20000000f00 */
[----:B------:R-:W-:Y:S01]  /*0f40*/  ULDC UR12, c[0x0][0x22c] ;  /* 0x00008b00000c7ab9 */ /* 0x000fe20000000800 */
[----:B------:R-:W-:Y:S01]  /*0f50*/  IMAD.MOV.U32 R13, RZ, RZ, R6 ;  /* 0x000000ffff0d7224 */ /* 0x000fe200078e0006 */
[----:B------:R-:W-:Y:S01]  /*0f60*/  ULDC UR5, c[0x0][0x1c0] ;  /* 0x0000700000057ab9 */ /* 0x000fe20000000800 */
[C---:B------:R-:W-:Y:S01]  /*0f70*/  @!P1 IMAD.WIDE.U32 R6, R35.reuse, c[0x0][0x368], RZ ;  /* 0x0000da0023069a25 */ /* 0x040fe200078e00ff */
[----:B------:R-:W3:Y:S01]  /*0f80*/  LDC.U8 R25, c[0x0][0x3d0] ;  /* 0x0000f400ff197b82 */ /* 0x000ee20000000000 */
[----:B------:R-:W-:Y:S01]  /*0f90*/  UIMAD.WIDE UR6, UR12, UR5, URZ ;  /* 0x000000050c0672a5 */ /* 0x000fe2000f8e023f */
[----:B------:R-:W4:Y:S01]  /*0fa0*/  S2R R30, SR_CTAID.X ;  /* 0x00000000001e7919 */ /* 0x000f220000002500 */
[----:B------:R-:W-:Y:S01]  /*0fb0*/  @!P1 IMAD R9, R35, c[0x0][0x36c], R9 ;  /* 0x0000db0023099a24 */ /* 0x000fe200078e0209 */
[----:B------:R-:W-:-:S02]  /*0fc0*/  LOP3.LUT R10, R240, c[0x0][0x1c8], RZ, 0x3c, !PT ;  /* 0x00007200f00a7a12 */ /* 0x000fc400078e3cff */
[----:B------:R-:W-:Y:S02]  /*0fd0*/  SHF.R.S32.HI R241, RZ, 0x1f, R240 ;  /* 0x0000001ffff17819 */ /* 0x000fe400000114f0 */
[----:B------:R-:W-:Y:S01]  /*0fe0*/  ISETP.GE.AND P3, PT, R10, RZ, PT ;  /* 0x000000ff0a00720c */ /* 0x000fe20003f66270 */
[----:B--2---:R-:W2:Y:S01]  /*0ff0*/  MUFU.RCP R4, R4 ;  /* 0x0000000400047308 */ /* 0x004ea20000001000 */
[----:B-1----:R-:W-:Y:S02]  /*1000*/  ISETP.NE.AND P2, PT, R24, RZ, PT ;  /* 0x000000ff1800720c */ /* 0x002fe40003f45270 */
[----:B--2---:R-:W-:-:S05]  /*1010*/  IADD3 R4, R4, 0xffffffe, RZ ;  /* 0x0ffffffe04047810 */ /* 0x004fca0007ffe0ff */
[----:B------:R-:W1:Y:S02]  /*1020*/  F2I.FTZ.U32.TRUNC.NTZ R5, R4 ;  /* 0x0000000400057305 */ /* 0x000e64000021f000 */
[----:B-1----:R-:W-:Y:S02]  /*1030*/  IADD3 R2, RZ, -R5, RZ ;  /* 0x80000005ff027210 */ /* 0x002fe40007ffe0ff */
[----:B------:R-:W-:-:S03]  /*1040*/  MOV R4, RZ ;  /* 0x000000ff00047202 */ /* 0x000fc60000000f00 */
[----:B------:R-:W-:-:S04]  /*1050*/  IMAD R2, R2, R15, RZ ;  /* 0x0000000f02027224 */ /* 0x000fc800078e02ff */
[----:B------:R-:W-:-:S04]  /*1060*/  IMAD.HI.U32 R2, R5, R2, R4 ;  /* 0x0000000205027227 */ /* 0x000fc800078e0004 */
[----:B------:R-:W-:-:S04]  /*1070*/  @P1 IMAD.WIDE.U32 R4, R0, c[0x0][0x370], RZ ;  /* 0x0000dc0000041a25 */ /* 0x000fc800078e00ff */
[----:B------:R-:W-:Y:S01]  /*1080*/  IMAD.HI.U32 R2, R2, R13, RZ ;  /* 0x0000000d02027227 */ /* 0x000fe200078e00ff */
[----:B------:R-:W-:Y:S02]  /*1090*/  @P1 MOV R12, R4 ;  /* 0x00000004000c1202 */ /* 0x000fe40000000f00 */
[----:B------:R-:W-:Y:S01]  /*10a0*/  @!P1 MOV R12, R6 ;  /* 0x00000006000c9202 */ /* 0x000fe20000000f00 */
[----:B------:R-:W-:Y:S02]  /*10b0*/  IMAD.MOV R8, RZ, RZ, -R2 ;  /* 0x000000ffff087224 */ /* 0x000fe400078e0a02 */
[----:B------:R-:W-:Y:S01]  /*10c0*/  @P1 IMAD R14, R0, c[0x0][0x374], R5 ;  /* 0x0000dd00000e1a24 */ /* 0x000fe200078e0205 */
[----:B------:R-:W-:Y:S01]  /*10d0*/  SHF.R.S32.HI R5, RZ, 0x1f, R16 ;  /* 0x0000001fff057819 */ /* 0x000fe20000011410 */
[----:B------:R-:W-:Y:S02]  /*10e0*/  IMAD R4, R15, R8, R13 ;  /* 0x000000080f047224 */ /* 0x000fe400078e020d */
[----:B------:R-:W-:-:S03]  /*10f0*/  IMAD.WIDE.U32 R16, R35, c[0x0][0x224], RZ ;  /* 0x0000890023107a25 */ /* 0x000fc600078e00ff */
[----:B------:R-:W-:Y:S01]  /*1100*/  ISETP.GT.U32.AND P4, PT, R15, R4, PT ;  /* 0x000000040f00720c */ /* 0x000fe20003f84070 */
[----:B------:R-:W-:Y:S02]  /*1110*/  IMAD R5, R5, R35, RZ ;  /* 0x0000002305057224 */ /* 0x000fe400078e02ff */
[----:B------:R-:W-:Y:S02]  /*1120*/  IMAD.SHL.U32 R6, R35, 0x80, RZ ;  /* 0x0000008023067824 */ /* 0x000fe400078e00ff */
[----:B------:R-:W-:Y:S02]  /*1130*/  IMAD R5, R31, c[0x0][0x224], R5 ;  /* 0x000089001f057a24 */ /* 0x000fe400078e0205 */
[----:B------:R-:W-:Y:S01]  /*1140*/  @!P1 IMAD.IADD R14, R7, 0x1, R9 ;  /* 0x00000001070e9824 */ /* 0x000fe200078e0209 */
[----:B------:R-:W-:Y:S01]  /*1150*/  SHF.L.U64.HI R7, R35, 0x7, R31 ;  /* 0x0000000723077819 */ /* 0x000fe2000001021f */
[C---:B------:R-:W-:Y:S01]  /*1160*/  IMAD R9, R16.reuse, UR7, RZ ;  /* 0x0000000710097c24 */ /* 0x040fe2000f8e02ff */
[----:B------:R-:W-:Y:S01]  /*1170*/  IADD3 R5, R17, R5, RZ ;  /* 0x0000000511057210 */ /* 0x000fe20007ffe0ff */
[----:B------:R-:W-:Y:S01]  /*1180*/  IMAD.WIDE.U32 R16, R16, UR6, RZ ;  /* 0x0000000610107c25 */ /* 0x000fe2000f8e00ff */
[----:B------:R-:W-:-:S02]  /*1190*/  SEL R6, R6, RZ, P0 ;  /* 0x000000ff06067207 */ /* 0x000fc40000000000 */
[----:B------:R-:W-:Y:S01]  /*11a0*/  SEL R7, R7, RZ, P0 ;  /* 0x000000ff07077207 */ /* 0x000fe20000000000 */
[----:B------:R-:W-:Y:S01]  /*11b0*/  @!P4 IMAD.IADD R4, R4, 0x1, -R15 ;  /* 0x000000010404c824 */ /* 0x000fe200078e0a0f */
[----:B------:R-:W-:Y:S01]  /*11c0*/  IADD3 R6, P0, R11, R6, RZ ;  /* 0x000000060b067210 */ /* 0x000fe20007f1e0ff */
[----:B------:R-:W-:Y:S01]  /*11d0*/  IMAD R9, R5, UR6, R9 ;  /* 0x0000000605097c24 */ /* 0x000fe2000f8e0209 */
[----:B------:R-:W-:Y:S01]  /*11e0*/  @!P4 IADD3 R2, R2, 0x1, RZ ;  /* 0x000000010202c810 */ /* 0x000fe20007ffe0ff */
[----:B------:R-:W-:Y:S01]  /*11f0*/  IMAD R8, R0, UR7, RZ ;  /* 0x0000000700087c24 */ /* 0x000fe2000f8e02ff */
[----:B------:R-:W-:Y:S01]  /*1200*/  ISETP.GE.U32.AND P5, PT, R4, R15, PT ;  /* 0x0000000f0400720c */ /* 0x000fe20003fa6070 */
[----:B------:R-:W-:Y:S01]  /*1210*/  IMAD.WIDE.U32 R4, R0, UR6, RZ ;  /* 0x0000000600047c25 */ /* 0x000fe2000f8e00ff */
[----:B------:R-:W-:Y:S02]  /*1220*/  ISETP.NE.AND P4, PT, RZ, c[0x0][0x1c8], PT ;  /* 0x00007200ff007a0c */ /* 0x000fe40003f85270 */
[----:B------:R-:W-:Y:S01]  /*1230*/  IADD3.X R7, R18, R7, RZ, P0, !PT ;  /* 0x0000000712077210 */ /* 0x000fe200007fe4ff */
[----:B------:R-:W-:Y:S01]  /*1240*/  IMAD R13, R6, UR7, RZ ;  /* 0x00000007060d7c24 */ /* 0x000fe2000f8e02ff */
[----:B------:R-:W-:Y:S01]  /*1250*/  SEL R16, R16, R4, !P1 ;  /* 0x0000000410107207 */ /* 0x000fe20004800000 */
[----:B------:R-:W-:Y:S01]  /*1260*/  @P2 IMAD R4, R35, c[0x0][0x214], RZ ;  /* 0x0000850023042a24 */ /* 0x000fe200078e02ff */
[----:B---3--:R-:W-:Y:S01]  /*1270*/  ISETP.NE.AND P0, PT, R25, RZ, PT ;  /* 0x000000ff1900720c */ /* 0x008fe20003f05270 */
[----:B------:R-:W-:Y:S01]  /*1280*/  IMAD.IADD R10, R17, 0x1, R9 ;  /* 0x00000001110a7824 */ /* 0x000fe200078e0209 */
[----:B------:R-:W-:Y:S01]  /*1290*/  @P1 IADD3 R10, R5, R8, RZ ;  /* 0x00000008050a1210 */ /* 0x000fe20007ffe0ff */
[----:B------:R-:W-:Y:S01]  /*12a0*/  IMAD R9, R7, UR6, R13 ;  /* 0x0000000607097c24 */ /* 0x000fe2000f8e020d */
[----:B------:R-:W-:Y:S01]  /*12b0*/  @P2 SEL R5, R4, R0, !P1 ;  /* 0x0000000004052207 */ /* 0x000fe20004800000 */
[----:B----4-:R-:W-:Y:S01]  /*12c0*/  IMAD.WIDE.U32 R24, R30, c[0x0][0x3d8], RZ ;  /* 0x0000f6001e187a25 */ /* 0x010fe200078e00ff */
[----:B------:R-:W-:-:S03]  /*12d0*/  @P5 IADD3 R2, R2, 0x1, RZ ;  /* 0x0000000102025810 */ /* 0x000fc60007ffe0ff */
[----:B------:R-:W-:Y:S01]  /*12e0*/  @!P2 IMAD R4, R35, c[0x0][0x1c0], R240 ;  /* 0x000070002304aa24 */ /* 0x000fe200078e02f0 */
[----:B------:R-:W-:Y:S01]  /*12f0*/  SEL R17, R24, RZ, P0 ;  /* 0x000000ff18117207 */ /* 0x000fe20000000000 */
[----:B------:R-:W-:Y:S01]  /*1300*/  IMAD.MOV.U32 R13, RZ, RZ, R2 ;  /* 0x000000ffff0d7224 */ /* 0x000fe200078e0002 */
[----:B------:R-:W-:Y:S01]  /*1310*/  SHF.R.S32.HI R24, RZ, 0x1f, R19 ;  /* 0x0000001fff187819 */ /* 0x000fe20000011413 */
[----:B------:R-:W-:Y:S02]  /*1320*/  @P2 IMAD R15, R240, c[0x0][0x234], R5 ;  /* 0x00008d00f00f2a24 */ /* 0x000fe400078e0205 */
[----:B------:R-:W-:Y:S01]  /*1330*/  IMAD R7, R30, c[0x0][0x3dc], R25 ;  /* 0x0000f7001e077a24 */ /* 0x000fe200078e0219 */
[----:B------:R-:W-:Y:S01]  /*1340*/  @!P3 IADD3 R13, -R13, RZ, RZ ;  /* 0x000000ff0d0db210 */ /* 0x000fe20007ffe1ff */
[----:B------:R-:W-:Y:S01]  /*1350*/  @!P2 IMAD R15, R4, c[0x0][0x214], RZ ;  /* 0x00008500040faa24 */ /* 0x000fe200078e02ff */
[----:B------:R-:W-:Y:S01]  /*1360*/  @!P4 LOP3.LUT R13, RZ, c[0x0][0x1c8], RZ, 0x33, !PT ;  /* 0x00007200ff0dca12 */ /* 0x000fe200078e33ff */
[----:B------:R-:W-:Y:S01]  /*1370*/  IMAD R2, R240, c[0x0][0x22c], RZ ;  /* 0x00008b00f0027a24 */ /* 0x000fe200078e02ff */
[----:B------:R-:W-:Y:S01]  /*1380*/  SEL R7, R7, RZ, P0 ;  /* 0x000000ff07077207 */ /* 0x000fe20000000000 */
[----:B------:R-:W-:Y:S01]  /*1390*/  IMAD.WIDE.U32 R4, R6, UR6, RZ ;  /* 0x0000000606047c25 */ /* 0x000fe2000f8e00ff */
[----:B------:R-:W-:-:S02]  /*13a0*/  SHF.R.S32.HI R25, RZ, 0x1f, R13 ;  /* 0x0000001fff197819 */ /* 0x000fc4000001140d */
[----:B------:R-:W-:Y:S01]  /*13b0*/  SHF.R.S32.HI R8, RZ, 0x1f, R2 ;  /* 0x0000001fff087819 */ /* 0x000fe20000011402 */
[----:B------:R-:W-:Y:S01]  /*13c0*/  IMAD.IADD R6, R5, 0x1, R9 ;  /* 0x0000000105067824 */ /* 0x000fe200078e0209 */
        /* <DEDUP_REMOVED lines=8> */
.L_x_1214:
[----:B------:R-:W-:-:S04]  /*1450*/  IMAD R0, R35, c[0x0][0x1c0], R240 ;  /* 0x0000700023007a24 */ /* 0x000fc800078e02f0 */
[----:B------:R-:W-:Y:S02]  /*1460*/  IMAD R9, R0, c[0x0][0x224], RZ ;  /* 0x0000890000097a24 */ /* 0x000fe400078e02ff */
.L_x_1215:
[----:B------:R-:W1:Y:S01]  /*1470*/  S2R R32, SR_TID.X ;  /* 0x0000000000207919 */ /* 0x000e620000002100 */
[----:B------:R-:W-:Y:S01]  /*1480*/  UIMAD UR12, UR12, UR4, URZ ;  /* 0x000000040c0c72a4 */ /* 0x000fe2000f8e023f */
[----:B------:R-:W-:Y:S01]  /*1490*/  SHF.R.S32.HI R30, RZ, 0x1f, R234 ;  /* 0x0000001fff1e7819 */ /* 0x000fe200000114ea */
[----:B------:R-:W-:Y:S01]  /*14a0*/  IMAD R0, R18, c[0x0][0x370], RZ ;  /* 0x0000dc0012007a24 */ /* 0x000fe200078e02ff */
[----:B------:R-:W-:Y:S01]  /*14b0*/  SHF.R.S32.HI R225, RZ, 0x1f, R224 ;  /* 0x0000001fffe17819 */ /* 0x000fe200000114e0 */
[----:B------:R-:W-:Y:S01]  /*14c0*/  USHF.L.U32 UR10, UR12, 0x6, URZ ;  /* 0x000000060c0a7899 */ /* 0x000fe2000800063f */
[----:B------:R-:W-:Y:S01]  /*14d0*/  IMAD.IADD R15, R11, 0x1, R15 ;  /* 0x000000010b0f7824 */ /* 0x000fe200078e020f */
[----:B------:R-:W-:Y:S02]  /*14e0*/  BSSY B1, `(.L_x_1211) ;  /* 0x00007bb000017945 */ /* 0x000fe40003800000 */
[----:B------:R-:W-:Y:S02]  /*14f0*/  USHF.R.S32.HI UR5, URZ, 0x1f, UR10 ;  /* 0x0000001f3f057899 */ /* 0x000fe4000801140a */
[----:B------:R-:W-:-:S04]  /*1500*/  IADD3 R2, P4, P3, R4, UR10, R2 ;  /* 0x0000000a04027c10 */ /* 0x000fc8000fb9e002 */
[----:B------:R-:W-:Y:S01]  /*1510*/  IADD3 R16, P2, P1, R17, R2, R16 ;  /* 0x0000000211107210 */ /* 0x000fe2000795e010 */
[----:B------:R-:W-:Y:S01]  /*1520*/  IMAD.IADD R17, R11, 0x1, R9 ;  /* 0x000000010b117824 */ /* 0x000fe200078e0209 */
[----:B------:R-:W-:Y:S02]  /*1530*/  IADD3.X R2, R6, UR5, R8, P4, P3 ;  /* 0x0000000506027c10 */ /* 0x000fe4000a7e6408 */
[----:B------:R-:W-:Y:S02]  /*1540*/  IADD3 R6, P4, R234, R11, RZ ;  /* 0x0000000bea067210 */ /* 0x000fe40007f9e0ff */
[----:B------:R-:W-:Y:S02]  /*1550*/  IADD3 R4, P3, R224, R12, RZ ;  /* 0x0000000ce0047210 */ /* 0x000fe40007f7e0ff */
[----:B------:R-:W-:Y:S01]  /*1560*/  IADD3.X R12, R7, R2, R10, P2, P1 ;  /* 0x00000002070c7210 */ /* 0x000fe200017e240a */
[----:B------:R-:W-:Y:S01]  /*1570*/  IMAD R2, R11, c[0x0][0x374], R0 ;  /* 0x0000dd000b027a24 */ /* 0x000fe200078e0200 */
[----:B-1----:R-:W-:Y:S01]  /*1580*/  SHF.R.S32.HI R33, RZ, 0x1f, R32 ;  /* 0x0000001fff217819 */ /* 0x002fe20000011420 */
[----:B------:R-:W-:Y:S01]  /*1590*/  IMAD.X R7, R30, 0x1, R18, P4 ;  /* 0x000000011e077824 */ /* 0x000fe200020e0612 */
[----:B------:R-:W-:Y:S01]  /*15a0*/  ISETP.GE.AND P4, PT, R27, 0x1, PT ;  /* 0x000000011b00780c */ /* 0x000fe20003f86270 */
[----:B------:R-:W-:Y:S01]  /*15b0*/  IMAD.X R5, R225, 0x1, R14, P3 ;  /* 0x00000001e1057824 */ /* 0x000fe200018e060e */
[----:B------:R-:W-:Y:S01]  /*15c0*/  LEA.HI R8, R33, R32, RZ, 0x5 ;  /* 0x0000002021087211 */ /* 0x000fe200078f28ff */
[----:B------:R-:W-:-:S02]  /*15d0*/  IMAD R7, R7, c[0x0][0x190], RZ ;  /* 0x0000640007077a24 */ /* 0x000fc400078e02ff */
[----:B------:R-:W-:Y:S01]  /*15e0*/  IMAD.WIDE.U32 R4, R11, c[0x0][0x370], R4 ;  /* 0x0000dc000b047a25 */ /* 0x000fe200078e0004 */
[----:B------:R-:W-:Y:S02]  /*15f0*/  LOP3.LUT R0, R8, 0xffffffe0, RZ, 0xc0, !PT ;  /* 0xffffffe008007812 */ /* 0x000fe400078ec0ff */
[----:B------:R-:W-:Y:S01]  /*1600*/  SHF.R.S32.HI R8, RZ, 0x5, R8 ;  /* 0x00000005ff087819 */ /* 0x000fe20000011408 */
[----:B------:R-:W-:Y:S01]  /*1610*/  IMAD R14, R6, c[0x0][0x194], R7 ;  /* 0x00006500060e7a24 */ /* 0x000fe200078e0207 */
[----:B------:R-:W-:Y:S01]  /*1620*/  IADD3 R18, -R0, R32, RZ ;  /* 0x0000002000127210 */ /* 0x000fe20007ffe1ff */
[----:B------:R-:W-:Y:S02]  /*1630*/  IMAD R10, R241, c[0x0][0x378], RZ ;  /* 0x0000de00f10a7a24 */ /* 0x000fe400078e02ff */
[----:B------:R-:W-:Y:S02]  /*1640*/  IMAD.IADD R5, R5, 0x1, R2 ;  /* 0x0000000105057824 */ /* 0x000fe400078e0202 */
[----:B------:R-:W-:-:S04]  /*1650*/  IMAD.WIDE.U32 R6, R6, c[0x0][0x190], R224 ;  /* 0x0000640006067a25 */ /* 0x000fc800078e00e0 */
[----:B------:R-:W-:Y:S01]  /*1660*/  IMAD R0, R8, UR12, R18 ;  /* 0x0000000c08007c24 */ /* 0x000fe2000f8e0212 */
[----:B------:R-:W-:Y:S01]  /*1670*/  IADD3 R6, P2, R26, R6, RZ ;  /* 0x000000061a067210 */ /* 0x000fe20007f5e0ff */
[C---:B------:R-:W-:Y:S02]  /*1680*/  IMAD R2, R240.reuse, c[0x0][0x37c], R10 ;  /* 0x0000df00f0027a24 */ /* 0x040fe400078e020a */
[----:B------:R-:W-:Y:S01]  /*1690*/  IMAD.WIDE.U32 R4, R240, c[0x0][0x378], R4 ;  /* 0x0000de00f0047a25 */ /* 0x000fe200078e0004 */
[----:B------:R-:W-:Y:S02]  /*16a0*/  IADD3 R9, P1, R0, R16, RZ ;  /* 0x0000001000097210 */ /* 0x000fe40007f3e0ff */
[----:B------:R-:W-:Y:S01]  /*16b0*/  IADD3.X R7, R20, R7, R14, P2, !PT ;  /* 0x0000000714077210 */ /* 0x000fe200017fe40e */
[----:B------:R-:W-:Y:S01]  /*16c0*/  IMAD R8, R241, c[0x0][0x1a8], RZ ;  /* 0x00006a00f1087a24 */ /* 0x000fe200078e02ff */
[----:B------:R-:W-:Y:S01]  /*16d0*/  LEA.HI.X.SX32 R12, R0, R12, 0x1, P1 ;  /* 0x0000000c000c7211 */ /* 0x000fe200008f0eff */
[----:B------:R-:W-:Y:S01]  /*16e0*/  IMAD R0, R30, c[0x0][0x370], RZ ;  /* 0x0000dc001e007a24 */ /* 0x000fe200078e02ff */
[----:B------:R-:W-:Y:S01]  /*16f0*/  IADD3 R5, R5, R2, RZ ;  /* 0x0000000205057210 */ /* 0x000fe20007ffe0ff */
[C---:B------:R-:W-:Y:S01]  /*1700*/  IMAD R8, R240.reuse, c[0x0][0x1ac], R8 ;  /* 0x00006b00f0087a24 */ /* 0x040fe200078e0208 */
[----:B------:R-:W-:Y:S01]  /*1710*/  LEA R220, P1, R9, c[0x0][0x350], 0x2 ;  /* 0x0000d40009dc7a11 */ /* 0x000fe200078210ff */
[----:B------:R-:W-:Y:S01]  /*1720*/  IMAD.WIDE.U32 R6, R240, c[0x0][0x1a8], R6 ;  /* 0x00006a00f0067a25 */ /* 0x000fe200078e0006 */
[----:B------:R-:W-:-:S02]  /*1730*/  MOV R14, 0x4 ;  /* 0x00000004000e7802 */ /* 0x000fc40000000f00 */
[----:B------:R-:W-:Y:S01]  /*1740*/  LEA.HI.X R219, R9, c[0x0][0x354], R12, 0x2, P1 ;  /* 0x0000d50009db7a11 */ /* 0x000fe200008f140c */
[----:B------:R-:W-:Y:S01]  /*1750*/  IMAD R0, R234, c[0x0][0x374], R0 ;  /* 0x0000dd00ea007a24 */ /* 0x000fe200078e0200 */
[----:B------:R-:W-:Y:S01]  /*1760*/  LEA R10, P3, R6, c[0x0][0x160], 0x1 ;  /* 0x00005800060a7a11 */ /* 0x000fe200078608ff */
[----:B------:R-:W-:-:S04]  /*1770*/  IMAD.WIDE.U32 R4, R234, c[0x0][0x370], R4 ;  /* 0x0000dc00ea047a25 */ /* 0x000fc800078e0004 */
[----:B------:R-:W-:Y:S01]  /*1780*/  IMAD.IADD R2, R7, 0x1, R8 ;  /* 0x0000000107027824 */ /* 0x000fe200078e0208 */
[----:B------:R-:W-:Y:S01]  /*1790*/  LEA R8, P2, R4, c[0x0][0x330], 0x1 ;  /* 0x0000cc0004087a11 */ /* 0x000fe200078408ff */
[----:B------:R-:W-:Y:S02]  /*17a0*/  IMAD.IADD R0, R5, 0x1, R0 ;  /* 0x0000000105007824 */ /* 0x000fe400078e0200 */
[-C--:B------:R-:W-:Y:S01]  /*17b0*/  IMAD.WIDE R222, R15, R14.reuse, c[0x0][0x200] ;  /* 0x000080000fde7625 */ /* 0x080fe200078e020e */
[----:B------:R-:W-:Y:S02]  /*17c0*/  LEA.HI.X R11, R6, c[0x0][0x164], R2, 0x1, P3 ;  /* 0x00005900060b7a11 */ /* 0x000fe400018f0c02 */
[----:B------:R-:W-:Y:S01]  /*17d0*/  LEA.HI.X R9, R4, c[0x0][0x334], R0, 0x1, P2 ;  /* 0x0000cd0004097a11 */ /* 0x000fe200010f0c00 */
[----:B------:R-:W-:Y:S01]  /*17e0*/  IMAD.WIDE R14, R17, R14, c[0x0][0x3c8] ;  /* 0x0000f200110e7625 */ /* 0x000fe200078e020e */
[----:B------:R-:W-:Y:S01]  /*17f0*/  LEA.HI.SX32 R0, R23, 0xffffffff, 0x1a ;  /* 0xffffffff17007811 */ /* 0x000fe200078fd2ff */
[----:B------:R-:W-:Y:S05]  /*1800*/  @!P4 BRA `(.L_x_1216) ;  /* 0x00006de00000c947 */ /* 0x000fea0003800000 */
[----:B------:R-:W-:Y:S01]  /*1810*/  @P0 BAR.SYNC.DEFER_BLOCKING 0x0 ;  /* 0x0000000000000b1d */ /* 0x000fe20000010000 */
[----:B------:R-:W-:Y:S01]  /*1820*/  IMAD R12, R34, -0x80, R210 ;  /* 0xffffff80220c7824 */ /* 0x000fe200078e02d2 */
[----:B------:R-:W-:Y:S01]  /*1830*/  MOV R232, R15 ;  /* 0x0000000f00e87202 */ /* 0x000fe20000000f00 */
[----:B------:R-:W-:Y:S01]  /*1840*/  IMAD.MOV.U32 R207, RZ, RZ, R0 ;  /* 0x000000ffffcf7224 */ /* 0x000fe200078e0000 */
[----:B------:R-:W-:Y:S01]  /*1850*/  MOV R215, R11 ;  /* 0x0000000b00d77202 */ /* 0x000fe20000000f00 */
[----:B------:R-:W-:Y:S01]  /*1860*/  IMAD.SHL.U32 R0, R251, 0x2, RZ ;  /* 0x00000002fb007824 */ /* 0x000fe200078e00ff */
[----:B------:R-:W-:Y:S01]  /*1870*/  ISETP.GE.AND P2, PT, R234, R12, PT ;  /* 0x0000000cea00720c */ /* 0x000fe20003f46270 */
[----:B------:R-:W-:Y:S01]  /*1880*/  IMAD.WIDE.U32 R4, R19, c[0x0][0x1a0], R224 ;  /* 0x0000680013047a25 */ /* 0x000fe200078e00e0 */
[----:B------:R-:W-:Y:S01]  /*1890*/  LEA.HI R6, R207, R207, RZ, 0x1 ;  /* 0x000000cfcf067211 */ /* 0x000fe200078f08ff */
[----:B------:R-:W-:Y:S01]  /*18a0*/  BSSY B0, `(.L_x_1217) ;  /* 0x0000022000007945 */ /* 0x000fe20003800000 */
[----:B------:R-:W-:Y:S01]  /*18b0*/  P2R R16, PR, RZ, 0x4 ;  /* 0x00000004ff107803 */ /* 0x000fe20000000000 */
[----:B------:R-:W-:Y:S01]  /*18c0*/  IMAD R2, R24, c[0x0][0x1a0], RZ ;  /* 0x0000680018027a24 */ /* 0x000fe200078e02ff */
[----:B------:R-:W-:Y:S01]  /*18d0*/  IADD3 R4, P0, R21, R4, RZ ;  /* 0x0000000415047210 */ /* 0x000fe20007f1e0ff */
[----:B------:R-:W-:Y:S01]  /*18e0*/  IMAD.MOV.U32 R214, RZ, RZ, R10 ;  /* 0x000000ffffd67224 */ /* 0x000fe200078e000a */
[----:B------:R-:W-:Y:S01]  /*18f0*/  LOP3.LUT R6, R6, 0xfffffffe, RZ, 0xc0, !PT ;  /* 0xfffffffe06067812 */ /* 0x000fe200078ec0ff */
[----:B------:R-:W-:Y:S01]  /*1900*/  IMAD R2, R19, c[0x0][0x1a4], R2 ;  /* 0x0000690013027a24 */ /* 0x000fe200078e0202 */
[----:B------:R-:W-:Y:S01]  /*1910*/  MOV R213, R9 ;  /* 0x0000000900d57202 */ /* 0x000fe20000000f00 */
[----:B------:R-:W-:Y:S01]  /*1920*/  IMAD.MOV.U32 R233, RZ, RZ, R14 ;  /* 0x000000ffffe97224 */ /* 0x000fe200078e000e */
[----:B------:R-:W-:Y:S01]  /*1930*/  IADD3 R6, R207, -R6, RZ ;  /* 0x80000006cf067210 */ /* 0x000fe20007ffe0ff */
[----:B------:R-:W-:Y:S01]  /*1940*/  IMAD.MOV.U32 R212, RZ, RZ, R8 ;  /* 0x000000ffffd47224 */ /* 0x000fe200078e0008 */
[----:B------:R-:W-:Y:S01]  /*1950*/  IADD3.X R5, R22, R5, R2, P0, !PT ;  /* 0x0000000516057210 */ /* 0x000fe200007fe402 */
[----:B------:R-:W-:Y:S01]  /*1960*/  IMAD R2, R25, c[0x0][0x1b8], RZ ;  /* 0x00006e0019027a24 */ /* 0x000fe200078e02ff */
[----:B------:R-:W-:Y:S01]  /*1970*/  ISETP.NE.AND P1, PT, R6, 0x1, PT ;  /* 0x000000010600780c */ /* 0x000fe20003f25270 */
[----:B------:R1:W-:Y:S02]  /*1980*/  @P2 STS.128 [R0+0xa000], RZ ;  /* 0x00a000ff00002388 */ /* 0x0003e40000000c00 */
[----:B------:R-:W-:-:S02]  /*1990*/  IMAD R2, R13, c[0x0][0x1bc], R2 ;  /* 0x00006f000d027a24 */ /* 0x000fc400078e0202 */
[----:B------:R-:W-:-:S05]  /*19a0*/  IMAD.WIDE.U32 R4, R13, c[0x0][0x1b8], R4 ;  /* 0x00006e000d047a25 */ /* 0x000fca00078e0004 */
        /* <DEDUP_REMOVED lines=17> */
.L_x_1218:
[----:B------:R-:W-:Y:S05]  /*1ac0*/  BSYNC B0 ;  /* 0x0000000000007941 */ /* 0x000fea0003800000 */
.L_x_1217:
        /* <DEDUP_REMOVED lines=22> */
.L_x_1220:
[----:B------:R-:W-:Y:S05]  /*1c30*/  BSYNC B0 ;  /* 0x0000000000007941 */ /* 0x000fea0003800000 */
.L_x_1219:
        /* <DEDUP_REMOVED lines=22> */
.L_x_1222:
[----:B------:R-:W-:Y:S05]  /*1da0*/  BSYNC B0 ;  /* 0x0000000000007941 */ /* 0x000fea0003800000 */
.L_x_1221:
        /* <DEDUP_REMOVED lines=21> */
.L_x_1224:
[----:B------:R-:W-:Y:S05]  /*1f00*/  BSYNC B0 ;  /* 0x0000000000007941 */ /* 0x000fea0003800000 */
.L_x_1223:
        /* <DEDUP_REMOVED lines=13> */
.L_x_1226:
[----:B------:R-:W-:Y:S05]  /*1fe0*/  BSYNC B0 ;  /* 0x0000000000007941 */ /* 0x000fea0003800000 */
.L_x_1225:
        /* <DEDUP_REMOVED lines=15> */
.L_x_1228:
[----:B------:R-:W-:Y:S05]  /*20e0*/  BSYNC B0 ;  /* 0x0000000000007941 */ /* 0x000fea0003800000 */
.L_x_1227:
[----:B---3--:R-:W-:Y:S01]  /*20f0*/  IADD3 R4, R251, 0x1000, RZ ;  /* 0x00001000fb047810 */ /* 0x008fe20007ffe0ff */
        /* <DEDUP_REMOVED lines=18> */
.L_x_1230:
[----:B------:R-:W-:Y:S05]  /*2220*/  BSYNC B0 ;  /* 0x0000000000007941 */ /* 0x000fea0003800000 */
.L_x_1229:
        /* <DEDUP_REMOVED lines=20> */
.L_x_1232:
[----:B------:R-:W-:Y:S05]  /*2370*/  BSYNC B0 ;  /* 0x0000000000007941 */ /* 0x000fea0003800000 */
.L_x_1231:
[C---:B-1----:R-:W-:Y:S01]  /*2380*/  IADD3 R4, R235.reuse, 0x8, RZ ;  /* 0x00000008eb047810 */ /* 0x042fe20007ffe0ff */
[----:B------:R-:W-:Y:S01]  /*2390*/  IMAD.MOV.U32 R230, RZ, RZ, 0x7f800000 ;  /* 0x7f800000ffe67424 */ /* 0x000fe200078e00ff */
[CC--:B------:R-:W-:Y:S02]  /*23a0*/  ISETP.GE.AND P0, PT, R235.reuse, R2.reuse, PT ;  /* 0x00000002eb00720c */ /* 0x0c0fe40003f06270 */
[----:B------:R-:W-:Y:S01]  /*23b0*/  ISETP.GE.AND P2, PT, R4, R2, PT ;  /* 0x000000020400720c */ /* 0x000fe20003f46270 */
[C---:B------:R-:W-:Y:S01]  /*23c0*/  IMAD.WIDE R4, R235.reuse, 0x4, R222 ;  /* 0x00000004eb047825 */ /* 0x040fe200078e02de */
[----:B------:R-:W-:Y:S02]  /*23d0*/  MOV R231, 0x7f800000 ;  /* 0x7f80000000e77802 */ /* 0x000fe40000000f00 */
[C---:B------:R-:W-:Y:S02]  /*23e0*/  IADD3 R6, R235.reuse, 0x28, RZ ;  /* 0x00000028eb067810 */ /* 0x040fe40007ffe0ff */
[----:B------:R-:W-:-:S02]  /*23f0*/  IADD3 R7, R235, 0x20, RZ ;  /* 0x00000020eb077810 */ /* 0x000fc40007ffe0ff */
[----:B------:R-:W-:-:S03]  /*2400*/  ISETP.NE.AND P3, PT, R16, RZ, PT ;  /* 0x000000ff1000720c */ /* 0x000fc60003f65270 */
[----:B------:R1:W5:Y:S01]  /*2410*/  @!P0 LDG.E R230, [R4.64] ;  /* 0x0000001804e68981 */ /* 0x000362000c1e1900 */
[----:B------:R-:W-:-:S03]  /*2420*/  ISETP.GE.AND P0, PT, R6, R2, PT ;  /* 0x000000020600720c */ /* 0x000fc60003f06270 */
[----:B------:R1:W5:Y:S01]  /*2430*/  @!P2 LDG.E R231, [R4.64+0x20] ;  /* 0x0000201804e7a981 */ /* 0x000362000c1e1900 */
[----:B------:R-:W-:Y:S01]  /*2440*/  ISETP.GE.AND P2, PT, R7, R2, PT ;  /* 0x000000020700720c */ /* 0x000fe20003f46270 */
[----:B------:R-:W-:Y:S01]  /*2450*/  IMAD.MOV.U32 R229, RZ, RZ, 0x7f800000 ;  /* 0x7f800000ffe57424 */ /* 0x000fe200078e00ff */
[----:B------:R-:W-:Y:S01]  /*2460*/  MOV R228, 0x7f800000 ;  /* 0x7f80000000e47802 */ /* 0x000fe20000000f00 */
[----:B------:R-:W-:Y:S02]  /*2470*/  IMAD R2, R24, c[0x0][0x198], RZ ;  /* 0x0000660018027a24 */ /* 0x000fe400078e02ff */
[----:B------:R2:W-:Y:S04]  /*2480*/  @P3 STS.128 [R0+0x6000], RZ ;  /* 0x006000ff00003388 */ /* 0x0005e80000000c00 */
[----:B------:R-:W-:-:S04]  /*2490*/  @!P0 IMAD.WIDE R6, R6, 0x4, R222 ;  /* 0x0000000406068825 */ /* 0x000fc800078e02de */
[----:B------:R1:W5:Y:S01]  /*24a0*/  @!P2 LDG.E R228, [R4.64+0x80] ;  /* 0x0000801804e4a981 */ /* 0x000362000c1e1900 */
[----:B------:R-:W-:-:S03]  /*24b0*/  IMAD R2, R19, c[0x0][0x19c], R2 ;  /* 0x0000670013027a24 */ /* 0x000fc600078e0202 */
[----:B------:R2:W5:Y:S01]  /*24c0*/  @!P0 LDG.E R229, [R6.64] ;  /* 0x0000001806e58981 */ /* 0x000562000c1e1900 */
[----:B------:R-:W-:Y:S01]  /*24d0*/  BSSY B0, `(.L_x_1233) ;  /* 0x0000018000007945 */ /* 0x000fe20003800000 */
[----:B-1----:R-:W-:-:S05]  /*24e0*/  IMAD.WIDE.U32 R4, R19, c[0x0][0x198], R224 ;  /* 0x0000660013047a25 */ /* 0x002fca00078e00e0 */
[----:B------:R-:W-:-:S04]  /*24f0*/  IADD3 R4, P0, R28, R4, RZ ;  /* 0x000000041c047210 */ /* 0x000fc80007f1e0ff */
[----:B------:R-:W-:Y:S01]  /*2500*/  IADD3.X R5, R29, R5, R2, P0, !PT ;  /* 0x000000051d057210 */ /* 0x000fe200007fe402 */
[----:B------:R-:W-:-:S04]  /*2510*/  IMAD R2, R25, c[0x0][0x1b0], RZ ;  /* 0x00006c0019027a24 */ /* 0x000fc800078e02ff */
[C---:B------:R-:W-:Y:S02]  /*2520*/  IMAD R2, R13.reuse, c[0x0][0x1b4], R2 ;  /* 0x00006d000d027a24 */ /* 0x040fe400078e0202 */
[----:B------:R-:W-:-:S04]  /*2530*/  IMAD.WIDE.U32 R4, R13, c[0x0][0x1b0], R4 ;  /* 0x00006c000d047a25 */ /* 0x000fc800078e0004 */
[----:B------:R-:W-:Y:S01]  /*2540*/  IMAD.IADD R10, R5, 0x1, R2 ;  /* 0x00000001050a7824 */ /* 0x000fe200078e0202 */
[----:B------:R-:W-:Y:S05]  /*2550*/  @P3 BRA `(.L_x_1234) ;  /* 0x000000f000003947 */ /* 0x000fea0003800000 */
[----:B--2---:R-:W-:-:S13]  /*2560*/  ISETP.GE.AND P0, PT, R224, c[0x0][0x220], PT ;  /* 0x00008800e0007a0c */ /* 0x004fda0003f06270 */
        /* <DEDUP_REMOVED lines=14> */
.L_x_1234:
[----:B--2---:R-:W-:Y:S05]  /*2650*/  BSYNC B0 ;  /* 0x0000000000007941 */ /* 0x004fea0003800000 */
.L_x_1233:
        /* <DEDUP_REMOVED lines=20> */
.L_x_1236:
[----:B------:R-:W-:Y:S05]  /*27a0*/  BSYNC B0 ;  /* 0x0000000000007941 */ /* 0x000fea0003800000 */
.L_x_1235:
        /* <DEDUP_REMOVED lines=20> */
.L_x_1238:
[----:B------:R-:W-:Y:S05]  /*28f0*/  BSYNC B0 ;  /* 0x0000000000007941 */ /* 0x000fea0003800000 */
.L_x_1237:
        /* <DEDUP_REMOVED lines=19> */
.L_x_1240:
[----:B------:R-:W-:Y:S05]  /*2a30*/  BSYNC B0 ;  /* 0x0000000000007941 */ /* 0x000fea0003800000 */
.L_x_1239:
[----:B------:R-:W0:Y:S01]  /*2a40*/  LDGDEPBAR ;  /* 0x00000000000079af */ /* 0x000e220000000000 */
[----:B------:R-:W-:Y:S01]  /*2a50*/  ISETP.NE.U32.AND P4, PT, RZ, c[0x0][0x318], PT ;  /* 0x0000c600ff007a0c */ /* 0x000fe20003f85070 */
[----:B------:R-:W-:Y:S02]  /*2a60*/  IMAD.MOV.U32 R10, RZ, RZ, c[0x0][0x308] ;  /* 0x0000c200ff0a7624 */ /* 0x000fe400078e00ff */
[----:B------:R-:W-:Y:S01]  /*2a70*/  IMAD.MOV.U32 R11, RZ, RZ, c[0x0][0x30c] ;  /* 0x0000c300ff0b7624 */ /* 0x000fe200078e00ff */
[----:B------:R-:W-:-:S13]  /*2a80*/  ISETP.NE.AND.EX P4, PT, RZ, c[0x0][0x31c], PT, P4 ;  /* 0x0000c700ff007a0c */ /* 0x000fda0003f85340 */
[----:B-12-4-:R-:W-:Y:S02]  /*2a90*/  @P4 IMAD R0, R31, c[0x0][0x320], RZ ;  /* 0x0000c8001f004a24 */ /* 0x016fe400078e02ff */
[----:B------:R-:W-:Y:S01]  /*2aa0*/  @P4 IMAD.WIDE.U32 R4, R35, c[0x0][0x320], R240 ;  /* 0x0000c80023044a25 */ /* 0x000fe200078e00f0 */
[----:B------:R-:W-:-:S04]  /*2ab0*/  DEPBAR.LE SB0, 0x1 ;  /* 0x000080400000791a */ /* 0x000fc80000000000 */
[----:B------:R-:W-:Y:S01]  /*2ac0*/  BAR.SYNC.DEFER_BLOCKING 0x0 ;  /* 0x0000000000007b1d */ /* 0x000fe20000010000 */
[----:B------:R-:W-:Y:S01]  /*2ad0*/  @P4 IMAD R0, R35, c[0x0][0x324], R0 ;  /* 0x0000c90023004a24 */ /* 0x000fe200078e0200 */
[----:B------:R-:W-:-:S03]  /*2ae0*/  @P4 LEA R6, P0, R4, c[0x0][0x318], 0x2 ;  /* 0x0000c60004064a11 */ /* 0x000fc600078010ff */
[----:B------:R-:W-:-:S05]  /*2af0*/  @P4 IMAD.IADD R0, R5, 0x1, R0 ;  /* 0x0000000105004824 */ /* 0x000fca00078e0200 */
[----:B------:R-:W-:Y:S01]  /*2b00*/  @P4 LEA.HI.X R7, R4, c[0x0][0x31c], R0, 0x2, P0 ;  /* 0x0000c70004074a11 */ /* 0x000fe200000f1400 */
[----:B------:R1:W2:Y:S05]  /*2b10*/  LDG.E.64 R8, [R10.64] ;  /* 0x000000180a087981 */ /* 0x0002aa000c1e1b00 */
[----:B---3--:R4:W3:Y:S04]  /*2b20*/  @P4 LDG.E R7, [R6.64] ;  /* 0x0000001806074981 */ /* 0x0088e8000c1e1900 */
[----:B------:R1:W3:Y:S01]  /*2b30*/  LDG.E.64 R4, [R10.64+0x8] ;  /* 0x000008180a047981 */ /* 0x0002e2000c1e1b00 */
[----:B------:R-:W-:-:S03]  /*2b40*/  LEA.HI R0, R33, R32, RZ, 0x4 ;  /* 0x0000002021007211 */ /* 0x000fc600078f20ff */
[----:B------:R-:W4:Y:S01]  /*2b50*/  S2R R13, SR_TID.X ;  /* 0x00000000000d7919 */ /* 0x000f220000002100 */
[----:B------:R-:W-:-:S03]  /*2b60*/  LOP3.LUT R0, R0, 0xfffffff0, RZ, 0xc0, !PT ;  /* 0xfffffff000007812 */ /* 0x000fc600078ec0ff */
[----:B------:R-:W4:Y:S02]  /*2b70*/  S2R R14, SR_TID.X ;  /* 0x00000000000e7919 */ /* 0x000f240000002100 */
[----:B------:R-:W-:Y:S02]  /*2b80*/  IMAD.IADD R0, R32, 0x1, -R0 ;  /* 0x0000000120007824 */ /* 0x000fe400078e0a00 */
[----:B------:R-:W4:Y:S03]  /*2b90*/  S2R R12, SR_TID.X ;  /* 0x00000000000c7919 */ /* 0x000f260000002100 */
[----:B------:R-:W-:Y:S01]  /*2ba0*/  SHF.R.S32.HI R2, RZ, 0x1f, R0 ;  /* 0x0000001fff027819 */ /* 0x000fe20000011400 */
[----:B------:R2:W2:Y:S03]  /*2bb0*/  LDSM.16.M88.4 R124, [R166+0xa000] ;  /* 0x00a00000a67c783b */ /* 0x0004a60000000200 */
[----:B------:R-:W-:Y:S01]  /*2bc0*/  LEA.HI R2, R2, R0, RZ, 0x3 ;  /* 0x0000000002027211 */ /* 0x000fe200078f18ff */
[----:B------:R2:W2:Y:S03]  /*2bd0*/  LDSM.16.M88.4 R128, [R166+0xa800] ;  /* 0x00a80000a680783b */ /* 0x0004a60000000200 */
[----:B------:R-:W-:Y:S01]  /*2be0*/  LOP3.LUT R2, R2, 0xfffffff8, RZ, 0xc0, !PT ;  /* 0xfffffff802027812 */ /* 0x000fe200078ec0ff */
[----:B------:R2:W2:Y:S01]  /*2bf0*/  LDSM.16.M88.4 R132, [R165+0xa000] ;  /* 0x00a00000a584783b */ /* 0x0004a20000000200 */
[----:B-1----:R-:W3:Y:S03]  /*2c00*/  @P4 MUFU.RCP R11, c[0x0][0x238] ;  /* 0x00008e00000b4b08 */ /* 0x002ee60000001000 */
[----:B------:R-:W-:Y:S01]  /*2c10*/  IMAD.IADD R0, R0, 0x1, -R2 ;  /* 0x0000000100007824 */ /* 0x000fe200078e0a02 */
[----:B------:R1:W1:Y:S01]  /*2c20*/  LDSM.16.M88.4 R136, [R165+0xa800] ;  /* 0x00a80000a588783b */ /* 0x0002620000000200 */
[----:B------:R-:W-:-:S03]  /*2c30*/  IMAD R2, R35, c[0x0][0x1c0], R240 ;  /* 0x0000700023027a24 */ /* 0x000fc600078e02f0 */
[----:B------:R1:W1:Y:S01]  /*2c40*/  LDSM.16.M88.4 R140, [R163+0xa000] ;  /* 0x00a00000a38c783b */ /* 0x0002620000000200 */
[----:B----4-:R-:W-:-:S03]  /*2c50*/  SHF.R.S32.HI R13, RZ, 0x1f, R13 ;  /* 0x0000001fff0d7819 */ /* 0x010fc6000001140d */
[----:B------:R4:W1:Y:S04]  /*2c60*/  LDSM.16.M88.4 R144, [R163+0xa800] ;  /* 0x00a80000a390783b */ /* 0x0008680000000200 */
[----:B------:R4:W1:Y:S04]  /*2c70*/  LDSM.16.M88.4 R148, [R164+0xa000] ;  /* 0x00a00000a494783b */ /* 0x0008680000000200 */
[----:B------:R4:W1:Y:S01]  /*2c80*/  LDSM.16.M88.4 R152, [R164+0xa800] ;  /* 0x00a80000a498783b */ /* 0x0008620000000200 */
[C---:B------:R-:W-:Y:S02]  /*2c90*/  LOP3.LUT P0, RZ, R0.reuse, 0x2, RZ, 0xc0, !PT ;  /* 0x0000000200ff7812 */ /* 0x040fe4000780c0ff */
[----:B------:R-:W-:Y:S01]  /*2ca0*/  LOP3.LUT P3, RZ, R0, 0x4, RZ, 0xc0, !PT ;  /* 0x0000000400ff7812 */ /* 0x000fe2000786c0ff */
[----:B------:R-:W-:Y:S01]  /*2cb0*/  IMAD.SHL.U32 R0, R2, 0x20, RZ ;  /* 0x0000002002007824 */ /* 0x000fe200078e00ff */
[----:B------:R-:W-:Y:S01]  /*2cc0*/  LEA.HI R13, R13, R14, RZ, 0x6 ;  /* 0x0000000e0d0d7211 */ /* 0x000fe200078f30ff */
[----:B------:R-:W-:Y:S01]  /*2cd0*/  IMAD.MOV.U32 R170, RZ, RZ, RZ ;  /* 0x000000ffffaa7224 */ /* 0x000fe200078e00ff */
[----:B------:R-:W-:-:S02]  /*2ce0*/  SHF.R.S32.HI R2, RZ, 0x1f, R18 ;  /* 0x0000001fff027819 */ /* 0x000fc40000011412 */
[----:B------:R-:W-:Y:S01]  /*2cf0*/  SHF.R.S32.HI R13, RZ, 0x6, R13 ;  /* 0x00000006ff0d7819 */ /* 0x000fe2000001140d */
[----:B------:R-:W-:Y:S01]  /*2d00*/  USHF.L.U32 UR17, UR12, 0x4, URZ ;  /* 0x000000040c117899 */ /* 0x000fe2000800063f */
[----:B------:R-:W-:-:S03]  /*2d10*/  IMAD.SHL.U32 R12, R12, 0x2, RZ ;  /* 0x000000020c0c7824 */ /* 0x000fc600078e00ff */
[----:B------:R-:W-:Y:S01]  /*2d20*/  IMAD.SHL.U32 R10, R13, 0x20, RZ ;  /* 0x000000200d0a7824 */ /* 0x000fe200078e00ff */
[----:B------:R-:W-:Y:S01]  /*2d30*/  IADD3 R6, R19, 0x80, RZ ;  /* 0x0000008013067810 */ /* 0x000fe20007ffe0ff */
[----:B------:R-:W-:Y:S02]  /*2d40*/  USHF.L.U32 UR18, UR12, 0x3, URZ ;  /* 0x000000030c127899 */ /* 0x000fe4000800063f */
[----:B------:R-:W-:Y:S01]  /*2d50*/  UIADD3 UR11, UR17, 0x20, URZ ;  /* 0x00000020110b7890 */ /* 0x000fe2000fffe03f */
[----:B------:R-:W-:Y:S02]  /*2d60*/  LOP3.LUT R10, R10, 0x6, R12, 0xf8, !PT ;  /* 0x000000060a0a7812 */ /* 0x000fe400078ef80c */
[----:B------:R-:W-:Y:S01]  /*2d70*/  ISETP.GE.AND P2, PT, R6, R210, PT ;  /* 0x000000d20600720c */ /* 0x000fe20003f46270 */
[----:B------:R-:W-:Y:S01]  /*2d80*/  UIADD3 UR9, UR18, UR11, URZ ;  /* 0x0000000b12097290 */ /* 0x000fe2000fffe03f */
[----:B------:R-:W-:Y:S02]  /*2d90*/  IMAD.MOV.U32 R167, RZ, RZ, 0x20 ;  /* 0x00000020ffa77424 */ /* 0x000fe400078e00ff */
[----:B------:R-:W-:Y:S01]  /*2da0*/  IMAD R237, R34, 0x80, R10 ;  /* 0x0000008022ed7824 */ /* 0x000fe200078e020a */
[----:B------:R-:W-:Y:S01]  /*2db0*/  UIADD3 UR8, UR18, UR9, URZ ;  /* 0x0000000912087290 */ /* 0x000fe2000fffe03f */
[----:B------:R-:W-:Y:S01]  /*2dc0*/  IMAD.MOV.U32 R156, RZ, RZ, 0x40 ;  /* 0x00000040ff9c7424 */ /* 0x000fe200078e00ff */
[----:B------:R-:W-:-:S02]  /*2dd0*/  SEL R167, R167, 0xffffffe0, !P0 ;  /* 0xffffffe0a7a77807 */ /* 0x000fc40004000000 */
        /* <DEDUP_REMOVED lines=36> */
[--C-:B------:R-:W-:Y:S01]  /*3020*/  IMAD.IADD R162, R159, 0x1, R167.reuse ;  /* 0x000000019fa27824 */ /* 0x100fe200078e02a7 */
[C---:B------:R-:W-:Y:S01]  /*3030*/  @P2 IADD3 R249, R237.reuse, 0x19, RZ ;  /* 0x00000019edf92810 */ /* 0x040fe20007ffe0ff */
[----:B------:R-:W-:Y:S01]  /*3040*/  IMAD.IADD R161, R160, 0x1, R167 ;  /* 0x00000001a0a17824 */ /* 0x000fe200078e02a7 */
[----:B------:R-:W-:-:S02]  /*3050*/  @P2 IADD3 R248, R237, 0x18, RZ ;  /* 0x00000018edf82810 */ /* 0x000fc40007ffe0ff */
[C---:B------:R-:W-:Y:S02]  /*3060*/  @P2 IADD3 R247, R237.reuse, 0x11, RZ ;  /* 0x00000011edf72810 */ /* 0x040fe40007ffe0ff */
[C---:B------:R-:W-:Y:S02]  /*3070*/  @P2 IADD3 R246, R237.reuse, 0x10, RZ ;  /* 0x00000010edf62810 */ /* 0x040fe40007ffe0ff */
[C---:B------:R-:W-:Y:S02]  /*3080*/  @P2 IADD3 R245, R237.reuse, 0x9, RZ ;  /* 0x00000009edf52810 */ /* 0x040fe40007ffe0ff */
[C---:B------:R-:W-:Y:S02]  /*3090*/  @P2 IADD3 R244, R237.reuse, 0x8, RZ ;  /* 0x00000008edf42810 */ /* 0x040fe40007ffe0ff */
[----:B------:R-:W-:Y:S01]  /*30a0*/  @P2 IADD3 R239, R237, 0x1, RZ ;  /* 0x00000001edef2810 */ /* 0x000fe20007ffe0ff */
[----:B------:R-:W-:Y:S02]  /*30b0*/  UIMAD UR16, UR12, 0x18, URZ ;  /* 0x000000180c1078a4 */ /* 0x000fe4000f8e023f */
[----:B------:R-:W-:-:S02]  /*30c0*/  USHF.L.U32 UR15, UR12, 0x5, URZ ;  /* 0x000000050c0f7899 */ /* 0x000fc4000800063f */
[----:B------:R-:W-:Y:S02]  /*30d0*/  UIMAD UR14, UR12, 0x28, URZ ;  /* 0x000000280c0e78a4 */ /* 0x000fe4000f8e023f */
[----:B------:R-:W-:Y:S02]  /*30e0*/  UIMAD UR13, UR12, 0x30, URZ ;  /* 0x000000300c0d78a4 */ /* 0x000fe4000f8e023f */
[----:B------:R-:W-:Y:S02]  /*30f0*/  UIADD3 UR10, -UR10, URZ, URZ ;  /* 0x0000003f0a0a7290 */ /* 0x000fe4000fffe13f */
[----:B------:R-:W-:Y:S02]  /*3100*/  UIMAD UR12, UR12, 0x38, URZ ;  /* 0x000000380c0c78a4 */ /* 0x000fe4000f8e023f */
[----:B------:R-:W-:Y:S01]  /*3110*/  UIADD3 UR5, UR18, UR6, URZ ;  /* 0x0000000612057290 */ /* 0x000fe2000fffe03f */
[----:B--2---:R-:W2:Y:S01]  /*3120*/  R2UR UR22, R9 ;  /* 0x00000000091673c2 */ /* 0x004ea200000e0000 */
[----:B---3--:R-:W-:Y:S01]  /*3130*/  @P4 FMUL.FTZ R170, R7, R11 ;  /* 0x0000000b07aa4220 */ /* 0x008fe20000410000 */
[----:B------:R-:W-:-:S06]  /*3140*/  IADD3 R18, P5, P4, R0, R4, R18 ;  /* 0x0000000400127210 */ /* 0x000fcc0007cbe012 */
[----:B------:R-:W3:Y:S01]  /*3150*/  R2UR UR23, R8 ;  /* 0x00000000081773c2 */ /* 0x000ee200000e0000 */
[----:B------:R-:W-:-:S04]  /*3160*/  SHF.R.S32.HI R0, RZ, 0x1f, R0 ;  /* 0x0000001fff007819 */ /* 0x000fc80000011400 */
[----:B------:R-:W-:Y:S02]  /*3170*/  IADD3.X R236, R0, R5, R2, P5, P4 ;  /* 0x0000000500ec7210 */ /* 0x000fe40002fe8402 */
[----:B------:R-:W-:Y:S01]  /*3180*/  IADD3 R0, R169, 0x1000, RZ ;  /* 0x00001000a9007810 */ /* 0x000fe20007ffe0ff */
[----:B------:R-:W-:-:S03]  /*3190*/  IMAD R5, R34, 0x4, R13 ;  /* 0x0000000422057824 */ /* 0x000fc600078e020d */
[----:B------:R-:W-:Y:S01]  /*31a0*/  SEL R0, R0, R169, !P1 ;  /* 0x000000a900007207 */ /* 0x000fe20004800000 */
[----:B------:R-:W-:Y:S01]  /*31b0*/  IMAD.WIDE.U32 R242, R18, -0x2daee0ad, RZ ;  /* 0xd2511f5312f27825 */ /* 0x000fe200078e00ff */
[----:B------:R-:W-:-:S03]  /*31c0*/  IADD3 R2, R168, 0x1000, RZ ;  /* 0x00001000a8027810 */ /* 0x000fc60007ffe0ff */
[----:B------:R-:W-:Y:S01]  /*31d0*/  IMAD.SHL.U32 R158, R0, 0x2, RZ ;  /* 0x00000002009e7824 */ /* 0x000fe200078e00ff */
[----:B--2---:R-:W-:Y:S02]  /*31e0*/  LOP3.LUT R0, R5, UR22, RZ, 0x3c, !PT ;  /* 0x0000001605007c12 */ /* 0x004fe4000f8e3cff */
[----:B------:R-:W-:Y:S02]  /*31f0*/  SEL R2, R2, R168, !P1 ;  /* 0x000000a802027207 */ /* 0x000fe40004800000 */
[----:B------:R-:W-:Y:S02]  /*3200*/  IADD3 R4, -R27, R235, -R237 ;  /* 0x000000eb1b047210 */ /* 0x000fe40007ffe9ed */
[----:B------:R-:W-:Y:S01]  /*3210*/  LOP3.LUT R0, R243, R0, RZ, 0x3c, !PT ;  /* 0x00000000f3007212 */ /* 0x000fe200078e3cff */
[----:B------:R-:W-:Y:S01]  /*3220*/  IMAD.SHL.U32 R157, R2, 0x2, RZ ;  /* 0x00000002029d7824 */ /* 0x000fe200078e00ff */
[----:B---3--:R-:W-:Y:S01]  /*3230*/  LOP3.LUT R236, R236, UR23, RZ, 0x3c, !PT ;  /* 0x00000017ecec7c12 */ /* 0x008fe2000f8e3cff */
[----:B------:R-:W-:-:S02]  /*3240*/  IMAD.IADD R250, R4, 0x1, R210 ;  /* 0x0000000104fa7824 */ /* 0x000fc400078e02d2 */
[----:B-1--4-:R-:W-:-:S04]  /*3250*/  IMAD.WIDE.U32 R226, R0, -0x326172a9, RZ ;  /* 0xcd9e8d5700e27825 */ /* 0x012fc800078e00ff */
.L_x_1243:
[----:B------:R-:W0:Y:S01]  /*3260*/  LDGDEPBAR ;  /* 0x00000000000079af */ /* 0x000e220000000000 */
[C---:B------:R-:W-:Y:S01]  /*3270*/  IMAD.IADD R0, R158.reuse, 0x1, R167 ;  /* 0x000000019e007824 */ /* 0x040fe200078e02a7 */
[----:B------:R-:W-:Y:S01]  /*3280*/  UIADD3 UR19, UR23, -0x61c88647, URZ ;  /* 0x9e3779b917137890 */ /* 0x000fe2000fffe03f */
[----:B------:R-:W-:Y:S01]  /*3290*/  IMAD R2, R207, 0x40, R250 ;  /* 0x00000040cf027824 */ /* 0x000fe200078e02fa */
[----:B------:R-:W-:Y:S01]  /*32a0*/  UIADD3 UR21, UR22, 0x76cf5d0a, URZ ;  /* 0x76cf5d0a16157890 */ /* 0x000fe2000fffe03f */
[--C-:B------:R-:W-:Y:S01]  /*32b0*/  IMAD.IADD R120, R158, 0x1, R156.reuse ;  /* 0x000000019e787824 */ /* 0x100fe200078e029c */
[----:B------:R-:W-:Y:S02]  /*32c0*/  UIADD3 UR20, UR22, -0x4498517b, URZ ;  /* 0xbb67ae8516147890 */ /* 0x000fe4000fffe03f */
[C---:B------:R-:W-:Y:S02]  /*32d0*/  IADD3 R121, R2.reuse, 0x8, RZ ;  /* 0x0000000802797810 */ /* 0x040fe40007ffe0ff */
[C---:B------:R-:W-:Y:S02]  /*32e0*/  IADD3 R173, R2.reuse, 0x7, RZ ;  /* 0x0000000702ad7810 */ /* 0x040fe40007ffe0ff */
[----:B------:R-:W-:Y:S02]  /*32f0*/  ISETP.GE.AND P0, PT, R121, RZ, PT ;  /* 0x000000ff7900720c */ /* 0x000fe40003f06270 */
[C---:B------:R-:W-:Y:S02]  /*3300*/  IADD3 R171, R2.reuse, 0x20, RZ ;  /* 0x0000002002ab7810 */ /* 0x040fe40007ffe0ff */
[C---:B------:R-:W-:Y:S01]  /*3310*/  IADD3 R172, R2.reuse, 0x1f, RZ ;  /* 0x0000001f02ac7810 */ /* 0x040fe20007ffe0ff */
[----:B------:R-:W-:Y:S08]  /*3320*/  DEPBAR.LE SB0, 0x0 ;  /* 0x000080000000791a */ /* 0x000ff00000000000 */
[C---:B------:R-:W-:Y:S01]  /*3330*/  @!P0 IADD3 R121, -R2.reuse, -0x8, RZ ;  /* 0xfffffff802798810 */ /* 0x040fe20007ffe1ff */
[----:B------:R-:W-:Y:S01]  /*3340*/  BAR.SYNC.DEFER_BLOCKING 0x0 ;  /* 0x0000000000007b1d */ /* 0x000fe20000010000 */
[----:B------:R-:W-:Y:S11]  /*3350*/  ISETP.GE.AND P0, PT, R171, RZ, PT ;  /* 0x000000ffab00720c */ /* 0x000ff60003f06270 */
[----:B------:R-:W-:Y:S02]  /*3360*/  @!UPT UIADD3 URZ, URZ, URZ, URZ ;  /* 0x0000003f3f3ff290 */ /* 0x000fe4000fffe03f */
[----:B------:R-:W-:Y:S01]  /*3370*/  @!P0 IADD3 R171, -R2, -0x20, RZ ;  /* 0xffffffe002ab8810 */ /* 0x000fe20007ffe1ff */
[----:B------:R-:W-:Y:S01]  /*3380*/  LDSM.16.M88.4 R32, [R158] ;  /* 0x000000009e20783b */ /* 0x000fe20000000200 */
[----:B------:R-:W-:Y:S07]  /*3390*/  I2F R206, R121 ;  /* 0x0000007900ce7306 */ /* 0x000fee0000201400 */
[----:B------:R-:W1:Y:S03]  /*33a0*/  LDSM.16.M88.4 R16, [R166+0x6000] ;  /* 0x00600000a610783b */ /* 0x000e660000000200 */
[----:B------:R-:W-:Y:S05]  /*33b0*/  I2F R176, R171 ;  /* 0x000000ab00b07306 */ /* 0x000fea0000201400 */
        /* <DEDUP_REMOVED lines=8> */
[-C--:B------:R-:W-:Y:S08]  /*3440*/  HMMA.16816.F32 R12, R28, R18.reuse, RZ ;  /* 0x000000121c0c723c */ /* 0x080ff000000018ff */
[C---:B------:R-:W-:Y:S01]  /*3450*/  HMMA.16816.F32 R16, R32.reuse, R18, RZ ;  /* 0x000000122010723c */ /* 0x040fe200000018ff */
[----:B-1----:R-:W-:Y:S07]  /*3460*/  IMAD.IADD R0, R0, 0x1, R156 ;  /* 0x0000000100007824 */ /* 0x002fee00078e029c */
[-C--:B---3--:R-:W-:Y:S08]  /*3470*/  HMMA.16816.F32 R20, R32, R100.reuse, RZ ;  /* 0x000000642014723c */ /* 0x088ff000000018ff */
[C---:B------:R-:W-:Y:S07]  /*3480*/  HMMA.16816.F32 R24, R28.reuse, R100, RZ ;  /* 0x000000641c18723c */ /* 0x040fee00000018ff */
[----:B------:R-:W-:Y:S01]  /*3490*/  IADD3 R100, R2, -0x1, RZ ;  /* 0xffffffff02647810 */ /* 0x000fe20007ffe0ff */
[-C--:B------:R-:W-:Y:S01]  /*34a0*/  HMMA.16816.F32 R28, R28, R102.reuse, RZ ;  /* 0x000000661c1c723c */ /* 0x080fe200000018ff */
[----:B------:R-:W-:Y:S02]  /*34b0*/  IABS R101, R2 ;  /* 0x0000000200657213 */ /* 0x000fe40000000000 */
[----:B------:R-:W-:Y:S02]  /*34c0*/  ISETP.GE.AND P1, PT, R100, RZ, PT ;  /* 0x000000ff6400720c */ /* 0x000fe40003f26270 */
[----:B------:R-:W1:Y:S03]  /*34d0*/  I2F R179, R101 ;  /* 0x0000006500b37306 */ /* 0x000e660000201400 */
[----:B------:R-:W-:Y:S08]  /*34e0*/  HMMA.16816.F32 R32, R32, R102, RZ ;  /* 0x000000662020723c */ /* 0x000ff000000018ff */
[C---:B------:R-:W-:Y:S01]  /*34f0*/  @!P1 IADD3 R100, -R2.reuse, 0x1, RZ ;  /* 0x0000000102649810 */ /* 0x040fe20007ffe1ff */
[-C--:B----4-:R-:W-:Y:S01]  /*3500*/  HMMA.16816.F32 R4, R104, R108.reuse, R4 ;  /* 0x0000006c6804723c */ /* 0x090fe20000001804 */
[----:B------:R-:W-:Y:S02]  /*3510*/  ISETP.GE.AND P1, PT, R173, RZ, PT ;  /* 0x000000ffad00720c */ /* 0x000fe40003f26270 */
[----:B------:R3:W-:Y:S05]  /*3520*/  I2F R177, R100 ;  /* 0x0000006400b17306 */ /* 0x0007ea0000201400 */
[C---:B------:R-:W-:Y:S06]  /*3530*/  HMMA.16816.F32 R8, R112.reuse, R108, R8 ;  /* 0x0000006c7008723c */ /* 0x040fec0000001808 */
[----:B------:R-:W-:Y:S02]  /*3540*/  @!P1 IADD3 R173, -R2, -0x7, RZ ;  /* 0xfffffff902ad9810 */ /* 0x000fe40007ffe1ff */
[----:B------:R-:W-:Y:S01]  /*3550*/  ISETP.GE.AND P1, PT, R172, RZ, PT ;  /* 0x000000ffac00720c */ /* 0x000fe20003f26270 */
[-C--:B------:R-:W-:Y:S01]  /*3560*/  HMMA.16816.F32 R12, R112, R110.reuse, R12 ;  /* 0x0000006e700c723c */ /* 0x080fe2000000180c */
[----:B------:R-:W4:Y:S07]  /*3570*/  I2F R205, R173 ;  /* 0x000000ad00cd7306 */ /* 0x000f2e0000201400 */
[C---:B------:R-:W-:Y:S01]  /*3580*/  HMMA.16816.F32 R16, R104.reuse, R110, R16 ;  /* 0x0000006e6810723c */ /* 0x040fe20000001810 */
[----:B------:R-:W-:Y:S03]  /*3590*/  LDSM.16.M88.4 R108, [R163+0x6000] ;  /* 0x00600000a36c783b */ /* 0x000fe60000000200 */
[C---:B------:R-:W-:Y:S04]  /*35a0*/  @!P1 IADD3 R172, -R2.reuse, -0x1f, RZ ;  /* 0xffffffe102ac9810 */ /* 0x040fe80007ffe1ff */
[-C--:B--2---:R-:W-:Y:S01]  /*35b0*/  HMMA.16816.F32 R20, R104, R116.reuse, R20 ;  /* 0x000000746814723c */ /* 0x084fe20000001814 */
[----:B---3--:R-:W2:Y:S01]  /*35c0*/  LDSM.16.M88.4 R100, [R120] ;  /* 0x000000007864783b */ /* 0x008ea20000000200 */
[----:B------:R-:W-:Y:S06]  /*35d0*/  I2F R171, R172 ;  /* 0x000000ac00ab7306 */ /* 0x000fec0000201400 */
[C---:B------:R-:W-:Y:S01]  /*35e0*/  HMMA.16816.F32 R24, R112.reuse, R116, R24 ;  /* 0x000000747018723c */ /* 0x040fe20000001818 */
[----:B------:R-:W3:Y:S06]  /*35f0*/  LDSM.16.M88.4 R120, [R120+0x1000] ;  /* 0x001000007878783b */ /* 0x000eec0000000200 */
[C---:B------:R-:W-:Y:S01]  /*3600*/  IADD3 R117, R2.reuse, 0x28, RZ ;  /* 0x0000002802757810 */ /* 0x040fe20007ffe0ff */
[-C--:B------:R-:W-:Y:S01]  /*3610*/  HMMA.16816.F32 R28, R112, R118.reuse, R28 ;  /* 0x00000076701c723c */ /* 0x080fe2000000181c */
[----:B------:R-:W-:Y:S01]  /*3620*/  IADD3 R116, R2, 0x27, RZ ;  /* 0x0000002702747810 */ /* 0x000fe20007ffe0ff */
[----:B------:R-:W1:Y:S01]  /*3630*/  LDSM.16.M88.4 R112, [R163+0x6800] ;  /* 0x00680000a370783b */ /* 0x000e620000000200 */
[----:B------:R-:W-:Y:S02]  /*3640*/  ISETP.GE.AND P0, PT, R117, RZ, PT ;  /* 0x000000ff7500720c */ /* 0x000fe40003f06270 */
[----:B------:R-:W-:Y:S03]  /*3650*/  ISETP.GE.AND P1, PT, R116, RZ, PT ;  /* 0x000000ff7400720c */ /* 0x000fe60003f26270 */
[----:B------:R-:W-:Y:S07]  /*3660*/  HMMA.16816.F32 R32, R104, R118, R32 ;  /* 0x000000766820723c */ /* 0x000fee0000001820 */
[C---:B------:R-:W-:Y:S01]  /*3670*/  IADD3 R105, R2.reuse, 0x18, RZ ;  /* 0x0000001802697810 */ /* 0x040fe20007ffe0ff */
[----:B------:R-:W-:Y:S01]  /*3680*/  IMAD.MOV.U32 R119, RZ, RZ, R232 ;  /* 0x000000ffff777224 */ /* 0x000fe200078e00e8 */
[C---:B------:R-:W-:Y:S02]  /*3690*/  @!P0 IADD3 R117, -R2.reuse, -0x28, RZ ;  /* 0xffffffd802758810 */ /* 0x040fe40007ffe1ff */
[----:B------:R-:W-:Y:S02]  /*36a0*/  ISETP.GE.AND P0, PT, R105, RZ, PT ;  /* 0x000000ff6900720c */ /* 0x000fe40003f06270 */
[C---:B------:R-:W-:Y:S01]  /*36b0*/  IADD3 R104, R2.reuse, 0x17, RZ ;  /* 0x0000001702687810 */ /* 0x040fe20007ffe0ff */
[----:B------:R1:W1:Y:S01]  /*36c0*/  I2F R173, R117 ;  /* 0x0000007500ad7306 */ /* 0x0002620000201400 */
[----:B------:R-:W-:Y:S02]  /*36d0*/  @!P1 IADD3 R116, -R2, -0x27, RZ ;  /* 0xffffffd902749810 */ /* 0x000fe40007ffe1ff */
[----:B------:R-:W-:Y:S01]  /*36e0*/  ISETP.GE.AND P1, PT, R104, RZ, PT ;  /* 0x000000ff6800720c */ /* 0x000fe20003f26270 */
[-C--:B--2---:R-:W-:Y:S01]  /*36f0*/  HMMA.16816.F32 R4, R100, R108.reuse, R4 ;  /* 0x0000006c6404723c */ /* 0x084fe20000001804 */
[C---:B------:R-:W-:Y:S05]  /*3700*/  IADD3 R118, R2.reuse, -0x8, RZ ;  /* 0xfffffff802767810 */ /* 0x040fea0007ffe0ff */
[----:B------:R-:W-:Y:S01]  /*3710*/  @!P0 IADD3 R105, -R2, -0x18, RZ ;  /* 0xffffffe802698810 */ /* 0x000fe20007ffe1ff */
[----:B------:R2:W2:Y:S01]  /*3720*/  I2F R178, R116 ;  /* 0x0000007400b27306 */ /* 0x0004a20000201400 */
[----:B------:R-:W-:Y:S01]  /*3730*/  ISETP.GE.AND P0, PT, R118, RZ, PT ;  /* 0x000000ff7600720c */ /* 0x000fe20003f06270 */
[C---:B---3--:R-:W-:Y:S03]  /*3740*/  HMMA.16816.F32 R8, R120.reuse, R108, R8 ;  /* 0x0000006c7808723c */ /* 0x048fe60000001808 */
[C---:B------:R-:W-:Y:S05]  /*3750*/  @!P1 IADD3 R104, -R2.reuse, -0x17, RZ ;  /* 0xffffffe902689810 */ /* 0x040fea0007ffe1ff */
[-C--:B------:R-:W-:Y:S01]  /*3760*/  HMMA.16816.F32 R12, R120, R110.reuse, R12 ;  /* 0x0000006e780c723c */ /* 0x080fe2000000180c */
[----:B------:R-:W3:Y:S03]  /*3770*/  I2F R198, R105 ;  /* 0x0000006900c67306 */ /* 0x000ee60000201400 */
[C---:B-1----:R-:W-:Y:S02]  /*3780*/  IADD3 R117, R2.reuse, -0x9, RZ ;  /* 0xfffffff702757810 */ /* 0x042fe40007ffe0ff */
[C---:B------:R-:W-:Y:S02]  /*3790*/  @!P0 IADD3 R118, -R2.reuse, 0x8, RZ ;  /* 0x0000000802768810 */ /* 0x040fe40007ffe1ff */
[----:B------:R-:W-:Y:S01]  /*37a0*/  ISETP.GE.AND P1, PT, R117, RZ, PT ;  /* 0x000000ff7500720c */ /* 0x000fe20003f26270 */
[C---:B------:R-:W-:Y:S01]  /*37b0*/  HMMA.16816.F32 R16, R100.reuse, R110, R16 ;  /* 0x0000006e6410723c */ /* 0x040fe20000001810 */
[----:B------:R-:W-:Y:S01]  /*37c0*/  LDSM.16.M88.4 R108, [R164+0x6000] ;  /* 0x00600000a46c783b */ /* 0x000fe20000000200 */
[----:B------:R1:W1:Y:S01]  /*37d0*/  I2F R197, R104 ;  /* 0x0000006800c57306 */ /* 0x0002620000201400 */
[----:B--2---:R-:W-:Y:S05]  /*37e0*/  IADD3 R116, R2, -0x10, RZ ;  /* 0xfffffff002747810 */ /* 0x004fea0007ffe0ff */
[-C--:B------:R-:W-:Y:S01]  /*37f0*/  HMMA.16816.F32 R20, R100, R112.reuse, R20 ;  /* 0x000000706414723c */ /* 0x080fe20000001814 */
[----:B------:R-:W-:Y:S03]  /*3800*/  ISETP.GE.AND P0, PT, R116, RZ, PT ;  /* 0x000000ff7400720c */ /* 0x000fe60003f06270 */
[C---:B------:R-:W-:Y:S01]  /*3810*/  @!P1 IADD3 R117, -R2.reuse, 0x9, RZ ;  /* 0x0000000902759810 */ /* 0x040fe20007ffe1ff */
[----:B------:R2:W2:Y:S03]  /*3820*/  I2F R156, R118 ;  /* 0x00000076009c7306 */ /* 0x0004a60000201400 */
[C---:B------:R-:W-:Y:S06]  /*3830*/  HMMA.16816.F32 R24, R120.reuse, R112, R24 ;  /* 0x000000707818723c */ /* 0x040fec0000001818 */
[C---:B------:R-:W-:Y:S01]  /*3840*/  @!P0 IADD3 R116, -R2.reuse, 0x10, RZ ;  /* 0x0000001002748810 */ /* 0x040fe20007ffe1ff */
[----:B------:R3:W3:Y:S01]  /*3850*/  I2F R194, R117 ;  /* 0x0000007500c27306 */ /* 0x0006e20000201400 */
[C---:B------:R-:W-:Y:S01]  /*3860*/  IADD3 R113, R2.reuse, -0x11, RZ ;  /* 0xffffffef02717810 */ /* 0x040fe20007ffe0ff */
[-C--:B------:R-:W-:Y:S01]  /*3870*/  HMMA.16816.F32 R28, R120, R114.reuse, R28 ;  /* 0x00000072781c723c */ /* 0x080fe2000000181c */
[----:B-1----:R-:W1:Y:S02]  /*3880*/  LDSM.16.M88.4 R104, [R0] ;  /* 0x000000000068783b */ /* 0x002e640000000200 */
[----:B------:R-:W-:Y:S02]  /*3890*/  ISETP.GE.AND P1, PT, R113, RZ, PT ;  /* 0x000000ff7100720c */ /* 0x000fe40003f26270 */
[----:B------:R-:W-:Y:S02]  /*38a0*/  IADD3 R112, R2, 0xf, RZ ;  /* 0x0000000f02707810 */ /* 0x000fe40007ffe0ff */
[----:B------:R-:W-:Y:S01]  /*38b0*/  IMAD R120, R207, 0x4, R252 ;  /* 0x00000004cf787824 */ /* 0x000fe200078e02fc */
[----:B------:R-:W-:Y:S01]  /*38c0*/  HMMA.16816.F32 R32, R100, R114, R32 ;  /* 0x000000726420723c */ /* 0x000fe20000001820 */
[----:B------:R4:W1:Y:S01]  /*38d0*/  LDSM.16.M88.4 R100, [R0+0x1000] ;  /* 0x001000000064783b */ /* 0x0008620000000200 */
[----:B------:R4:W-:Y:S02]  /*38e0*/  I2F R201, R116 ;  /* 0x0000007400c97306 */ /* 0x0009e40000201400 */
[----:B--2---:R-:W-:Y:S03]  /*38f0*/  IMAD.MOV.U32 R118, RZ, RZ, R233 ;  /* 0x000000ffff767224 */ /* 0x004fe600078e00e9 */
[----:B------:R-:W-:Y:S01]  /*3900*/  IMAD.WIDE.U32 R114, R120, -0x326172a9, RZ ;  /* 0xcd9e8d5778727825 */ /* 0x000fe200078e00ff */
[----:B------:R-:W-:Y:S02]  /*3910*/  @!P1 IADD3 R113, -R2, 0x11, RZ ;  /* 0x0000001102719810 */ /* 0x000fe40007ffe1ff */
[----:B------:R-:W-:Y:S02]  /*3920*/  ISETP.GE.AND P1, PT, R112, RZ, PT ;  /* 0x000000ff7000720c */ /* 0x000fe40003f26270 */
[----:B------:R-:W-:Y:S01]  /*3930*/  LOP3.LUT R115, R115, R236, RZ, 0x3c, !PT ;  /* 0x000000ec73737212 */ /* 0x000fe200078e3cff */
[----:B------:R2:W-:Y:S01]  /*3940*/  I2F R200, R113 ;  /* 0x0000007100c87306 */ /* 0x0005e20000201400 */
[C---:B---3--:R-:W-:Y:S02]  /*3950*/  IADD3 R117, R2.reuse, 0x10, RZ ;  /* 0x0000001002757810 */ /* 0x048fe40007ffe0ff */
[----:B------:R-:W-:Y:S01]  /*3960*/  LOP3.LUT R121, R227, UR19, R114, 0x96, !PT ;  /* 0x00000013e3797c12 */ /* 0x000fe2000f8e9672 */
[----:B------:R-:W-:Y:S01]  /*3970*/  IMAD.WIDE.U32 R114, R115, -0x2daee0ad, RZ ;  /* 0xd2511f5373727825 */ /* 0x000fe200078e00ff */
[----:B------:R-:W-:Y:S03]  /*3980*/  ISETP.GE.AND P0, PT, R117, RZ, PT ;  /* 0x000000ff7500720c */ /* 0x000fe60003f06270 */
[----:B------:R-:W-:Y:S02]  /*3990*/  IMAD.WIDE.U32 R182, R121, -0x2daee0ad, RZ ;  /* 0xd2511f5379b67825 */ /* 0x000fe400078e00ff */
[C---:B------:R-:W-:Y:S02]  /*39a0*/  @!P1 IADD3 R112, -R2.reuse, -0xf, RZ ;  /* 0xfffffff102709810 */ /* 0x040fe40007ffe1ff */
[----:B------:R-:W-:Y:S02]  /*39b0*/  @P2 ISETP.GE.AND P1, PT, R237, R210, PT ;  /* 0x000000d2ed00220c */ /* 0x000fe40003f26270 */
[C---:B----4-:R-:W-:Y:S01]  /*39c0*/  IADD3 R0, R2.reuse, -0x19, RZ ;  /* 0xffffffe702007810 */ /* 0x050fe20007ffe0ff */
[----:B------:R-:W-:Y:S01]  /*39d0*/  I2F R195, R112 ;  /* 0x0000007000c37306 */ /* 0x000fe20000201400 */
[----:B------:R-:W-:Y:S02]  /*39e0*/  LOP3.LUT R122, R183, UR21, R114, 0x96, !PT ;  /* 0x00000015b77a7c12 */ /* 0x000fe4000f8e9672 */
[----:B------:R-:W-:Y:S02]  /*39f0*/  @!P0 IADD3 R117, -R2, -0x10, RZ ;  /* 0xfffffff002758810 */ /* 0x000fe40007ffe1ff */
[----:B------:R-:W-:Y:S01]  /*3a00*/  LEA R116, P0, R235, R118, 0x2 ;  /* 0x00000076eb747211 */ /* 0x000fe200078010ff */
[-C--:B-1----:R-:W-:Y:S01]  /*3a10*/  HMMA.16816.F32 R4, R104, R108.reuse, R4 ;  /* 0x0000006c6804723c */ /* 0x082fe20000001804 */
[----:B------:R-:W-:Y:S01]  /*3a20*/  IADD3 R118, R120, 0x2, RZ ;  /* 0x0000000278767810 */ /* 0x000fe20007ffe0ff */
[----:B------:R-:W-:Y:S01]  /*3a30*/  IMAD.WIDE.U32 R122, R122, -0x326172a9, RZ ;  /* 0xcd9e8d577a7a7825 */ /* 0x000fe200078e00ff */
[----:B--2---:R-:W-:Y:S01]  /*3a40*/  IADD3 R113, R2, -0x18, RZ ;  /* 0xffffffe802717810 */ /* 0x004fe20007ffe0ff */
[----:B------:R1:W-:Y:S01]  /*3a50*/  I2F R196, R117 ;  /* 0x0000007500c47306 */ /* 0x0003e20000201400 */
[----:B------:R-:W-:Y:S01]  /*3a60*/  LOP3.LUT R120, R242, UR20, RZ, 0x3c, !PT ;  /* 0x00000014f2787c12 */ /* 0x000fe2000f8e3cff */
[----:B------:R-:W-:Y:S01]  /*3a70*/  UIADD3 UR20, UR23, -0x255992d5, URZ ;  /* 0xdaa66d2b17147890 */ /* 0x000fe2000fffe03f */
[----:B------:R-:W-:Y:S01]  /*3a80*/  ISETP.GE.AND P5, PT, R113, RZ, PT ;  /* 0x000000ff7100720c */ /* 0x000fe20003fa6270 */
[C---:B------:R-:W-:Y:S01]  /*3a90*/  HMMA.16816.F32 R8, R100.reuse, R108, R8 ;  /* 0x0000006c6408723c */ /* 0x040fe20000001808 */
[----:B------:R-:W-:Y:S02]  /*3aa0*/  LOP3.LUT R121, R120, R115, RZ, 0x3c, !PT ;  /* 0x0000007378797212 */ /* 0x000fe400078e3cff */
[----:B------:R-:W-:Y:S01]  /*3ab0*/  ISETP.GE.AND P4, PT, R0, RZ, PT ;  /* 0x000000ff0000720c */ /* 0x000fe20003f86270 */
[----:B-----5:R-:W-:Y:S03]  /*3ac0*/  FMUL.FTZ R115, R230, 1.4426950216293334961 ;  /* 0x3fb8aa3be6737820 */ /* 0x020fe60000410000 */
[----:B------:R-:W-:Y:S01]  /*3ad0*/  FMUL.FTZ R109, R231, 1.4426950216293334961 ;  /* 0x3fb8aa3be76d7820 */ /* 0x000fe20000410000 */
[-C--:B------:R-:W-:Y:S04]  /*3ae0*/  HMMA.16816.F32 R12, R100, R110.reuse, R12 ;  /* 0x0000006e640c723c */ /* 0x080fe8000000180c */
[C---:B------:R-:W-:Y:S02]  /*3af0*/  @!P5 IADD3 R113, -R2.reuse, 0x18, RZ ;  /* 0x000000180271d810 */ /* 0x040fe40007ffe1ff */
[----:B------:R-:W-:Y:S02]  /*3b00*/  @P2 ISETP.GE.AND P5, PT, R245, R210, PT ;  /* 0x000000d2f500220c */ /* 0x000fe40003fa6270 */
[----:B------:R-:W-:Y:S01]  /*3b10*/  @!P4 IADD3 R0, -R2, 0x19, RZ ;  /* 0x000000190200c810 */ /* 0x000fe20007ffe1ff */
[----:B------:R-:W-:Y:S01]  /*3b20*/  FFMA.FTZ R4, R179, -R170, R4 ;  /* 0x800000aab3047223 */ /* 0x000fe20000010004 */
[----:B------:R-:W-:Y:S01]  /*3b30*/  @P2 ISETP.GE.AND P4, PT, R239, R210, PT ;  /* 0x000000d2ef00220c */ /* 0x000fe20003f86270 */
[----:B------:R2:W-:Y:S01]  /*3b40*/  I2F R208, R113 ;  /* 0x0000007100d07306 */ /* 0x0005e20000201400 */
[----:B-1----:R-:W-:Y:S01]  /*3b50*/  LEA.HI.X.SX32 R117, R235, R119, 0x2, P0 ;  /* 0x00000077eb757211 */ /* 0x002fe200000f16ff */
[C---:B------:R-:W-:Y:S01]  /*3b60*/  HMMA.16816.F32 R16, R104.reuse, R110, R16 ;  /* 0x0000006e6810723c */ /* 0x040fe20000001810 */
[----:B------:R-:W-:Y:S01]  /*3b70*/  FSETP.NEU.FTZ.AND P0, PT, R230, -INF , PT ;  /* 0xff800000e600780b */ /* 0x000fe20003f1d000 */
[-C--:B------:R-:W-:Y:S01]  /*3b80*/  FFMA.FTZ R7, R205, -R170.reuse, R7 ;  /* 0x800000aacd077223 */ /* 0x080fe20000010007 */
[----:B------:R-:W-:Y:S01]  /*3b90*/  @P2 FSEL R4, R4, -INF , !P1 ;  /* 0xff80000004042808 */ /* 0x000fe20004800000 */
[----:B------:R1:W3:Y:S01]  /*3ba0*/  LDG.E R114, [R116.64] ;  /* 0x0000001874727981 */ /* 0x0002e2000c1e1900 */
[----:B------:R-:W-:Y:S01]  /*3bb0*/  FSEL R115, R115, RZ, P0 ;  /* 0x000000ff73737208 */ /* 0x000fe20000000000 */
[-C--:B------:R-:W-:Y:S01]  /*3bc0*/  FFMA.FTZ R5, R177, -R170.reuse, R5 ;  /* 0x800000aab1057223 */ /* 0x080fe20000010005 */
[----:B------:R-:W-:Y:S01]  /*3bd0*/  FSETP.NEU.FTZ.AND P0, PT, R231, -INF , PT ;  /* 0xff800000e700780b */ /* 0x000fe20003f1d000 */
[----:B------:R1:W4:Y:S01]  /*3be0*/  LDG.E R112, [R116.64+0x80] ;  /* 0x0000801874707981 */ /* 0x000322000c1e1900 */
[----:B------:R-:W-:Y:S01]  /*3bf0*/  @P2 FSEL R7, R7, -INF , !P4 ;  /* 0xff80000007072808 */ /* 0x000fe20006000000 */
[----:B------:R1:W-:Y:S02]  /*3c00*/  I2F R209, R0 ;  /* 0x0000000000d17306 */ /* 0x0003e40000201400 */
[----:B------:R-:W-:Y:S01]  /*3c10*/  @P2 FSEL R5, R5, -INF , !P4 ;  /* 0xff80000005052808 */ /* 0x000fe20006000000 */
[--C-:B------:R-:W-:Y:S01]  /*3c20*/  FFMA.FTZ R4, R4, c[0x0][0x23c], -R115.reuse ;  /* 0x00008f0004047a23 */ /* 0x100fe20000010873 */
[----:B------:R-:W-:Y:S01]  /*3c30*/  FSEL R109, R109, RZ, P0 ;  /* 0x000000ff6d6d7208 */ /* 0x000fe20000000000 */
[----:B------:R1:W3:Y:S01]  /*3c40*/  LDG.E R2, [R116.64+0xa0] ;  /* 0x0000a01874027981 */ /* 0x0002e2000c1e1900 */
[----:B------:R-:W-:Y:S01]  /*3c50*/  FSETP.NEU.FTZ.AND P0, PT, R228, -INF , PT ;  /* 0xff800000e400780b */ /* 0x000fe20003f1d000 */
[-C--:B------:R-:W-:Y:S02]  /*3c60*/  FFMA.FTZ R6, R206, -R170.reuse, R6 ;  /* 0x800000aace067223 */ /* 0x080fe40000010006 */
[----:B------:R-:W-:Y:S01]  /*3c70*/  FFMA.FTZ R108, R5, c[0x0][0x23c], -R115 ;  /* 0x00008f00056c7a23 */ /* 0x000fe20000010873 */
[----:B------:R1:W1:Y:S01]  /*3c80*/  MUFU.EX2 R193, R4 ;  /* 0x0000000400c17308 */ /* 0x0002620000000800 */
[----:B------:R-:W-:Y:S01]  /*3c90*/  IMAD.WIDE.U32 R118, R118, -0x326172a9, RZ ;  /* 0xcd9e8d5776767825 */ /* 0x000fe200078e00ff */
[----:B------:R-:W-:Y:S01]  /*3ca0*/  @P2 FSEL R6, R6, -INF , !P1 ;  /* 0xff80000006062808 */ /* 0x000fe20004800000 */
[----:B--2---:R2:W3:Y:S02]  /*3cb0*/  LDG.E R113, [R116.64+0x20] ;  /* 0x0000201874717981 */ /* 0x0044e4000c1e1900 */
[----:B------:R-:W-:Y:S01]  /*3cc0*/  FFMA.FTZ R8, R176, -R170, R8 ;  /* 0x800000aab0087223 */ /* 0x000fe20000010008 */
[----:B------:R-:W-:Y:S01]  /*3cd0*/  LOP3.LUT R119, R119, R236, RZ, 0x3c, !PT ;  /* 0x000000ec77777212 */ /* 0x000fe200078e3cff */
[----:B------:R-:W-:Y:S01]  /*3ce0*/  FFMA.FTZ R6, R6, c[0x0][0x23c], -R109 ;  /* 0x00008f0006067a23 */ /* 0x000fe2000001086d */
[----:B------:R-:W-:Y:S01]  /*3cf0*/  LOP3.LUT R118, R227, UR19, R118, 0x96, !PT ;  /* 0x00000013e3767c12 */ /* 0x000fe2000f8e9676 */
[----:B------:R-:W-:Y:S01]  /*3d00*/  UIADD3 UR19, UR23, 0x3c6ef372, URZ ;  /* 0x3c6ef37217137890 */ /* 0x000fe2000fffe03f */
[----:B------:R-:W-:Y:S01]  /*3d10*/  @P2 FSEL R8, R8, -INF , !P1 ;  /* 0xff80000008082808 */ /* 0x000fe20004800000 */
[----:B------:R2:W-:Y:S01]  /*3d20*/  MUFU.EX2 R191, R6 ;  /* 0x0000000600bf7308 */ /* 0x0005e20000000800 */
[-C--:B------:R-:W-:Y:S02]  /*3d30*/  FFMA.FTZ R10, R173, -R170.reuse, R10 ;  /* 0x800000aaad0a7223 */ /* 0x080fe4000001000a */
[----:B------:R-:W-:Y:S01]  /*3d40*/  IMAD.WIDE.U32 R180, R118, -0x2daee0ad, RZ ;  /* 0xd2511f5376b47825 */ /* 0x000fe200078e00ff */
[----:B-1----:R-:W-:Y:S01]  /*3d50*/  LOP3.LUT R0, R226, UR19, RZ, 0x3c, !PT ;  /* 0x00000013e2007c12 */ /* 0x002fe2000f8e3cff */
[----:B------:R-:W-:Y:S01]  /*3d60*/  UIADD3 UR19, UR22, 0x32370b8f, URZ ;  /* 0x32370b8f16137890 */ /* 0x000fe2000fffe03f */
[----:B------:R-:W-:Y:S01]  /*3d70*/  @P2 FSEL R10, R10, -INF , !P1 ;  /* 0xff8000000a0a2808 */ /* 0x000fe20004800000 */
[----:B------:R-:W-:Y:S01]  /*3d80*/  FFMA.FTZ R11, R178, -R170, R11 ;  /* 0x800000aab20b7223 */ /* 0x000fe2000001000b */
[----:B------:R-:W-:Y:S01]  /*3d90*/  @P2 ISETP.GE.AND P1, PT, R244, R210, PT ;  /* 0x000000d2f400220c */ /* 0x000fe20003f26270 */
[-C--:B------:R-:W-:Y:S01]  /*3da0*/  FFMA.FTZ R9, R171, -R170.reuse, R9 ;  /* 0x800000aaab097223 */ /* 0x080fe20000010009 */
[----:B------:R1:W1:Y:S01]  /*3db0*/  MUFU.EX2 R190, R108 ;  /* 0x0000006c00be7308 */ /* 0x0002620000000800 */
[-C--:B------:R-:W-:Y:S01]  /*3dc0*/  FFMA.FTZ R12, R198, -R170.reuse, R12 ;  /* 0x800000aac60c7223 */ /* 0x080fe2000001000c */
[----:B------:R-:W-:Y:S01]  /*3dd0*/  @P2 FSEL R11, R11, -INF , !P4 ;  /* 0xff8000000b0b2808 */ /* 0x000fe20006000000 */
[----:B------:R-:W-:Y:S01]  /*3de0*/  IMAD.WIDE.U32 R4, R121, -0x326172a9, RZ ;  /* 0xcd9e8d5779047825 */ /* 0x000fe200078e00ff */
[----:B------:R-:W-:Y:S02]  /*3df0*/  @P2 FSEL R9, R9, -INF , !P4 ;  /* 0xff80000009092808 */ /* 0x000fe40006000000 */
[----:B------:R-:W-:Y:S01]  /*3e00*/  @P2 FSEL R12, R12, -INF , !P1 ;  /* 0xff8000000c0c2808 */ /* 0x000fe20004800000 */
[----:B--2---:R-:W-:Y:S01]  /*3e10*/  IMAD.WIDE.U32 R116, R119, -0x2daee0ad, RZ ;  /* 0xd2511f5377747825 */ /* 0x004fe200078e00ff */
[----:B------:R-:W-:Y:S02]  /*3e20*/  LOP3.LUT R174, R123, UR20, R4, 0x96, !PT ;  /* 0x000000147bae7c12 */ /* 0x000fe4000f8e9604 */
[----:B------:R-:W-:Y:S01]  /*3e30*/  LOP3.LUT R5, R0, R5, RZ, 0x3c, !PT ;  /* 0x0000000500057212 */ /* 0x000fe200078e3cff */
[----:B------:R-:W-:Y:S01]  /*3e40*/  FFMA.FTZ R4, R7, c[0x0][0x23c], -R109 ;  /* 0x00008f0007047a23 */ /* 0x000fe2000001086d */
[----:B------:R-:W-:Y:S01]  /*3e50*/  LOP3.LUT R117, R120, R117, RZ, 0x3c, !PT ;  /* 0x0000007578757212 */ /* 0x000fe200078e3cff */
[----:B------:R-:W-:Y:S01]  /*3e60*/  IMAD.WIDE.U32 R174, R174, -0x2daee0ad, RZ ;  /* 0xd2511f53aeae7825 */ /* 0x000fe200078e00ff */
[----:B------:R-:W-:Y:S01]  /*3e70*/  LOP3.LUT R118, R181, UR21, R116, 0x96, !PT ;  /* 0x00000015b5767c12 */ /* 0x000fe2000f8e9674 */
[----:B------:R2:W-:Y:S01]  /*3e80*/  MUFU.EX2 R189, R4 ;  /* 0x0000000400bd7308 */ /* 0x0005e20000000800 */
[----:B------:R-:W-:Y:S01]  /*3e90*/  UIADD3 UR21, UR22, -0x126145ec, URZ ;  /* 0xed9eba1416157890 */ /* 0x000fe2000fffe03f */
[----:B------:R-:W-:Y:S04]  /*3ea0*/  IMAD.WIDE.U32 R116, R117, -0x326172a9, RZ ;  /* 0xcd9e8d5775747825 */ /* 0x000fe800078e00ff */
[----:B------:R-:W-:Y:S01]  /*3eb0*/  IMAD.WIDE.U32 R6, R118, -0x326172a9, RZ ;  /* 0xcd9e8d5776067825 */ /* 0x000fe200078e00ff */
[----:B------:R-:W-:Y:S03]  /*3ec0*/  LOP3.LUT R0, R0, R117, RZ, 0x3c, !PT ;  /* 0x0000007500007212 */ /* 0x000fe600078e3cff */
[----:B-1----:R-:W-:Y:S01]  /*3ed0*/  FMUL.FTZ R108, R228, 1.4426950216293334961 ;  /* 0x3fb8aa3be46c7820 */ /* 0x002fe20000410000 */
[----:B------:R-:W-:Y:S01]  /*3ee0*/  LOP3.LUT R172, R7, UR20, R116, 0x96, !PT ;  /* 0x0000001407ac7c12 */ /* 0x000fe2000f8e9674 */
[----:B------:R-:W-:Y:S01]  /*3ef0*/  UIADD3 UR20, UR23, 0x78dde6e4, URZ ;  /* 0x78dde6e417147890 */ /* 0x000fe2000fffe03f */
[-C--:B------:R-:W-:Y:S02]  /*3f00*/  FFMA.FTZ R13, R197, -R170.reuse, R13 ;  /* 0x800000aac50d7223 */ /* 0x080fe4000001000d */
[----:B------:R-:W-:Y:S01]  /*3f10*/  FSEL R108, R108, RZ, P0 ;  /* 0x000000ff6c6c7208 */ /* 0x000fe20000000000 */
[----:B------:R-:W-:Y:S01]  /*3f20*/  IMAD.WIDE.U32 R172, R172, -0x2daee0ad, RZ ;  /* 0xd2511f53acac7825 */ /* 0x000fe200078e00ff */
[----:B------:R-:W-:Y:S02]  /*3f30*/  FSETP.NEU.FTZ.AND P0, PT, R229, -INF , PT ;  /* 0xff800000e500780b */ /* 0x000fe40003f1d000 */
[----:B------:R-:W-:Y:S01]  /*3f40*/  @P2 FSEL R13, R13, -INF , !P5 ;  /* 0xff8000000d0d2808 */ /* 0x000fe20006800000 */
[--C-:B------:R-:W-:Y:S02]  /*3f50*/  FFMA.FTZ R8, R8, c[0x0][0x23c], -R108.reuse ;  /* 0x00008f0008087a23 */ /* 0x100fe4000001086c */
[--C-:B------:R-:W-:Y:S02]  /*3f60*/  FFMA.FTZ R9, R9, c[0x0][0x23c], -R108.reuse ;  /* 0x00008f0009097a23 */ /* 0x100fe4000001086c */
[----:B--2---:R-:W-:Y:S01]  /*3f70*/  IMAD.WIDE.U32 R4, R5, -0x2daee0ad, RZ ;  /* 0xd2511f5305047825 */ /* 0x004fe200078e00ff */
[----:B------:R1:W2:Y:S03]  /*3f80*/  MUFU.EX2 R188, R8 ;  /* 0x0000000800bc7308 */ /* 0x0002a60000000800 */
[----:B------:R-:W-:Y:S01]  /*3f90*/  FFMA.FTZ R12, R12, c[0x0][0x23c], -R108 ;  /* 0x00008f000c0c7a23 */ /* 0x000fe2000001086c */
[----:B------:R-:W-:Y:S01]  /*3fa0*/  LOP3.LUT R7, R5, UR19, R182, 0x96, !PT ;  /* 0x0000001305077c12 */ /* 0x000fe2000f8e96b6 */
[----:B------:R-:W-:Y:S01]  /*3fb0*/  FFMA.FTZ R13, R13, c[0x0][0x23c], -R108 ;  /* 0x00008f000d0d7a23 */ /* 0x000fe2000001086c */
[----:B------:R-:W-:Y:S01]  /*3fc0*/  LOP3.LUT R120, R175, UR21, R4, 0x96, !PT ;  /* 0x00000015af787c12 */ /* 0x000fe2000f8e9604 */
[----:B------:R-:W-:Y:S03]  /*3fd0*/  IMAD.WIDE.U32 R4, R0, -0x2daee0ad, RZ ;  /* 0xd2511f5300047825 */ /* 0x000fe600078e00ff */
[----:B------:R2:W2:Y:S01]  /*3fe0*/  MUFU.EX2 R186, R9 ;  /* 0x0000000900ba7308 */ /* 0x0004a20000000800 */
[----:B------:R-:W-:Y:S01]  /*3ff0*/  FMUL.FTZ R0, R229, 1.4426950216293334961 ;  /* 0x3fb8aa3be5007820 */ /* 0x000fe20000410000 */
[----:B------:R-:W-:Y:S01]  /*4000*/  LOP3.LUT R118, R5, UR19, R180, 0x96, !PT ;  /* 0x0000001305767c12 */ /* 0x000fe2000f8e96b4 */
[----:B------:R-:W-:Y:S01]  /*4010*/  UIADD3 UR19, UR23, 0x1715609d, URZ ;  /* 0x1715609d17137890 */ /* 0x000fe2000fffe03f */
[----:B------:R-:W-:Y:S01]  /*4020*/  LOP3.LUT R116, R173, UR21, R4, 0x96, !PT ;  /* 0x00000015ad747c12 */ /* 0x000fe2000f8e9604 */
[----:B------:R-:W-:Y:S01]  /*4030*/  IMAD.WIDE.U32 R4, R7, -0x326172a9, RZ ;  /* 0xcd9e8d5707047825 */ /* 0x000fe200078e00ff */
[----:B------:R-:W-:Y:S01]  /*4040*/  FSEL R0, R0, RZ, P0 ;  /* 0x000000ff00007208 */ /* 0x000fe20000000000 */
[----:B------:R-:W-:Y:S02]  /*4050*/  UIADD3 UR21, UR22, 0x646e171e, URZ ;  /* 0x646e171e16157890 */ /* 0x000fe4000fffe03f */
[-C--:B------:R-:W-:Y:S01]  /*4060*/  FFMA.FTZ R14, R176, -R170.reuse, R14 ;  /* 0x800000aab00e7223 */ /* 0x080fe2000001000e */
[----:B------:R-:W-:Y:S01]  /*4070*/  MUFU.EX2 R183, R12 ;  /* 0x0000000c00b77308 */ /* 0x000fe20000000800 */
[--C-:B------:R-:W-:Y:S02]  /*4080*/  FFMA.FTZ R10, R10, c[0x0][0x23c], -R0.reuse ;  /* 0x00008f000a0a7a23 */ /* 0x100fe40000010800 */
[----:B------:R-:W-:Y:S01]  /*4090*/  FFMA.FTZ R11, R11, c[0x0][0x23c], -R0 ;  /* 0x00008f000b0b7a23 */ /* 0x000fe20000010800 */
[----:B------:R-:W-:Y:S01]  /*40a0*/  @P2 FSEL R14, R14, -INF , !P1 ;  /* 0xff8000000e0e2808 */ /* 0x000fe20004800000 */
[----:B------:R-:W-:Y:S04]  /*40b0*/  IMAD.WIDE.U32 R120, R120, -0x326172a9, RZ ;  /* 0xcd9e8d5778787825 */ /* 0x000fe800078e00ff */
[----:B------:R-:W-:Y:S01]  /*40c0*/  IMAD.WIDE.U32 R118, R118, -0x326172a9, RZ ;  /* 0xcd9e8d5776767825 */ /* 0x000fe200078e00ff */
[----:B-1----:R-:W-:Y:S01]  /*40d0*/  LOP3.LUT R8, R121, UR19, R4, 0x96, !PT ;  /* 0x0000001379087c12 */ /* 0x002fe2000f8e9604 */
[----:B------:R1:W1:Y:S02]  /*40e0*/  MUFU.EX2 R192, R10 ;  /* 0x0000000a00c07308 */ /* 0x0002640000000800 */
[-C--:B------:R-:W-:Y:S01]  /*40f0*/  FFMA.FTZ R15, R171, -R170.reuse, R15 ;  /* 0x800000aaab0f7223 */ /* 0x080fe2000001000f */
[----:B------:R-:W-:Y:S01]  /*4100*/  LOP3.LUT R119, R119, UR20, R6, 0x96, !PT ;  /* 0x0000001477777c12 */ /* 0x000fe2000f8e9606 */
[--C-:B------:R-:W-:Y:S02]  /*4110*/  FFMA.FTZ R14, R14, c[0x0][0x23c], -R0.reuse ;  /* 0x00008f000e0e7a23 */ /* 0x100fe40000010800 */
[----:B--2---:R-:W-:Y:S01]  /*4120*/  IMAD.WIDE.U32 R8, R8, -0x2daee0ad, RZ ;  /* 0xd2511f5308087825 */ /* 0x004fe200078e00ff */
[----:B------:R-:W-:Y:S03]  /*4130*/  @P2 FSEL R15, R15, -INF , !P5 ;  /* 0xff8000000f0f2808 */ /* 0x000fe60006800000 */
[----:B------:R2:W2:Y:S01]  /*4140*/  MUFU.EX2 R187, R11 ;  /* 0x0000000b00bb7308 */ /* 0x0004a20000000800 */
[----:B------:R-:W-:Y:S01]  /*4150*/  LOP3.LUT R202, R8, 0xffff, RZ, 0xc0, !PT ;  /* 0x0000ffff08ca7812 */ /* 0x000fe200078ec0ff */
[----:B------:R-:W-:Y:S01]  /*4160*/  FFMA.FTZ R15, R15, c[0x0][0x23c], -R0 ;  /* 0x00008f000f0f7a23 */ /* 0x000fe20000010800 */
[--C-:B------:R-:W-:Y:S01]  /*4170*/  SHF.R.U32.HI R204, RZ, 0x18, R8.reuse ;  /* 0x00000018ffcc7819 */ /* 0x100fe20000011608 */
[----:B------:R-:W-:Y:S01]  /*4180*/  IMAD.WIDE.U32 R116, R116, -0x326172a9, RZ ;  /* 0xcd9e8d5774747825 */ /* 0x000fe200078e00ff */
[----:B------:R-:W-:Y:S03]  /*4190*/  SHF.R.U32.HI R203, RZ, 0x10, R8 ;  /* 0x00000010ffcb7819 */ /* 0x000fe60000011608 */
[-C--:B------:R-:W-:Y:S01]  /*41a0*/  FFMA.FTZ R16, R156, -R170.reuse, R16 ;  /* 0x800000aa9c107223 */ /* 0x080fe20000010010 */
[----:B------:R-:W-:Y:S01]  /*41b0*/  LOP3.LUT R118, R117, UR19, R118, 0x96, !PT ;  /* 0x0000001375767c12 */ /* 0x000fe2000f8e9676 */
[----:B------:R2:W-:Y:S01]  /*41c0*/  MUFU.EX2 R182, R13 ;  /* 0x0000000d00b67308 */ /* 0x0005e20000000800 */
[----:B------:R-:W-:Y:S01]  /*41d0*/  LOP3.LUT R117, R8, 0xff, RZ, 0xc0, !PT ;  /* 0x000000ff08757812 */ /* 0x000fe200078ec0ff */
[----:B------:R-:W-:Y:S01]  /*41e0*/  UIADD3 UR19, UR23, -0x4ab325aa, URZ ;  /* 0xb54cda5617137890 */ /* 0x000fe2000fffe03f */
[----:B------:R-:W-:Y:S01]  /*41f0*/  @P2 FSEL R16, R16, -INF , !P1 ;  /* 0xff80000010102808 */ /* 0x000fe20004800000 */
[-C--:B------:R-:W-:Y:S01]  /*4200*/  FFMA.FTZ R18, R179, -R170.reuse, R18 ;  /* 0x800000aab3127223 */ /* 0x080fe20000010012 */
[----:B-1----:R-:W-:Y:S01]  /*4210*/  LOP3.LUT R10, R5, UR20, R122, 0x96, !PT ;  /* 0x00000014050a7c12 */ /* 0x002fe2000f8e967a */
[----:B------:R-:W-:Y:S01]  /*4220*/  UIADD3 UR20, UR22, -0x56f99767, URZ ;  /* 0xa906689916147890 */ /* 0x000fe2000fffe03f */
[----:B------:R-:W1:Y:S01]  /*4230*/  LDSM.16.M88.4 R4, [R164+0x6800] ;  /* 0x00680000a404783b */ /* 0x000e620000000200 */
[----:B------:R-:W-:Y:S01]  /*4240*/  FFMA.FTZ R16, R16, c[0x0][0x23c], -R115 ;  /* 0x00008f0010107a23 */ /* 0x000fe20000010873 */
[----:B------:R-:W-:Y:S01]  /*4250*/  @P2 FSEL R18, R18, -INF , !P1 ;  /* 0xff80000012122808 */ /* 0x000fe20004800000 */
[----:B------:R2:W-:Y:S01]  /*4260*/  MUFU.EX2 R185, R14 ;  /* 0x0000000e00b97308 */ /* 0x0005e20000000800 */
[-C--:B------:R-:W-:Y:S02]  /*4270*/  FFMA.FTZ R17, R194, -R170.reuse, R17 ;  /* 0x800000aac2117223 */ /* 0x080fe40000010011 */
[-C--:B------:R-:W-:Y:S02]  /*4280*/  FFMA.FTZ R19, R177, -R170.reuse, R19 ;  /* 0x800000aab1137223 */ /* 0x080fe40000010013 */
[----:B--2---:R-:W-:Y:S01]  /*4290*/  IMAD.WIDE.U32 R10, R10, -0x2daee0ad, RZ ;  /* 0xd2511f530a0a7825 */ /* 0x004fe200078e00ff */
[----:B------:R-:W-:Y:S02]  /*42a0*/  @P2 FSEL R17, R17, -INF , !P5 ;  /* 0xff80000011112808 */ /* 0x000fe40006800000 */
[----:B------:R-:W-:Y:S01]  /*42b0*/  @P2 FSEL R19, R19, -INF , !P5 ;  /* 0xff80000013132808 */ /* 0x000fe20006800000 */
[----:B------:R-:W-:Y:S01]  /*42c0*/  FFMA.FTZ R18, R18, c[0x0][0x23c], -R109 ;  /* 0x00008f0012127a23 */ /* 0x000fe2000001086d */
[----:B------:R-:W-:Y:S01]  /*42d0*/  LOP3.LUT R12, R11, UR20, R174, 0x96, !PT ;  /* 0x000000140b0c7c12 */ /* 0x000fe2000f8e96ae */
[----:B------:R2:W-:Y:S01]  /*42e0*/  MUFU.EX2 R184, R15 ;  /* 0x0000000f00b87308 */ /* 0x0005e20000000800 */
[----:B------:R-:W-:Y:S01]  /*42f0*/  LOP3.LUT R111, R9, UR21, R10, 0x96, !PT ;  /* 0x00000015096f7c12 */ /* 0x000fe2000f8e960a */
[----:B------:R-:W-:Y:S04]  /*4300*/  IMAD.WIDE.U32 R8, R119, -0x2daee0ad, RZ ;  /* 0xd2511f5377087825 */ /* 0x000fe800078e00ff */
[----:B------:R-:W-:Y:S01]  /*4310*/  IMAD.WIDE.U32 R12, R12, -0x326172a9, RZ ;  /* 0xcd9e8d570c0c7825 */ /* 0x000fe200078e00ff */
[----:B------:R-:W-:Y:S01]  /*4320*/  LOP3.LUT R9, R9, UR20, R172, 0x96, !PT ;  /* 0x0000001409097c12 */ /* 0x000fe2000f8e96ac */
[----:B------:R-:W-:Y:S02]  /*4330*/  ULDC.U8 UR20, c[0x0][0x2d8] ;  /* 0x0000b60000147ab9 */ /* 0x000fe40000000000 */
[----:B------:R-:W-:Y:S01]  /*4340*/  ISETP.LE.U32.AND P0, PT, R117, UR20, PT ;  /* 0x0000001475007c0c */ /* 0x000fe2000bf03070 */
[----:B------:R1:W1:Y:S01]  /*4350*/  MUFU.EX2 R181, R16 ;  /* 0x0000001000b57308 */ /* 0x0002620000000800 */
[----:B------:R-:W-:Y:S01]  /*4360*/  IMAD.WIDE.U32 R10, R118, -0x2daee0ad, RZ ;  /* 0xd2511f53760a7825 */ /* 0x000fe200078e00ff */
[----:B------:R-:W-:Y:S03]  /*4370*/  LOP3.LUT R14, R13, UR19, R120, 0x96, !PT ;  /* 0x000000130d0e7c12 */ /* 0x000fe6000f8e9678 */
[----:B------:R-:W-:Y:S01]  /*4380*/  FFMA.FTZ R17, R17, c[0x0][0x23c], -R115 ;  /* 0x00008f0011117a23 */ /* 0x000fe20000010873 */
[----:B------:R-:W-:Y:S01]  /*4390*/  LOP3.LUT R110, R11, UR21, R8, 0x96, !PT ;  /* 0x000000150b6e7c12 */ /* 0x000fe2000f8e9608 */
[----:B------:R-:W-:Y:S01]  /*43a0*/  IMAD.WIDE.U32 R8, R9, -0x326172a9, RZ ;  /* 0xcd9e8d5709087825 */ /* 0x000fe200078e00ff */
[C---:B------:R-:W-:Y:S02]  /*43b0*/  LOP3.LUT R118, R14.reuse, 0xffff, RZ, 0xc0, !PT ;  /* 0x0000ffff0e767812 */ /* 0x040fe400078ec0ff */
[----:B------:R-:W-:Y:S01]  /*43c0*/  LOP3.LUT R117, R14, 0xff, RZ, 0xc0, !PT ;  /* 0x000000ff0e757812 */ /* 0x000fe200078ec0ff */
[----:B------:R-:W-:Y:S01]  /*43d0*/  FFMA.FTZ R19, R19, c[0x0][0x23c], -R109 ;  /* 0x00008f0013137a23 */ /* 0x000fe2000001086d */
[----:B------:R-:W1:Y:S01]  /*43e0*/  MUFU.EX2 R180, R17 ;  /* 0x0000001100b47308 */ /* 0x000e620000000800 */
[----:B--2---:R-:W-:Y:S02]  /*43f0*/  LOP3.LUT R15, R9, UR19, R116, 0x96, !PT ;  /* 0x00000013090f7c12 */ /* 0x004fe4000f8e9674 */
[----:B------:R-:W-:Y:S01]  /*4400*/  SHF.R.U32.HI R116, RZ, 0x8, R118 ;  /* 0x00000008ff747819 */ /* 0x000fe20000011676 */
[-C--:B-1----:R-:W-:Y:S01]  /*4410*/  HMMA.16816.F32 R20, R104, R4.reuse, R20 ;  /* 0x000000046814723c */ /* 0x082fe20000001814 */
[----:B------:R-:W-:Y:S02]  /*4420*/  ISETP.LE.U32.AND P4, PT, R117, UR20, PT ;  /* 0x0000001475007c0c */ /* 0x000fe4000bf83070 */
[----:B------:R-:W-:Y:S02]  /*4430*/  LOP3.LUT R116, R116, 0xffff, RZ, 0xc0, !PT ;  /* 0x0000ffff74747812 */ /* 0x000fe400078ec0ff */
[----:B------:R-:W-:Y:S01]  /*4440*/  LOP3.LUT R9, R8, 0xffff, RZ, 0xc0, !PT ;  /* 0x0000ffff08097812 */ /* 0x000fe200078ec0ff */
[----:B------:R-:W1:Y:S01]  /*4450*/  MUFU.EX2 R179, R18 ;  /* 0x0000001200b37308 */ /* 0x000e620000000800 */
[----:B------:R-:W-:Y:S01]  /*4460*/  ISETP.LE.U32.AND P6, PT, R116, UR20, PT ;  /* 0x0000001474007c0c */ /* 0x000fe2000bfc3070 */
[C---:B------:R-:W-:Y:S01]  /*4470*/  HMMA.16816.F32 R24, R100.reuse, R4, R24 ;  /* 0x000000046418723c */ /* 0x040fe20000001818 */
[--C-:B------:R-:W-:Y:S03]  /*4480*/  SHF.R.U32.HI R16, RZ, 0x10, R14.reuse ;  /* 0x00000010ff107819 */ /* 0x100fe6000001160e */
[----:B------:R-:W-:Y:S02]  /*4490*/  SHF.R.U32.HI R116, RZ, 0x18, R14 ;  /* 0x00000018ff747819 */ /* 0x000fe4000001160e */
[----:B------:R-:W-:Y:S01]  /*44a0*/  LOP3.LUT R16, R16, 0xff, RZ, 0xc0, !PT ;  /* 0x000000ff10107812 */ /* 0x000fe200078ec0ff */
[----:B------:R-:W-:Y:S01]  /*44b0*/  @!P4 FADD.FTZ R193, -R193, -RZ ;  /* 0x800000ffc1c1c221 */ /* 0x000fe20000010100 */
[C---:B------:R-:W-:Y:S01]  /*44c0*/  LOP3.LUT R14, R15.reuse, 0xffff, RZ, 0xc0, !PT ;  /* 0x0000ffff0f0e7812 */ /* 0x040fe200078ec0ff */
[-C--:B------:R-:W-:Y:S01]  /*44d0*/  HMMA.16816.F32 R28, R100, R6.reuse, R28 ;  /* 0x00000006641c723c */ /* 0x080fe2000000181c */
[----:B------:R-:W-:Y:S01]  /*44e0*/  ISETP.LE.U32.AND P1, PT, R16, UR20, PT ;  /* 0x0000001410007c0c */ /* 0x000fe2000bf23070 */
[----:B------:R-:W-:Y:S01]  /*44f0*/  MUFU.EX2 R178, R19 ;  /* 0x0000001300b27308 */ /* 0x000fe20000000800 */
[----:B------:R-:W-:Y:S01]  /*4500*/  SHF.R.U32.HI R14, RZ, 0x8, R14 ;  /* 0x00000008ff0e7819 */ /* 0x000fe2000001160e */
[----:B------:R-:W-:Y:S01]  /*4510*/  @!P6 FADD.FTZ R190, -R190, -RZ ;  /* 0x800000ffbebee221 */ /* 0x000fe20000010100 */
[----:B------:R-:W-:Y:S02]  /*4520*/  LOP3.LUT R16, R15, 0xff, RZ, 0xc0, !PT ;  /* 0x000000ff0f107812 */ /* 0x000fe400078ec0ff */
[----:B------:R-:W-:Y:S01]  /*4530*/  LOP3.LUT R14, R14, 0xffff, RZ, 0xc0, !PT ;  /* 0x0000ffff0e0e7812 */ /* 0x000fe200078ec0ff */
[----:B------:R-:W-:Y:S01]  /*4540*/  HMMA.16816.F32 R32, R104, R6, R32 ;  /* 0x000000066820723c */ /* 0x000fe20000001820 */
[----:B------:R-:W-:Y:S02]  /*4550*/  ISETP.LE.U32.AND P4, PT, R16, UR20, PT ;  /* 0x0000001410007c0c */ /* 0x000fe4000bf83070 */
[----:B------:R-:W-:Y:S01]  /*4560*/  ISETP.LE.U32.AND P6, PT, R14, UR20, PT ;  /* 0x000000140e007c0c */ /* 0x000fe2000bfc3070 */
[-C--:B------:R-:W-:Y:S01]  /*4570*/  FFMA.FTZ R20, R201, -R170.reuse, R20 ;  /* 0x800000aac9147223 */ /* 0x080fe20000010014 */
[--C-:B------:R-:W-:Y:S01]  /*4580*/  SHF.R.U32.HI R4, RZ, 0x10, R15.reuse ;  /* 0x00000010ff047819 */ /* 0x100fe2000001160f */
[----:B------:R-:W-:Y:S01]  /*4590*/  @!P1 FADD.FTZ R191, -R191, -RZ ;  /* 0x800000ffbfbf9221 */ /* 0x000fe20000010100 */
[----:B------:R-:W-:Y:S01]  /*45a0*/  SHF.R.U32.HI R15, RZ, 0x18, R15 ;  /* 0x00000018ff0f7819 */ /* 0x000fe2000001160f */
[-C--:B------:R-:W-:Y:S01]  /*45b0*/  FFMA.FTZ R22, R156, -R170.reuse, R22 ;  /* 0x800000aa9c167223 */ /* 0x080fe20000010016 */
[----:B------:R-:W-:Y:S02]  /*45c0*/  LOP3.LUT R4, R4, 0xff, RZ, 0xc0, !PT ;  /* 0x000000ff04047812 */ /* 0x000fe400078ec0ff */
[----:B------:R-:W-:Y:S01]  /*45d0*/  ISETP.LE.U32.AND P5, PT, R116, UR20, PT ;  /* 0x0000001474007c0c */ /* 0x000fe2000bfa3070 */
[----:B------:R-:W-:Y:S01]  /*45e0*/  IMAD.MOV.U32 R156, RZ, RZ, 0x40 ;  /* 0x00000040ff9c7424 */ /* 0x000fe200078e00ff */
[----:B------:R-:W-:Y:S01]  /*45f0*/  LOP3.LUT R5, R8, 0xff, RZ, 0xc0, !PT ;  /* 0x000000ff08057812 */ /* 0x000fe200078ec0ff */
[----:B------:R-:W-:Y:S01]  /*4600*/  @!P4 FADD.FTZ R188, -R188, -RZ ;  /* 0x800000ffbcbcc221 */ /* 0x000fe20000010100 */
[----:B------:R-:W-:Y:S01]  /*4610*/  ISETP.LE.U32.AND P4, PT, R4, UR20, PT ;  /* 0x0000001404007c0c */ /* 0x000fe2000bf83070 */
[----:B------:R-:W-:Y:S01]  /*4620*/  @!P6 FADD.FTZ R186, -R186, -RZ ;  /* 0x800000ffbabae221 */ /* 0x000fe20000010100 */
[----:B------:R-:W-:Y:S01]  /*4630*/  ISETP.LE.U32.AND P6, PT, R15, UR20, PT ;  /* 0x000000140f007c0c */ /* 0x000fe2000bfc3070 */
[-C--:B------:R-:W-:Y:S01]  /*4640*/  FFMA.FTZ R29, R205, -R170.reuse, R29 ;  /* 0x800000aacd1d7223 */ /* 0x080fe2000001001d */
[----:B------:R-:W-:Y:S01]  /*4650*/  LOP3.LUT R4, R12, 0xff, RZ, 0xc0, !PT ;  /* 0x000000ff0c047812 */ /* 0x000fe200078ec0ff */
[----:B------:R-:W-:Y:S01]  /*4660*/  FFMA.FTZ R26, R198, -R170, R26 ;  /* 0x800000aac61a7223 */ /* 0x000fe2000001001a */
[----:B------:R-:W-:Y:S01]  /*4670*/  @P2 ISETP.GE.AND P1, PT, R246, R210, PT ;  /* 0x000000d2f600220c */ /* 0x000fe20003f26270 */
[-C--:B------:R-:W-:Y:S01]  /*4680*/  FFMA.FTZ R24, R196, -R170.reuse, R24 ;  /* 0x800000aac4187223 */ /* 0x080fe20000010018 */
[--C-:B------:R-:W-:Y:S01]  /*4690*/  SHF.R.U32.HI R14, RZ, 0x10, R8.reuse ;  /* 0x00000010ff0e7819 */ /* 0x100fe20000011608 */
[----:B------:R-:W-:Y:S01]  /*46a0*/  @!P5 FADD.FTZ R189, -R189, -RZ ;  /* 0x800000ffbdbdd221 */ /* 0x000fe20000010100 */
[----:B------:R-:W-:Y:S01]  /*46b0*/  @P2 FSEL R20, R20, -INF , !P1 ;  /* 0xff80000014142808 */ /* 0x000fe20004800000 */
[-C--:B------:R-:W-:Y:S01]  /*46c0*/  FFMA.FTZ R31, R195, -R170.reuse, R31 ;  /* 0x800000aac31f7223 */ /* 0x080fe2000001001f */
[----:B------:R-:W-:Y:S01]  /*46d0*/  @P2 FSEL R22, R22, -INF , !P1 ;  /* 0xff80000016162808 */ /* 0x000fe20004800000 */
[----:B------:R-:W-:Y:S01]  /*46e0*/  @!P4 FADD.FTZ R192, -R192, -RZ ;  /* 0x800000ffc0c0c221 */ /* 0x000fe20000010100 */
[----:B------:R-:W-:Y:S01]  /*46f0*/  ISETP.LE.U32.AND P4, PT, R4, UR20, PT ;  /* 0x0000001404007c0c */ /* 0x000fe2000bf83070 */
[----:B------:R-:W-:Y:S01]  /*4700*/  @!P6 FADD.FTZ R187, -R187, -RZ ;  /* 0x800000ffbbbbe221 */ /* 0x000fe20000010100 */
[----:B------:R-:W-:Y:S01]  /*4710*/  SHF.R.U32.HI R4, RZ, 0x8, R9 ;  /* 0x00000008ff047819 */ /* 0x000fe20000011609 */
[----:B------:R-:W-:Y:S01]  /*4720*/  FFMA.FTZ R20, R20, c[0x0][0x23c], -R115 ;  /* 0x00008f0014147a23 */ /* 0x000fe20000010873 */
[----:B------:R-:W-:Y:S01]  /*4730*/  ISETP.LE.U32.AND P6, PT, R5, UR20, PT ;  /* 0x0000001405007c0c */ /* 0x000fe2000bfc3070 */
[----:B------:R-:W-:Y:S01]  /*4740*/  FFMA.FTZ R22, R22, c[0x0][0x23c], -R109 ;  /* 0x00008f0016167a23 */ /* 0x000fe2000001086d */
[----:B------:R-:W-:Y:S01]  /*4750*/  LOP3.LUT R4, R4, 0xffff, RZ, 0xc0, !PT ;  /* 0x0000ffff04047812 */ /* 0x000fe200078ec0ff */
[-C--:B------:R-:W-:Y:S01]  /*4760*/  FFMA.FTZ R33, R209, -R170.reuse, R33 ;  /* 0x800000aad1217223 */ /* 0x080fe20000010021 */
[----:B------:R-:W-:Y:S01]  /*4770*/  @P2 FSEL R24, R24, -INF , !P1 ;  /* 0xff80000018182808 */ /* 0x000fe20004800000 */
[-C--:B------:R-:W-:Y:S01]  /*4780*/  FFMA.FTZ R35, R200, -R170.reuse, R35 ;  /* 0x800000aac8237223 */ /* 0x080fe20000010023 */
[----:B------:R-:W-:Y:S01]  /*4790*/  @P2 FSEL R26, R26, -INF , !P1 ;  /* 0xff8000001a1a2808 */ /* 0x000fe20004800000 */
[----:B------:R-:W2:Y:S01]  /*47a0*/  MUFU.EX2 R177, R20 ;  /* 0x0000001400b17308 */ /* 0x000ea20000000800 */
[----:B------:R-:W-:Y:S01]  /*47b0*/  ISETP.LE.U32.AND P1, PT, R4, UR20, PT ;  /* 0x0000001404007c0c */ /* 0x000fe2000bf23070 */
[----:B------:R-:W-:Y:S01]  /*47c0*/  FFMA.FTZ R21, R200, -R170, R21 ;  /* 0x800000aac8157223 */ /* 0x000fe20000010015 */
[----:B------:R-:W-:Y:S01]  /*47d0*/  @P2 ISETP.GE.AND P5, PT, R247, R210, PT ;  /* 0x000000d2f700220c */ /* 0x000fe20003fa6270 */
[-C--:B------:R-:W-:Y:S01]  /*47e0*/  FFMA.FTZ R23, R194, -R170.reuse, R23 ;  /* 0x800000aac2177223 */ /* 0x080fe20000010017 */
[----:B------:R-:W-:Y:S01]  /*47f0*/  LOP3.LUT R5, R12, 0xffff, RZ, 0xc0, !PT ;  /* 0x0000ffff0c057812 */ /* 0x000fe200078ec0ff */
[-C--:B------:R-:W-:Y:S01]  /*4800*/  FFMA.FTZ R27, R197, -R170.reuse, R27 ;  /* 0x800000aac51b7223 */ /* 0x080fe2000001001b */
[----:B------:R-:W-:Y:S01]  /*4810*/  LOP3.LUT R4, R14, 0xff, RZ, 0xc0, !PT ;  /* 0x000000ff0e047812 */ /* 0x000fe200078ec0ff */
[-C--:B------:R-:W-:Y:S01]  /*4820*/  FFMA.FTZ R25, R195, -R170.reuse, R25 ;  /* 0x800000aac3197223 */ /* 0x080fe20000010019 */
[----:B------:R-:W-:Y:S01]  /*4830*/  @P2 FSEL R21, R21, -INF , !P5 ;  /* 0xff80000015152808 */ /* 0x000fe20006800000 */
[----:B------:R-:W-:Y:S01]  /*4840*/  @!P6 FADD.FTZ R183, -R183, -RZ ;  /* 0x800000ffb7b7e221 */ /* 0x000fe20000010100 */
[----:B------:R-:W-:Y:S01]  /*4850*/  SHF.R.U32.HI R8, RZ, 0x18, R8 ;  /* 0x00000018ff087819 */ /* 0x000fe20000011608 */
[----:B------:R-:W-:Y:S01]  /*4860*/  @!P4 FADD.FTZ R181, -R181, -RZ ;  /* 0x800000ffb5b5c221 */ /* 0x000fe20000010100 */
[----:B------:R-:W-:Y:S01]  /*4870*/  @P2 FSEL R23, R23, -INF , !P5 ;  /* 0xff80000017172808 */ /* 0x000fe20006800000 */
[----:B------:R-:W-:Y:S01]  /*4880*/  @!P1 FADD.FTZ R182, -R182, -RZ ;  /* 0x800000ffb6b69221 */ /* 0x000fe20000010100 */
[----:B------:R-:W-:Y:S01]  /*4890*/  @P2 FSEL R25, R25, -INF , !P5 ;  /* 0xff80000019192808 */ /* 0x000fe20006800000 */
[----:B------:R-:W-:Y:S01]  /*48a0*/  FFMA.FTZ R21, R21, c[0x0][0x23c], -R115 ;  /* 0x00008f0015157a23 */ /* 0x000fe20000010873 */
[----:B------:R-:W-:Y:S01]  /*48b0*/  @P2 FSEL R27, R27, -INF , !P5 ;  /* 0xff8000001b1b2808 */ /* 0x000fe20006800000 */
[----:B------:R-:W-:Y:S01]  /*48c0*/  FFMA.FTZ R23, R23, c[0x0][0x23c], -R109 ;  /* 0x00008f0017177a23 */ /* 0x000fe2000001086d */
[----:B------:R-:W-:Y:S01]  /*48d0*/  ISETP.LE.U32.AND P5, PT, R4, UR20, PT ;  /* 0x0000001404007c0c */ /* 0x000fe2000bfa3070 */
[----:B------:R-:W-:Y:S01]  /*48e0*/  FFMA.FTZ R25, R25, c[0x0][0x23c], -R108 ;  /* 0x00008f0019197a23 */ /* 0x000fe2000001086c */
[----:B------:R-:W-:Y:S01]  /*48f0*/  SHF.R.U32.HI R4, RZ, 0x8, R5 ;  /* 0x00000008ff047819 */ /* 0x000fe20000011605 */
[--C-:B------:R-:W-:Y:S01]  /*4900*/  FFMA.FTZ R26, R26, c[0x0][0x23c], -R0.reuse ;  /* 0x00008f001a1a7a23 */ /* 0x100fe20000010800 */
[----:B------:R-:W-:Y:S01]  /*4910*/  ISETP.LE.U32.AND P6, PT, R8, UR20, PT ;  /* 0x0000001408007c0c */ /* 0x000fe2000bfc3070 */
[----:B------:R-:W-:Y:S01]  /*4920*/  FFMA.FTZ R27, R27, c[0x0][0x23c], -R0 ;  /* 0x00008f001b1b7a23 */ /* 0x000fe20000010800 */
[----:B------:R-:W-:Y:S01]  /*4930*/  LOP3.LUT R4, R4, 0xffff, RZ, 0xc0, !PT ;  /* 0x0000ffff04047812 */ /* 0x000fe200078ec0ff */
[----:B------:R-:W-:Y:S01]  /*4940*/  FFMA.FTZ R24, R24, c[0x0][0x23c], -R108 ;  /* 0x00008f0018187a23 */ /* 0x000fe2000001086c */
[----:B------:R-:W-:Y:S01]  /*4950*/  SHF.R.U32.HI R5, RZ, 0x10, R12 ;  /* 0x00000010ff057819 */ /* 0x000fe2000001160c */
[----:B------:R-:W-:Y:S01]  /*4960*/  MUFU.EX2 R176, R21 ;  /* 0x0000001500b07308 */ /* 0x000fe20000000800 */
[----:B------:R-:W-:Y:S01]  /*4970*/  ISETP.LE.U32.AND P1, PT, R4, UR20, PT ;  /* 0x0000001404007c0c */ /* 0x000fe2000bf23070 */
[-C--:B------:R-:W-:Y:S01]  /*4980*/  FFMA.FTZ R28, R206, -R170.reuse, R28 ;  /* 0x800000aace1c7223 */ /* 0x080fe2000001001c */
[----:B------:R-:W-:Y:S01]  /*4990*/  LOP3.LUT R5, R5, 0xff, RZ, 0xc0, !PT ;  /* 0x000000ff05057812 */ /* 0x000fe200078ec0ff */
[----:B------:R-:W-:Y:S01]  /*49a0*/  @!P5 FADD.FTZ R185, -R185, -RZ ;  /* 0x800000ffb9b9d221 */ /* 0x000fe20000010100 */
[----:B------:R-:W-:Y:S01]  /*49b0*/  LOP3.LUT R4, R111, 0xff, RZ, 0xc0, !PT ;  /* 0x000000ff6f047812 */ /* 0x000fe200078ec0ff */
[-C--:B------:R-:W-:Y:S01]  /*49c0*/  FFMA.FTZ R30, R196, -R170.reuse, R30 ;  /* 0x800000aac41e7223 */ /* 0x080fe2000001001e */
[----:B------:R-:W-:Y:S01]  /*49d0*/  ISETP.LE.U32.AND P5, PT, R5, UR20, PT ;  /* 0x0000001405007c0c */ /* 0x000fe2000bfa3070 */
[----:B------:R-:W-:Y:S01]  /*49e0*/  @!P6 FADD.FTZ R184, -R184, -RZ ;  /* 0x800000ffb8b8e221 */ /* 0x000fe20000010100 */
[----:B------:R-:W-:Y:S01]  /*49f0*/  ISETP.LE.U32.AND P6, PT, R4, UR20, PT ;  /* 0x0000001404007c0c */ /* 0x000fe2000bfc3070 */
[----:B------:R-:W4:Y:S01]  /*4a00*/  MUFU.EX2 R174, R23 ;  /* 0x0000001700ae7308 */ /* 0x000f220000000800 */
[--C-:B------:R-:W-:Y:S01]  /*4a10*/  SHF.R.U32.HI R4, RZ, 0x18, R111.reuse ;  /* 0x00000018ff047819 */ /* 0x100fe2000001166f */
[-C--:B------:R-:W-:Y:S01]  /*4a20*/  FFMA.FTZ R32, R208, -R170.reuse, R32 ;  /* 0x800000aad0207223 */ /* 0x080fe20000010020 */
[----:B------:R-:W-:Y:S01]  /*4a30*/  SHF.R.U32.HI R12, RZ, 0x18, R12 ;  /* 0x00000018ff0c7819 */ /* 0x000fe2000001160c */
[----:B------:R-:W-:Y:S01]  /*4a40*/  @!P1 FADD.FTZ R180, -R180, -RZ ;  /* 0x800000ffb4b49221 */ /* 0x000fe20000010100 */
[----:B------:R-:W-:Y:S01]  /*4a50*/  ISETP.LE.U32.AND P1, PT, R4, UR20, PT ;  /* 0x0000001404007c0c */ /* 0x000fe2000bf23070 */
[----:B------:R-:W-:Y:S01]  /*4a60*/  FFMA.FTZ R34, R201, -R170, R34 ;  /* 0x800000aac9227223 */ /* 0x000fe20000010022 */
[----:B------:R-:W-:Y:S02]  /*4a70*/  LOP3.LUT R4, R111, 0xffff, RZ, 0xc0, !PT ;  /* 0x0000ffff6f047812 */ /* 0x000fe400078ec0ff */
[----:B------:R-:W-:Y:S01]  /*4a80*/  ISETP.LE.U32.AND P4, PT, R12, UR20, PT ;  /* 0x000000140c007c0c */ /* 0x000fe2000bf83070 */
[----:B-1----:R-:W-:Y:S01]  /*4a90*/  @!P5 FADD.FTZ R179, -R179, -RZ ;  /* 0x800000ffb3b3d221 */ /* 0x002fe20000010100 */
[----:B------:R-:W-:Y:S01]  /*4aa0*/  SHF.R.U32.HI R4, RZ, 0x8, R4 ;  /* 0x00000008ff047819 */ /* 0x000fe20000011604 */
[----:B------:R-:W1:Y:S01]  /*4ab0*/  MUFU.EX2 R175, R22 ;  /* 0x0000001600af7308 */ /* 0x000e620000000800 */
[-C--:B------:R-:W-:Y:S01]  /*4ac0*/  @P2 ISETP.GE.AND P5, PT, R248, R210.reuse, PT ;  /* 0x000000d2f800220c */ /* 0x080fe20003fa6270 */
[----:B--2---:R-:W-:Y:S01]  /*4ad0*/  @!P6 FADD.FTZ R177, -R177, -RZ ;  /* 0x800000ffb1b1e221 */ /* 0x004fe20000010100 */
[----:B------:R-:W-:Y:S02]  /*4ae0*/  LOP3.LUT R4, R4, 0xffff, RZ, 0xc0, !PT ;  /* 0x0000ffff04047812 */ /* 0x000fe400078ec0ff */
[----:B------:R-:W-:Y:S02]  /*4af0*/  @P2 FSEL R28, R28, -INF , !P5 ;  /* 0xff8000001c1c2808 */ /* 0x000fe40006800000 */
[----:B------:R-:W-:Y:S02]  /*4b00*/  @P2 FSEL R30, R30, -INF , !P5 ;  /* 0xff8000001e1e2808 */ /* 0x000fe40006800000 */
[----:B------:R-:W-:Y:S01]  /*4b10*/  @P2 FSEL R32, R32, -INF , !P5 ;  /* 0xff80000020202808 */ /* 0x000fe20006800000 */
[----:B------:R-:W-:Y:S01]  /*4b20*/  @!P4 FADD.FTZ R178, -R178, -RZ ;  /* 0x800000ffb2b2c221 */ /* 0x000fe20000010100 */
[----:B------:R-:W-:Y:S01]  /*4b30*/  @P2 FSEL R34, R34, -INF , !P5 ;  /* 0xff80000022222808 */ /* 0x000fe20006800000 */
[----:B------:R-:W-:Y:S01]  /*4b40*/  MUFU.EX2 R172, R25 ;  /* 0x0000001900ac7308 */ /* 0x000fe20000000800 */
[----:B------:R-:W-:Y:S01]  /*4b50*/  ISETP.LE.U32.AND P5, PT, R4, UR20, PT ;  /* 0x0000001404007c0c */ /* 0x000fe2000bfa3070 */
[----:B----4-:R-:W-:Y:S01]  /*4b60*/  @!P1 FADD.FTZ R174, -R174, -RZ ;  /* 0x800000ffaeae9221 */ /* 0x010fe20000010100 */
[----:B------:R-:W-:Y:S01]  /*4b70*/  SHF.R.U32.HI R4, RZ, 0x10, R111 ;  /* 0x00000010ff047819 */ /* 0x000fe2000001166f */
[----:B------:R-:W-:Y:S01]  /*4b80*/  FFMA.FTZ R32, R32, c[0x0][0x23c], -R115 ;  /* 0x00008f0020207a23 */ /* 0x000fe20000010873 */
[----:B------:R-:W-:Y:S01]  /*4b90*/  LOP3.LUT R5, R110, 0xff, RZ, 0xc0, !PT ;  /* 0x000000ff6e057812 */ /* 0x000fe200078ec0ff */
[----:B------:R-:W-:Y:S01]  /*4ba0*/  FFMA.FTZ R30, R30, c[0x0][0x23c], -R0 ;  /* 0x00008f001e1e7a23 */ /* 0x000fe20000010800 */
[----:B------:R-:W-:Y:S01]  /*4bb0*/  @P2 ISETP.GE.AND P4, PT, R249, R210, PT ;  /* 0x000000d2f900220c */ /* 0x000fe20003f86270 */
[----:B------:R-:W-:Y:S01]  /*4bc0*/  FFMA.FTZ R34, R34, c[0x0][0x23c], -R109 ;  /* 0x00008f0022227a23 */ /* 0x000fe2000001086d */
[----:B------:R-:W-:Y:S01]  /*4bd0*/  LOP3.LUT R4, R4, 0xff, RZ, 0xc0, !PT ;  /* 0x000000ff04047812 */ /* 0x000fe200078ec0ff */
[----:B------:R-:W-:Y:S01]  /*4be0*/  MUFU.EX2 R171, R26 ;  /* 0x0000001a00ab7308 */ /* 0x000fe20000000800 */
[----:B------:R-:W-:Y:S01]  /*4bf0*/  ISETP.LE.U32.AND P6, PT, R5, UR20, PT ;  /* 0x0000001405007c0c */ /* 0x000fe2000bfc3070 */
[----:B------:R-:W-:Y:S01]  /*4c00*/  FFMA.FTZ R28, R28, c[0x0][0x23c], -R108 ;  /* 0x00008f001c1c7a23 */ /* 0x000fe2000001086c */
[----:B------:R-:W-:Y:S01]  /*4c10*/  LOP3.LUT R5, R110, 0xffff, RZ, 0xc0, !PT ;  /* 0x0000ffff6e057812 */ /* 0x000fe200078ec0ff */
[----:B------:R-:W-:Y:S01]  /*4c20*/  @!P5 FADD.FTZ R176, -R176, -RZ ;  /* 0x800000ffb0b0d221 */ /* 0x000fe20000010100 */
[----:B------:R-:W-:Y:S02]  /*4c30*/  @P2 FSEL R29, R29, -INF , !P4 ;  /* 0xff8000001d1d2808 */ /* 0x000fe40006000000 */
[----:B------:R-:W-:Y:S02]  /*4c40*/  @P2 FSEL R31, R31, -INF , !P4 ;  /* 0xff8000001f1f2808 */ /* 0x000fe40006000000 */
[----:B------:R-:W-:Y:S01]  /*4c50*/  @P2 FSEL R33, R33, -INF , !P4 ;  /* 0xff80000021212808 */ /* 0x000fe20006000000 */
[----:B------:R-:W2:Y:S01]  /*4c60*/  MUFU.EX2 R123, R27 ;  /* 0x0000001b007b7308 */ /* 0x000ea20000000800 */
[----:B------:R-:W-:Y:S01]  /*4c70*/  @P2 FSEL R35, R35, -INF , !P4 ;  /* 0xff80000023232808 */ /* 0x000fe20006000000 */
[----:B------:R-:W-:Y:S01]  /*4c80*/  FFMA.FTZ R0, R31, c[0x0][0x23c], -R0 ;  /* 0x00008f001f007a23 */ /* 0x000fe20000010800 */
[----:B------:R-:W-:Y:S01]  /*4c90*/  ISETP.LE.U32.AND P4, PT, R4, UR20, PT ;  /* 0x0000001404007c0c */ /* 0x000fe2000bf83070 */
[----:B------:R-:W-:Y:S01]  /*4ca0*/  FFMA.FTZ R115, R33, c[0x0][0x23c], -R115 ;  /* 0x00008f0021737a23 */ /* 0x000fe20000010873 */
[----:B------:R-:W-:Y:S01]  /*4cb0*/  SHF.R.U32.HI R4, RZ, 0x18, R110 ;  /* 0x00000018ff047819 */ /* 0x000fe2000001166e */
[----:B------:R-:W-:Y:S01]  /*4cc0*/  FFMA.FTZ R109, R35, c[0x0][0x23c], -R109 ;  /* 0x00008f00236d7a23 */ /* 0x000fe2000001086d */
[----:B------:R-:W-:Y:S01]  /*4cd0*/  SHF.R.U32.HI R5, RZ, 0x8, R5 ;  /* 0x00000008ff057819 */ /* 0x000fe20000011605 */
[----:B------:R-:W-:Y:S01]  /*4ce0*/  FFMA.FTZ R108, R29, c[0x0][0x23c], -R108 ;  /* 0x00008f001d6c7a23 */ /* 0x000fe2000001086c */
[----:B------:R-:W-:Y:S01]  /*4cf0*/  SHF.R.U32.HI R110, RZ, 0x10, R110 ;  /* 0x00000010ff6e7819 */ /* 0x000fe2000001166e */
[----:B------:R-:W4:Y:S01]  /*4d00*/  MUFU.EX2 R119, R115 ;  /* 0x0000007300777308 */ /* 0x000f220000000800 */
[----:B------:R-:W-:Y:S02]  /*4d10*/  ISETP.LE.U32.AND P5, PT, R4, UR20, PT ;  /* 0x0000001404007c0c */ /* 0x000fe4000bfa3070 */
[----:B------:R-:W-:Y:S02]  /*4d20*/  LOP3.LUT R4, R5, 0xffff, RZ, 0xc0, !PT ;  /* 0x0000ffff05047812 */ /* 0x000fe400078ec0ff */
[----:B------:R-:W-:Y:S01]  /*4d30*/  LOP3.LUT R110, R110, 0xff, RZ, 0xc0, !PT ;  /* 0x000000ff6e6e7812 */ /* 0x000fe200078ec0ff */
[----:B-1----:R-:W-:Y:S01]  /*4d40*/  @!P4 FADD.FTZ R175, -R175, -RZ ;  /* 0x800000ffafafc221 */ /* 0x002fe20000010100 */
[----:B------:R-:W-:Y:S02]  /*4d50*/  ISETP.LE.U32.AND P1, PT, R4, UR20, PT ;  /* 0x0000001404007c0c */ /* 0x000fe4000bf23070 */
[----:B------:R-:W-:Y:S01]  /*4d60*/  ISETP.LE.U32.AND P4, PT, R110, UR20, PT ;  /* 0x000000146e007c0c */ /* 0x000fe2000bf83070 */
[----:B------:R1:W-:Y:S01]  /*4d70*/  MUFU.EX2 R115, R0 ;  /* 0x0000000000737308 */ /* 0x0003e20000000800 */
[----:B------:R-:W-:Y:S02]  /*4d80*/  SHF.R.U32.HI R4, RZ, 0x8, R202 ;  /* 0x00000008ff047819 */ /* 0x000fe400000116ca */
[----:B------:R-:W-:Y:S01]  /*4d90*/  LOP3.LUT R8, R10, 0xffff, RZ, 0xc0, !PT ;  /* 0x0000ffff0a087812 */ /* 0x000fe200078ec0ff */
[----:B--2---:R-:W-:Y:S01]  /*4da0*/  @!P5 FADD.FTZ R123, -R123, -RZ ;  /* 0x800000ff7b7bd221 */ /* 0x004fe20000010100 */
[----:B------:R-:W-:Y:S02]  /*4db0*/  LOP3.LUT R4, R4, 0xffff, RZ, 0xc0, !PT ;  /* 0x0000ffff04047812 */ /* 0x000fe400078ec0ff */
[----:B------:R-:W-:Y:S02]  /*4dc0*/  LOP3.LUT R5, R203, 0xff, RZ, 0xc0, !PT ;  /* 0x000000ffcb057812 */ /* 0x000fe400078ec0ff */
[----:B------:R-:W-:Y:S01]  /*4dd0*/  LOP3.LUT R7, R10, 0xff, RZ, 0xc0, !PT ;  /* 0x000000ff0a077812 */ /* 0x000fe200078ec0ff */
[----:B------:R-:W-:Y:S01]  /*4de0*/  @!P1 FADD.FTZ R172, -R172, -RZ ;  /* 0x800000ffacac9221 */ /* 0x000fe20000010100 */
[----:B------:R-:W-:Y:S01]  /*4df0*/  ISETP.LE.U32.AND P1, PT, R4, UR20, PT ;  /* 0x0000001404007c0c */ /* 0x000fe2000bf23070 */
[----:B------:R-:W-:Y:S01]  /*4e00*/  @!P4 FADD.FTZ R171, -R171, -RZ ;  /* 0x800000ffababc221 */ /* 0x000fe20000010100 */
[----:B------:R-:W-:Y:S01]  /*4e10*/  SHF.R.U32.HI R4, RZ, 0x8, R8 ;  /* 0x00000008ff047819 */ /* 0x000fe20000011608 */
[----:B------:R-:W2:Y:S01]  /*4e20*/  MUFU.EX2 R118, R34 ;  /* 0x0000002200767308 */ /* 0x000ea20000000800 */
[----:B------:R-:W-:Y:S02]  /*4e30*/  ISETP.LE.U32.AND P4, PT, R5, UR20, PT ;  /* 0x0000001405007c0c */ /* 0x000fe4000bf83070 */
[----:B------:R-:W-:Y:S02]  /*4e40*/  LOP3.LUT R5, R4, 0xffff, RZ, 0xc0, !PT ;  /* 0x0000ffff04057812 */ /* 0x000fe400078ec0ff */
[----:B------:R-:W-:Y:S02]  /*4e50*/  F2FP.RELU.PACK_AB R4, R190, R193 ;  /* 0x000000c1be04723e */ /* 0x000fe400000008ff */
[----:B------:R-:W-:Y:S02]  /*4e60*/  ISETP.LE.U32.AND P5, PT, R7, UR20, PT ;  /* 0x0000001407007c0c */ /* 0x000fe4000bfa3070 */
[----:B------:R-:W-:Y:S01]  /*4e70*/  F2FP.RELU.PACK_AB R7, R189, R191 ;  /* 0x000000bfbd07723e */ /* 0x000fe200000008ff */
[----:B------:R3:W-:Y:S01]  /*4e80*/  STS [R211+0xe000], R4 ;  /* 0x00e00004d3007388 */ /* 0x0007e20000000800 */
[--C-:B------:R-:W-:Y:S01]  /*4e90*/  SHF.R.U32.HI R6, RZ, 0x10, R10.reuse ;  /* 0x00000010ff067819 */ /* 0x100fe2000001160a */
[----:B----4-:R-:W-:Y:S01]  /*4ea0*/  @!P1 FADD.FTZ R119, -R119, -RZ ;  /* 0x800000ff77779221 */ /* 0x010fe20000010100 */
[----:B-1----:R-:W-:Y:S01]  /*4eb0*/  F2FP.RELU.PACK_AB R0, R178, R179 ;  /* 0x000000b3b200723e */ /* 0x002fe200000008ff */
[----:B------:R1:W-:Y:S01]  /*4ec0*/  STS [R211+0xe400], R7 ;  /* 0x00e40007d3007388 */ /* 0x0003e20000000800 */
[----:B------:R-:W-:Y:S01]  /*4ed0*/  LOP3.LUT R6, R6, 0xff, RZ, 0xc0, !PT ;  /* 0x000000ff06067812 */ /* 0x000fe200078ec0ff */
[----:B------:R-:W4:Y:S01]  /*4ee0*/  MUFU.EX2 R120, R32 ;  /* 0x0000002000787308 */ /* 0x000f220000000800 */
[----:B------:R-:W-:Y:S01]  /*4ef0*/  SHF.R.U32.HI R9, RZ, 0x18, R10 ;  /* 0x00000018ff097819 */ /* 0x000fe2000001160a */
[----:B------:R4:W-:Y:S01]  /*4f00*/  STS [R218+0xe400], R0 ;  /* 0x00e40000da007388 */ /* 0x0009e20000000800 */
[----:B------:R-:W-:Y:S02]  /*4f10*/  ISETP.LE.U32.AND P1, PT, R6, UR20, PT ;  /* 0x0000001406007c0c */ /* 0x000fe4000bf23070 */
[----:B------:R-:W-:Y:S02]  /*4f20*/  F2FP.RELU.PACK_AB R6, R186, R188 ;  /* 0x000000bcba06723e */ /* 0x000fe400000008ff */
[----:B------:R-:W-:Y:S01]  /*4f30*/  SEL R156, R156, 0xffffffc0, !P3 ;  /* 0xffffffc09c9c7807 */ /* 0x000fe20005800000 */
[----:B--2---:R-:W-:Y:S01]  /*4f40*/  @!P4 FADD.FTZ R118, -R118, -RZ ;  /* 0x800000ff7676c221 */ /* 0x004fe20000010100 */
[----:B------:R-:W-:Y:S01]  /*4f50*/  ISETP.LE.U32.AND P4, PT, R5, UR20, PT ;  /* 0x0000001405007c0c */ /* 0x000fe2000bf83070 */
[----:B------:R-:W2:Y:S01]  /*4f60*/  MUFU.EX2 R173, R24 ;  /* 0x0000001800ad7308 */ /* 0x000ea20000000800 */
[----:B------:R-:W-:Y:S02]  /*4f70*/  F2FP.RELU.PACK_AB R5, R187, R192 ;  /* 0x000000c0bb05723e */ /* 0x000fe400000008ff */
[----:B---3--:R-:W-:Y:S07]  /*4f80*/  F2FP.RELU.PACK_AB R4, R180, R181 ;  /* 0x000000b5b404723e */ /* 0x008fee00000008ff */
[----:B------:R-:W3:Y:S01]  /*4f90*/  MUFU.EX2 R116, R109 ;  /* 0x0000006d00747308 */ /* 0x000ee20000000800 */
[----:B-1----:R-:W-:Y:S01]  /*4fa0*/  F2FP.RELU.PACK_AB R7, R182, R183 ;  /* 0x000000b7b607723e */ /* 0x002fe200000008ff */
[----:B------:R1:W-:Y:S01]  /*4fb0*/  STS [R218+0xe000], R4 ;  /* 0x00e00004da007388 */ /* 0x0003e20000000800 */
[----:B----4-:R-:W-:Y:S01]  /*4fc0*/  @!P0 FADD.FTZ R120, -R120, -RZ ;  /* 0x800000ff78788221 */ /* 0x010fe20000010100 */
[----:B------:R-:W-:Y:S02]  /*4fd0*/  ISETP.LE.U32.AND P0, PT, R9, UR20, PT ;  /* 0x0000001409007c0c */ /* 0x000fe4000bf03070 */
[----:B------:R4:W-:Y:S02]  /*4fe0*/  STS [R211+0xf000], R6 ;  /* 0x00f00006d3007388 */ /* 0x0009e40000000800 */
[----:B------:R-:W-:Y:S02]  /*4ff0*/  F2FP.RELU.PACK_AB R0, R119, R120 ;  /* 0x000000787700723e */ /* 0x000fe400000008ff */
[----:B------:R-:W4:Y:S01]  /*5000*/  MUFU.EX2 R122, R28 ;  /* 0x0000001c007a7308 */ /* 0x000f220000000800 */
[----:B------:R4:W-:Y:S01]  /*5010*/  STS [R211+0xf400], R5 ;  /* 0x00f40005d3007388 */ /* 0x0009e20000000800 */
[----:B--2---:R-:W-:Y:S01]  /*5020*/  @!P6 FADD.FTZ R173, -R173, -RZ ;  /* 0x800000ffadade221 */ /* 0x004fe20000010100 */
[----:B------:R-:W-:Y:S02]  /*5030*/  ISETP.LE.U32.AND P6, PT, R204, UR20, PT ;  /* 0x00000014cc007c0c */ /* 0x000fe4000bfc3070 */
[----:B------:R2:W-:Y:S02]  /*5040*/  STS [R218+0xf000], R7 ;  /* 0x00f00007da007388 */ /* 0x0005e40000000800 */
[----:B------:R-:W-:Y:S01]  /*5050*/  @!P0 FADD.FTZ R115, -R115, -RZ ;  /* 0x800000ff73738221 */ /* 0x000fe20000010100 */
[----:B------:R-:W-:Y:S02]  /*5060*/  FSETP.GE.FTZ.AND P0, PT, R180, RZ, PT ;  /* 0x000000ffb400720b */ /* 0x000fe40003f16000 */
[----:B------:R-:W2:Y:S06]  /*5070*/  MUFU.EX2 R117, R30 ;  /* 0x0000001e00757308 */ /* 0x000eac0000000800 */
[----:B---3--:R-:W-:Y:S01]  /*5080*/  @!P6 FADD.FTZ R116, -R116, -RZ ;  /* 0x800000ff7474e221 */ /* 0x008fe20000010100 */
[C---:B-1----:R-:W-:Y:S03]  /*5090*/  F2FP.RELU.PACK_AB R4, R174.reuse, R175 ;  /* 0x000000afae04723e */ /* 0x042fe600000008ff */
[----:B------:R-:W1:Y:S01]  /*50a0*/  MUFU.EX2 R121, R108 ;  /* 0x0000006c00797308 */ /* 0x000e620000000800 */
[----:B------:R-:W-:Y:S02]  /*50b0*/  FSETP.GE.FTZ.AND P6, PT, R174, RZ, PT ;  /* 0x000000ffae00720b */ /* 0x000fe40003fd6000 */
[----:B----4-:R-:W-:Y:S01]  /*50c0*/  F2FP.RELU.PACK_AB R6, R184, R185 ;  /* 0x000000b9b806723e */ /* 0x010fe200000008ff */
[----:B------:R-:W-:Y:S01]  /*50d0*/  @!P5 FADD.FTZ R122, -R122, -RZ ;  /* 0x800000ff7a7ad221 */ /* 0x000fe20000010100 */
[----:B------:R-:W-:Y:S02]  /*50e0*/  FSETP.GE.FTZ.AND P5, PT, R193, RZ, PT ;  /* 0x000000ffc100720b */ /* 0x000fe40003fb6000 */
[----:B------:R-:W-:Y:S01]  /*50f0*/  F2FP.RELU.PACK_AB R5, R176, R177 ;  /* 0x000000b1b005723e */ /* 0x000fe200000008ff */
[----:B------:R3:W-:Y:S01]  /*5100*/  STS [R218+0xf400], R6 ;  /* 0x00f40006da007388 */ /* 0x0007e20000000800 */
[----:B--2---:R-:W-:Y:S03]  /*5110*/  F2FP.RELU.PACK_AB R7, R172, R173 ;  /* 0x000000adac07723e */ /* 0x004fe600000008ff */
[----:B------:R2:W-:Y:S01]  /*5120*/  STS [R216+0xe000], R5 ;  /* 0x00e00005d8007388 */ /* 0x0005e20000000800 */
[----:B------:R-:W-:Y:S01]  /*5130*/  @!P1 FADD.FTZ R117, -R117, -RZ ;  /* 0x800000ff75759221 */ /* 0x000fe20000010100 */
[----:B------:R-:W-:Y:S02]  /*5140*/  FSETP.GE.FTZ.AND P1, PT, R181, RZ, PT ;  /* 0x000000ffb500720b */ /* 0x000fe40003f36000 */
[----:B------:R4:W-:Y:S04]  /*5150*/  STS [R216+0xe400], R4 ;  /* 0x00e40004d8007388 */ /* 0x0009e80000000800 */
[----:B------:R4:W-:Y:S01]  /*5160*/  STS [R217+0xe000], R0 ;  /* 0x00e00000d9007388 */ /* 0x0009e20000000800 */
[----:B-1----:R-:W-:Y:S01]  /*5170*/  @!P4 FADD.FTZ R121, -R121, -RZ ;  /* 0x800000ff7979c221 */ /* 0x002fe20000010100 */
[----:B------:R-:W-:Y:S01]  /*5180*/  FSETP.GE.FTZ.AND P4, PT, R190, RZ, PT ;  /* 0x000000ffbe00720b */ /* 0x000fe20003f96000 */
[----:B------:R-:W-:Y:S01]  /*5190*/  IMAD.IADD R108, R159, 0x1, R156 ;  /* 0x000000019f6c7824 */ /* 0x000fe200078e029c */
[----:B---3--:R-:W-:Y:S02]  /*51a0*/  F2FP.RELU.PACK_AB R6, R123, R171 ;  /* 0x000000ab7b06723e */ /* 0x008fe400000008ff */
[----:B--2---:R-:W-:Y:S02]  /*51b0*/  F2FP.RELU.PACK_AB R5, R116, R118 ;  /* 0x000000767405723e */ /* 0x004fe400000008ff */
[----:B----4-:R-:W-:Y:S03]  /*51c0*/  F2FP.RELU.PACK_AB R4, R121, R122 ;  /* 0x0000007a7904723e */ /* 0x010fe600000008ff */
[----:B------:R-:W-:Y:S01]  /*51d0*/  STS [R217+0xe400], R5 ;  /* 0x00e40005d9007388 */ /* 0x000fe20000000800 */
[----:B------:R-:W-:Y:S03]  /*51e0*/  F2FP.RELU.PACK_AB R0, R115, R117 ;  /* 0x000000757300723e */ /* 0x000fe600000008ff */
[----:B------:R-:W-:Y:S04]  /*51f0*/  STS [R216+0xf000], R7 ;  /* 0x00f00007d8007388 */ /* 0x000fe80000000800 */
[----:B------:R-:W-:Y:S04]  /*5200*/  STS [R216+0xf400], R6 ;  /* 0x00f40006d8007388 */ /* 0x000fe80000000800 */
[----:B------:R-:W-:Y:S04]  /*5210*/  STS [R217+0xf000], R4 ;  /* 0x00f00004d9007388 */ /* 0x000fe80000000800 */
[----:B------:R1:W-:Y:S04]  /*5220*/  STS [R217+0xf400], R0 ;  /* 0x00f40000d9007388 */ /* 0x0003e80000000800 */
[----:B------:R-:W2:Y:S08]  /*5230*/  LDSM.16.M88.4 R32, [R159+0x4000] ;  /* 0x004000009f20783b */ /* 0x000eb00000000200 */
[----:B------:R-:W3:Y:S08]  /*5240*/  LDSM.16.M88.4 R28, [R159+0x5000] ;  /* 0x005000009f1c783b */ /* 0x000ef00000000200 */
[----:B------:R-:W4:Y:S01]  /*5250*/  LDSM.16.M88.4 R100, [R162+0x4000] ;  /* 0x00400000a264783b */ /* 0x000f220000000200 */
[----:B-1----:R-:W-:Y:S07]  /*5260*/  IMAD.IADD R0, R156, 0x1, R162 ;  /* 0x000000019c007824 */ /* 0x002fee00078e02a2 */
[----:B------:R-:W1:Y:S01]  /*5270*/  LDSM.16.M88.4 R104, [R162+0x5000] ;  /* 0x00500000a268783b */ /* 0x000e620000000200 */
[-C--:B--2---:R-:W-:Y:S08]  /*5280*/  HMMA.16816.F32 R4, R32, R124.reuse, RZ ;  /* 0x0000007c2004723c */ /* 0x084ff000000018ff */
[C---:B---3--:R-:W-:Y:S08]  /*5290*/  HMMA.16816.F32 R8, R28.reuse, R124, RZ ;  /* 0x0000007c1c08723c */ /* 0x048ff000000018ff */
[-C--:B------:R-:W-:Y:S08]  /*52a0*/  HMMA.16816.F32 R12, R28, R126.reuse, RZ ;  /* 0x0000007e1c0c723c */ /* 0x080ff000000018ff */
[C---:B------:R-:W-:Y:S08]  /*52b0*/  HMMA.16816.F32 R16, R32.reuse, R126, RZ ;  /* 0x0000007e2010723c */ /* 0x040ff000000018ff */
[-C--:B------:R-:W-:Y:S08]  /*52c0*/  HMMA.16816.F32 R20, R32, R128.reuse, RZ ;  /* 0x000000802014723c */ /* 0x080ff000000018ff */
[C---:B------:R-:W-:Y:S08]  /*52d0*/  HMMA.16816.F32 R24, R28.reuse, R128, RZ ;  /* 0x000000801c18723c */ /* 0x040ff000000018ff */
[-C--:B------:R-:W-:Y:S08]  /*52e0*/  HMMA.16816.F32 R28, R28, R130.reuse, RZ ;  /* 0x000000821c1c723c */ /* 0x080ff000000018ff */
[----:B------:R-:W-:Y:S08]  /*52f0*/  HMMA.16816.F32 R32, R32, R130, RZ ;  /* 0x000000822020723c */ /* 0x000ff000000018ff */
[-C--:B----4-:R-:W-:Y:S08]  /*5300*/  HMMA.16816.F32 R4, R100, R132.reuse, R4 ;  /* 0x000000846404723c */ /* 0x090ff00000001804 */
        /* <DEDUP_REMOVED lines=8> */
[----:B------:R-:W2:Y:S08]  /*5390*/  LDSM.16.M88.4 R108, [R108+0x5000] ;  /* 0x005000006c6c783b */ /* 0x000eb00000000200 */
[----:B------:R-:W3:Y:S01]  /*53a0*/  LDSM.16.M88.4 R100, [R0+0x4000] ;  /* 0x004000000064783b */ /* 0x000ee20000000200 */
        /* <DEDUP_REMOVED lines=8> */
[----:B------:R-:W-:Y:S08]  /*5430*/  HMMA.16816.F32 R32, R104, R146, R32 ;  /* 0x000000926820723c */ /* 0x000ff00000001820 */
[-C--:B---3--:R-:W-:Y:S11]  /*5440*/  HMMA.16816.F32 R4, R100, R148.reuse, R4 ;  /* 0x000000946404723c */ /* 0x088ff60000001804 */
[----:B------:R-:W-:Y:S11]  /*5450*/  @!UPT UIADD3 URZ, URZ, URZ, URZ ;  /* 0x0000003f3f3ff290 */ /* 0x000ff6000fffe03f */
[----:B------:R-:W-:Y:S02]  /*5460*/  @!UPT UIADD3 URZ, URZ, URZ, URZ ;  /* 0x0000003f3f3ff290 */ /* 0x000fe4000fffe03f */
[----:B------:R-:W-:Y:S01]  /*5470*/  FADD.FTZ R5, -R114, R5 ;  /* 0x0000000572057221 */ /* 0x000fe20000010100 */
[C---:B-1----:R-:W-:Y:S04]  /*5480*/  HMMA.16816.F32 R8, R108.reuse, R148, R8 ;  /* 0x000000946c08723c */ /* 0x042fe80000001808 */
[-C--:B------:R-:W-:Y:S02]  /*5490*/  FSEL R5, R5, R114.reuse, P4 ;  /* 0x0000007205057208 */ /* 0x080fe40002000000 */
[----:B------:R-:W-:Y:S02]  /*54a0*/  FSETP.GE.FTZ.AND P4, PT, R120, RZ, PT ;  /* 0x000000ff7800720b */ /* 0x000fe40003f96000 */
[-C--:B------:R-:W-:Y:S01]  /*54b0*/  HMMA.16816.F32 R12, R108, R150.reuse, R12 ;  /* 0x000000966c0c723c */ /* 0x080fe2000000180c */
[----:B------:R-:W-:Y:S03]  /*54c0*/  FMUL.FTZ R190, R190, R5 ;  /* 0x00000005bebe7220 */ /* 0x000fe60000410000 */
[C---:B------:R-:W-:Y:S04]  /*54d0*/  FADD.FTZ R5, -R113.reuse, R7 ;  /* 0x0000000771057221 */ /* 0x040fe80000010100 */
[C---:B------:R-:W-:Y:S08]  /*54e0*/  HMMA.16816.F32 R16, R100.reuse, R150, R16 ;  /* 0x000000966410723c */ /* 0x040ff00000001810 */
[-C--:B------:R-:W-:Y:S08]  /*54f0*/  HMMA.16816.F32 R20, R100, R152.reuse, R20 ;  /* 0x000000986414723c */ /* 0x080ff00000001814 */
[C---:B------:R-:W-:Y:S01]  /*5500*/  FADD.FTZ R12, -R112.reuse, R12 ;  /* 0x0000000c700c7221 */ /* 0x040fe20000010100 */
[C---:B------:R-:W-:Y:S03]  /*5510*/  HMMA.16816.F32 R24, R108.reuse, R152, R24 ;  /* 0x000000986c18723c */ /* 0x040fe60000001818 */
[----:B------:R-:W-:Y:S04]  /*5520*/  FADD.FTZ R13, -R112, R13 ;  /* 0x0000000d700d7221 */ /* 0x000fe80000010100 */
[----:B------:R-:W-:Y:S01]  /*5530*/  FADD.FTZ R0, -R114, R17 ;  /* 0x0000001172007221 */ /* 0x000fe20000010100 */
[-C--:B------:R-:W-:Y:S01]  /*5540*/  HMMA.16816.F32 R28, R108, R154.reuse, R28 ;  /* 0x0000009a6c1c723c */ /* 0x080fe2000000181c */
[----:B------:R-:W-:Y:S03]  /*5550*/  FADD.FTZ R18, -R113, R18 ;  /* 0x0000001271127221 */ /* 0x000fe60000010100 */
[----:B------:R-:W-:Y:S02]  /*5560*/  FSEL R0, R0, R114, P0 ;  /* 0x0000007200007208 */ /* 0x000fe40000000000 */
[----:B------:R-:W-:Y:S01]  /*5570*/  FSETP.GE.FTZ.AND P0, PT, R177, RZ, PT ;  /* 0x000000ffb100720b */ /* 0x000fe20003f16000 */
[----:B------:R-:W-:Y:S01]  /*5580*/  FADD.FTZ R20, -R114, R20 ;  /* 0x0000001472147221 */ /* 0x000fe20000010100 */
[----:B------:R-:W-:Y:S01]  /*5590*/  HMMA.16816.F32 R32, R100, R154, R32 ;  /* 0x0000009a6420723c */ /* 0x000fe20000001820 */
[----:B------:R-:W-:Y:S03]  /*55a0*/  FMUL.FTZ R180, R180, R0 ;  /* 0x00000000b4b47220 */ /* 0x000fe60000410000 */
[----:B------:R-:W-:Y:S01]  /*55b0*/  FADD.FTZ R0, -R113, R6 ;  /* 0x0000000671007221 */ /* 0x000fe20000010100 */
[-C--:B------:R-:W-:Y:S01]  /*55c0*/  FSEL R20, R20, R114.reuse, P0 ;  /* 0x0000007214147208 */ /* 0x080fe20000000000 */
[C---:B------:R-:W-:Y:S01]  /*55d0*/  FADD.FTZ R21, -R114.reuse, R21 ;  /* 0x0000001572157221 */ /* 0x040fe20000010100 */
[----:B------:R-:W-:Y:S01]  /*55e0*/  FSETP.GE.FTZ.AND P0, PT, R191, RZ, PT ;  /* 0x000000ffbf00720b */ /* 0x000fe20003f16000 */
[C---:B------:R-:W-:Y:S04]  /*55f0*/  FADD.FTZ R100, -R114.reuse, R4 ;  /* 0x0000000472647221 */ /* 0x040fe80000010100 */
        /* <DEDUP_REMOVED lines=8> */
[----:B------:R-:W-:Y:S01]  /*5680*/  FADD.FTZ R0, -R113, R22 ;  /* 0x0000001671007221 */ /* 0x000fe20000010100 */
[----:B------:R-:W-:Y:S01]  /*5690*/  FSEL R16, R100, R114, P5 ;  /* 0x0000007264107208 */ /* 0x000fe20002800000 */
[----:B------:R-:W-:Y:S01]  /*56a0*/  FMUL.FTZ R181, R181, R4 ;  /* 0x00000004b5b57220 */ /* 0x000fe20000410000 */
[----:B------:R-:W-:Y:S01]  /*56b0*/  FSETP.GE.FTZ.AND P5, PT, R176, RZ, PT ;  /* 0x000000ffb000720b */ /* 0x000fe20003fb6000 */
[----:B------:R-:W-:Y:S01]  /*56c0*/  FADD.FTZ R4, -R114, R32 ;  /* 0x0000002072047221 */ /* 0x000fe20000010100 */
[----:B------:R-:W-:Y:S01]  /*56d0*/  FSEL R5, R5, R113, P0 ;  /* 0x0000007105057208 */ /* 0x000fe20000000000 */
[C---:B------:R-:W-:Y:S01]  /*56e0*/  FADD.FTZ R24, -R112.reuse, R24 ;  /* 0x0000001870187221 */ /* 0x040fe20000010100 */
[----:B------:R-:W-:Y:S01]  /*56f0*/  FSETP.GE.FTZ.AND P0, PT, R175, RZ, PT ;  /* 0x000000ffaf00720b */ /* 0x000fe20003f16000 */
[----:B------:R-:W-:Y:S01]  /*5700*/  FADD.FTZ R28, -R112, R28 ;  /* 0x0000001c701c7221 */ /* 0x000fe20000010100 */
[-C--:B------:R-:W-:Y:S01]  /*5710*/  FSEL R4, R4, R114.reuse, P4 ;  /* 0x0000007204047208 */ /* 0x080fe20002000000 */
[----:B------:R-:W-:Y:S01]  /*5720*/  FMUL.FTZ R189, R189, R5 ;  /* 0x00000005bdbd7220 */ /* 0x000fe20000410000 */
[----:B------:R-:W-:Y:S01]  /*5730*/  FSEL R21, R21, R114, P5 ;  /* 0x0000007215157208 */ /* 0x000fe20002800000 */
[----:B------:R-:W-:Y:S01]  /*5740*/  @P1 FADD.FTZ R114, -R114, R33 ;  /* 0x0000002172721221 */ /* 0x000fe20000010100 */
[----:B------:R-:W-:Y:S01]  /*5750*/  FSETP.GE.FTZ.AND P1, PT, R178, RZ, PT ;  /* 0x000000ffb200720b */ /* 0x000fe20003f36000 */
[----:B------:R-:W-:Y:S01]  /*5760*/  FMUL.FTZ R120, R120, R4 ;  /* 0x0000000478787220 */ /* 0x000fe20000410000 */
[-C--:B------:R-:W-:Y:S01]  /*5770*/  FSEL R0, R0, R113.reuse, P0 ;  /* 0x0000007100007208 */ /* 0x080fe20000000000 */
[----:B------:R-:W-:Y:S01]  /*5780*/  FADD.FTZ R4, -R113, R19 ;  /* 0x0000001371047221 */ /* 0x000fe20000010100 */
[----:B------:R-:W-:Y:S01]  /*5790*/  FSETP.GE.FTZ.AND P4, PT, R179, RZ, PT ;  /* 0x000000ffb300720b */ /* 0x000fe20003f96000 */
[----:B------:R-:W-:Y:S01]  /*57a0*/  FMUL.FTZ R193, R193, R16 ;  /* 0x00000010c1c17220 */ /* 0x000fe20000410000 */
[----:B------:R-:W-:Y:S01]  /*57b0*/  FSETP.GE.FTZ.AND P0, PT, R186, RZ, PT ;  /* 0x000000ffba00720b */ /* 0x000fe20003f16000 */
[----:B------:R-:W-:Y:S01]  /*57c0*/  FMUL.FTZ R175, R175, R0 ;  /* 0x00000000afaf7220 */ /* 0x000fe20000410000 */
[-C--:B------:R-:W-:Y:S01]  /*57d0*/  FSEL R4, R4, R113.reuse, P1 ;  /* 0x0000007104047208 */ /* 0x080fe20000800000 */
[----:B------:R-:W-:Y:S01]  /*57e0*/  FADD.FTZ R0, -R112, R9 ;  /* 0x0000000970007221 */ /* 0x000fe20000010100 */
[----:B------:R-:W-:Y:S01]  /*57f0*/  FSEL R5, R18, R113, P4 ;  /* 0x0000007112057208 */ /* 0x000fe20002000000 */
[----:B------:R-:W-:Y:S01]  /*5800*/  FMUL.FTZ R20, R177, R20 ;  /* 0x00000014b1147220 */ /* 0x000fe20000410000 */
[----:B------:R-:W-:Y:S01]  /*5810*/  FSETP.GE.FTZ.AND P4, PT, R116, RZ, PT ;  /* 0x000000ff7400720b */ /* 0x000fe20003f96000 */
[----:B------:R-:W-:Y:S01]  /*5820*/  FMUL.FTZ R178, R178, R4 ;  /* 0x00000004b2b27220 */ /* 0x000fe20000410000 */
[----:B------:R-:W-:Y:S01]  /*5830*/  FSETP.GE.FTZ.AND P1, PT, R188, RZ, PT ;  /* 0x000000ffbc00720b */ /* 0x000fe20003f36000 */
[----:B------:R-:W-:Y:S01]  /*5840*/  FADD.FTZ R4, -R112, R8 ;  /* 0x0000000870047221 */ /* 0x000fe20000010100 */
[-C--:B------:R-:W-:Y:S01]  /*5850*/  FSEL R0, R0, R112.reuse, P0 ;  /* 0x0000007000007208 */ /* 0x080fe20000000000 */
[----:B------:R-:W-:Y:S01]  /*5860*/  FMUL.FTZ R179, R179, R5 ;  /* 0x00000005b3b37220 */ /* 0x000fe20000410000 */
[----:B------:R-:W-:Y:S01]  /*5870*/  FSETP.GE.FTZ.AND P0, PT, R121, RZ, PT ;  /* 0x000000ff7900720b */ /* 0x000fe20003f16000 */
[----:B------:R-:W-:Y:S01]  /*5880*/  FADD.FTZ R5, -R113, R34 ;  /* 0x0000002271057221 */ /* 0x000fe20000010100 */
[----:B------:R-:W-:Y:S01]  /*5890*/  FSEL R4, R4, R112, P1 ;  /* 0x0000007004047208 */ /* 0x000fe20000800000 */
[----:B------:R-:W-:Y:S01]  /*58a0*/  FMUL.FTZ R17, R186, R0 ;  /* 0x00000000ba117220 */ /* 0x000fe20000410000 */
[C---:B------:R-:W-:Y:S01]  /*58b0*/  FSETP.GE.FTZ.AND P1, PT, R183.reuse, RZ, PT ;  /* 0x000000ffb700720b */ /* 0x040fe20003f36000 */
[----:B------:R-:W-:Y:S01]  /*58c0*/  FADD.FTZ R0, -R2, R14 ;  /* 0x0000000e02007221 */ /* 0x000fe20000010100 */
[----:B------:R-:W-:Y:S01]  /*58d0*/  FSETP.GE.FTZ.AND P5, PT, R118, RZ, PT ;  /* 0x000000ff7600720b */ /* 0x000fe20003fb6000 */
[----:B------:R-:W-:Y:S01]  /*58e0*/  FMUL.FTZ R188, R188, R4 ;  /* 0x00000004bcbc7220 */ /* 0x000fe20000410000 */
[----:B------:R-:W-:Y:S01]  /*58f0*/  FSEL R12, R12, R112, P1 ;  /* 0x000000700c0c7208 */ /* 0x000fe20000800000 */
[----:B------:R-:W-:Y:S01]  /*5900*/  FADD.FTZ R4, -R2, R11 ;  /* 0x0000000b02047221 */ /* 0x000fe20000010100 */
[----:B------:R-:W-:Y:S01]  /*5910*/  FSETP.GE.FTZ.AND P1, PT, R172, RZ, PT ;  /* 0x000000ffac00720b */ /* 0x000fe20003f36000 */
[----:B------:R-:W-:Y:S01]  /*5920*/  FMUL.FTZ R21, R176, R21 ;  /* 0x00000015b0157220 */ /* 0x000fe20000410000 */
[-C--:B------:R-:W-:Y:S01]  /*5930*/  FSEL R6, R6, R113.reuse, P6 ;  /* 0x0000007106067208 */ /* 0x080fe20003000000 */
[----:B------:R-:W-:Y:S01]  /*5940*/  FMUL.FTZ R183, R183, R12 ;  /* 0x0000000cb7b77220 */ /* 0x000fe20000410000 */
[----:B------:R-:W-:Y:S01]  /*5950*/  FSEL R5, R5, R113, P5 ;  /* 0x0000007105057208 */ /* 0x000fe20002800000 */
[----:B------:R-:W-:Y:S01]  /*5960*/  @P4 FADD.FTZ R113, -R113, R35 ;  /* 0x0000002371714221 */ /* 0x000fe20000010100 */
[----:B------:R-:W-:Y:S01]  /*5970*/  FSETP.GE.FTZ.AND P5, PT, R182, RZ, PT ;  /* 0x000000ffb600720b */ /* 0x000fe20003fb6000 */
[----:B------:R-:W-:Y:S01]  /*5980*/  FMUL.FTZ R174, R174, R6 ;  /* 0x00000006aeae7220 */ /* 0x000fe20000410000 */
[----:B------:R-:W-:Y:S01]  /*5990*/  FSETP.GE.FTZ.AND P4, PT, R173, RZ, PT ;  /* 0x000000ffad00720b */ /* 0x000fe20003f96000 */
[----:B------:R-:W-:Y:S01]  /*59a0*/  FMUL.FTZ R118, R118, R5 ;  /* 0x0000000576767220 */ /* 0x000fe20000410000 */
[-C--:B------:R-:W-:Y:S01]  /*59b0*/  FSEL R25, R25, R112.reuse, P1 ;  /* 0x0000007019197208 */ /* 0x080fe20000800000 */
[----:B------:R-:W-:Y:S01]  /*59c0*/  FADD.FTZ R5, -R2, R10 ;  /* 0x0000000a02057221 */ /* 0x000fe20000010100 */
[----:B------:R-:W-:Y:S01]  /*59d0*/  FSETP.GE.FTZ.AND P1, PT, R122, RZ, PT ;  /* 0x000000ff7a00720b */ /* 0x000fe20003f36000 */
[----:B------:R-:W-:Y:S01]  /*59e0*/  FADD.FTZ R6, -R2, R15 ;  /* 0x0000000f02067221 */ /* 0x000fe20000010100 */
[----:B------:R-:W-:Y:S01]  /*59f0*/  FSEL R13, R13, R112, P5 ;  /* 0x000000700d0d7208 */ /* 0x000fe20002800000 */
        /* <DEDUP_REMOVED lines=9> */
[----:B------:R-:W-:Y:S01]  /*5a90*/  FSETP.GE.FTZ.AND P1, PT, R187, RZ, PT ;  /* 0x000000ffbb00720b */ /* 0x000fe20003f36000 */
[----:B------:R-:W-:Y:S01]  /*5aa0*/  FMUL.FTZ R9, R172, R25 ;  /* 0x00000019ac097220 */ /* 0x000fe20000410000 */
[----:B------:R-:W-:Y:S01]  /*5ab0*/  FSETP.GE.FTZ.AND P6, PT, R184, RZ, PT ;  /* 0x000000ffb800720b */ /* 0x000fe20003fd6000 */
[----:B------:R-:W-:Y:S01]  /*5ac0*/  FMUL.FTZ R28, R122, R28 ;  /* 0x0000001c7a1c7220 */ /* 0x000fe20000410000 */
[----:B------:R-:W-:Y:S01]  /*5ad0*/  FSEL R0, R0, R2, P0 ;  /* 0x0000000200007208 */ /* 0x000fe20000000000 */
[----:B------:R-:W-:Y:S01]  /*5ae0*/  FMUL.FTZ R112, R121, R112 ;  /* 0x0000007079707220 */ /* 0x000fe20000410000 */
[----:B------:R-:W-:Y:S01]  /*5af0*/  FSETP.GE.FTZ.AND P0, PT, R115, RZ, PT ;  /* 0x000000ff7300720b */ /* 0x000fe20003f16000 */
[----:B------:R-:W-:Y:S01]  /*5b00*/  IMAD.MOV.U32 R122, RZ, RZ, R220 ;  /* 0x000000ffff7a7224 */ /* 0x000fe200078e00dc */
[----:B------:R-:W-:Y:S01]  /*5b10*/  FSEL R5, R5, R2, P4 ;  /* 0x0000000205057208 */ /* 0x000fe20002000000 */
[----:B------:R-:W-:Y:S01]  /*5b20*/  FMUL.FTZ R12, R185, R0 ;  /* 0x00000000b90c7220 */ /* 0x000fe20000410000 */
[-C--:B------:R-:W-:Y:S01]  /*5b30*/  FSEL R4, R4, R2.reuse, P1 ;  /* 0x0000000204047208 */ /* 0x080fe20000800000 */
[----:B------:R-:W-:Y:S01]  /*5b40*/  FADD.FTZ R0, -R2, R30 ;  /* 0x0000001e02007221 */ /* 0x000fe20000010100 */
[----:B------:R-:W-:Y:S01]  /*5b50*/  FSEL R6, R6, R2, P6 ;  /* 0x0000000206067208 */ /* 0x000fe20003000000 */
[----:B------:R-:W-:Y:S01]  /*5b60*/  FMUL.FTZ R7, R192, R5 ;  /* 0x00000005c0077220 */ /* 0x000fe20000410000 */
[----:B------:R-:W-:Y:S01]  /*5b70*/  ISETP.GE.AND P6, PT, R207, 0x1, PT ;  /* 0x00000001cf00780c */ /* 0x000fe20003fc6270 */
[----:B------:R-:W-:Y:S01]  /*5b80*/  FMUL.FTZ R16, R187, R4 ;  /* 0x00000004bb107220 */ /* 0x000fe20000410000 */
[----:B------:R-:W-:Y:S01]  /*5b90*/  FSETP.GE.FTZ.AND P5, PT, R171, RZ, PT ;  /* 0x000000ffab00720b */ /* 0x000fe20003fb6000 */
[C---:B------:R-:W-:Y:S01]  /*5ba0*/  FADD.FTZ R5, -R2.reuse, R26 ;  /* 0x0000001a02057221 */ /* 0x040fe20000010100 */
[----:B------:R-:W-:Y:S01]  /*5bb0*/  FSETP.GE.FTZ.AND P4, PT, R123, RZ, PT ;  /* 0x000000ff7b00720b */ /* 0x000fe20003f96000 */
[----:B------:R-:W-:Y:S01]  /*5bc0*/  FADD.FTZ R4, -R2, R27 ;  /* 0x0000001b02047221 */ /* 0x000fe20000010100 */
        /* <DEDUP_REMOVED lines=9> */
[----:B------:R-:W-:Y:S02]  /*5c60*/  FMUL.FTZ R115, R115, R2 ;  /* 0x0000000273737220 */ /* 0x000fe40000410000 */
[----:B------:R-:W-:Y:S01]  /*5c70*/  IMAD.MOV.U32 R123, RZ, RZ, R219 ;  /* 0x000000ffff7b7224 */ /* 0x000fe200078e00db */
        /* <DEDUP_REMOVED lines=8> */
[C---:B------:R-:W-:Y:S03]  /*5d00*/  LEA R4, P0, R2.reuse, R214, 0x1 ;  /* 0x000000d602047211 */ /* 0x040fe600078008ff */
        /* <DEDUP_REMOVED lines=26> */
.L_x_1241:
        /* <DEDUP_REMOVED lines=109> */
.L_x_1242:
        /* <DEDUP_REMOVED lines=56> */
[----:B---3--:R-:W-:Y:S05]  /*6900*/  IMAD.U32 R2, RZ, RZ, UR10 ;  /* 0x0000000aff027e24 */ /* 0x008fea000f8e00ff */
[----:B------:R-:W-:Y:S01]  /*6910*/  LEA R220, P0, R2, R122, 0x2 ;  /* 0x0000007a02dc7211 */ /* 0x000fe200078010ff */
[----:B------:R-:W-:Y:S01]  /*6920*/  IMAD.U32 R2, RZ, RZ, UR16 ;  /* 0x00000010ff027e24 */ /* 0x000fe2000f8e00ff */
[----:B------:R-:W-:Y:S04]  /*6930*/  HMMA.16816.F32 R16, R28, R22, R16 ;  /* 0x000000161c10723c */ /* 0x000fe80000001810 */
[----:B------:R-:W-:Y:S02]  /*6940*/  @P6 IADD3 R20, R235, -0x40, RZ ;  /* 0xffffffc0eb146810 */ /* 0x000fe40007ffe0ff */
[----:B------:R-:W-:Y:S01]  /*6950*/  LEA.HI.X.SX32 R219, R0, R123, 0x2, P0 ;  /* 0x0000007b00db7211 */ /* 0x000fe200000f16ff */
[----:B------:R-:W-:Y:S01]  /*6960*/  IMAD.U32 R22, RZ, RZ, UR18 ;  /* 0x00000012ff167e24 */ /* 0x000fe2000f8e00ff */
[C---:B------:R-:W-:Y:S01]  /*6970*/  HMMA.16816.F32 R4, R32.reuse, R108, R4 ;  /* 0x0000006c2004723c */ /* 0x040fe20000001804 */
[----:B------:R-:W-:Y:S03]  /*6980*/  IMAD.U32 R28, RZ, RZ, UR17 ;  /* 0x00000011ff1c7e24 */ /* 0x000fe6000f8e00ff */
[----:B------:R-:W-:Y:S02]  /*6990*/  IMAD.U32 R0, RZ, RZ, UR18 ;  /* 0x00000012ff007e24 */ /* 0x000fe4000f8e00ff */
[----:B------:R-:W-:Y:S02]  /*69a0*/  @P6 IMAD.WIDE R20, R20, 0x4, R222 ;  /* 0x0000000414146825 */ /* 0x000fe400078e02de */
[C---:B------:R-:W-:Y:S03]  /*69b0*/  HMMA.16816.F32 R8, R32.reuse, R110, R8 ;  /* 0x0000006e2008723c */ /* 0x040fe60000001808 */
[----:B------:R1:W5:Y:S04]  /*69c0*/  @P6 LDG.E R230, [R20.64] ;  /* 0x0000001814e66981 */ /* 0x000368000c1e1900 */
[----:B------:R1:W5:Y:S01]  /*69d0*/  @P6 LDG.E R231, [R20.64+0x20] ;  /* 0x0000201814e76981 */ /* 0x000362000c1e1900 */
[C---:B------:R-:W-:Y:S03]  /*69e0*/  HMMA.16816.F32 R12, R32.reuse, R24, R12 ;  /* 0x00000018200c723c */ /* 0x040fe6000000180c */
[----:B------:R1:W5:Y:S04]  /*69f0*/  @P6 LDG.E R228, [R20.64+0x80] ;  /* 0x0000801814e46981 */ /* 0x000368000c1e1900 */
[----:B------:R1:W5:Y:S01]  /*6a00*/  @P6 LDG.E R229, [R20.64+0xa0] ;  /* 0x0000a01814e56981 */ /* 0x000362000c1e1900 */
[----:B------:R-:W-:Y:S01]  /*6a10*/  HMMA.16816.F32 R16, R32, R26, R16 ;  /* 0x0000001a2010723c */ /* 0x000fe20000001810 */
[----:B------:R-:W-:Y:S02]  /*6a20*/  IMAD.U32 R24, RZ, RZ, UR16 ;  /* 0x00000010ff187e24 */ /* 0x000fe4000f8e00ff */
[----:B------:R-:W-:Y:S01]  /*6a30*/  LDSM.16.MT88.4 R32, [R3+0xc800] ;  /* 0x00c800000320783b */ /* 0x000fe20000004200 */
[----:B------:R-:W-:Y:S03]  /*6a40*/  IMAD.U32 R25, RZ, RZ, UR17 ;  /* 0x00000011ff197e24 */ /* 0x000fe6000f8e00ff */
        /* <DEDUP_REMOVED lines=45> */
[----:B------:R-:W-:Y:S01]  /*6d20*/  IMAD.U32 R7, RZ, RZ, UR8 ;  /* 0x00000008ff077e24 */ /* 0x000fe2000f8e00ff */
[-C--:B------:R-:W-:Y:S01]  /*6d30*/  LEA.HI.X.SX32 R27, R9, R21.reuse, 0x2, P1 ;  /* 0x00000015091b7211 */ /* 0x080fe200008f16ff */
[----:B---3--:R-:W-:Y:S01]  /*6d40*/  IMAD.U32 R11, RZ, RZ, UR9 ;  /* 0x00000009ff0b7e24 */ /* 0x008fe2000f8e00ff */
[-C--:B------:R-:W-:Y:S01]  /*6d50*/  LEA R10, P5, R10, R20.reuse, 0x2 ;  /* 0x000000140a0a7211 */ /* 0x080fe200078a10ff */
[----:B------:R-:W-:Y:S02]  /*6d60*/  IMAD.U32 R6, RZ, RZ, UR6 ;  /* 0x00000006ff067e24 */ /* 0x000fe4000f8e00ff */
[----:B------:R-:W-:Y:S01]  /*6d70*/  RED.E.ADD.F32.FTZ.RN.STRONG.GPU [R26.64], R14 ;  /* 0x0000000e1a00798e */ /* 0x000fe2000c10e798 */
[-C--:B------:R-:W-:Y:S01]  /*6d80*/  LEA.HI.X.SX32 R25, R11, R21.reuse, 0x2, P0 ;  /* 0x000000150b197211 */ /* 0x080fe200000f16ff */
[----:B------:R-:W-:Y:S01]  /*6d90*/  IMAD.U32 R5, RZ, RZ, UR7 ;  /* 0x00000007ff057e24 */ /* 0x000fe2000f8e00ff */
[-C--:B------:R-:W-:Y:S01]  /*6da0*/  LEA.HI.X.SX32 R11, R7, R21.reuse, 0x2, P5 ;  /* 0x00000015070b7211 */ /* 0x080fe200028f16ff */
[----:B------:R-:W-:Y:S01]  /*6db0*/  IMAD.U32 R4, RZ, RZ, UR5 ;  /* 0x00000005ff047e24 */ /* 0x000fe2000f8e00ff */
        /* <DEDUP_REMOVED lines=9> */
[----:B------:R-:W-:Y:S02]  /*6e50*/  ISETP.GT.AND P5, PT, R207, RZ, PT ;  /* 0x000000ffcf00720c */ /* 0x000fe40003fa4270 */
[----:B------:R-:W-:Y:S01]  /*6e60*/  RED.E.ADD.F32.FTZ.RN.STRONG.GPU [R6.64], R18 ;  /* 0x000000120600798e */ /* 0x000fe2000c10e798 */
[----:B------:R-:W-:Y:S03]  /*6e70*/  @P6 IADD3 R233, P1, R233, -0x100, RZ ;  /* 0xffffff00e9e96810 */ /* 0x000fe60007f3e0ff */
[----:B------:R-:W-:Y:S01]  /*6e80*/  LDSM.16.MT88.4 R8, [R157] ;  /* 0x000000009d08783b */ /* 0x000fe20000004200 */
[----:B------:R-:W-:Y:S03]  /*6e90*/  @P6 IADD3.X R232, R232, -0x1, RZ, P1, !PT ;  /* 0xffffffffe8e86810 */ /* 0x000fe60000ffe4ff */
        /* <DEDUP_REMOVED lines=28> */
[----:B------:R2:W3:Y:S07]  /*7060*/  LDSM.16.MT88.4 R16, [R0+0x1800] ;  /* 0x001800000010783b */ /* 0x0004ee0000004200 */
[-C--:B-1----:R-:W-:Y:S08]  /*7070*/  HMMA.16816.F32 R68, R8, R20.reuse, R68 ;  /* 0x000000140844723c */ /* 0x082ff00000001844 */
[C---:B------:R-:W-:Y:S08]  /*7080*/  HMMA.16816.F32 R72, R100.reuse, R20, R72 ;  /* 0x000000146448723c */ /* 0x040ff00000001848 */
[-C--:B------:R-:W-:Y:S04]  /*7090*/  HMMA.16816.F32 R76, R100, R22.reuse, R76 ;  /* 0x00000016644c723c */ /* 0x080fe8000000184c */
[----:B--2---:R-:W-:Y:S04]  /*70a0*/  LOP3.LUT R0, R207, 0x1, RZ, 0xc0, !PT ;  /* 0x00000001cf007812 */ /* 0x004fe800078ec0ff */
[C---:B------:R-:W-:Y:S04]  /*70b0*/  HMMA.16816.F32 R80, R8.reuse, R22, R80 ;  /* 0x000000160850723c */ /* 0x040fe80000001850 */
[----:B------:R-:W-:Y:S02]  /*70c0*/  ISETP.NE.U32.AND P0, PT, R0, 0x1, PT ;  /* 0x000000010000780c */ /* 0x000fe40003f05070 */
[C---:B------:R-:W-:Y:S02]  /*70d0*/  IADD3 R0, R157.reuse, -0x2000, RZ ;  /* 0xffffe0009d007810 */ /* 0x040fe40007ffe0ff */
[-C--:B------:R-:W-:Y:S08]  /*70e0*/  HMMA.16816.F32 R84, R8, R4.reuse, R84 ;  /* 0x000000040854723c */ /* 0x080ff00000001854 */
[C---:B------:R-:W-:Y:S04]  /*70f0*/  HMMA.16816.F32 R88, R100.reuse, R4, R88 ;  /* 0x000000046458723c */ /* 0x040fe80000001858 */
[----:B------:R-:W-:Y:S03]  /*7100*/  @P0 IADD3 R0, R157, 0x2000, RZ ;  /* 0x000020009d000810 */ /* 0x000fe60007ffe0ff */
[----:B------:R-:W-:Y:S01]  /*7110*/  @P6 IADD3 R4, P4, R222, -0x100, RZ ;  /* 0xffffff00de046810 */ /* 0x000fe20007f9e0ff */
[-C--:B------:R-:W-:Y:S04]  /*7120*/  HMMA.16816.F32 R92, R100, R6.reuse, R92 ;  /* 0x00000006645c723c */ /* 0x080fe8000000185c */
[----:B------:R-:W-:Y:S01]  /*7130*/  IMAD.MOV.U32 R157, RZ, RZ, R0 ;  /* 0x000000ffff9d7224 */ /* 0x000fe200078e0000 */
[----:B------:R-:W-:Y:S01]  /*7140*/  IADD3 R5, R207, -0x1, RZ ;  /* 0xffffffffcf057810 */ /* 0x000fe20007ffe0ff */
[----:B------:R-:W-:Y:S01]  /*7150*/  @P6 IMAD.MOV.U32 R222, RZ, RZ, R4 ;  /* 0x000000ffffde6224 */ /* 0x000fe200078e0004 */
[----:B------:R-:W-:Y:S01]  /*7160*/  @P6 IADD3.X R2, R223, -0x1, RZ, P4, !PT ;  /* 0xffffffffdf026810 */ /* 0x000fe200027fe4ff */
[----:B------:R-:W-:Y:S04]  /*7170*/  HMMA.16816.F32 R96, R8, R6, R96 ;  /* 0x000000060860723c */ /* 0x000fe80000001860 */
[----:B------:R-:W-:Y:S02]  /*7180*/  IMAD.MOV.U32 R207, RZ, RZ, R5 ;  /* 0x000000ffffcf7224 */ /* 0x000fe400078e0005 */
[----:B------:R-:W-:Y:S02]  /*7190*/  @P6 IMAD.MOV.U32 R223, RZ, RZ, R2 ;  /* 0x000000ffffdf6224 */ /* 0x000fe400078e0002 */
[-C--:B---3--:R-:W-:Y:S08]  /*71a0*/  HMMA.16816.F32 R68, R12, R24.reuse, R68 ;  /* 0x000000180c44723c */ /* 0x088ff00000001844 */
[C---:B----4-:R-:W-:Y:S08]  /*71b0*/  HMMA.16816.F32 R72, R32.reuse, R24, R72 ;  /* 0x000000182048723c */ /* 0x050ff00000001848 */
        /* <DEDUP_REMOVED lines=12> */
[----:B------:R-:W4:Y:S01]  /*7280*/  LDL R116, [R1] ;  /* 0x0000000001747983 */ /* 0x000f220000100800 */
        /* <DEDUP_REMOVED lines=93> */
[----:B------:R-:W-:Y:S02]  /*7860*/  F2FP.PACK_AB R7, R7, R56 ;  /* 0x000000380707723e */ /* 0x000fe400000000ff */
[----:B------:R-:W-:Y:S02]  /*7870*/  F2FP.PACK_AB R6, R6, R58 ;  /* 0x0000003a0606723e */ /* 0x000fe400000000ff */
[----:B------:R-:W-:Y:S02]  /*7880*/  F2FP.PACK_AB R2, R2, R60 ;  /* 0x0000003c0202723e */ /* 0x000fe400000000ff */
[----:B------:R-:W-:Y:S01]  /*7890*/  F2FP.PACK_AB R0, R0, R62 ;  /* 0x0000003e0000723e */ /* 0x000fe200000000ff */
[----:B--2---:R-:W-:Y:S04]  /*78a0*/  STS [R119], R32 ;  /* 0x0000002077007388 */ /* 0x004fe80000000800 */
[----:B------:R-:W-:Y:S04]  /*78b0*/  STS [R119+0x400], R31 ;  /* 0x0004001f77007388 */ /* 0x000fe80000000800 */
[----:B---3--:R-:W-:Y:S04]  /*78c0*/  STS [R118], R28 ;  /* 0x0000001c76007388 */ /* 0x008fe80000000800 */
[----:B----4-:R-:W-:Y:S04]  /*78d0*/  STS [R120], R27 ;  /* 0x0000001b78007388 */ /* 0x010fe80000000800 */
[----:B------:R-:W-:Y:S04]  /*78e0*/  STS [R119+0x2000], R30 ;  /* 0x0020001e77007388 */ /* 0x000fe80000000800 */
[----:B------:R-:W-:Y:S04]  /*78f0*/  STS [R119+0x2400], R29 ;  /* 0x0024001d77007388 */ /* 0x000fe80000000800 */
[----:B------:R-:W-:Y:S04]  /*7900*/  STS [R118+0x2000], R26 ;  /* 0x0020001a76007388 */ /* 0x000fe80000000800 */
[----:B------:R-:W-:Y:S04]  /*7910*/  STS [R118+0x2400], R25 ;  /* 0x0024001976007388 */ /* 0x000fe80000000800 */
[----:B------:R-:W-:Y:S04]  /*7920*/  STS [R117], R24 ;  /* 0x0000001875007388 */ /* 0x000fe80000000800 */
[----:B------:R-:W-:Y:S04]  /*7930*/  STS [R117+0x400], R23 ;  /* 0x0004001775007388 */ /* 0x000fe80000000800 */
        /* <DEDUP_REMOVED lines=20> */
[----:B------:R-:W-:-:S03]  /*7a80*/  ISETP.NE.AND P0, PT, R116, -0x1, PT ;  /* 0xffffffff7400780c */ /* 0x000fc60003f05270 */
[----:B------:R-:W-:Y:S04]  /*7a90*/  STS [R115+0x6000], R2 ;  /* 0x0060000273007388 */ /* 0x000fe80000000800 */
[----:B------:R1:W-:Y:S04]  /*7aa0*/  STS [R115+0x6400], R0 ;  /* 0x0064000073007388 */ /* 0x0003e80000000800 */
[----:B-1----:R-:W1:Y:S02]  /*7ab0*/  S2R R115, SR_CTAID.Y ;  /* 0x0000000000737919 */ /* 0x002e640000002600 */
[----:B------:R-:W-:-:S05]  /*7ac0*/  @P0 IADD3 R0, R238, R116, RZ ;  /* 0x00000074ee000210 */ /* 0x000fca0007ffe0ff */
[----:B------:R-:W-:-:S04]  /*7ad0*/  @P0 IMAD.WIDE.U32 R4, R0, c[0x0][0x3a0], RZ ;  /* 0x0000e80000040a25 */ /* 0x000fc800078e00ff */
[----:B------:R-:W-:Y:S01]  /*7ae0*/  @P0 IMAD R8, R0, c[0x0][0x3a4], R5 ;  /* 0x0000e90000080a24 */ /* 0x000fe200078e0205 */
[----:B------:R-:W-:Y:S02]  /*7af0*/  @P0 MOV R2, R4 ;  /* 0x0000000400020202 */ /* 0x000fe40000000f00 */
[----:B-1----:R-:W-:Y:S01]  /*7b00*/  SHF.R.S32.HI R6, RZ, 0x1f, R115 ;  /* 0x0000001fff067819 */ /* 0x002fe20000011473 */
        /* <DEDUP_REMOVED lines=11> */
.L_x_1244:
        /* <DEDUP_REMOVED lines=15> */
.L_x_1245:
[----:B------:R-:W2:Y:S01]  /*7cb0*/  LDL R9, [R1+0x4] ;  /* 0x0000040001097983 */ /* 0x000ea20000100800 */
[----:B------:R-:W-:Y:S01]  /*7cc0*/  SHF.R.S32.HI R7, RZ, 0x1f, R224 ;  /* 0x0000001fff077819 */ /* 0x000fe200000114e0 */
[----:B------:R-:W-:Y:S01]  /*7cd0*/  BSSY B0, `(.L_x_1246) ;  /* 0x0000025000007945 */ /* 0x000fe20003800000 */
[----:B------:R-:W-:Y:S01]  /*7ce0*/  MOV R6, R224 ;  /* 0x000000e000067202 */ /* 0x000fe20000000f00 */
[----:B------:R-:W-:Y:S01]  /*7cf0*/  BAR.SYNC.DEFER_BLOCKING 0x0 ;  /* 0x0000000000007b1d */ /* 0x000fe20000010000 */
[----:B------:R-:W-:Y:S02]  /*7d00*/  ISETP.GE.AND P1, PT, R224, c[0x0][0x220], PT ;  /* 0x00008800e0007a0c */ /* 0x000fe40003f26270 */
[----:B------:R-:W-:Y:S02]  /*7d10*/  SHF.R.S32.HI R15, RZ, 0x1f, R240 ;  /* 0x0000001fff0f7819 */ /* 0x000fe400000114f0 */
[----:B------:R-:W-:Y:S01]  /*7d20*/  SHF.R.S32.HI R26, RZ, 0x1f, R234 ;  /* 0x0000001fff1a7819 */ /* 0x000fe200000114ea */
[----:B------:R1:W3:Y:S04]  /*7d30*/  LDS.128 R16, [R114+0x7000] ;  /* 0x0070000072107984 */ /* 0x0002e80000000c00 */
[----:B------:R1:W4:Y:S04]  /*7d40*/  LDS.128 R20, [R114+0x8000] ;  /* 0x0080000072147984 */ /* 0x0003280000000c00 */
[----:B------:R1:W1:Y:S04]  /*7d50*/  LDS.128 R28, [R114+0x9000] ;  /* 0x00900000721c7984 */ /* 0x0002680000000c00 */
[----:B------:R1:W1:Y:S04]  /*7d60*/  LDS.128 R32, [R114+0xa000] ;  /* 0x00a0000072207984 */ /* 0x0002680000000c00 */
[----:B------:R1:W1:Y:S04]  /*7d70*/  LDS.128 R36, [R114+0xb000] ;  /* 0x00b0000072247984 */ /* 0x0002680000000c00 */
[----:B------:R1:W1:Y:S04]  /*7d80*/  LDS.128 R40, [R114+0xc000] ;  /* 0x00c0000072287984 */ /* 0x0002680000000c00 */
[----:B------:R1:W1:Y:S01]  /*7d90*/  LDS.128 R44, [R114+0xd000] ;  /* 0x00d00000722c7984 */ /* 0x0002620000000c00 */
[----:B--2---:R-:W-:-:S02]  /*7da0*/  IMAD.SHL.U32 R13, R9, 0x80, RZ ;  /* 0x00000080090d7824 */ /* 0x004fc400078e00ff */
[----:B------:R-:W-:Y:S02]  /*7db0*/  IMAD R12, R9, -0x80, R210 ;  /* 0xffffff80090c7824 */ /* 0x000fe400078e02d2 */
[----:B------:R-:W-:Y:S01]  /*7dc0*/  IMAD.WIDE.U32 R4, R13, c[0x0][0x3a0], R6 ;  /* 0x0000e8000d047a25 */ /* 0x000fe200078e0006 */
[----:B------:R-:W-:Y:S02]  /*7dd0*/  SHF.R.S32.HI R14, RZ, 0x1f, R13 ;  /* 0x0000001fff0e7819 */ /* 0x000fe4000001140d */
[----:B------:R-:W-:Y:S02]  /*7de0*/  ISETP.GE.OR P4, PT, R234, R12, P1 ;  /* 0x0000000cea00720c */ /* 0x000fe40000f86670 */
[----:B------:R-:W-:Y:S01]  /*7df0*/  IADD3 R4, P0, R2, R4, RZ ;  /* 0x0000000402047210 */ /* 0x000fe20007f1e0ff */
[----:B------:R-:W-:-:S04]  /*7e00*/  IMAD R0, R14, c[0x0][0x3a0], RZ ;  /* 0x0000e8000e007a24 */ /* 0x000fc800078e02ff */
[----:B------:R-:W-:-:S05]  /*7e10*/  IMAD R0, R13, c[0x0][0x3a4], R0 ;  /* 0x0000e9000d007a24 */ /* 0x000fca00078e0200 */
[----:B------:R-:W-:Y:S01]  /*7e20*/  IADD3.X R5, R8, R5, R0, P0, !PT ;  /* 0x0000000508057210 */ /* 0x000fe200007fe400 */
[----:B------:R-:W-:-:S04]  /*7e30*/  IMAD R0, R15, c[0x0][0x3b8], RZ ;  /* 0x0000ee000f007a24 */ /* 0x000fc800078e02ff */
[C---:B------:R-:W-:Y:S02]  /*7e40*/  IMAD R0, R240.reuse, c[0x0][0x3bc], R0 ;  /* 0x0000ef00f0007a24 */ /* 0x040fe400078e0200 */
[----:B------:R-:W-:-:S04]  /*7e50*/  IMAD.WIDE.U32 R4, R240, c[0x0][0x3b8], R4 ;  /* 0x0000ee00f0047a25 */ /* 0x000fc800078e0004 */
[----:B------:R-:W-:Y:S01]  /*7e60*/  IMAD.IADD R2, R5, 0x1, R0 ;  /* 0x0000000105027824 */ /* 0x000fe200078e0200 */
        /* <DEDUP_REMOVED lines=11> */
.L_x_1247:
[----:B-1-34-:R-:W-:Y:S05]  /*7f20*/  BSYNC B0 ;  /* 0x0000000000007941 */ /* 0x01afea0003800000 */
.L_x_1246:
[----:B------:R-:W-:Y:S01]  /*7f30*/  IADD3 R0, R234, 0x20, RZ ;  /* 0x00000020ea007810 */ /* 0x000fe20007ffe0ff */
[----:B------:R-:W-:Y:S03]  /*7f40*/  BSSY B0, `(.L_x_1248) ;  /* 0x000000e000007945 */ /* 0x000fe60003800000 */
[----:B------:R-:W-:-:S13]  /*7f50*/  ISETP.GE.OR P3, PT, R0, R12, P1 ;  /* 0x0000000c0000720c */ /* 0x000fda0000f66670 */
        /* <DEDUP_REMOVED lines=12> */
.L_x_1249:
[----:B------:R-:W-:Y:S05]  /*8020*/  BSYNC B0 ;  /* 0x0000000000007941 */ /* 0x000fea0003800000 */
.L_x_1248:
[----:B------:R-:W-:Y:S01]  /*8030*/  IADD3 R0, R234, 0x40, RZ ;  /* 0x00000040ea007810 */ /* 0x000fe20007ffe0ff */
[----:B------:R-:W-:Y:S03]  /*8040*/  BSSY B0, `(.L_x_1250) ;  /* 0x000000e000007945 */ /* 0x000fe60003800000 */
[----:B------:R-:W-:-:S13]  /*8050*/  ISETP.GE.OR P2, PT, R0, R12, P1 ;  /* 0x0000000c0000720c */ /* 0x000fda0000f46670 */
        /* <DEDUP_REMOVED lines=12> */
.L_x_1251:
[----:B------:R-:W-:Y:S05]  /*8120*/  BSYNC B0 ;  /* 0x0000000000007941 */ /* 0x000fea0003800000 */
.L_x_1250:
[----:B------:R-:W-:Y:S01]  /*8130*/  IADD3 R0, R234, 0x60, RZ ;  /* 0x00000060ea007810 */ /* 0x000fe20007ffe0ff */
[----:B------:R-:W-:Y:S03]  /*8140*/  BSSY B0, `(.L_x_1252) ;  /* 0x000000d000007945 */ /* 0x000fe60003800000 */
[----:B------:R-:W-:-:S13]  /*8150*/  ISETP.GE.OR P1, PT, R0, R12, P1 ;  /* 0x0000000c0000720c */ /* 0x000fda0000f26670 */
        /* <DEDUP_REMOVED lines=10> */
[----:B------:R1:W-:Y:S02]  /*8200*/  STG.E.128 [R4.64], R28 ;  /* 0x0000001c04007986 */ /* 0x0003e4000c101d18 */
.L_x_1253:
[----:B------:R-:W-:Y:S05]  /*8210*/  BSYNC B0 ;  /* 0x0000000000007941 */ /* 0x000fea0003800000 */
.L_x_1252:
[----:B------:R-:W-:Y:S01]  /*8220*/  IMAD.WIDE.U32 R6, R13, c[0x0][0x3a8], R6 ;  /* 0x0000ea000d067a25 */ /* 0x000fe200078e0006 */
[----:B------:R-:W-:Y:S03]  /*8230*/  BSSY B0, `(.L_x_1254) ;  /* 0x0000013000007945 */ /* 0x000fe60003800000 */
[----:B------:R-:W-:Y:S01]  /*8240*/  IMAD R0, R14, c[0x0][0x3a8], RZ ;  /* 0x0000ea000e007a24 */ /* 0x000fe200078e02ff */
[----:B-1----:R-:W-:Y:S01]  /*8250*/  IADD3 R4, P0, R24, R6, RZ ;  /* 0x0000000618047210 */ /* 0x002fe20007f1e0ff */
        /* <DEDUP_REMOVED lines=16> */
.L_x_1255:
[----:B------:R-:W-:Y:S05]  /*8360*/  BSYNC B0 ;  /* 0x0000000000007941 */ /* 0x000fea0003800000 */
.L_x_1254:
        /* <DEDUP_REMOVED lines=13> */
.L_x_1257:
[----:B------:R-:W-:Y:S05]  /*8440*/  BSYNC B0 ;  /* 0x0000000000007941 */ /* 0x000fea0003800000 */
.L_x_1256:
        /* <DEDUP_REMOVED lines=13> */
.L_x_1259:
[----:B------:R-:W-:Y:S05]  /*8520*/  BSYNC B0 ;  /* 0x0000000000007941 */ /* 0x000fea0003800000 */
.L_x_1258:
        /* <DEDUP_REMOVED lines=10> */
[----:B------:R1:W-:Y:S01]  /*85d0*/  STG.E.128 [R4.64], R44 ;  /* 0x0000002c04007986 */ /* 0x0003e2000c101d18 */
[----:B------:R-:W-:Y:S05]  /*85e0*/  BRA `(.L_x_1260) ;  /* 0x00000aa000007947 */ /* 0x000fea0003800000 */
.L_x_1216:
[----:B------:R-:W2:Y:S04]  /*85f0*/  LDL R9, [R1] ;  /* 0x0000000001097983 */ /* 0x000ea80000100800 */
[----:B------:R-:W1:Y:S02]  /*8600*/  S2R R8, SR_CTAID.Y ;  /* 0x0000000000087919 */ /* 0x000e640000002600 */
[----:B-1----:R-:W-:Y:S02]  /*8610*/  SHF.R.S32.HI R7, RZ, 0x1f, R8 ;  /* 0x0000001fff077819 */ /* 0x002fe40000011408 */
[----:B--2---:R-:W-:-:S13]  /*8620*/  ISETP.NE.AND P0, PT, R9, -0x1, PT ;  /* 0xffffffff0900780c */ /* 0x004fda0003f05270 */
        /* <DEDUP_REMOVED lines=15> */
.L_x_1261:
        /* <DEDUP_REMOVED lines=15> */
.L_x_1262:
[----:B------:R-:W2:Y:S01]  /*8810*/  LDL R7, [R1+0x4] ;  /* 0x0000040001077983 */ /* 0x000ea20000100800 */
[----:B------:R-:W-:Y:S01]  /*8820*/  ISETP.GE.AND P1, PT, R224, c[0x0][0x220], PT ;  /* 0x00008800e0007a0c */ /* 0x000fe20003f26270 */
[----:B------:R-:W-:Y:S01]  /*8830*/  BSSY B0, `(.L_x_1263) ;  /* 0x000001a000007945 */ /* 0x000fe20003800000 */
[----:B------:R-:W-:Y:S02]  /*8840*/  SHF.R.S32.HI R13, RZ, 0x1f, R240 ;  /* 0x0000001fff0d7819 */ /* 0x000fe400000114f0 */
[----:B------:R-:W-:Y:S02]  /*8850*/  SHF.R.S32.HI R16, RZ, 0x1f, R234 ;  /* 0x0000001fff107819 */ /* 0x000fe400000114ea */
[C---:B--2---:R-:W-:Y:S01]  /*8860*/  SHF.L.U32 R11, R7.reuse, 0x7, RZ ;  /* 0x00000007070b7819 */ /* 0x044fe200000006ff */
[----:B------:R-:W-:-:S03]  /*8870*/  IMAD R10, R7, -0x80, R210 ;  /* 0xffffff80070a7824 */ /* 0x000fc600078e02d2 */
[----:B------:R-:W-:Y:S01]  /*8880*/  SHF.R.S32.HI R12, RZ, 0x1f, R11 ;  /* 0x0000001fff0c7819 */ /* 0x000fe2000001140b */
[----:B------:R-:W-:Y:S01]  /*8890*/  IMAD.WIDE.U32 R4, R11, c[0x0][0x3a0], R224 ;  /* 0x0000e8000b047a25 */ /* 0x000fe200078e00e0 */
[----:B------:R-:W-:-:S03]  /*88a0*/  ISETP.GE.OR P4, PT, R234, R10, P1 ;  /* 0x0000000aea00720c */ /* 0x000fc60000f86670 */
[----:B------:R-:W-:Y:S01]  /*88b0*/  IMAD R0, R12, c[0x0][0x3a0], RZ ;  /* 0x0000e8000c007a24 */ /* 0x000fe200078e02ff */
[----:B------:R-:W-:-:S03]  /*88c0*/  IADD3 R4, P0, R2, R4, RZ ;  /* 0x0000000402047210 */ /* 0x000fc60007f1e0ff */
[----:B------:R-:W-:-:S05]  /*88d0*/  IMAD R0, R11, c[0x0][0x3a4], R0 ;  /* 0x0000e9000b007a24 */ /* 0x000fca00078e0200 */
        /* <DEDUP_REMOVED lines=15> */
.L_x_1264:
[----:B------:R-:W-:Y:S05]  /*89d0*/  BSYNC B0 ;  /* 0x0000000000007941 */ /* 0x000fea0003800000 */
.L_x_1263:
        /* <DEDUP_REMOVED lines=15> */
.L_x_1266:
[----:B------:R-:W-:Y:S05]  /*8ad0*/  BSYNC B0 ;  /* 0x0000000000007941 */ /* 0x000fea0003800000 */
.L_x_1265:
        /* <DEDUP_REMOVED lines=15> */
.L_x_1268:
[----:B------:R-:W-:Y:S05]  /*8bd0*/  BSYNC B0 ;  /* 0x0000000000007941 */ /* 0x000fea0003800000 */
.L_x_1267:
        /* <DEDUP_REMOVED lines=14> */
.L_x_1270:
[----:B------:R-:W-:Y:S05]  /*8cc0*/  BSYNC B0 ;  /* 0x0000000000007941 */ /* 0x000fea0003800000 */
.L_x_1269:
[----:B-1----:R-:W-:Y:S01]  /*8cd0*/  IMAD.WIDE.U32 R4, R11, c[0x0][0x3a8], R224 ;  /* 0x0000ea000b047a25 */ /* 0x002fe200078e00e0 */
        /* <DEDUP_REMOVED lines=19> */
.L_x_1272:
[----:B------:R-:W-:Y:S05]  /*8e10*/  BSYNC B0 ;  /* 0x0000000000007941 */ /* 0x000fea0003800000 */
.L_x_1271:
        /* <DEDUP_REMOVED lines=13> */
.L_x_1274:
[----:B------:R-:W-:Y:S05]  /*8ef0*/  BSYNC B0 ;  /* 0x0000000000007941 */ /* 0x000fea0003800000 */
.L_x_1273:
        /* <DEDUP_REMOVED lines=13> */
.L_x_1276:
[----:B------:R-:W-:Y:S05]  /*8fd0*/  BSYNC B0 ;  /* 0x0000000000007941 */ /* 0x000fea0003800000 */
.L_x_1275:
        /* <DEDUP_REMOVED lines=11> */
.L_x_1260:
[----:B------:R-:W-:Y:S05]  /*9090*/  BSYNC B1 ;  /* 0x0000000000017941 */ /* 0x000fea0003800000 */
.L_x_1211:
[----:B------:R-:W2:Y:S01]  /*90a0*/  LDL.LU R0, [R1+0x4] ;  /* 0x0000040001007983 */ /* 0x000ea20000300800 */
[----:B------:R-:W-:Y:S02]  /*90b0*/  ULDC UR6, c[0x0][0x218] ;  /* 0x0000860000067ab9 */ /* 0x000fe40000000800 */
[----:B------:R-:W-:-:S04]  /*90c0*/  UIADD3 UR6, UR6, 0x7f, URZ ;  /* 0x0000007f06067890 */ /* 0x000fc8000fffe03f */
[----:B------:R-:W-:-:S04]  /*90d0*/  USHF.R.S32.HI UR5, URZ, 0x1f, UR6 ;  /* 0x0000001f3f057899 */ /* 0x000fc80008011406 */
[----:B------:R-:W-:-:S04]  /*90e0*/  ULEA.HI UR5, UR5, UR6, URZ, 0x7 ;  /* 0x0000000605057291 */ /* 0x000fc8000f8f383f */
[----:B------:R-:W-:Y:S01]  /*90f0*/  USHF.R.S32.HI UR5, URZ, 0x7, UR5 ;  /* 0x000000073f057899 */ /* 0x000fe20008011405 */
[----:B--2---:R-:W-:-:S05]  /*9100*/  IADD3 R0, R0, c[0x0][0xc], RZ ;  /* 0x0000030000007a10 */ /* 0x004fca0007ffe0ff */
[----:B------:R-:W-:Y:S01]  /*9110*/  ISETP.GE.AND P0, PT, R0, UR5, PT ;  /* 0x0000000500007c0c */ /* 0x000fe2000bf06270 */
[----:B------:R2:W-:-:S12]  /*9120*/  STL [R1+0x4], R0 ;  /* 0x0000040001007387 */ /* 0x0005d80000100800 */
[----:B------:R-:W-:Y:S01]  /*9130*/  @P0 CALL.REL.NOINC `(.L_x_1277) ;  /* 0x0000001000000944 */ /* 0x000fe20003c00000 */
[----:B------:R-:W-:Y:S05]  /*9140*/  BRA `(.L_x_1278) ;  /* 0xffff77a000007947 */ /* 0x000fea000383ffff */
.L_x_1277:
[----:B------:R-:W-:Y:S05]  /*9150*/  EXIT ;  /* 0x000000000000794d */ /* 0x000fea0003800000 */
.L_x_1279:
        /* <DEDUP_REMOVED lines=10> */
.L_x_2474:


//--------------------- .text._ZN5flash44flash_bwd_dq_dk_dv_loop_seqk_parallel_kernelI23Flash_bwd_kernel_traitsILi64ELi64ELi128ELi8ELi2ELi4ELi4ELb1ELb0EN7cutlass6half_tE19Flash_kernel_traitsILi64ELi64ELi128ELi8ES3_EELb0ELb0ELb0ELb1ELb0ELb0ELb1EEEvNS_16Flash_bwd_paramsE --------------------------
	.section	.text._ZN5flash44flash_bwd_dq_dk_dv_loop_seqk_parallel_kernelI23Flash_bwd_kernel_traitsILi64ELi64ELi128ELi8ELi2ELi4ELi4ELb1ELb0EN7cutlass6half_tE19Flash_kernel_traitsILi64ELi64ELi128ELi8ES3_EELb0ELb0ELb0ELb1ELb0ELb0ELb1EEEvNS_16Flash_bwd_paramsE,"ax",@progbits
	.sectioninfo	@"SHI_REGISTERS=255"
	.align	128
        .global         _ZN5flash44flash_bwd_dq_dk_dv_loop_seqk_parallel_kernelI23Flash_bwd_kernel_traitsILi64ELi64ELi128ELi8ELi2ELi4ELi4ELb1ELb0EN7cutlass6half_tE19Flash_kernel_traitsILi64ELi64ELi128ELi8ES3_EELb0ELb0ELb0ELb1ELb0ELb0ELb1EEEvNS_16Flash_bwd_paramsE
        .type           _ZN5flash44flash_bwd_dq_dk_dv_loop_seqk_parallel_kernelI23Flash_bwd_kernel_traitsILi64ELi64ELi128ELi8ELi2ELi4ELi4ELb1ELb0EN7cutlass6half_tE19Flash_kernel_traitsILi64ELi64ELi128ELi8ES3_EELb0ELb0ELb0ELb1ELb0ELb0ELb1EEEvNS_16Flash_bwd_paramsE,@function
        .size           _ZN5flash44flash_bwd_dq_dk_dv_loop_seqk_parallel_kernelI23Flash_bwd_kernel_traitsILi64ELi64ELi128ELi8ELi2ELi4ELi4ELb1ELb0EN7cutlass6half_tE19Flash_kernel_traitsILi64ELi64ELi128ELi8ES3_EELb0ELb0ELb0ELb1ELb0ELb0ELb1EEEvNS_16Flash_bwd_paramsE,(.L_x_2475 - _ZN5flash44flash_bwd_dq_dk_dv_loop_seqk_parallel_kernelI23Flash_bwd_kernel_traitsILi64ELi64ELi128ELi8ELi2ELi4ELi4ELb1ELb0EN7cutlass6half_tE19Flash_kernel_traitsILi64ELi64ELi128ELi8ES3_EELb0ELb0ELb0ELb1ELb0ELb0ELb1EEEvNS_16Flash_bwd_paramsE)
        .other          _ZN5flash44flash_bwd_dq_dk_dv_loop_seqk_parallel_kernelI23Flash_bwd_kernel_traitsILi64ELi64ELi128ELi8ELi2ELi4ELi4ELb1ELb0EN7cutlass6half_tE19Flash_kernel_traitsILi64ELi64ELi128ELi8ES3_EELb0ELb0ELb0ELb1ELb0ELb0ELb1EEEvNS_16Flash_bwd_paramsE,@"STO_CUDA_ENTRY STV_DEFAULT"
_ZN5flash44flash_bwd_dq_dk_dv_loop_seqk_parallel_kernelI23Flash_bwd_kernel_traitsILi64ELi64ELi128ELi8ELi2ELi4ELi4ELb1ELb0EN7cutlass6half_tE19Flash_kernel_traitsILi64ELi64ELi128ELi8ES3_EELb0ELb0ELb0ELb1ELb0ELb0ELb1EEEvNS_16Flash_bwd_paramsE:
.text._ZN5flash44flash_bwd_dq_dk_dv_loop_seqk_parallel_kernelI23Flash_bwd_kernel_traitsILi64ELi64ELi128ELi8ELi2ELi4ELi4ELb1ELb0EN7cutlass6half_tE19Flash_kernel_traitsILi64ELi64ELi128ELi8ES3_EELb0ELb0ELb0ELb1ELb0ELb0ELb1EEEvNS_16Flash_bwd_paramsE:
        /* <DEDUP_REMOVED lines=37> */
[----:B------:R-:W-:Y:S01]  /*0250*/  SHF.R.S32.HI R5, RZ, 0x2, R15 ;  /* 0x00000002ff057819 */ /* 0x000fe2000001140f */
[----:B------:R-:W-:Y:S01]  /*0260*/  UIMAD UR4, UR43, UR7, UR47 ;  /* 0x000000072b0472a4 */ /* 0x000fe2000f8e022f */
[----:B------:R-:W-:Y:S01]  /*0270*/  LEA.HI R2, R3, R4, RZ, 0x1 ;  /* 0x0000000403027211 */ /* 0x000fe200078f08ff */
[----:B------:R-:W-:Y:S01]  /*0280*/  UIMAD UR60, UR47, UR57, URZ ;  /* 0x000000392f3c72a4 */ /* 0x000fe2000f8e023f */
[-C--:B------:R-:W-:Y:S01]  /*0290*/  LEA.HI R13, R9, R12.reuse, RZ, 0x3 ;  /* 0x0000000c090d7211 */ /* 0x080fe200078f18ff */
[----:B------:R-:W-:Y:S01]  /*02a0*/  UIMAD UR7, UR4, UR16, URZ ;  /* 0x00000010040772a4 */ /* 0x000fe2000f8e023f */
[----:B------:R-:W-:Y:S01]  /*02b0*/  LOP3.LUT R2, R2, 0xfffffffe, RZ, 0xc0, !PT ;  /* 0xfffffffe02027812 */ /* 0x000fe200078ec0ff */
[----:B------:R-:W-:Y:S01]  /*02c0*/  ULDC UR50, c[0x0][0x1c0] ;  /* 0x0000700000327ab9 */ /* 0x000fe20000000800 */
[----:B------:R-:W-:Y:S01]  /*02d0*/  SHF.R.S32.HI R239, RZ, 0x3, R13 ;  /* 0x00000003ffef7819 */ /* 0x000fe2000001140d */
[----:B------:R-:W-:Y:S01]  /*02e0*/  UIMAD.WIDE UR50, UR57, UR50, URZ ;  /* 0x00000032393272a5 */ /* 0x000fe2000f8e023f */
        /* <DEDUP_REMOVED lines=11> */
[----:B------:R-:W-:Y:S01]  /*03a0*/  UIMAD.WIDE.U32 UR58, UR43, UR17, URZ ;  /* 0x000000112b3a72a5 */ /* 0x000fe2000f8e003f */
[----:B------:R-:W-:Y:S01]  /*03b0*/  SHF.R.S32.HI R4, RZ, 0x1f, R2 ;  /* 0x0000001fff047819 */ /* 0x000fe20000011402 */
[----:B------:R-:W-:Y:S01]  /*03c0*/  IMAD.IADD R7, R5, 0x1, -R0 ;  /* 0x0000000105077824 */ /* 0x000fe200078e0a00 */
[----:B------:R-:W-:Y:S01]  /*03d0*/  SHF.R.U32.HI R5, RZ, 0x3, R3 ;  /* 0x00000003ff057819 */ /* 0x000fe20000011603 */
[----:B------:R-:W-:Y:S01]  /*03e0*/  IMAD.U32 R0, RZ, RZ, UR5 ;  /* 0x00000005ff007e24 */ /* 0x000fe2000f8e00ff */
[----:B------:R-:W-:Y:S01]  /*03f0*/  LEA.HI R11, R4, R2, RZ, 0x3 ;  /* 0x00000002040b7211 */ /* 0x000fe200078f18ff */
[----:B------:R-:W-:Y:S01]  /*0400*/  USHF.R.S32.HI UR5, URZ, 0x1f, UR17 ;  /* 0x0000001f3f057899 */ /* 0x000fe20008011411 */
[--C-:B------:R-:W-:Y:S01]  /*0410*/  SHF.R.S32.HI R16, RZ, 0x5, R8.reuse ;  /* 0x00000005ff107819 */ /* 0x100fe20000011408 */
[----:B------:R-:W-:Y:S01]  /*0420*/  ULDC UR14, c[0x0][0x1c0] ;  /* 0x00007000000e7ab9 */ /* 0x000fe20000000800 */
[----:B------:R1:W-:Y:S01]  /*0430*/  STL [R1+0x18], R0 ;  /* 0x0000180001007387 */ /* 0x0003e20000100800 */
[----:B------:R-:W-:Y:S01]  /*0440*/  LOP3.LUT R4, R11, 0xfffffff8, RZ, 0xc0, !PT ;  /* 0xfffffff80b047812 */ /* 0x000fe200078ec0ff */
[----:B------:R-:W-:Y:S01]  /*0450*/  UIMAD UR4, UR5, UR43, URZ ;  /* 0x0000002b050472a4 */ /* 0x000fe2000f8e023f */
[----:B------:R-:W-:Y:S01]  /*0460*/  SHF.R.S32.HI R6, RZ, 0x1f, R8 ;  /* 0x0000001fff067819 */ /* 0x000fe20000011408 */
[----:B------:R-:W-:-:S02]  /*0470*/  ULDC UR12, c[0x0][0x1c0] ;  /* 0x00007000000c7ab9 */ /* 0x000fc40000000800 */
[----:B------:R-:W-:Y:S01]  /*0480*/  IMAD.IADD R14, R2, 0x1, -R4 ;  /* 0x00000001020e7824 */ /* 0x000fe200078e0a04 */
[----:B------:R-:W-:Y:S01]  /*0490*/  LOP3.LUT R4, R7, 0x1, RZ, 0xc0, !PT ;  /* 0x0000000107047812 */ /* 0x000fe200078ec0ff */
[----:B------:R-:W-:Y:S01]  /*04a0*/  IMAD.U32 R2, RZ, RZ, UR6 ;  /* 0x00000006ff027e24 */ /* 0x000fe2000f8e00ff */
[----:B------:R-:W-:Y:S02]  /*04b0*/  USHF.R.S32.HI UR6, URZ, 0x1f, UR43 ;  /* 0x0000001f3f067899 */ /* 0x000fe4000801142b */
[----:B------:R-:W-:Y:S01]  /*04c0*/  ISETP.NE.U32.AND P0, PT, R4, 0x1, PT ;  /* 0x000000010400780c */ /* 0x000fe20003f05070 */
[----:B------:R-:W-:Y:S02]  /*04d0*/  UIMAD UR57, UR57, UR12, URZ ;  /* 0x0000000c393972a4 */ /* 0x000fe4000f8e023f */
[----:B------:R-:W-:Y:S01]  /*04e0*/  ULDC.U8 UR11, c[0x0][0x3d0] ;  /* 0x0000f400000b7ab9 */ /* 0x000fe20000000000 */
[----:B------:R-:W-:Y:S01]  /*04f0*/  SEL R184, R184, 0x10, !P0 ;  /* 0x00000010b8b87807 */ /* 0x000fe20004000000 */
[----:B------:R-:W-:-:S02]  /*0500*/  USHF.L.U32 UR20, UR57, 0x4, URZ ;  /* 0x0000000439147899 */ /* 0x000fc4000800063f */
[----:B------:R-:W-:Y:S02]  /*0510*/  USHF.L.U32 UR56, UR57, 0x6, URZ ;  /* 0x0000000639387899 */ /* 0x000fe4000800063f */
[----:B------:R-:W-:Y:S02]  /*0520*/  UIADD3 UR19, UR20, 0x20, URZ ;  /* 0x0000002014137890 */ /* 0x000fe4000fffe03f */
[----:B------:R-:W-:Y:S02]  /*0530*/  ULDC.64 UR8, c[0x0][0x118] ;  /* 0x0000460000087ab9 */ /* 0x000fe40000000a00 */
[----:B------:R-:W-:Y:S01]  /*0540*/  UISETP.NE.AND UP2, UPT, UR11, URZ, UPT ;  /* 0x0000003f0b00728c */ /* 0x000fe2000bf45270 */
[----:B-1----:R-:W-:Y:S01]  /*0550*/  LOP3.LUT R0, R13, 0xfffffff8, RZ, 0xc0, !PT ;  /* 0xfffffff80d007812 */ /* 0x002fe200078ec0ff */
[----:B------:R-:W-:Y:S02]  /*0560*/  UIMAD.WIDE.U32 UR54, UR50, UR58, URZ ;  /* 0x0000003a323672a5 */ /* 0x000fe4000f8e003f */
[----:B------:R-:W-:-:S02]  /*0570*/  UIMAD UR26, UR57, 0x18, URZ ;  /* 0x00000018391a78a4 */ /* 0x000fc4000f8e023f */
[----:B------:R-:W-:Y:S01]  /*0580*/  IMAD.IADD R0, R12, 0x1, -R0 ;  /* 0x000000010c007824 */ /* 0x000fe200078e0a00 */
[----:B------:R-:W-:Y:S02]  /*0590*/  USHF.L.U32 UR25, UR57, 0x5, URZ ;  /* 0x0000000539197899 */ /* 0x000fe4000800063f */
[----:B------:R-:W-:Y:S01]  /*05a0*/  UIMAD UR24, UR57, 0x28, URZ ;  /* 0x00000028391878a4 */ /* 0x000fe2000f8e023f */
[C---:B------:R-:W-:Y:S01]  /*05b0*/  IMAD.SHL.U32 R210, R0.reuse, 0x8, RZ ;  /* 0x0000000800d27824 */ /* 0x040fe200078e00ff */
[C---:B------:R-:W-:Y:S01]  /*05c0*/  LOP3.LUT P4, RZ, R0.reuse, 0x2, RZ, 0xc0, !PT ;  /* 0x0000000200ff7812 */ /* 0x040fe2000788c0ff */
[----:B------:R-:W-:Y:S01]  /*05d0*/  UIMAD UR23, UR57, 0x30, URZ ;  /* 0x00000030391778a4 */ /* 0x000fe2000f8e023f */
[C---:B------:R-:W-:Y:S01]  /*05e0*/  LOP3.LUT P3, RZ, R0.reuse, 0x4, RZ, 0xc0, !PT ;  /* 0x0000000400ff7812 */ /* 0x040fe2000786c0ff */
[----:B------:R-:W-:Y:S01]  /*05f0*/  IMAD.SHL.U32 R0, R0, 0x40, RZ ;  /* 0x0000004000007824 */ /* 0x000fe200078e00ff */
[----:B------:R-:W-:Y:S01]  /*0600*/  LOP3.LUT R3, R3, 0x38, R210, 0xf8, !PT ;  /* 0x0000003803037812 */ /* 0x000fe200078ef8d2 */
[----:B------:R-:W-:Y:S01]  /*0610*/  UIMAD UR22, UR57, 0x38, URZ ;  /* 0x00000038391678a4 */ /* 0x000fe2000f8e023f */
[C---:B------:R-:W-:Y:S01]  /*0620*/  R2P PR, R7.reuse, 0x6 ;  /* 0x0000000607007804 */ /* 0x040fe20000000000 */
[----:B------:R-:W-:Y:S01]  /*0630*/  IMAD.SHL.U32 R7, R7, 0x40, RZ ;  /* 0x0000004007077824 */ /* 0x000fe200078e00ff */
[----:B------:R-:W-:Y:S01]  /*0640*/  LOP3.LUT R243, R3, R5, RZ, 0x3c, !PT ;  /* 0x0000000503f37212 */ /* 0x000fe200078e3cff */
[----:B------:R-:W-:Y:S01]  /*0650*/  USHF.R.S32.HI UR61, URZ, 0x1f, UR56 ;  /* 0x0000001f3f3d7899 */ /* 0x000fe20008011438 */
[----:B------:R-:W-:Y:S01]  /*0660*/  LEA.HI R3, R6, R16, RZ, 0x2 ;  /* 0x0000001006037211 */ /* 0x000fe200078f10ff */
[----:B------:R-:W-:Y:S01]  /*0670*/  UMOV UR53, 0xffffe000 ;  /* 0xffffe00000357882 */ /* 0x000fe20000000000 */
[----:B------:R-:W-:-:S02]  /*0680*/  LOP3.LUT R0, R0, 0x1c0, RZ, 0xc0, !PT ;  /* 0x000001c000007812 */ /* 0x000fc400078ec0ff */
[----:B------:R-:W-:Y:S01]  /*0690*/  LOP3.LUT R2, R3, 0xfffffffc, RZ, 0xc0, !PT ;  /* 0xfffffffc03027812 */ /* 0x000fe200078ec0ff */
[----:B------:R-:W-:Y:S01]  /*06a0*/  IMAD.U32 R3, RZ, RZ, UR6 ;  /* 0x00000006ff037e24 */ /* 0x000fe2000f8e00ff */
[----:B------:R-:W-:Y:S01]  /*06b0*/  USHF.R.S32.HI UR6, URZ, 0x1f, UR47 ;  /* 0x0000001f3f067899 */ /* 0x000fe2000801142f */
[----:B------:R-:W-:Y:S02]  /*06c0*/  LOP3.LUT R163, R0, 0x8, R13, 0xf8, !PT ;  /* 0x0000000800a37812 */ /* 0x000fe400078ef80d */
[----:B------:R-:W-:Y:S01]  /*06d0*/  IMAD.IADD R160, R16, 0x1, -R2 ;  /* 0x0000000110a07824 */ /* 0x000fe200078e0a02 */
[----:B------:R-:W-:Y:S02]  /*06e0*/  LEA.HI R2, R9, R12, RZ, 0x6 ;  /* 0x0000000c09027211 */ /* 0x000fe400078f30ff */
[----:B------:R-:W-:Y:S01]  /*06f0*/  IMAD.U32 R3, RZ, RZ, UR6 ;  /* 0x00000006ff037e24 */ /* 0x000fe2000f8e00ff */
[----:B------:R-:W-:Y:S01]  /*0700*/  USHF.R.S32.HI UR6, URZ, 0x1f, UR43 ;  /* 0x0000001f3f067899 */ /* 0x000fe2000801142b */
[----:B------:R-:W-:Y:S01]  /*0710*/  IMAD.SHL.U32 R3, R160, 0x10, RZ ;  /* 0x00000010a0037824 */ /* 0x000fe200078e00ff */
[----:B------:R-:W-:-:S04]  /*0720*/  SHF.R.S32.HI R2, RZ, 0x6, R2 ;  /* 0x00000006ff027819 */ /* 0x000fc80000011402 */
[----:B------:R-:W-:Y:S01]  /*0730*/  IMAD.U32 R5, RZ, RZ, UR6 ;  /* 0x00000006ff057e24 */ /* 0x000fe2000f8e00ff */
[----:B------:R-:W-:Y:S01]  /*0740*/  LOP3.LUT R5, R0, 0x30, R3, 0xf8, !PT ;  /* 0x0000003000057812 */ /* 0x000fe200078ef803 */
[----:B------:R-:W-:Y:S01]  /*0750*/  IMAD.SHL.U32 R3, R10, 0x200, RZ ;  /* 0x000002000a037824 */ /* 0x000fe200078e00ff */
[----:B------:R-:W-:Y:S01]  /*0760*/  SHF.R.U32.HI R0, RZ, 0x3, R0 ;  /* 0x00000003ff007819 */ /* 0x000fe20000011600 */
[----:B------:R-:W-:Y:S01]  /*0770*/  USHF.R.S32.HI UR6, URZ, 0x1f, UR47 ;  /* 0x0000001f3f067899 */ /* 0x000fe2000801142f */
[----:B------:R-:W-:Y:S01]  /*0780*/  LOP3.LUT R5, R5, 0x8, R13, 0xf8, !PT ;  /* 0x0000000805057812 */ /* 0x000fe200078ef80d */
[C---:B------:R-:W-:Y:S01]  /*0790*/  IMAD R4, R2.reuse, 0x800, R3 ;  /* 0x0000080002047824 */ /* 0x040fe200078e0203 */
[----:B------:R-:W-:Y:S01]  /*07a0*/  LOP3.LUT R163, R163, R0, RZ, 0x3c, !PT ;  /* 0x00000000a3a37212 */ /* 0x000fe200078e3cff */
[----:B------:R-:W-:Y:S01]  /*07b0*/  IMAD R243, R2, 0x200, R243 ;  /* 0x0000020002f37824 */ /* 0x000fe200078e02f3 */
[----:B------:R-:W-:Y:S01]  /*07c0*/  LOP3.LUT R3, R3, R5, R0, 0xf6, !PT ;  /* 0x0000000503037212 */ /* 0x000fe200078ef600 */
[----:B------:R-:W-:Y:S01]  /*07d0*/  IMAD.U32 R6, RZ, RZ, UR6 ;  /* 0x00000006ff067e24 */ /* 0x000fe2000f8e00ff */
[----:B------:R-:W-:Y:S01]  /*07e0*/  LOP3.LUT R0, R15, 0x7ffffffc, RZ, 0xc0, !PT ;  /* 0x7ffffffc0f007812 */ /* 0x000fe200078ec0ff */
[----:B------:R-:W-:Y:S01]  /*07f0*/  IMAD.IADD R163, R4, 0x1, R163 ;  /* 0x0000000104a37824 */ /* 0x000fe200078e02a3 */
[----:B------:R-:W-:Y:S01]  /*0800*/  LOP3.LUT R5, R8, 0xffffffe0, RZ, 0xc0, !PT ;  /* 0xffffffe008057812 */ /* 0x000fe200078ec0ff */
[----:B------:R-:W-:Y:S01]  /*0810*/  IMAD.U32 R4, RZ, RZ, UR10 ;  /* 0x0000000aff047e24 */ /* 0x000fe2000f8e00ff */
[----:B------:R-:W-:Y:S01]  /*0820*/  @!UP1 UIMAD UR6, UR43, UR14, UR47 ;  /* 0x0000000e2b0692a4 */ /* 0x000fe2000f8e022f */
[----:B------:R-:W-:Y:S01]  /*0830*/  IMAD.U32 R6, RZ, RZ, UR4 ;  /* 0x00000004ff067e24 */ /* 0x000fe2000f8e00ff */
[----:B------:R-:W-:Y:S01]  /*0840*/  USHF.R.S32.HI UR4, URZ, 0x1f, UR60 ;  /* 0x0000001f3f047899 */ /* 0x000fe2000801143c */
[----:B------:R-:W-:Y:S01]  /*0850*/  IMAD.IADD R13, R12, 0x1, -R5 ;  /* 0x000000010c0d7824 */ /* 0x000fe200078e0a05 */
[----:B------:R1:W-:Y:S01]  /*0860*/  STL [R1+0x4], R4 ;  /* 0x0000040401007387 */ /* 0x0003e20000100800 */
[----:B------:R-:W-:Y:S01]  /*0870*/  IMAD.SHL.U32 R2, R2, 0x20, RZ ;  /* 0x0000002002027824 */ /* 0x000fe200078e00ff */
[----:B------:R-:W-:Y:S01]  /*0880*/  USHF.L.U32 UR14, UR57, 0x3, URZ ;  /* 0x00000003390e7899 */ /* 0x000fe2000800063f */
[----:B------:R-:W-:-:S02]  /*0890*/  IMAD.SHL.U32 R163, R163, 0x2, RZ ;  /* 0x00000002a3a37824 */ /* 0x000fc400078e00ff */
[----:B------:R-:W-:Y:S01]  /*08a0*/  IMAD.SHL.U32 R3, R3, 0x2, RZ ;  /* 0x0000000203037824 */ /* 0x000fe200078e00ff */
[----:B------:R-:W-:Y:S01]  /*08b0*/  LOP3.LUT R244, R2, 0x6, R244, 0xf8, !PT ;  /* 0x0000000602f47812 */ /* 0x000fe200078ef8f4 */
[----:B------:R-:W-:-:S04]  /*08c0*/  UIADD3 UR18, UR14, UR19, URZ ;  /* 0x000000130e127290 */ /* 0x000fc8000fffe03f */
[----:B------:R-:W-:-:S04]  /*08d0*/  UIADD3 UR17, UR14, UR18, URZ ;  /* 0x000000120e117290 */ /* 0x000fc8000fffe03f */
[----:B------:R-:W-:Y:S01]  /*08e0*/  UIADD3 UR16, UR14, UR17, URZ ;  /* 0x000000110e107290 */ /* 0x000fe2000fffe03f */
[----:B-1----:R-:W-:-:S05]  /*08f0*/  IMAD.U32 R4, RZ, RZ, UR7 ;  /* 0x00000007ff047e24 */ /* 0x002fca000f8e00ff */
[----:B------:R1:W-:Y:S04]  /*0900*/  STL [R1+0x14], R4 ;  /* 0x0000140401007387 */ /* 0x0003e80000100800 */
[----:B------:R2:W-:Y:S04]  /*0910*/  STL [R1+0x10], R6 ;  /* 0x0000100601007387 */ /* 0x0005e80000100800 */
[----:B------:R-:W-:Y:S01]  /*0920*/  STL [R1+0x8], R13 ;  /* 0x0000080d01007387 */ /* 0x000fe20000100800 */
[----:B-1----:R-:W-:Y:S01]  /*0930*/  LEA.HI R4, R9, R12, RZ, 0x7 ;  /* 0x0000000c09047211 */ /* 0x002fe200078f38ff */
[----:B--2---:R-:W-:-:S03]  /*0940*/  IMAD.IADD R6, R12, 0x1, -R0 ;  /* 0x000000010c067824 */ /* 0x004fc600078e0a00 */
[----:B------:R-:W-:Y:S01]  /*0950*/  SHF.R.S32.HI R4, RZ, 0x7, R4 ;  /* 0x00000007ff047819 */ /* 0x000fe20000011404 */
[----:B------:R-:W-:Y:S01]  /*0960*/  IMAD.U32 R0, RZ, RZ, UR4 ;  /* 0x00000004ff007e24 */ /* 0x000fe2000f8e00ff */
[----:B------:R-:W-:Y:S01]  /*0970*/  LEA.HI R0, R8, R16, RZ, 0x1 ;  /* 0x0000001008007211 */ /* 0x000fe200078f08ff */
[----:B------:R-:W-:Y:S01]  /*0980*/  IMAD.SHL.U32 R6, R6, 0x2, RZ ;  /* 0x0000000206067824 */ /* 0x000fe200078e00ff */
[----:B------:R-:W-:Y:S01]  /*0990*/  UIMAD UR4, UR51, UR58, URZ ;  /* 0x0000003a330472a4 */ /* 0x000fe2000f8e023f */
[----:B------:R-:W-:Y:S01]  /*09a0*/  IMAD.SHL.U32 R5, R4, 0x8, RZ ;  /* 0x0000000804057824 */ /* 0x000fe200078e00ff */
[----:B------:R-:W-:Y:S01]  /*09b0*/  LOP3.LUT R169, R0, 0xfffffffe, RZ, 0xc0, !PT ;  /* 0xfffffffe00a97812 */ /* 0x000fe200078ec0ff */
[----:B------:R-:W-:Y:S01]  /*09c0*/  IMAD R8, R4, 0x1000, R6 ;  /* 0x0000100004087824 */ /* 0x000fe200078e0206 */
[----:B------:R-:W-:Y:S01]  /*09d0*/  LOP3.LUT R0, R7, 0x1c0, RZ, 0xc0, !PT ;  /* 0x000001c007007812 */ /* 0x000fe200078ec0ff */
[----:B------:R-:W-:Y:S01]  /*09e0*/  IMAD.SHL.U32 R4, R10, 0x10, RZ ;  /* 0x000000100a047824 */ /* 0x000fe200078e00ff */
[----:B------:R-:W-:Y:S01]  /*09f0*/  LOP3.LUT R5, R5, 0x8, RZ, 0xc0, !PT ;  /* 0x0000000805057812 */ /* 0x000fe200078ec0ff */
[----:B------:R-:W-:Y:S01]  /*0a00*/  IMAD.IADD R169, R16, 0x1, -R169 ;  /* 0x0000000110a97824 */ /* 0x000fe200078e0aa9 */
[----:B------:R-:W-:Y:S01]  /*0a10*/  LOP3.LUT R7, R0, 0x20, R2, 0xf8, !PT ;  /* 0x0000002000077812 */ /* 0x000fe200078ef802 */
[----:B------:R-:W-:Y:S01]  /*0a20*/  IMAD.U32 R12, RZ, RZ, UR4 ;  /* 0x00000004ff0c7e24 */ /* 0x000fe2000f8e00ff */
[----:B------:R-:W-:Y:S01]  /*0a30*/  SHF.R.U32.HI R2, RZ, 0x3, R0 ;  /* 0x00000003ff027819 */ /* 0x000fe20000011600 */
[----:B------:R-:W-:Y:S01]  /*0a40*/  IMAD R8, R169, 0x400, R8 ;  /* 0x00000400a9087824 */ /* 0x000fe200078e0208 */
[----:B------:R-:W-:Y:S01]  /*0a50*/  LOP3.LUT R9, R5, 0x10, R4, 0xf8, !PT ;  /* 0x0000001005097812 */ /* 0x000fe200078ef804 */
[----:B------:R-:W-:Y:S01]  /*0a60*/  @!UP1 UIMAD UR4, UR6, UR15, URZ ;  /* 0x0000000f060492a4 */ /* 0x000fe2000f8e023f */
[----:B------:R-:W-:Y:S01]  /*0a70*/  LOP3.LUT R7, R7, R2, RZ, 0x3c, !PT ;  /* 0x0000000207077212 */ /* 0x000fe200078e3cff */
[----:B------:R-:W-:Y:S01]  /*0a80*/  UIADD3 UR15, UR14, UR16, URZ ;  /* 0x000000100e0f7290 */ /* 0x000fe2000fffe03f */
[----:B------:R-:W-:Y:S01]  /*0a90*/  LOP3.LUT R5, R2, R0, R5, 0x1e, !PT ;  /* 0x0000000002057212 */ /* 0x000fe200078e1e05 */
[----:B------:R-:W-:-:S02]  /*0aa0*/  IMAD.SHL.U32 R2, R14, 0x40, RZ ;  /* 0x000000400e027824 */ /* 0x000fc400078e00ff */
[----:B------:R-:W-:Y:S01]  /*0ab0*/  IMAD R0, R160, 0x400, R6 ;  /* 0x00000400a0007824 */ /* 0x000fe200078e0206 */
[----:B------:R-:W-:Y:S01]  /*0ac0*/  UIADD3 UR21, UR14, UR15, URZ ;  /* 0x0000000f0e157290 */ /* 0x000fe2000fffe03f */
[----:B------:R-:W-:Y:S01]  /*0ad0*/  IMAD.SHL.U32 R6, R11, 0x40, RZ ;  /* 0x000000400b067824 */ /* 0x000fe200078e00ff */
[----:B------:R-:W-:Y:S01]  /*0ae0*/  LOP3.LUT R2, R2, 0x1c0, RZ, 0xc0, !PT ;  /* 0x000001c002027812 */ /* 0x000fe200078ec0ff */
[----:B------:R-:W-:Y:S01]  /*0af0*/  IMAD.IADD R248, R0, 0x1, R5 ;  /* 0x0000000100f87824 */ /* 0x000fe200078e0205 */
[----:B------:R-:W-:Y:S01]  /*0b00*/  SHF.R.S32.HI R5, RZ, 0x1f, R13 ;  /* 0x0000001fff057819 */ /* 0x000fe2000001140d */
[----:B------:R-:W-:Y:S01]  /*0b10*/  IMAD.SHL.U32 R0, R10, 0x8, RZ ;  /* 0x000000080a007824 */ /* 0x000fe200078e00ff */
[----:B------:R-:W-:Y:S01]  /*0b20*/  SHF.R.U32.HI R4, RZ, 0x3, R2 ;  /* 0x00000003ff047819 */ /* 0x000fe20000011602 */
[----:B------:R-:W-:Y:S01]  /*0b30*/  IMAD.IADD R8, R7, 0x1, R8 ;  /* 0x0000000107087824 */ /* 0x000fe200078e0208 */
[----:B------:R-:W-:Y:S02]  /*0b40*/  LEA R248, R248, 0x6000, 0x1 ;  /* 0x00006000f8f87811 */ /* 0x000fe400078e08ff */
[----:B------:R-:W-:Y:S01]  /*0b50*/  LOP3.LUT R7, R2, 0x8, R0, 0xf8, !PT ;  /* 0x0000000802077812 */ /* 0x000fe200078ef800 */
[----:B------:R-:W-:Y:S01]  /*0b60*/  IMAD.SHL.U32 R186, R8, 0x2, RZ ;  /* 0x0000000208ba7824 */ /* 0x000fe200078e00ff */
[----:B------:R-:W-:-:S02]  /*0b70*/  LOP3.LUT R2, R4, R9, R2, 0x1e, !PT ;  /* 0x0000000904027212 */ /* 0x000fc400078e1e02 */
[----:B------:R-:W-:Y:S01]  /*0b80*/  LOP3.LUT R0, R6, 0xfffffe00, RZ, 0xc0, !PT ;  /* 0xfffffe0006007812 */ /* 0x000fe200078ec0ff */
[----:B------:R-:W-:Y:S01]  /*0b90*/  IMAD.IADD R187, R186, 0x1, R184 ;  /* 0x00000001babb7824 */ /* 0x000fe200078e02b8 */
[----:B------:R-:W-:Y:S02]  /*0ba0*/  IADD3 R6, R248, 0x420, RZ ;  /* 0x00000420f8067810 */ /* 0x000fe40007ffe0ff */
[----:B------:R-:W-:Y:S01]  /*0bb0*/  LOP3.LUT R168, R2, R0, RZ, 0xfc, !PT ;  /* 0x0000000002a87212 */ /* 0x000fe200078efcff */
[----:B------:R-:W-:Y:S01]  /*0bc0*/  IMAD.U32 R2, RZ, RZ, UR4 ;  /* 0x00000004ff027e24 */ /* 0x000fe2000f8e00ff */
[----:B------:R-:W-:Y:S01]  /*0bd0*/  LEA.HI R5, R5, R13, RZ, 0x2 ;  /* 0x0000000d05057211 */ /* 0x000fe200078f10ff */
[----:B------:R-:W-:Y:S01]  /*0be0*/  IMAD R160, R160, 0x400, R0 ;  /* 0x00000400a0a07824 */ /* 0x000fe200078e0200 */
[----:B------:R-:W-:Y:S02]  /*0bf0*/  @P1 IADD3 R6, R248, 0x3e0, RZ ;  /* 0x000003e0f8061810 */ /* 0x000fe40007ffe0ff */
[----:B------:R-:W-:Y:S01]  /*0c00*/  SHF.R.S32.HI R5, RZ, 0x2, R5 ;  /* 0x00000002ff057819 */ /* 0x000fe20000011405 */
[----:B------:R1:W-:Y:S01]  /*0c10*/  STL [R1+0xc], R2 ;  /* 0x00000c0201007387 */ /* 0x0003e20000100800 */
[----:B------:R-:W-:-:S02]  /*0c20*/  LOP3.LUT R4, R7, R4, RZ, 0x3c, !PT ;  /* 0x0000000407047212 */ /* 0x000fc400078e3cff */
[C---:B------:R-:W-:Y:S01]  /*0c30*/  IADD3 R249, R248.reuse, 0x40, RZ ;  /* 0x00000040f8f97810 */ /* 0x040fe20007ffe0ff */
[----:B------:R2:W-:Y:S01]  /*0c40*/  STL [R1], R6 ;  /* 0x0000000601007387 */ /* 0x0005e20000100800 */
[C---:B------:R-:W-:Y:S01]  /*0c50*/  IMAD R247, R169.reuse, 0x10, R5 ;  /* 0x00000010a9f77824 */ /* 0x040fe200078e0205 */
[----:B------:R-:W-:Y:S01]  /*0c60*/  @P2 IADD3 R249, R248, -0x40, RZ ;  /* 0xffffffc0f8f92810 */ /* 0x000fe20007ffe0ff */
[----:B------:R-:W-:Y:S02]  /*0c70*/  IMAD R169, R169, 0x400, R0 ;  /* 0x00000400a9a97824 */ /* 0x000fe400078e0200 */
[----:B------:R-:W-:Y:S02]  /*0c80*/  IMAD.MOV.U32 R5, RZ, RZ, 0x20 ;  /* 0x00000020ff057424 */ /* 0x000fe400078e00ff */
[----:B------:R-:W-:Y:S02]  /*0c90*/  IMAD.MOV.U32 R0, RZ, RZ, 0x40 ;  /* 0x00000040ff007424 */ /* 0x000fe400078e00ff */
[----:B------:R-:W-:Y:S01]  /*0ca0*/  IMAD.IADD R169, R169, 0x1, R4 ;  /* 0x00000001a9a97824 */ /* 0x000fe200078e0204 */
[----:B------:R-:W-:Y:S01]  /*0cb0*/  SEL R165, R5, 0xffffffe0, !P4 ;  /* 0xffffffe005a57807 */ /* 0x000fe20006000000 */
[----:B------:R-:W-:Y:S01]  /*0cc0*/  IMAD.IADD R160, R4, 0x1, R160 ;  /* 0x0000000104a07824 */ /* 0x000fe200078e02a0 */
[----:B------:R-:W-:-:S02]  /*0cd0*/  SEL R0, R0, 0xffffffc0, !P3 ;  /* 0xffffffc000007807 */ /* 0x000fc40005800000 */
[----:B------:R-:W-:Y:S01]  /*0ce0*/  SEL R5, R5, 0xffffffe0, !P1 ;  /* 0xffffffe005057807 */ /* 0x000fe20004800000 */
[C---:B------:R-:W-:Y:S01]  /*0cf0*/  IMAD.IADD R166, R163.reuse, 0x1, R165 ;  /* 0x00000001a3a67824 */ /* 0x040fe200078e02a5 */
[----:B------:R-:W-:Y:S01]  /*0d00*/  LEA R160, R160, 0xa000, 0x1 ;  /* 0x0000a000a0a07811 */ /* 0x000fe200078e08ff */
[----:B------:R-:W-:Y:S02]  /*0d10*/  IMAD.IADD R164, R163, 0x1, R0 ;  /* 0x00000001a3a47824 */ /* 0x000fe400078e0200 */
[----:B------:R-:W-:Y:S01]  /*0d20*/  IMAD.IADD R185, R186, 0x1, R5 ;  /* 0x00000001bab97824 */ /* 0x000fe200078e0205 */
[----:B-1----:R-:W-:Y:S01]  /*0d30*/  IADD3 R2, R247, -0x40, RZ ;  /* 0xffffffc0f7027810 */ /* 0x002fe20007ffe0ff */
[----:B------:R-:W-:Y:S02]  /*0d40*/  IMAD.IADD R165, R165, 0x1, R164 ;  /* 0x00000001a5a57824 */ /* 0x000fe400078e02a4 */
[----:B------:R-:W-:Y:S01]  /*0d50*/  IMAD.IADD R251, R5, 0x1, R248 ;  /* 0x0000000105fb7824 */ /* 0x000fe200078e02f8 */
[----:B------:R-:W-:Y:S01]  /*0d60*/  SHF.R.S32.HI R4, RZ, 0x1f, R2 ;  /* 0x0000001fff047819 */ /* 0x000fe20000011402 */
[----:B------:R-:W-:-:S02]  /*0d70*/  IMAD.SHL.U32 R245, R2, 0x4, RZ ;  /* 0x0000000402f57824 */ /* 0x000fc400078e00ff */
[----:B------:R-:W-:Y:S01]  /*0d80*/  IMAD.IADD R184, R184, 0x1, R185 ;  /* 0x00000001b8b87824 */ /* 0x000fe200078e02b9 */
[----:B------:R-:W-:Y:S01]  /*0d90*/  SHF.L.U64.HI R246, R2, 0x2, R4 ;  /* 0x0000000202f67819 */ /* 0x000fe20000010204 */
[----:B--2---:R-:W-:Y:S02]  /*0da0*/  IMAD.IADD R250, R5, 0x1, R249 ;  /* 0x0000000105fa7824 */ /* 0x004fe400078e02f9 */
.L_x_1348:
[----:B------:R-:W-:Y:S02]  /*0db0*/  USHF.R.S32.HI UR52, URZ, 0x1f, UR43 ;  /* 0x0000001f3f347899 */ /* 0x000fe4000801142b */
[----:B------:R-:W-:Y:S02]  /*0dc0*/  USHF.L.U32 UR12, UR43, 0x2, URZ ;  /* 0x000000022b0c7899 */ /* 0x000fe4000800063f */
[----:B------:R-:W-:Y:S02]  /*0dd0*/  ULDC.64 UR6, c[0x0][0x240] ;  /* 0x0000900000067ab9 */ /* 0x000fe40000000a00 */
[----:B------:R-:W-:Y:S02]  /*0de0*/  UISETP.NE.U32.AND UP5, UPT, URZ, UR6, UPT ;  /* 0x000000063f00728c */ /* 0x000fe4000bfa5070 */
[----:B------:R-:W-:-:S02]  /*0df0*/  USHF.L.U64.HI UR5, UR43, 0x2, UR52 ;  /* 0x000000022b057899 */ /* 0x000fc40008010234 */
[----:B------:R-:W-:Y:S02]  /*0e00*/  UIADD3 UR6, UP0, UR12, UR6, URZ ;  /* 0x000000060c067290 */ /* 0x000fe4000ff1e03f */
[----:B------:R-:W-:Y:S02]  /*0e10*/  UISETP.NE.AND.EX UP5, UPT, URZ, UR7, UPT, UP5 ;  /* 0x000000073f00728c */ /* 0x000fe4000bfa5350 */
[----:B------:R-:W-:Y:S02]  /*0e20*/  UIADD3.X UR7, UR5, UR7, URZ, UP0, !UPT ;  /* 0x0000000705077290 */ /* 0x000fe400087fe43f */
[----:B------:R-:W-:Y:S01]  /*0e30*/  IMAD.U32 R6, RZ, RZ, UR6 ;  /* 0x00000006ff067e24 */ /* 0x000fe2000f8e00ff */
[----:B------:R-:W-:Y:S01]  /*0e40*/  ULDC.U8 UR4, c[0x0][0x312] ;  /* 0x0000c48000047ab9 */ /* 0x000fe20000000000 */
[----:B------:R-:W-:Y:S01]  /*0e50*/  PLOP3.LUT P2, PT, PT, PT, UP5, 0x80, 0x0 ;  /* 0x000000000000781c */ /* 0x000fe20003f4f058 */
[----:B------:R-:W-:Y:S01]  /*0e60*/  UISETP.NE.AND UP4, UPT, UR4, URZ, UPT ;  /* 0x0000003f0400728c */ /* 0x000fe2000bf85270 */
[----:B------:R-:W-:Y:S01]  /*0e70*/  IMAD.U32 R7, RZ, RZ, UR7 ;  /* 0x00000007ff077e24 */ /* 0x000fe2000f8e00ff */
[----:B------:R-:W-:-:S02]  /*0e80*/  ULDC.64 UR6, c[0x0][0x250] ;  /* 0x0000940000067ab9 */ /* 0x000fc40000000a00 */
        /* <DEDUP_REMOVED lines=39> */
.L_x_1280:
        /* <DEDUP_REMOVED lines=58> */
.L_x_1282:
        /* <DEDUP_REMOVED lines=18> */
.L_x_1283:
[----:B------:R-:W2:Y:S01]  /*15c0*/  LDL R0, [R1+0x10] ;  /* 0x0000100001007983 */ /* 0x000ea20000100800 */
[----:B------:R-:W-:-:S03]  /*15d0*/  ULDC.64 UR10, c[0x0][0x370] ;  /* 0x0000dc00000a7ab9 */ /* 0x000fc60000000a00 */
[----:B------:R-:W3:Y:S04]  /*15e0*/  LDL R4, [R1+0x18] ;  /* 0x0000180001047983 */ /* 0x000ee80000100800 */
[----:B------:R-:W4:Y:S01]  /*15f0*/  LDL R2, [R1+0x4] ;  /* 0x0000040001027983 */ /* 0x000f220000100800 */
[----:B------:R-:W-:-:S04]  /*1600*/  @UP3 UIMAD.WIDE.U32 UR6, UR4, UR10, URZ ;  /* 0x0000000a040632a5 */ /* 0x000fc8000f8e003f */
[----:B------:R-:W-:-:S03]  /*1610*/  @UP3 UIMAD UR41, UR4, UR11, UR7 ;  /* 0x0000000b042932a4 */ /* 0x000fc6000f8e0207 */
[----:B------:R-:W-:Y:S02]  /*1620*/  @UP3 UMOV UR35, UR6 ;  /* 0x0000000600233c82 */ /* 0x000fe40008000000 */
[----:B------:R-:W-:Y:S02]  /*1630*/  ULDC.64 UR6, c[0x0][0x368] ;  /* 0x0000da0000067ab9 */ /* 0x000fe40000000a00 */
[----:B------:R-:W-:-:S04]  /*1640*/  @!UP3 UIMAD UR10, UR52, UR6, URZ ;  /* 0x00000006340ab2a4 */ /* 0x000fc8000f8e023f */
[----:B------:R-:W-:Y:S02]  /*1650*/  @!UP3 UIMAD UR10, UR43, UR7, UR10 ;  /* 0x000000072b0ab2a4 */ /* 0x000fe4000f8e020a */
[----:B------:R-:W-:Y:S01]  /*1660*/  @!UP3 UIMAD.WIDE.U32 UR6, UR43, UR6, URZ ;  /* 0x000000062b06b2a5 */ /* 0x000fe2000f8e003f */
[----:B------:R-:W-:Y:S01]  /*1670*/  IABS R6, c[0x0][0x1c8] ;  /* 0x0000720000067a13 */ /* 0x000fe20000000000 */
[----:B------:R-:W-:Y:S02]  /*1680*/  ULDC UR13, c[0x0][0x224] ;  /* 0x00008900000d7ab9 */ /* 0x000fe40000000800 */
[----:B------:R-:W-:-:S03]  /*1690*/  UIMAD UR12, UR51, UR58, URZ ;  /* 0x0000003a330c72a4 */ /* 0x000fc6000f8e023f */
[----:B------:R-:W-:Y:S01]  /*16a0*/  @!UP3 UMOV UR35, UR6 ;  /* 0x000000060023bc82 */ /* 0x000fe20008000000 */
[----:B--2---:R1:W2:Y:S02]  /*16b0*/  R2UR UR30, R0 ;  /* 0x00000000001e73c2 */ /* 0x0042a400000e0000 */
[----:B-1----:R-:W5:Y:S01]  /*16c0*/  LDL R0, [R1+0xc] ;  /* 0x00000c0001007983 */ /* 0x002f620000100800 */
[----:B--2---:R-:W-:-:S05]  /*16d0*/  UIMAD UR6, UR52, UR13, UR30 ;  /* 0x0000000d340672a4 */ /* 0x004fca000f8e021e */
[----:B---3--:R1:W2:Y:S01]  /*16e0*/  R2UR UR30, R4 ;  /* 0x00000000041e73c2 */ /* 0x0082a200000e0000 */
[----:B------:R-:W-:-:S04]  /*16f0*/  UIADD3 UR6, UR59, UR6, URZ ;  /* 0x000000063b067290 */ /* 0x000fc8000fffe03f */
[----:B------:R-:W-:-:S03]  /*1700*/  UIMAD UR6, UR50, UR6, UR12 ;  /* 0x00000006320672a4 */ /* 0x000fc6000f8e020c */
[----:B------:R-:W3:Y:S01]  /*1710*/  S2UR UR12, SR_CTAID.X ;  /* 0x00000000000c79c3 */ /* 0x000ee20000002500 */
[----:B-1----:R-:W1:Y:S01]  /*1720*/  I2F.RP R4, R6 ;  /* 0x0000000600047306 */ /* 0x002e620000209400 */
[----:B------:R-:W-:Y:S02]  /*1730*/  @!UP3 UIADD3 UR41, UR7, UR10, URZ ;  /* 0x0000000a0729b290 */ /* 0x000fe4000fffe03f */
[----:B------:R-:W-:Y:S02]  /*1740*/  UIMAD UR10, UR51, UR4, URZ ;  /* 0x00000004330a72a4 */ /* 0x000fe4000f8e023f */
[----:B------:R-:W-:-:S03]  /*1750*/  UIADD3 UR13, UR55, UR6, URZ ;  /* 0x00000006370d7290 */ /* 0x000fc6000fffe03f */
[----:B-1----:R-:W1:Y:S01]  /*1760*/  MUFU.RCP R4, R4 ;  /* 0x0000000400047308 */ /* 0x002e620000001000 */
[----:B------:R-:W-:-:S04]  /*1770*/  UIMAD.WIDE.U32 UR6, UR50, UR4, URZ ;  /* 0x00000004320672a5 */ /* 0x000fc8000f8e003f */
[----:B------:R-:W-:Y:S02]  /*1780*/  @UP3 UIADD3 UR13, UR7, UR10, URZ ;  /* 0x0000000a070d3290 */ /* 0x000fe4000fffe03f */
[----:B------:R-:W-:Y:S02]  /*1790*/  USEL UR34, UR54, UR6, !UP3 ;  /* 0x0000000636227287 */ /* 0x000fe4000d800000 */
[----:B------:R-:W-:Y:S02]  /*17a0*/  ULDC.64 UR10, c[0x0][0x3d8] ;  /* 0x0000f600000a7ab9 */ /* 0x000fe40000000a00 */
[----:B---3--:R-:W-:Y:S01]  /*17b0*/  UIMAD.WIDE.U32 UR6, UR12, UR10, URZ ;  /* 0x0000000a0c0672a5 */ /* 0x008fe2000f8e003f */
[----:B-1----:R-:W-:-:S03]  /*17c0*/  IADD3 R4, R4, 0xffffffe, RZ ;  /* 0x0ffffffe04047810 */ /* 0x002fc60007ffe0ff */
[----:B------:R-:W-:Y:S01]  /*17d0*/  UIMAD UR11, UR12, UR11, UR7 ;  /* 0x0000000b0c0b72a4 */ /* 0x000fe2000f8e0207 */
[----:B------:R1:W3:Y:S01]  /*17e0*/  F2I.FTZ.U32.TRUNC.NTZ R5, R4 ;  /* 0x0000000400057305 */ /* 0x0002e2000021f000 */
[----:B------:R-:W-:-:S04]  /*17f0*/  USHF.L.U32 UR12, UR43, 0x7, URZ ;  /* 0x000000072b0c7899 */ /* 0x000fc8000800063f */
[----:B------:R-:W-:Y:S01]  /*1800*/  USEL UR10, UR12, URZ, UP5 ;  /* 0x0000003f0c0a7287 */ /* 0x000fe2000a800000 */
[----:B----4-:R4:W2:Y:S01]  /*1810*/  R2UR UR31, R2 ;  /* 0x00000000021f73c2 */ /* 0x0108a200000e0000 */
[----:B-1----:R-:W-:Y:S01]  /*1820*/  IMAD.MOV.U32 R4, RZ, RZ, RZ ;  /* 0x000000ffff047224 */ /* 0x002fe200078e00ff */
[----:B----4-:R-:W-:Y:S01]  /*1830*/  IABS R2, UR47 ;  /* 0x0000002f00027c13 */ /* 0x010fe20008000000 */
[----:B------:R-:W-:Y:S02]  /*1840*/  USEL UR32, UR6, URZ, UP2 ;  /* 0x0000003f06207287 */ /* 0x000fe40009000000 */
[----:B------:R-:W-:Y:S02]  /*1850*/  USHF.L.U64.HI UR6, UR43, 0x7, UR52 ;  /* 0x000000072b067899 */ /* 0x000fe40008010234 */
[----:B------:R-:W-:Y:S02]  /*1860*/  UIADD3 UR10, UP0, UR29, UR10, URZ ;  /* 0x0000000a1d0a7290 */ /* 0x000fe4000ff1e03f */
[----:B------:R-:W-:-:S04]  /*1870*/  USEL UR6, UR6, URZ, UP5 ;  /* 0x0000003f06067287 */ /* 0x000fc8000a800000 */
[----:B------:R-:W-:Y:S02]  /*1880*/  UIADD3.X UR7, UR42, UR6, URZ, UP0, !UPT ;  /* 0x000000062a077290 */ /* 0x000fe400087fe43f */
[----:B------:R-:W-:Y:S01]  /*1890*/  UIMAD UR6, UR51, UR10, URZ ;  /* 0x0000000a330672a4 */ /* 0x000fe2000f8e023f */
[----:B------:R-:W-:-:S03]  /*18a0*/  ISETP.NE.AND P1, PT, RZ, c[0x0][0x1c8], PT ;  /* 0x00007200ff007a0c */ /* 0x000fc60003f25270 */
[----:B------:R-:W-:Y:S02]  /*18b0*/  UIMAD UR7, UR50, UR7, UR6 ;  /* 0x00000007320772a4 */ /* 0x000fe4000f8e0206 */
[----:B--2---:R-:W-:Y:S01]  /*18c0*/  @UP1 USEL UR6, UR31, UR4, !UP3 ;  /* 0x000000041f061287 */ /* 0x004fe2000d800000 */
        /* <DEDUP_REMOVED lines=11> */
[----:B------:R-:W-:-:S09]  /*1980*/  ISETP.LE.AND P0, PT, RZ, UR30, PT ;  /* 0x0000001eff007c0c */ /* 0x000fd2000bf03270 */
[----:B------:R-:W-:-:S05]  /*1990*/  @P2 IADD3 R0, R0, 0x1, RZ ;  /* 0x0000000100002810 */ /* 0x000fca0007ffe0ff */
[----:B------:R-:W-:Y:S01]  /*19a0*/  IMAD.MOV.U32 R13, RZ, RZ, R0 ;  /* 0x000000ffff0d7224 */ /* 0x000fe200078e0000 */
[----:B------:R-:W-:-:S03]  /*19b0*/  ULDC UR30, c[0x0][0x234] ;  /* 0x00008d00001e7ab9 */ /* 0x000fc60000000800 */
[----:B------:R-:W-:Y:S01]  /*19c0*/  @!P0 IMAD.MOV R13, RZ, RZ, -R13 ;  /* 0x000000ffff0d8224 */ /* 0x000fe200078e0a0d */
[----:B------:R-:W-:Y:S01]  /*19d0*/  PLOP3.LUT P0, PT, PT, PT, UP1, 0x80, 0x0 ;  /* 0x000000000000781c */ /* 0x000fe20003f0f018 */
[----:B------:R-:W-:Y:S02]  /*19e0*/  @UP1 UIMAD UR31, UR47, UR30, UR6 ;  /* 0x0000001e2f1f12a4 */ /* 0x000fe4000f8e0206 */
[----:B------:R-:W-:Y:S02]  /*19f0*/  USEL UR30, UR11, URZ, UP2 ;  /* 0x0000003f0b1e7287 */ /* 0x000fe40009000000 */
[----:B------:R-:W-:Y:S01]  /*1a00*/  UIMAD.WIDE.U32 UR10, UR50, UR10, URZ ;  /* 0x0000000a320a72a5 */ /* 0x000fe2000f8e003f */
[----:B------:R-:W-:Y:S02]  /*1a10*/  @!P1 LOP3.LUT R13, RZ, c[0x0][0x1c8], RZ, 0x33, !PT ;  /* 0x00007200ff0d9a12 */ /* 0x000fe400078e33ff */
[----:B-1----:R-:W-:Y:S02]  /*1a20*/  @!UP1 UMOV UR31, UR12 ;  /* 0x0000000c001f9c82 */ /* 0x002fe40008000000 */
[----:B------:R-:W-:-:S02]  /*1a30*/  UIADD3 UR12, UR11, UR7, URZ ;  /* 0x000000070b0c7290 */ /* 0x000fc4000fffe03f */
[----:B------:R-:W-:Y:S01]  /*1a40*/  USHF.R.S32.HI UR7, URZ, 0x1f, UR37 ;  /* 0x0000001f3f077899 */ /* 0x000fe20008011425 */
[----:B------:R-:W-:Y:S01]  /*1a50*/  SHF.R.S32.HI R15, RZ, 0x1f, R13 ;  /* 0x0000001fff0f7819 */ /* 0x000fe2000001140d */
        /* <DEDUP_REMOVED lines=8> */
.L_x_1284:
[----:B------:R-:W2:Y:S02]  /*1ae0*/  LDL R0, [R1+0x14] ;  /* 0x0000140001007983 */ /* 0x000ea40000100800 */
[----:B--2---:R1:W2:Y:S01]  /*1af0*/  R2UR UR6, R0 ;  /* 0x00000000000673c2 */ /* 0x0042a200000e0000 */
[----:B------:R-:W-:-:S07]  /*1b00*/  DEPBAR.LE SB1, 0x0, {2} ;  /* 0x000090040000791a */ /* 0x000fce0000000000 */
.L_x_1285:
[----:B------:R-:W2:Y:S01]  /*1b10*/  LDL R10, [R1+0x8] ;  /* 0x00000800010a7983 */ /* 0x000ea20000100800 */
        /* <DEDUP_REMOVED lines=18> */
[----:B------:R-:W-:Y:S01]  /*1c40*/  IADD3.X R5, R211, UR41, RZ, P0, !PT ;  /* 0x00000029d3057c10 */ /* 0x000fe200087fe4ff */
[----:B------:R-:W-:-:S02]  /*1c50*/  UISETP.GE.AND UP0, UPT, UR38, 0x1, UPT ;  /* 0x000000012600788c */ /* 0x000fc4000bf06270 */
[----:B------:R-:W-:Y:S01]  /*1c60*/  UIMAD UR32, UR47, UR11, UR4 ;  /* 0x0000000b2f2072a4 */ /* 0x000fe2000f8e0204 */
[----:B------:R-:W-:Y:S01]  /*1c70*/  IMAD R0, R0, c[0x0][0x194], R2 ;  /* 0x0000650000007a24 */ /* 0x000fe200078e0202 */
[----:B------:R-:W-:Y:S01]  /*1c80*/  IADD3 R6, P1, R6, UR49, RZ ;  /* 0x0000003106067c10 */ /* 0x000fe2000ff3e0ff */
[----:B------:R-:W-:Y:S01]  /*1c90*/  ULDC.64 UR10, c[0x0][0x378] ;  /* 0x0000de00000a7ab9 */ /* 0x000fe20000000a00 */
[----:B------:R-:W-:Y:S01]  /*1ca0*/  IMAD.U32 R2, RZ, RZ, UR29 ;  /* 0x0000001dff027e24 */ /* 0x000fe2000f8e00ff */
[----:B------:R-:W-:Y:S01]  /*1cb0*/  UIMAD UR4, UR12, UR10, URZ ;  /* 0x0000000a0c0472a4 */ /* 0x000fe2000f8e023f */
[----:B-1----:R-:W-:Y:S01]  /*1cc0*/  SHF.R.S32.HI R8, RZ, 0x1f, R8 ;  /* 0x0000001fff087819 */ /* 0x002fe20000011408 */
[----:B------:R-:W-:Y:S01]  /*1cd0*/  UIADD3 UR30, UR29, UR6, URZ ;  /* 0x000000061d1e7290 */ /* 0x000fe2000fffe03f */
[----:B------:R-:W-:Y:S01]  /*1ce0*/  IADD3.X R7, R7, UR48, R0, P1, !PT ;  /* 0x0000003007077c10 */ /* 0x000fe20008ffe400 */
[----:B------:R-:W-:Y:S01]  /*1cf0*/  UIMAD UR13, UR47, UR11, UR4 ;  /* 0x0000000b2f0d72a4 */ /* 0x000fe2000f8e0204 */
[----:B---3--:R-:W-:Y:S01]  /*1d00*/  LEA.HI R8, R8, R9, RZ, 0x5 ;  /* 0x0000000908087211 */ /* 0x008fe200078f28ff */
[----:B------:R-:W-:Y:S01]  /*1d10*/  IMAD.WIDE.U32 R4, R2, c[0x0][0x370], R4 ;  /* 0x0000dc0002047a25 */ /* 0x000fe200078e0004 */
[----:B------:R-:W-:-:S02]  /*1d20*/  ULDC.64 UR10, c[0x0][0x370] ;  /* 0x0000dc00000a7ab9 */ /* 0x000fc40000000a00 */
[----:B------:R-:W-:Y:S01]  /*1d30*/  SHF.R.S32.HI R8, RZ, 0x5, R8 ;  /* 0x00000005ff087819 */ /* 0x000fe20000011408 */
[----:B------:R-:W-:Y:S02]  /*1d40*/  UIMAD UR4, UR42, UR10, URZ ;  /* 0x0000000a2a0472a4 */ /* 0x000fe4000f8e023f */
[----:B------:R-:W-:Y:S02]  /*1d50*/  UIADD3 UR12, UR29, UR31, URZ ;  /* 0x0000001f1d0c7290 */ /* 0x000fe4000fffe03f */
[----:B------:R-:W-:Y:S02]  /*1d60*/  UIMAD UR4, UR29, UR11, UR4 ;  /* 0x0000000b1d0472a4 */ /* 0x000fe4000f8e0204 */
[----:B------:R-:W-:Y:S02]  /*1d70*/  UMOV UR35, 0x4 ;  /* 0x0000000400237882 */ /* 0x000fe40000000000 */
[----:B------:R-:W-:Y:S02]  /*1d80*/  ULDC.64 UR10, c[0x0][0x200] ;  /* 0x00008000000a7ab9 */ /* 0x000fe40000000a00 */
[----:B------:R-:W-:Y:S01]  /*1d90*/  IADD3 R5, R5, UR4, RZ ;  /* 0x0000000405057c10 */ /* 0x000fe2000fffe0ff */
[----:B------:R-:W-:-:S02]  /*1da0*/  ULDC.64 UR48, c[0x0][0x3c8] ;  /* 0x0000f20000307ab9 */ /* 0x000fc40000000a00 */
[----:B------:R-:W-:Y:S02]  /*1db0*/  ULEA.HI.SX32 UR6, UR46, 0xffffffff, 0x1a ;  /* 0xffffffff2e067891 */ /* 0x000fe4000f8fd23f */
[----:B------:R-:W-:Y:S01]  /*1dc0*/  UIMAD.WIDE UR30, UR30, UR35, UR48 ;  /* 0x000000231e1e72a5 */ /* 0x000fe2000f8e0230 */
[----:B--2---:R-:W-:-:S05]  /*1dd0*/  IMAD R0, R8, UR57, R10 ;  /* 0x0000003908007c24 */ /* 0x004fca000f8e020a */
[----:B------:R-:W-:-:S04]  /*1de0*/  IADD3 R12, P0, R0, UR34, RZ ;  /* 0x00000022000c7c10 */ /* 0x000fc8000ff1e0ff */
        /* <DEDUP_REMOVED lines=8> */
[----:B------:R-:W-:Y:S02]  /*1e70*/  UIMAD.WIDE UR12, UR12, UR35, UR10 ;  /* 0x000000230c0c72a5 */ /* 0x000fe4000f8e020a */
        /* <DEDUP_REMOVED lines=9> */
[----:B------:R-:W-:Y:S05]  /*1f10*/  @!P0 BRA `(.L_x_1286) ;  /* 0x0000695000008947 */ /* 0x000fea0003800000 */
[----:B------:R-:W-:Y:S01]  /*1f20*/  UMOV UR11, UR12 ;  /* 0x0000000c000b7c82 */ /* 0x000fe20008000000 */
[----:B------:R-:W-:Y:S01]  /*1f30*/  MOV R14, UR37 ;  /* 0x00000025000e7c02 */ /* 0x000fe20008000f00 */
[----:B------:R-:W-:Y:S01]  /*1f40*/  UMOV UR10, UR13 ;  /* 0x0000000d000a7c82 */ /* 0x000fe20008000000 */
[----:B------:R-:W-:Y:S01]  /*1f50*/  IMAD R2, R15, c[0x0][0x1b8], RZ ;  /* 0x00006e000f027a24 */ /* 0x000fe200078e02ff */
[----:B------:R-:W-:Y:S01]  /*1f60*/  ULDC.64 UR12, c[0x0][0x1a0] ;  /* 0x00006800000c7ab9 */ /* 0x000fe20000000a00 */
[----:B------:R-:W-:Y:S01]  /*1f70*/  BSSY B0, `(.L_x_1287) ;  /* 0x000002b000007945 */ /* 0x000fe20003800000 */
[----:B------:R-:W-:Y:S01]  /*1f80*/  UIMAD UR4, UR7, UR12, URZ ;  /* 0x0000000c070472a4 */ /* 0x000fe2000f8e023f */
[----:B------:R-:W-:Y:S01]  /*1f90*/  IMAD.WIDE.U32 R4, R14, c[0x0][0x1a0], R210 ;  /* 0x000068000e047a25 */ /* 0x000fe200078e00d2 */
[----:B------:R-:W-:Y:S01]  /*1fa0*/  MOV R190, R10 ;  /* 0x0000000a00be7202 */ /* 0x000fe20000000f00 */
[----:B------:R-:W-:Y:S01]  /*1fb0*/  UMOV UR12, UR31 ;  /* 0x0000001f000c7c82 */ /* 0x000fe20008000000 */
[----:B------:R-:W-:Y:S01]  /*1fc0*/  MOV R188, R8 ;  /* 0x0000000800bc7202 */ /* 0x000fe20000000f00 */
[----:B------:R-:W-:Y:S01]  /*1fd0*/  UIMAD UR4, UR37, UR13, UR4 ;  /* 0x0000000d250472a4 */ /* 0x000fe2000f8e0204 */
[----:B------:R-:W-:Y:S01]  /*1fe0*/  IADD3 R4, P0, R4, UR44, RZ ;  /* 0x0000002c04047c10 */ /* 0x000fe2000ff1e0ff */
[----:B------:R-:W-:Y:S01]  /*1ff0*/  IMAD R2, R13, c[0x0][0x1bc], R2 ;  /* 0x00006f000d027a24 */ /* 0x000fe200078e0202 */
[----:B------:R-:W-:Y:S01]  /*2000*/  UMOV UR13, UR30 ;  /* 0x0000001e000d7c82 */ /* 0x000fe20008000000 */
[----:B------:R-:W-:Y:S01]  /*2010*/  IMAD.MOV.U32 R191, RZ, RZ, R11 ;  /* 0x000000ffffbf7224 */ /* 0x000fe200078e000b */
[----:B------:R-:W-:Y:S01]  /*2020*/  MOV R192, R12 ;  /* 0x0000000c00c07202 */ /* 0x000fe20000000f00 */
[----:B------:R-:W-:Y:S01]  /*2030*/  IMAD.MOV.U32 R189, RZ, RZ, R9 ;  /* 0x000000ffffbd7224 */ /* 0x000fe200078e0009 */
[----:B------:R-:W-:Y:S01]  /*2040*/  MOV R0, UR4 ;  /* 0x0000000400007c02 */ /* 0x000fe20008000f00 */
[----:B------:R-:W-:-:S03]  /*2050*/  ULEA.HI UR4, UR6, UR6, URZ, 0x1 ;  /* 0x0000000606047291 */ /* 0x000fc6000f8f083f */
[----:B------:R-:W-:Y:S01]  /*2060*/  IADD3.X R5, R5, UR45, R0, P0, !PT ;  /* 0x0000002d05057c10 */ /* 0x000fe200087fe400 */
[----:B------:R-:W-:Y:S01]  /*2070*/  ULOP3.LUT UR4, UR4, 0xfffffffe, URZ, 0xc0, !UPT ;  /* 0xfffffffe04047892 */ /* 0x000fe2000f8ec03f */
[----:B------:R-:W-:Y:S01]  /*2080*/  PLOP3.LUT P0, PT, PT, PT, UP2, 0x80, 0x0 ;  /* 0x000000000000781c */ /* 0x000fe20003f0f028 */
[----:B------:R-:W-:Y:S02]  /*2090*/  IMAD.SHL.U32 R0, R243, 0x2, RZ ;  /* 0x00000002f3007824 */ /* 0x000fe400078e00ff */
[----:B------:R-:W-:Y:S01]  /*20a0*/  UIADD3 UR4, UR6, -UR4, URZ ;  /* 0x8000000406047290 */ /* 0x000fe2000fffe03f */
[----:B------:R-:W-:-:S03]  /*20b0*/  IMAD.WIDE.U32 R4, R13, c[0x0][0x1b8], R4 ;  /* 0x00006e000d047a25 */ /* 0x000fc600078e0004 */
[----:B------:R-:W-:Y:S01]  /*20c0*/  UISETP.NE.AND UP0, UPT, UR4, 0x1, UPT ;  /* 0x000000010400788c */ /* 0x000fe2000bf05270 */
[----:B------:R-:W-:Y:S01]  /*20d0*/  IMAD.IADD R10, R5, 0x1, R2 ;  /* 0x00000001050a7824 */ /* 0x000fe200078e0202 */
[----:B------:R-:W-:-:S04]  /*20e0*/  UIMAD UR4, UR28, -0x80, UR5 ;  /* 0xffffff801c0478a4 */ /* 0x000fc8000f8e0205 */
        /* <DEDUP_REMOVED lines=19> */
.L_x_1288:
[----:B------:R-:W-:Y:S05]  /*2220*/  BSYNC B0 ;  /* 0x0000000000007941 */ /* 0x000fea0003800000 */
.L_x_1287:
        /* <DEDUP_REMOVED lines=22> */
.L_x_1290:
[----:B------:R-:W-:Y:S05]  /*2390*/  BSYNC B0 ;  /* 0x0000000000007941 */ /* 0x000fea0003800000 */
.L_x_1289:
        /* <DEDUP_REMOVED lines=22> */
.L_x_1292:
[----:B------:R-:W-:Y:S05]  /*2500*/  BSYNC B0 ;  /* 0x0000000000007941 */ /* 0x000fea0003800000 */
.L_x_1291:
        /* <DEDUP_REMOVED lines=21> */
.L_x_1294:
[----:B------:R-:W-:Y:S05]  /*2660*/  BSYNC B0 ;  /* 0x0000000000007941 */ /* 0x000fea0003800000 */
.L_x_1293:
        /* <DEDUP_REMOVED lines=13> */
.L_x_1296:
[----:B------:R-:W-:Y:S05]  /*2740*/  BSYNC B0 ;  /* 0x0000000000007941 */ /* 0x000fea0003800000 */
.L_x_1295:
        /* <DEDUP_REMOVED lines=15> */
.L_x_1298:
[----:B------:R-:W-:Y:S05]  /*2840*/  BSYNC B0 ;  /* 0x0000000000007941 */ /* 0x000fea0003800000 */
.L_x_1297:
        /* <DEDUP_REMOVED lines=20> */
.L_x_1300:
[----:B------:R-:W-:Y:S05]  /*2990*/  BSYNC B0 ;  /* 0x0000000000007941 */ /* 0x000fea0003800000 */
.L_x_1299:
        /* <DEDUP_REMOVED lines=20> */
.L_x_1302:
[----:B------:R-:W-:Y:S05]  /*2ae0*/  BSYNC B0 ;  /* 0x0000000000007941 */ /* 0x000fea0003800000 */
.L_x_1301:
[----:B------:R-:W-:Y:S01]  /*2af0*/  ULDC.64 UR30, c[0x0][0x198] ;  /* 0x00006600001e7ab9 */ /* 0x000fe20000000a00 */
[----:B---3--:R-:W-:Y:S01]  /*2b00*/  IMAD.WIDE.U32 R4, R14, c[0x0][0x198], R210 ;  /* 0x000066000e047a25 */ /* 0x008fe200078e00d2 */
[----:B------:R-:W-:Y:S01]  /*2b10*/  UIMAD UR7, UR7, UR30, URZ ;  /* 0x0000001e070772a4 */ /* 0x000fe2000f8e023f */
[----:B------:R-:W-:Y:S02]  /*2b20*/  SHF.R.S32.HI R11, RZ, 0x1f, R247 ;  /* 0x0000001fff0b7819 */ /* 0x000fe400000114f7 */
[C---:B------:R-:W-:Y:S01]  /*2b30*/  ISETP.GE.AND P2, PT, R247.reuse, UR4, PT ;  /* 0x00000004f7007c0c */ /* 0x040fe2000bf46270 */
[----:B------:R-:W-:Y:S01]  /*2b40*/  UIMAD UR7, UR37, UR31, UR7 ;  /* 0x0000001f250772a4 */ /* 0x000fe2000f8e0207 */
[----:B------:R-:W-:Y:S01]  /*2b50*/  IADD3 R6, P0, R4, UR39, RZ ;  /* 0x0000002704067c10 */ /* 0x000fe2000ff1e0ff */
[----:B------:R-:W-:Y:S01]  /*2b60*/  IMAD.MOV.U32 R236, RZ, RZ, 0x7f800000 ;  /* 0x7f800000ffec7424 */ /* 0x000fe200078e00ff */
[----:B------:R-:W-:-:S03]  /*2b70*/  IADD3 R10, R247, 0x8, RZ ;  /* 0x00000008f70a7810 */ /* 0x000fc60007ffe0ff */
[----:B------:R-:W-:-:S05]  /*2b80*/  IMAD.U32 R2, RZ, RZ, UR7 ;  /* 0x00000007ff027e24 */ /* 0x000fca000f8e00ff */
[----:B------:R-:W-:Y:S01]  /*2b90*/  IADD3.X R7, R5, UR40, R2, P0, !PT ;  /* 0x0000002805077c10 */ /* 0x000fe200087fe402 */
[----:B------:R-:W-:Y:S01]  /*2ba0*/  IMAD.MOV.U32 R234, RZ, RZ, 0x7f800000 ;  /* 0x7f800000ffea7424 */ /* 0x000fe200078e00ff */
[C---:B------:R-:W-:Y:S01]  /*2bb0*/  IADD3 R2, R247.reuse, 0x28, RZ ;  /* 0x00000028f7027810 */ /* 0x040fe20007ffe0ff */
[----:B------:R-:W-:-:S03]  /*2bc0*/  IMAD.SHL.U32 R5, R247, 0x4, RZ ;  /* 0x00000004f7057824 */ /* 0x000fc600078e00ff */
[----:B------:R-:W-:Y:S02]  /*2bd0*/  ISETP.GE.AND P1, PT, R2, UR4, PT ;  /* 0x0000000402007c0c */ /* 0x000fe4000bf26270 */
[----:B------:R-:W-:-:S11]  /*2be0*/  SHF.R.S32.HI R4, RZ, 0x1f, R2 ;  /* 0x0000001fff047819 */ /* 0x000fd60000011402 */
[----:B------:R-:W-:-:S04]  /*2bf0*/  @!P1 LEA R8, P0, R2, UR11, 0x2 ;  /* 0x0000000b02089c11 */ /* 0x000fc8000f8010ff */
[----:B------:R-:W-:Y:S02]  /*2c00*/  @!P1 LEA.HI.X R9, R2, UR10, R4, 0x2, P0 ;  /* 0x0000000a02099c11 */ /* 0x000fe400080f1404 */
[----:B------:R-:W-:Y:S02]  /*2c10*/  IADD3 R4, P0, R5, UR11, RZ ;  /* 0x0000000b05047c10 */ /* 0x000fe4000ff1e0ff */
[C---:B------:R-:W-:Y:S01]  /*2c20*/  SHF.L.U64.HI R2, R247.reuse, 0x2, R11 ;  /* 0x00000002f7027819 */ /* 0x040fe2000001020b */
[----:B------:R3:W5:Y:S03]  /*2c30*/  @!P1 LDG.E R234, [R8.64] ;  /* 0x0000000808ea9981 */ /* 0x000766000c1e1900 */
[----:B------:R-:W-:Y:S02]  /*2c40*/  IADD3.X R5, R2, UR10, RZ, P0, !PT ;  /* 0x0000000a02057c10 */ /* 0x000fe400087fe4ff */
[----:B------:R-:W-:Y:S01]  /*2c50*/  IADD3 R2, R247, 0x20, RZ ;  /* 0x00000020f7027810 */ /* 0x000fe20007ffe0ff */
[----:B------:R3:W-:Y:S01]  /*2c60*/  @P6 STS.128 [R0+0x6000], RZ ;  /* 0x006000ff00006388 */ /* 0x0007e20000000c00 */
[----:B------:R-:W-:-:S03]  /*2c70*/  ISETP.GE.AND P0, PT, R10, UR4, PT ;  /* 0x000000040a007c0c */ /* 0x000fc6000bf06270 */
[----:B------:R1:W5:Y:S01]  /*2c80*/  @!P2 LDG.E R236, [R4.64] ;  /* 0x0000000804eca981 */ /* 0x000362000c1e1900 */
[----:B------:R-:W-:Y:S01]  /*2c90*/  ISETP.GE.AND P2, PT, R2, UR4, PT ;  /* 0x0000000402007c0c */ /* 0x000fe2000bf46270 */
[----:B------:R-:W-:Y:S02]  /*2ca0*/  IMAD.MOV.U32 R235, RZ, RZ, 0x7f800000 ;  /* 0x7f800000ffeb7424 */ /* 0x000fe400078e00ff */
[----:B------:R-:W-:Y:S02]  /*2cb0*/  IMAD.MOV.U32 R233, RZ, RZ, 0x7f800000 ;  /* 0x7f800000ffe97424 */ /* 0x000fe400078e00ff */
[----:B------:R-:W-:Y:S01]  /*2cc0*/  IMAD R2, R15, c[0x0][0x1b0], RZ ;  /* 0x00006c000f027a24 */ /* 0x000fe200078e02ff */
[----:B------:R-:W-:Y:S03]  /*2cd0*/  BSSY B0, `(.L_x_1303) ;  /* 0x0000016000007945 */ /* 0x000fe60003800000 */
[----:B------:R1:W5:Y:S01]  /*2ce0*/  @!P0 LDG.E R235, [R4.64+0x20] ;  /* 0x0000200804eb8981 */ /* 0x000362000c1e1900 */
[----:B------:R-:W-:-:S03]  /*2cf0*/  IMAD R2, R13, c[0x0][0x1b4], R2 ;  /* 0x00006d000d027a24 */ /* 0x000fc600078e0202 */
[----:B------:R1:W5:Y:S02]  /*2d00*/  @!P2 LDG.E R233, [R4.64+0x80] ;  /* 0x0000800804e9a981 */ /* 0x000364000c1e1900 */
[----:B-1----:R-:W-:-:S04]  /*2d10*/  IMAD.WIDE.U32 R4, R13, c[0x0][0x1b0], R6 ;  /* 0x00006c000d047a25 */ /* 0x002fc800078e0006 */
[----:B------:R-:W-:Y:S01]  /*2d20*/  IMAD.IADD R10, R5, 0x1, R2 ;  /* 0x00000001050a7824 */ /* 0x000fe200078e0202 */
[----:B------:R-:W-:Y:S05]  /*2d30*/  @P6 BRA `(.L_x_1304) ;  /* 0x000000f000006947 */ /* 0x000fea0003800000 */
[----:B---3--:R-:W-:-:S13]  /*2d40*/  ISETP.GE.AND P0, PT, R210, c[0x0][0x220], PT ;  /* 0x00008800d2007a0c */ /* 0x008fda0003f06270 */
        /* <DEDUP_REMOVED lines=14> */
.L_x_1304:
[----:B---3--:R-:W-:Y:S05]  /*2e30*/  BSYNC B0 ;  /* 0x0000000000007941 */ /* 0x008fea0003800000 */
.L_x_1303:
        /* <DEDUP_REMOVED lines=20> */
.L_x_1306:
[----:B------:R-:W-:Y:S05]  /*2f80*/  BSYNC B0 ;  /* 0x0000000000007941 */ /* 0x000fea0003800000 */
.L_x_1305:
        /* <DEDUP_REMOVED lines=20> */
.L_x_1308:
[----:B------:R-:W-:Y:S05]  /*30d0*/  BSYNC B0 ;  /* 0x0000000000007941 */ /* 0x000fea0003800000 */
.L_x_1307:
        /* <DEDUP_REMOVED lines=19> */
.L_x_1310:
[----:B------:R-:W-:Y:S05]  /*3210*/  BSYNC B0 ;  /* 0x0000000000007941 */ /* 0x000fea0003800000 */
.L_x_1309:
[----:B------:R-:W0:Y:S01]  /*3220*/  LDGDEPBAR ;  /* 0x00000000000079af */ /* 0x000e220000000000 */
[----:B------:R-:W-:Y:S01]  /*3230*/  ULDC.64 UR32, c[0x0][0x318] ;  /* 0x0000c60000207ab9 */ /* 0x000fe20000000a00 */
[----:B-1234-:R-:W-:Y:S01]  /*3240*/  IMAD.U32 R0, RZ, RZ, UR28 ;  /* 0x0000001cff007e24 */ /* 0x01efe2000f8e00ff */
[----:B------:R-:W-:Y:S02]  /*3250*/  UISETP.NE.U32.AND UP4, UPT, URZ, UR32, UPT ;  /* 0x000000203f00728c */ /* 0x000fe4000bf85070 */
[----:B------:R-:W-:Y:S02]  /*3260*/  USHF.R.S32.HI UR7, URZ, 0x1f, UR47 ;  /* 0x0000001f3f077899 */ /* 0x000fe4000801142f */
[----:B------:R-:W-:Y:S01]  /*3270*/  ULDC.64 UR34, c[0x0][0x320] ;  /* 0x0000c80000227ab9 */ /* 0x000fe20000000a00 */
[----:B------:R-:W1:Y:S01]  /*3280*/  S2R R2, SR_TID.X ;  /* 0x0000000000027919 */ /* 0x000e620000002100 */
[----:B------:R-:W-:Y:S01]  /*3290*/  UISETP.NE.AND.EX UP4, UPT, URZ, UR33, UPT, UP4 ;  /* 0x000000213f00728c */ /* 0x000fe2000bf85340 */
[----:B------:R-:W-:-:S05]  /*32a0*/  IMAD R0, R0, 0x80, R244 ;  /* 0x0000008000007824 */ /* 0x000fca00078e02f4 */
[----:B------:R-:W-:Y:S02]  /*32b0*/  PLOP3.LUT P0, PT, PT, PT, UP4, 0x80, 0x0 ;  /* 0x000000000000781c */ /* 0x000fe40003f0f048 */
[----:B------:R-:W-:-:S03]  /*32c0*/  IADD3 R6, R247, -UR38, -R0 ;  /* 0x80000026f7067c10 */ /* 0x000fc6000fffe800 */
[----:B------:R-:W-:Y:S02]  /*32d0*/  @UP4 UIMAD UR4, UR52, UR34, URZ ;  /* 0x00000022340442a4 */ /* 0x000fe4000f8e023f */
[----:B------:R-:W-:Y:S01]  /*32e0*/  @UP4 UMOV UR30, UR47 ;  /* 0x0000002f001e4c82 */ /* 0x000fe20008000000 */
[----:B------:R-:W-:-:S04]  /*32f0*/  DEPBAR.LE SB0, 0x1 ;  /* 0x000080400000791a */ /* 0x000fc80000000000 */
[----:B------:R-:W-:Y:S01]  /*3300*/  BAR.SYNC.DEFER_BLOCKING 0x0 ;  /* 0x0000000000007b1d */ /* 0x000fe20000010000 */
[----:B------:R-:W-:Y:S01]  /*3310*/  @UP4 UIMAD UR35, UR43, UR35, UR4 ;  /* 0x000000232b2342a4 */ /* 0x000fe2000f8e0204 */
[----:B------:R-:W-:Y:S01]  /*3320*/  IMAD.MOV.U32 R167, RZ, RZ, 0x20 ;  /* 0x00000020ffa77424 */ /* 0x000fe200078e00ff */
[----:B------:R-:W-:Y:S01]  /*3330*/  PLOP3.LUT P3, PT, PT, PT, UP0, 0x40, 0x0 ;  /* 0x000000000000781c */ /* 0x000fe20003f6e808 */
[----:B------:R-:W-:Y:S02]  /*3340*/  UIADD3 UR4, UR37, 0x80, URZ ;  /* 0x0000008025047890 */ /* 0x000fe4000fffe03f */
[----:B------:R-:W-:Y:S02]  /*3350*/  @UP4 UMOV UR31, UR7 ;  /* 0x00000007001f4c82 */ /* 0x000fe40008000000 */
[----:B------:R-:W-:-:S04]  /*3360*/  @UP4 UIMAD.WIDE.U32 UR30, UR43, UR34, UR30 ;  /* 0x000000222b1e42a5 */ /* 0x000fc8000f8e001e */
[----:B------:R-:W-:Y:S02]  /*3370*/  @UP4 UIADD3 UR35, UR31, UR35, URZ ;  /* 0x000000231f234290 */ /* 0x000fe4000fffe03f */
[----:B------:R-:W-:-:S04]  /*3380*/  @UP4 ULEA UR32, UP3, UR30, UR32, 0x2 ;  /* 0x000000201e204291 */ /* 0x000fc8000f86103f */
[----:B------:R-:W-:Y:S02]  /*3390*/  @UP4 ULEA.HI.X UR33, UR30, UR33, UR35, 0x2, UP3 ;  /* 0x000000211e214291 */ /* 0x000fe400098f1423 */
[----:B------:R-:W-:Y:S01]  /*33a0*/  IMAD.U32 R4, RZ, RZ, UR32 ;  /* 0x00000020ff047e24 */ /* 0x000fe2000f8e00ff */
[----:B------:R-:W2:Y:S01]  /*33b0*/  @P0 MUFU.RCP R0, c[0x0][0x238] ;  /* 0x00008e0000000b08 */ /* 0x000ea20000001000 */
[----:B------:R-:W-:Y:S01]  /*33c0*/  PLOP3.LUT P2, PT, PT, PT, UP0, 0x40, 0x0 ;  /* 0x000000000000781c */ /* 0x000fe20003f4e808 */
[----:B------:R-:W-:Y:S01]  /*33d0*/  IMAD.MOV.U32 R156, RZ, RZ, 0x40 ;  /* 0x00000040ff9c7424 */ /* 0x000fe200078e00ff */
[----:B------:R3:W4:Y:S01]  /*33e0*/  LDSM.16.M88.4 R124, [R163+0xa000] ;  /* 0x00a00000a37c783b */ /* 0x0007220000000200 */
[----:B------:R-:W-:Y:S02]  /*33f0*/  IMAD.U32 R5, RZ, RZ, UR33 ;  /* 0x00000021ff057e24 */ /* 0x000fe4000f8e00ff */
[----:B------:R-:W-:Y:S01]  /*3400*/  IMAD.SHL.U32 R159, R169, 0x2, RZ ;  /* 0x00000002a99f7824 */ /* 0x000fe200078e00ff */
[----:B------:R3:W1:Y:S01]  /*3410*/  LDSM.16.M88.4 R128, [R163+0xa800] ;  /* 0x00a80000a380783b */ /* 0x0006620000000200 */
[----:B------:R-:W-:Y:S01]  /*3420*/  IMAD.MOV.U32 R197, RZ, RZ, R181 ;  /* 0x000000ffffc57224 */ /* 0x000fe200078e00b5 */
[----:B------:R-:W-:Y:S01]  /*3430*/  CS2R R94, SRZ ;  /* 0x00000000005e7805 */ /* 0x000fe2000001ff00 */
[----:B------:R-:W-:Y:S01]  /*3440*/  IMAD R252, RZ, RZ, -UR56 ;  /* 0x80000038fffc7e24 */ /* 0x000fe2000f8e02ff */
[----:B------:R-:W2:Y:S01]  /*3450*/  @P0 LDG.E R4, [R4.64] ;  /* 0x0000000804040981 */ /* 0x000ea2000c1e1900 */
        /* <DEDUP_REMOVED lines=37> */
[----:B------:R-:W-:Y:S01]  /*36b0*/  IADD3 R242, R6, UR5, RZ ;  /* 0x0000000506f27c10 */ /* 0x000fe2000fffe0ff */
[C---:B------:R-:W-:Y:S01]  /*36c0*/  IMAD.SHL.U32 R240, R247.reuse, 0x4, RZ ;  /* 0x00000004f7f07824 */ /* 0x040fe200078e00ff */
[----:B------:R-:W-:Y:S01]  /*36d0*/  SHF.L.U64.HI R241, R247, 0x2, R11 ;  /* 0x00000002f7f17819 */ /* 0x000fe2000001020b */
[----:B------:R-:W-:-:S03]  /*36e0*/  UISETP.GE.AND UP3, UPT, UR4, UR5, UPT ;  /* 0x000000050400728c */ /* 0x000fc6000bf66270 */
[----:B------:R-:W-:Y:S01]  /*36f0*/  UMOV UR4, URZ ;  /* 0x0000003f00047c82 */ /* 0x000fe20008000000 */
[----:B--2---:R-:W-:Y:S01]  /*3700*/  @P0 FMUL.FTZ R4, R4, R0 ;  /* 0x0000000004040220 */ /* 0x004fe20000410000 */
[----:B-1----:R-:W-:-:S04]  /*3710*/  SHF.R.S32.HI R0, RZ, 0x1f, R2 ;  /* 0x0000001fff007819 */ /* 0x002fc80000011402 */
[----:B------:R-:W-:-:S04]  /*3720*/  LEA.HI R0, R0, R2, RZ, 0x4 ;  /* 0x0000000200007211 */ /* 0x000fc800078f20ff */
[----:B------:R-:W-:-:S05]  /*3730*/  LOP3.LUT R0, R0, 0xfffffff0, RZ, 0xc0, !PT ;  /* 0xfffffff000007812 */ /* 0x000fca00078ec0ff */
[----:B------:R-:W-:-:S05]  /*3740*/  IMAD.IADD R0, R2, 0x1, -R0 ;  /* 0x0000000102007824 */ /* 0x000fca00078e0a00 */
[----:B------:R-:W-:Y:S01]  /*3750*/  SHF.R.S32.HI R2, RZ, 0x1f, R0 ;  /* 0x0000001fff027819 */ /* 0x000fe20000011400 */
[----:B------:R-:W1:Y:S03]  /*3760*/  @P0 R2UR UR7, R4 ;  /* 0x00000000040703c2 */ /* 0x000e6600000e0000 */
[----:B------:R-:W-:-:S04]  /*3770*/  LEA.HI R2, R2, R0, RZ, 0x3 ;  /* 0x0000000002027211 */ /* 0x000fc800078f18ff */
[----:B------:R-:W-:-:S05]  /*3780*/  LOP3.LUT R2, R2, 0xfffffff8, RZ, 0xc0, !PT ;  /* 0xfffffff802027812 */ /* 0x000fca00078ec0ff */
[----:B------:R-:W-:Y:S01]  /*3790*/  IMAD.IADD R0, R0, 0x1, -R2 ;  /* 0x0000000100007824 */ /* 0x000fe200078e0a02 */
[----:B------:R-:W-:-:S04]  /*37a0*/  IADD3 R2, R169, 0x1000, RZ ;  /* 0x00001000a9027810 */ /* 0x000fc80007ffe0ff */
[C---:B------:R-:W-:Y:S02]  /*37b0*/  LOP3.LUT P0, RZ, R0.reuse, 0x2, RZ, 0xc0, !PT ;  /* 0x0000000200ff7812 */ /* 0x040fe4000780c0ff */
[----:B------:R-:W-:Y:S02]  /*37c0*/  LOP3.LUT P1, RZ, R0, 0x4, RZ, 0xc0, !PT ;  /* 0x0000000400ff7812 */ /* 0x000fe4000782c0ff */
[----:B------:R-:W-:Y:S02]  /*37d0*/  IADD3 R0, R168, 0x1000, RZ ;  /* 0x00001000a8007810 */ /* 0x000fe40007ffe0ff */
[----:B------:R-:W-:Y:S02]  /*37e0*/  SEL R2, R2, R169, P2 ;  /* 0x000000a902027207 */ /* 0x000fe40001000000 */
[----:B------:R-:W-:Y:S02]  /*37f0*/  SEL R0, R0, R168, P3 ;  /* 0x000000a800007207 */ /* 0x000fe40001800000 */
[----:B------:R-:W-:Y:S01]  /*3800*/  SEL R167, R167, 0xffffffe0, !P0 ;  /* 0xffffffe0a7a77807 */ /* 0x000fe20004000000 */
[----:B------:R-:W-:Y:S01]  /*3810*/  IMAD.SHL.U32 R158, R2, 0x2, RZ ;  /* 0x00000002029e7824 */ /* 0x000fe200078e00ff */
[----:B------:R-:W-:Y:S01]  /*3820*/  SEL R156, R156, 0xffffffc0, !P1 ;  /* 0xffffffc09c9c7807 */ /* 0x000fe20004800000 */
[----:B------:R-:W-:-:S02]  /*3830*/  IMAD.SHL.U32 R157, R0, 0x2, RZ ;  /* 0x00000002009d7824 */ /* 0x000fc400078e00ff */
[----:B------:R-:W-:Y:S02]  /*3840*/  IMAD.IADD R161, R160, 0x1, R167 ;  /* 0x00000001a0a17824 */ /* 0x000fe400078e02a7 */
[----:B------:R-:W-:Y:S01]  /*3850*/  IMAD.IADD R162, R167, 0x1, R159 ;  /* 0x00000001a7a27824 */ /* 0x000fe200078e029f */
[----:B-1-34-:R-:W-:Y:S02]  /*3860*/  @UP4 UMOV UR4, UR7 ;  /* 0x0000000700044c82 */ /* 0x01afe40008000000 */
.L_x_1313:
[----:B------:R-:W0:Y:S01]  /*3870*/  LDGDEPBAR ;  /* 0x00000000000079af */ /* 0x000e220000000000 */
[C---:B------:R-:W-:Y:S01]  /*3880*/  IADD3 R0, R158.reuse, R167, RZ ;  /* 0x000000a79e007210 */ /* 0x040fe20007ffe0ff */
[----:B------:R-:W-:Y:S01]  /*3890*/  UISETP.GE.AND UP0, UPT, UR6, 0x1, UPT ;  /* 0x000000010600788c */ /* 0x000fe2000bf06270 */
[----:B------:R-:W-:Y:S02]  /*38a0*/  MOV R2, UR6 ;  /* 0x0000000600027c02 */ /* 0x000fe40008000f00 */
[----:B------:R-:W-:Y:S02]  /*38b0*/  IADD3 R120, R158, R156, RZ ;  /* 0x0000009c9e787210 */ /* 0x000fe40007ffe0ff */
[----:B------:R-:W-:Y:S02]  /*38c0*/  LEA R2, R2, R242, 0x6 ;  /* 0x000000f202027211 */ /* 0x000fe400078e30ff */
[----:B------:R-:W-:Y:S02]  /*38d0*/  PLOP3.LUT P4, PT, PT, PT, UP3, 0x80, 0x0 ;  /* 0x000000000000781c */ /* 0x000fe40003f8f038 */
[C---:B------:R-:W-:Y:S02]  /*38e0*/  IADD3 R117, R2.reuse, -0x1, RZ ;  /* 0xffffffff02757810 */ /* 0x040fe40007ffe0ff */
[----:B------:R-:W-:Y:S02]  /*38f0*/  IABS R116, R2 ;  /* 0x0000000200747213 */ /* 0x000fe40000000000 */
[----:B------:R-:W-:Y:S02]  /*3900*/  ISETP.GE.AND P0, PT, R117, RZ, PT ;  /* 0x000000ff7500720c */ /* 0x000fe40003f06270 */
[----:B------:R-:W-:Y:S02]  /*3910*/  MOV R118, R116 ;  /* 0x0000007400767202 */ /* 0x000fe40000000f00 */
[C---:B------:R-:W-:Y:S02]  /*3920*/  IADD3 R116, R2.reuse, 0x8, RZ ;  /* 0x0000000802747810 */ /* 0x040fe40007ffe0ff */
[----:B------:R-:W-:Y:S01]  /*3930*/  I2F R178, R118 ;  /* 0x0000007600b27306 */ /* 0x000fe20000201400 */
[----:B------:R-:W-:Y:S02]  /*3940*/  IADD3 R121, R2, 0x7, RZ ;  /* 0x0000000702797810 */ /* 0x000fe40007ffe0ff */
[----:B------:R-:W-:Y:S02]  /*3950*/  ISETP.GE.AND P2, PT, R116, RZ, PT ;  /* 0x000000ff7400720c */ /* 0x000fe40003f46270 */
[C---:B------:R-:W-:Y:S02]  /*3960*/  IADD3 R172, R2.reuse, 0x20, RZ ;  /* 0x0000002002ac7810 */ /* 0x040fe40007ffe0ff */
[C---:B------:R-:W-:Y:S02]  /*3970*/  @!P0 IADD3 R117, -R2.reuse, 0x1, RZ ;  /* 0x0000000102758810 */ /* 0x040fe40007ffe1ff */
[----:B------:R-:W-:Y:S02]  /*3980*/  ISETP.GE.AND P0, PT, R121, RZ, PT ;  /* 0x000000ff7900720c */ /* 0x000fe40003f06270 */
[----:B------:R-:W-:Y:S01]  /*3990*/  I2F R177, R117 ;  /* 0x0000007500b17306 */ /* 0x000fe20000201400 */
[C---:B------:R-:W-:Y:S02]  /*39a0*/  IADD3 R171, R2.reuse, 0x1f, RZ ;  /* 0x0000001f02ab7810 */ /* 0x040fe40007ffe0ff */
[C---:B------:R-:W-:Y:S02]  /*39b0*/  IADD3 R170, R2.reuse, 0x28, RZ ;  /* 0x0000002802aa7810 */ /* 0x040fe40007ffe0ff */
[----:B------:R-:W-:Y:S02]  /*39c0*/  @!P2 IADD3 R116, -R2, -0x8, RZ ;  /* 0xfffffff80274a810 */ /* 0x000fe40007ffe1ff */
[----:B------:R-:W-:Y:S02]  /*39d0*/  ISETP.GE.AND P2, PT, R172, RZ, PT ;  /* 0x000000ffac00720c */ /* 0x000fe40003f46270 */
[----:B------:R-:W-:Y:S01]  /*39e0*/  PLOP3.LUT P5, PT, PT, PT, UP3, 0x80, 0x0 ;  /* 0x000000000000781c */ /* 0x000fe20003faf038 */
[----:B------:R-:W-:Y:S01]  /*39f0*/  I2F R180, R116 ;  /* 0x0000007400b47306 */ /* 0x000fe20000201400 */
[C---:B------:R-:W-:Y:S02]  /*3a00*/  @!P0 IADD3 R121, -R2.reuse, -0x7, RZ ;  /* 0xfffffff902798810 */ /* 0x040fe40007ffe1ff */
[----:B------:R-:W-:Y:S02]  /*3a10*/  ISETP.GE.AND P0, PT, R171, RZ, PT ;  /* 0x000000ffab00720c */ /* 0x000fe40003f06270 */
[----:B------:R-:W-:Y:S05]  /*3a20*/  PLOP3.LUT P6, PT, PT, PT, UP3, 0x80, 0x0 ;  /* 0x000000000000781c */ /* 0x000fea0003fcf038 */
[----:B------:R-:W-:Y:S01]  /*3a30*/  I2F R179, R121 ;  /* 0x0000007900b37306 */ /* 0x000fe20000201400 */
[----:B------:R-:W-:Y:S02]  /*3a40*/  @!P2 IADD3 R172, -R2, -0x20, RZ ;  /* 0xffffffe002aca810 */ /* 0x000fe40007ffe1ff */
[----:B------:R-:W-:Y:S03]  /*3a50*/  ISETP.GE.AND P2, PT, R170, RZ, PT ;  /* 0x000000ffaa00720c */ /* 0x000fe60003f46270 */
[C---:B------:R-:W-:Y:S04]  /*3a60*/  @!P0 IADD3 R171, -R2.reuse, -0x1f, RZ ;  /* 0xffffffe102ab8810 */ /* 0x040fe80007ffe1ff */
[----:B------:R1:W-:Y:S06]  /*3a70*/  I2F R176, R172 ;  /* 0x000000ac00b07306 */ /* 0x0003ec0000201400 */
[C---:B------:R-:W-:Y:S04]  /*3a80*/  @!P2 IADD3 R170, -R2.reuse, -0x28, RZ ;  /* 0xffffffd802aaa810 */ /* 0x040fe80007ffe1ff */
[----:B------:R2:W-:Y:S10]  /*3a90*/  I2F R175, R171 ;  /* 0x000000ab00af7306 */ /* 0x0005f40000201400 */
[----:B------:R3:W-:Y:S01]  /*3aa0*/  I2F R183, R170 ;  /* 0x000000aa00b77306 */ /* 0x0007e20000201400 */
[----:B-1----:R-:W-:Y:S04]  /*3ab0*/  IADD3 R172, R2, 0x27, RZ ;  /* 0x0000002702ac7810 */ /* 0x002fe80007ffe0ff */
[----:B------:R-:W-:Y:S02]  /*3ac0*/  ISETP.GE.AND P0, PT, R172, RZ, PT ;  /* 0x000000ffac00720c */ /* 0x000fe40003f06270 */
[C---:B--2---:R-:W-:Y:S11]  /*3ad0*/  IADD3 R171, R2.reuse, -0x9, RZ ;  /* 0xfffffff702ab7810 */ /* 0x044ff60007ffe0ff */
[C---:B------:R-:W-:Y:S02]  /*3ae0*/  @!P0 IADD3 R172, -R2.reuse, -0x27, RZ ;  /* 0xffffffd902ac8810 */ /* 0x040fe40007ffe1ff */
[C---:B---3--:R-:W-:Y:S02]  /*3af0*/  IADD3 R170, R2.reuse, -0x10, RZ ;  /* 0xfffffff002aa7810 */ /* 0x048fe40007ffe0ff */
[----:B------:R-:W-:Y:S01]  /*3b00*/  I2F R182, R172 ;  /* 0x000000ac00b67306 */ /* 0x000fe20000201400 */
        /* <DEDUP_REMOVED lines=11> */
[----:B------:R-:W-:Y:S01]  /*3bc0*/  LDSM.16.M88.4 R116, [R164+0x6000] ;  /* 0x00600000a474783b */ /* 0x000fe20000000200 */
[-C--:B------:R-:W-:Y:S08]  /*3bd0*/  HMMA.16816.F32 R12, R28, R18.reuse, RZ ;  /* 0x000000121c0c723c */ /* 0x080ff000000018ff */
[C---:B------:R-:W-:Y:S08]  /*3be0*/  HMMA.16816.F32 R16, R32.reuse, R18, RZ ;  /* 0x000000122010723c */ /* 0x040ff000000018ff */
[-C--:B---3--:R-:W-:Y:S08]  /*3bf0*/  HMMA.16816.F32 R20, R32, R100.reuse, RZ ;  /* 0x000000642014723c */ /* 0x088ff000000018ff */
[C---:B------:R-:W-:Y:S08]  /*3c00*/  HMMA.16816.F32 R24, R28.reuse, R100, RZ ;  /* 0x000000641c18723c */ /* 0x040ff000000018ff */
[-C--:B------:R-:W-:Y:S08]  /*3c10*/  HMMA.16816.F32 R28, R28, R102.reuse, RZ ;  /* 0x000000661c1c723c */ /* 0x080ff000000018ff */
[----:B------:R-:W-:Y:S01]  /*3c20*/  HMMA.16816.F32 R32, R32, R102, RZ ;  /* 0x000000662020723c */ /* 0x000fe200000018ff */
[----:B------:R-:W2:Y:S07]  /*3c30*/  LDSM.16.M88.4 R100, [R166+0x6800] ;  /* 0x00680000a664783b */ /* 0x000eae0000000200 */
[-C--:B----4-:R-:W-:Y:S08]  /*3c40*/  HMMA.16816.F32 R4, R104, R108.reuse, R4 ;  /* 0x0000006c6804723c */ /* 0x090ff00000001804 */
[C---:B-1----:R-:W-:Y:S08]  /*3c50*/  HMMA.16816.F32 R8, R112.reuse, R108, R8 ;  /* 0x0000006c7008723c */ /* 0x042ff00000001808 */
[-C--:B------:R-:W-:Y:S08]  /*3c60*/  HMMA.16816.F32 R12, R112, R110.reuse, R12 ;  /* 0x0000006e700c723c */ /* 0x080ff0000000180c */
[C---:B------:R-:W-:Y:S01]  /*3c70*/  HMMA.16816.F32 R16, R104.reuse, R110, R16 ;  /* 0x0000006e6810723c */ /* 0x040fe20000001810 */
[----:B------:R-:W1:Y:S08]  /*3c80*/  LDSM.16.M88.4 R108, [R120] ;  /* 0x00000000786c783b */ /* 0x000e700000000200 */
[----:B------:R-:W3:Y:S01]  /*3c90*/  LDSM.16.M88.4 R120, [R120+0x1000] ;  /* 0x001000007878783b */ /* 0x000ee20000000200 */
[-C--:B--2---:R-:W-:Y:S08]  /*3ca0*/  HMMA.16816.F32 R20, R104, R100.reuse, R20 ;  /* 0x000000646814723c */ /* 0x084ff00000001814 */
[C---:B------:R-:W-:Y:S08]  /*3cb0*/  HMMA.16816.F32 R24, R112.reuse, R100, R24 ;  /* 0x000000647018723c */ /* 0x040ff00000001818 */
[-C--:B------:R-:W-:Y:S07]  /*3cc0*/  HMMA.16816.F32 R28, R112, R102.reuse, R28 ;  /* 0x00000066701c723c */ /* 0x080fee000000181c */
[----:B------:R-:W-:Y:S01]  /*3cd0*/  IADD3 R112, R2, 0x18, RZ ;  /* 0x0000001802707810 */ /* 0x000fe20007ffe0ff */
[----:B------:R-:W-:Y:S01]  /*3ce0*/  HMMA.16816.F32 R32, R104, R102, R32 ;  /* 0x000000666820723c */ /* 0x000fe20000001820 */
[----:B------:R-:W2:Y:S03]  /*3cf0*/  LDSM.16.M88.4 R100, [R164+0x6800] ;  /* 0x00680000a464783b */ /* 0x000ea60000000200 */
[----:B------:R-:W-:Y:S03]  /*3d00*/  ISETP.GE.AND P2, PT, R112, RZ, PT ;  /* 0x000000ff7000720c */ /* 0x000fe60003f46270 */
[----:B------:R-:W-:Y:S01]  /*3d10*/  IADD3 R104, R2, 0x17, RZ ;  /* 0x0000001702687810 */ /* 0x000fe20007ffe0ff */
[-C--:B-1----:R-:W-:Y:S05]  /*3d20*/  HMMA.16816.F32 R4, R108, R116.reuse, R4 ;  /* 0x000000746c04723c */ /* 0x082fea0000001804 */
[----:B------:R-:W-:Y:S03]  /*3d30*/  ISETP.GE.AND P0, PT, R104, RZ, PT ;  /* 0x000000ff6800720c */ /* 0x000fe60003f06270 */
[C---:B---3--:R-:W-:Y:S04]  /*3d40*/  HMMA.16816.F32 R8, R120.reuse, R116, R8 ;  /* 0x000000747808723c */ /* 0x048fe80000001808 */
[C---:B------:R-:W-:Y:S03]  /*3d50*/  @!P2 IADD3 R112, -R2.reuse, -0x18, RZ ;  /* 0xffffffe80270a810 */ /* 0x040fe60007ffe1ff */
[C---:B------:R-:W-:Y:S01]  /*3d60*/  IADD3 R117, R2.reuse, -0x8, RZ ;  /* 0xfffffff802757810 */ /* 0x040fe20007ffe0ff */
[----:B------:R1:W-:Y:S01]  /*3d70*/  I2F R174, R112 ;  /* 0x0000007000ae7306 */ /* 0x0003e20000201400 */
[-C--:B------:R-:W-:Y:S03]  /*3d80*/  HMMA.16816.F32 R12, R120, R118.reuse, R12 ;  /* 0x00000076780c723c */ /* 0x080fe6000000180c */
[----:B------:R-:W-:Y:S02]  /*3d90*/  ISETP.GE.AND P2, PT, R117, RZ, PT ;  /* 0x000000ff7500720c */ /* 0x000fe40003f46270 */
[----:B------:R-:W-:Y:S02]  /*3da0*/  @!P0 IADD3 R104, -R2, -0x17, RZ ;  /* 0xffffffe902688810 */ /* 0x000fe40007ffe1ff */
[----:B------:R-:W-:Y:S01]  /*3db0*/  IADD3 R116, R0, R156, RZ ;  /* 0x0000009c00747210 */ /* 0x000fe20007ffe0ff */
[C---:B------:R-:W-:Y:S01]  /*3dc0*/  HMMA.16816.F32 R16, R108.reuse, R118, R16 ;  /* 0x000000766c10723c */ /* 0x040fe20000001810 */
[----:B------:R3:W-:Y:S03]  /*3dd0*/  I2F R173, R104 ;  /* 0x0000006800ad7306 */ /* 0x0007e60000201400 */
[----:B------:R-:W-:Y:S02]  /*3de0*/  ISETP.GE.AND P0, PT, R171, RZ, PT ;  /* 0x000000ffab00720c */ /* 0x000fe40003f06270 */
[C---:B------:R-:W-:Y:S02]  /*3df0*/  IADD3 R0, R2.reuse, -0x11, RZ ;  /* 0xffffffef02007810 */ /* 0x040fe40007ffe0ff */
[----:B------:R-:W-:Y:S01]  /*3e00*/  @!P2 IADD3 R117, -R2, 0x8, RZ ;  /* 0x000000080275a810 */ /* 0x000fe20007ffe1ff */
[-C--:B--2---:R-:W-:Y:S03]  /*3e10*/  HMMA.16816.F32 R20, R108, R100.reuse, R20 ;  /* 0x000000646c14723c */ /* 0x084fe60000001814 */
[----:B------:R2:W-:Y:S01]  /*3e20*/  I2F R172, R117 ;  /* 0x0000007500ac7306 */ /* 0x0005e20000201400 */
[----:B------:R-:W-:Y:S01]  /*3e30*/  ISETP.GE.AND P2, PT, R170, RZ, PT ;  /* 0x000000ffaa00720c */ /* 0x000fe20003f46270 */
[----:B-1----:R-:W-:Y:S01]  /*3e40*/  LDSM.16.M88.4 R112, [R165+0x6000] ;  /* 0x00600000a570783b */ /* 0x002fe20000000200 */
[C---:B------:R-:W-:Y:S02]  /*3e50*/  IADD3 R156, R2.reuse, 0x10, RZ ;  /* 0x00000010029c7810 */ /* 0x040fe40007ffe0ff */
[C---:B------:R-:W-:Y:S04]  /*3e60*/  HMMA.16816.F32 R24, R120.reuse, R100, R24 ;  /* 0x000000647818723c */ /* 0x040fe80000001818 */
[----:B------:R-:W-:Y:S02]  /*3e70*/  @!P0 IADD3 R171, -R2, 0x9, RZ ;  /* 0x0000000902ab8810 */ /* 0x000fe40007ffe1ff */
[----:B------:R-:W-:Y:S01]  /*3e80*/  ISETP.GE.AND P0, PT, R0, RZ, PT ;  /* 0x000000ff0000720c */ /* 0x000fe20003f06270 */
[----:B---3--:R-:W1:Y:S01]  /*3e90*/  LDSM.16.M88.4 R104, [R116] ;  /* 0x000000007468783b */ /* 0x008e620000000200 */
[-C--:B------:R-:W-:Y:S02]  /*3ea0*/  HMMA.16816.F32 R28, R120, R102.reuse, R28 ;  /* 0x00000066781c723c */ /* 0x080fe4000000181c */
[----:B------:R-:W-:Y:S02]  /*3eb0*/  I2F R171, R171 ;  /* 0x000000ab00ab7306 */ /* 0x000fe40000201400 */
[----:B------:R-:W-:Y:S02]  /*3ec0*/  @!P2 IADD3 R170, -R2, 0x10, RZ ;  /* 0x0000001002aaa810 */ /* 0x000fe40007ffe1ff */
[----:B------:R-:W-:Y:S02]  /*3ed0*/  ISETP.GE.AND P2, PT, R156, RZ, PT ;  /* 0x000000ff9c00720c */ /* 0x000fe40003f46270 */
[C---:B------:R-:W-:Y:S01]  /*3ee0*/  IADD3 R100, R2.reuse, -0x18, RZ ;  /* 0xffffffe802647810 */ /* 0x040fe20007ffe0ff */
[----:B------:R-:W-:Y:S01]  /*3ef0*/  HMMA.16816.F32 R32, R108, R102, R32 ;  /* 0x000000666c20723c */ /* 0x000fe20000001820 */
[----:B--2---:R-:W2:Y:S02]  /*3f00*/  LDSM.16.M88.4 R116, [R116+0x1000] ;  /* 0x001000007474783b */ /* 0x004ea40000000200 */
[----:B------:R-:W-:Y:S01]  /*3f10*/  I2F R170, R170 ;  /* 0x000000aa00aa7306 */ /* 0x000fe20000201400 */
[----:B------:R-:W-:Y:S02]  /*3f20*/  @!P0 IADD3 R0, -R2, 0x11, RZ ;  /* 0x0000001102008810 */ /* 0x000fe40007ffe1ff */
[----:B------:R-:W-:Y:S02]  /*3f30*/  ISETP.GE.AND P3, PT, R100, RZ, PT ;  /* 0x000000ff6400720c */ /* 0x000fe40003f66270 */
[----:B------:R-:W-:Y:S04]  /*3f40*/  MOV R111, 0x40 ;  /* 0x00000040006f7802 */ /* 0x000fe80000000f00 */
[C---:B------:R-:W-:Y:S01]  /*3f50*/  IADD3 R101, R2.reuse, 0xf, RZ ;  /* 0x0000000f02657810 */ /* 0x040fe20007ffe0ff */
[----:B------:R3:W-:Y:S01]  /*3f60*/  I2F R120, R0 ;  /* 0x0000000000787306 */ /* 0x0007e20000201400 */
[C---:B------:R-:W-:Y:S02]  /*3f70*/  @!P2 IADD3 R156, -R2.reuse, -0x10, RZ ;  /* 0xfffffff0029ca810 */ /* 0x040fe40007ffe1ff */
[----:B------:R-:W-:Y:S03]  /*3f80*/  ISETP.GE.AND P0, PT, R101, RZ, PT ;  /* 0x000000ff6500720c */ /* 0x000fe60003f06270 */
[----:B------:R-:W-:Y:S02]  /*3f90*/  @!P3 IADD3 R100, -R2, 0x18, RZ ;  /* 0x000000180264b810 */ /* 0x000fe40007ffe1ff */
[----:B-----5:R-:W-:Y:S02]  /*3fa0*/  FSETP.NEU.FTZ.AND P3, PT, R236, -INF , PT ;  /* 0xff800000ec00780b */ /* 0x020fe40003f7d000 */
[----:B------:R-:W-:Y:S06]  /*3fb0*/  I2F R102, R100 ;  /* 0x0000006400667306 */ /* 0x000fec0000201400 */
[C---:B------:R-:W-:Y:S01]  /*3fc0*/  @!P0 IADD3 R101, -R2.reuse, -0xf, RZ ;  /* 0xfffffff102658810 */ /* 0x040fe20007ffe1ff */
[-C--:B-1----:R-:W-:Y:S01]  /*3fd0*/  HMMA.16816.F32 R4, R104, R112.reuse, R4 ;  /* 0x000000706804723c */ /* 0x082fe20000001804 */
[----:B------:R-:W-:Y:S02]  /*3fe0*/  PLOP3.LUT P0, PT, PT, PT, UP3, 0x80, 0x0 ;  /* 0x000000000000781c */ /* 0x000fe40003f0f038 */
[----:B------:R-:W-:Y:S02]  /*3ff0*/  I2F R156, R156 ;  /* 0x0000009c009c7306 */ /* 0x000fe40000201400 */
[----:B---3--:R-:W-:Y:S04]  /*4000*/  IADD3 R0, R2, -0x19, RZ ;  /* 0xffffffe702007810 */ /* 0x008fe80007ffe0ff */
[----:B------:R-:W-:Y:S01]  /*4010*/  ISETP.GE.AND P2, PT, R0, RZ, PT ;  /* 0x000000ff0000720c */ /* 0x000fe20003f46270 */
[C---:B--2---:R-:W-:Y:S03]  /*4020*/  HMMA.16816.F32 R8, R116.reuse, R112, R8 ;  /* 0x000000707408723c */ /* 0x044fe60000001808 */
[----:B------:R-:W-:Y:S05]  /*4030*/  I2F R101, R101 ;  /* 0x0000006500657306 */ /* 0x000fea0000201400 */
[-C--:B------:R-:W-:Y:S04]  /*4040*/  HMMA.16816.F32 R12, R116, R114.reuse, R12 ;  /* 0x00000072740c723c */ /* 0x080fe8000000180c */
[----:B------:R-:W-:Y:S02]  /*4050*/  @!P2 IADD3 R0, -R2, 0x19, RZ ;  /* 0x000000190200a810 */ /* 0x000fe40007ffe1ff */
[----:B------:R-:W-:Y:S01]  /*4060*/  FMUL.FTZ R4, R4, c[0x0][0x2ec] ;  /* 0x0000bb0004047a20 */ /* 0x000fe20000410000 */
[----:B------:R-:W-:Y:S01]  /*4070*/  PLOP3.LUT P2, PT, PT, PT, UP3, 0x80, 0x0 ;  /* 0x000000000000781c */ /* 0x000fe20003f4f038 */
[----:B------:R-:W-:Y:S01]  /*4080*/  FMUL.FTZ R5, R5, c[0x0][0x2ec] ;  /* 0x0000bb0005057a20 */ /* 0x000fe20000410000 */
[----:B------:R-:W-:Y:S03]  /*4090*/  I2F R100, R0 ;  /* 0x0000000000647306 */ /* 0x000fe60000201400 */
[----:B------:R-:W-:Y:S01]  /*40a0*/  FMUL.FTZ R6, R6, c[0x0][0x2ec] ;  /* 0x0000bb0006067a20 */ /* 0x000fe20000410000 */
[C---:B------:R-:W-:Y:S04]  /*40b0*/  HMMA.16816.F32 R16, R104.reuse, R114, R16 ;  /* 0x000000726810723c */ /* 0x040fe80000001810 */
[----:B------:R-:W-:Y:S02]  /*40c0*/  FMUL.FTZ R7, R7, c[0x0][0x2ec] ;  /* 0x0000bb0007077a20 */ /* 0x000fe40000410000 */
[----:B------:R-:W-:Y:S01]  /*40d0*/  FMUL.FTZ R9, R9, c[0x0][0x2ec] ;  /* 0x0000bb0009097a20 */ /* 0x000fe20000410000 */
[----:B------:R-:W1:Y:S01]  /*40e0*/  MUFU.TANH R195, R4 ;  /* 0x0000000400c37308 */ /* 0x000e620000002400 */
[----:B------:R-:W-:Y:S04]  /*40f0*/  FMUL.FTZ R8, R8, c[0x0][0x2ec] ;  /* 0x0000bb0008087a20 */ /* 0x000fe80000410000 */
        /* <DEDUP_REMOVED lines=12> */
[----:B-1----:R-:W-:Y:S05]  /*41c0*/  FFMA.FTZ R2, R178, -UR4, R195 ;  /* 0x80000004b2027c23 */ /* 0x002fea00080100c3 */
[----:B------:R-:W1:Y:S01]  /*41d0*/  MUFU.TANH R216, R6 ;  /* 0x0000000600d87308 */ /* 0x000e620000002400 */
[----:B--2---:R-:W-:Y:S04]  /*41e0*/  MOV R9, UR28 ;  /* 0x0000001c00097c02 */ /* 0x004fe80008000f00 */
[----:B------:R-:W-:Y:S05]  /*41f0*/  LEA R9, R9, R244, 0x7 ;  /* 0x000000f409097211 */ /* 0x000fea00078e38ff */
[----:B------:R2:W-:Y:S01]  /*4200*/  MUFU.TANH R215, R7 ;  /* 0x0000000700d77308 */ /* 0x0005e20000002400 */
[C---:B------:R-:W-:Y:S02]  /*4210*/  @P4 ISETP.GE.AND P4, PT, R9.reuse, UR5, PT ;  /* 0x0000000509004c0c */ /* 0x040fe4000bf86270 */
[----:B------:R-:W-:Y:S02]  /*4220*/  @P0 IADD3 R0, R9, 0x1, RZ ;  /* 0x0000000109000810 */ /* 0x000fe40007ffe0ff */
[----:B------:R-:W-:Y:S02]  /*4230*/  PLOP3.LUT P0, PT, PT, PT, UP3, 0x80, 0x0 ;  /* 0x000000000000781c */ /* 0x000fe40003f0f038 */
[----:B------:R-:W-:Y:S01]  /*4240*/  @P5 ISETP.GE.AND P5, PT, R0, UR5, PT ;  /* 0x0000000500005c0c */ /* 0x000fe2000bfa6270 */
[----:B---3--:R-:W-:Y:S02]  /*4250*/  FFMA.FTZ R0, R177, -UR4, R194 ;  /* 0x80000004b1007c23 */ /* 0x008fe400080100c2 */
[----:B------:R3:W4:Y:S04]  /*4260*/  MUFU.TANH R228, R8 ;  /* 0x0000000800e47308 */ /* 0x0007280000002400 */
[----:B------:R-:W-:Y:S02]  /*4270*/  @P2 FSEL R2, R2, -INF , !P4 ;  /* 0xff80000002022808 */ /* 0x000fe40006000000 */
[----:B------:R-:W-:Y:S04]  /*4280*/  PLOP3.LUT P2, PT, PT, PT, UP3, 0x80, 0x0 ;  /* 0x000000000000781c */ /* 0x000fe80003f4f038 */
[----:B------:R1:W1:Y:S01]  /*4290*/  MUFU.TANH R238, R10 ;  /* 0x0000000a00ee7308 */ /* 0x0002620000002400 */
[----:B------:R-:W-:Y:S02]  /*42a0*/  @P0 FSEL R0, R0, -INF , !P5 ;  /* 0xff80000000000808 */ /* 0x000fe40006800000 */
[----:B------:R-:W-:Y:S01]  /*42b0*/  PLOP3.LUT P0, PT, PT, PT, UP3, 0x80, 0x0 ;  /* 0x000000000000781c */ /* 0x000fe20003f0f038 */
[----:B--2---:R-:W2:Y:S06]  /*42c0*/  LDSM.16.M88.4 R4, [R165+0x6800] ;  /* 0x00680000a504783b */ /* 0x004eac0000000200 */
[----:B------:R-:W-:Y:S01]  /*42d0*/  MUFU.TANH R237, R11 ;  /* 0x0000000b00ed7308 */ /* 0x000fe20000002400 */
[----:B---3--:R-:W-:Y:S05]  /*42e0*/  FMUL.FTZ R8, R236, 1.4426950216293334961 ;  /* 0x3fb8aa3bec087820 */ /* 0x008fea0000410000 */
[----:B------:R-:W-:Y:S04]  /*42f0*/  FSEL R8, R8, RZ, P3 ;  /* 0x000000ff08087208 */ /* 0x000fe80001800000 */
[----:B------:R-:W-:Y:S01]  /*4300*/  MUFU.TANH R223, R13 ;  /* 0x0000000d00df7308 */ /* 0x000fe20000002400 */
[C---:B------:R-:W-:Y:S01]  /*4310*/  FSETP.NEU.FTZ.AND P3, PT, R235.reuse, -INF , PT ;  /* 0xff800000eb00780b */ /* 0x040fe20003f7d000 */
[--C-:B------:R-:W-:Y:S02]  /*4320*/  FFMA.FTZ R2, R2, c[0x0][0x23c], -R8.reuse ;  /* 0x00008f0002027a23 */ /* 0x100fe40000010808 */
[----:B------:R-:W-:Y:S02]  /*4330*/  FFMA.FTZ R0, R0, c[0x0][0x23c], -R8 ;  /* 0x00008f0000007a23 */ /* 0x000fe40000010808 */
[----:B-1----:R-:W-:Y:S04]  /*4340*/  FMUL.FTZ R10, R235, 1.4426950216293334961 ;  /* 0x3fb8aa3beb0a7820 */ /* 0x002fe80000410000 */
[----:B------:R1:W-:Y:S10]  /*4350*/  MUFU.EX2 R114, R2 ;  /* 0x0000000200727308 */ /* 0x0003f40000000800 */
[----:B------:R-:W-:Y:S01]  /*4360*/  MUFU.TANH R225, R12 ;  /* 0x0000000c00e17308 */ /* 0x000fe20000002400 */
[-C--:B--2---:R-:W-:Y:S09]  /*4370*/  HMMA.16816.F32 R20, R104, R4.reuse, R20 ;  /* 0x000000046814723c */ /* 0x084ff20000001814 */
[----:B------:R2:W-:Y:S01]  /*4380*/  MUFU.EX2 R112, R0 ;  /* 0x0000000000707308 */ /* 0x0005e20000000800 */
[C---:B------:R-:W-:Y:S04]  /*4390*/  HMMA.16816.F32 R24, R116.reuse, R4, R24 ;  /* 0x000000047418723c */ /* 0x040fe80000001818 */
[----:B-1----:R-:W-:Y:S03]  /*43a0*/  FFMA.FTZ R2, R180, -UR4, R216 ;  /* 0x80000004b4027c23 */ /* 0x002fe600080100d8 */
[----:B------:R-:W-:Y:S02]  /*43b0*/  FSEL R4, R10, RZ, P3 ;  /* 0x000000ff0a047208 */ /* 0x000fe40001800000 */
[----:B------:R-:W-:Y:S03]  /*43c0*/  MUFU.TANH R231, R15 ;  /* 0x0000000f00e77308 */ /* 0x000fe60000002400 */
[----:B------:R-:W-:Y:S01]  /*43d0*/  @P2 FSEL R2, R2, -INF , !P4 ;  /* 0xff80000002022808 */ /* 0x000fe20006000000 */
[-C--:B------:R-:W-:Y:S01]  /*43e0*/  HMMA.16816.F32 R28, R116, R6.reuse, R28 ;  /* 0x00000006741c723c */ /* 0x080fe2000000181c */
[----:B------:R-:W-:Y:S02]  /*43f0*/  PLOP3.LUT P2, PT, PT, PT, UP3, 0x80, 0x0 ;  /* 0x000000000000781c */ /* 0x000fe40003f4f038 */
[----:B----4-:R-:W-:Y:S01]  /*4400*/  FFMA.FTZ R5, R176, -UR4, R228 ;  /* 0x80000004b0057c23 */ /* 0x010fe200080100e4 */
[----:B------:R-:W-:Y:S01]  /*4410*/  FSETP.NEU.FTZ.AND P3, PT, R233, -INF , PT ;  /* 0xff800000e900780b */ /* 0x000fe20003f7d000 */
[----:B------:R-:W-:Y:S02]  /*4420*/  FFMA.FTZ R2, R2, c[0x0][0x23c], -R4 ;  /* 0x00008f0002027a23 */ /* 0x000fe40000010804 */
[----:B------:R-:W-:Y:S01]  /*4430*/  FFMA.FTZ R10, R183, -UR4, R238 ;  /* 0x80000004b70a7c23 */ /* 0x000fe200080100ee */
[----:B------:R-:W-:Y:S01]  /*4440*/  MUFU.TANH R232, R14 ;  /* 0x0000000e00e87308 */ /* 0x000fe20000002400 */
[----:B------:R-:W-:Y:S04]  /*4450*/  HMMA.16816.F32 R32, R104, R6, R32 ;  /* 0x000000066820723c */ /* 0x000fe80000001820 */
[----:B--2---:R-:W-:Y:S01]  /*4460*/  FFMA.FTZ R0, R179, -UR4, R215 ;  /* 0x80000004b3007c23 */ /* 0x004fe200080100d7 */
[----:B------:R-:W-:Y:S01]  /*4470*/  @P2 FSEL R5, R5, -INF , !P4 ;  /* 0xff80000005052808 */ /* 0x000fe20006000000 */
[----:B------:R-:W-:Y:S01]  /*4480*/  FMUL.FTZ R21, R21, c[0x0][0x2ec] ;  /* 0x0000bb0015157a20 */ /* 0x000fe20000410000 */
[----:B------:R-:W-:Y:S01]  /*4490*/  PLOP3.LUT P2, PT, PT, PT, UP3, 0x80, 0x0 ;  /* 0x000000000000781c */ /* 0x000fe20003f4f038 */
[----:B------:R-:W-:Y:S01]  /*44a0*/  FMUL.FTZ R20, R20, c[0x0][0x2ec] ;  /* 0x0000bb0014147a20 */ /* 0x000fe20000410000 */
[----:B------:R1:W-:Y:S03]  /*44b0*/  MUFU.EX2 R113, R2 ;  /* 0x0000000200717308 */ /* 0x0003e60000000800 */
[----:B------:R-:W-:Y:S01]  /*44c0*/  @P0 FSEL R0, R0, -INF , !P5 ;  /* 0xff80000000000808 */ /* 0x000fe20006800000 */
[----:B------:R-:W-:Y:S01]  /*44d0*/  FMUL.FTZ R23, R23, c[0x0][0x2ec] ;  /* 0x0000bb0017177a20 */ /* 0x000fe20000410000 */
[----:B------:R-:W-:Y:S01]  /*44e0*/  PLOP3.LUT P0, PT, PT, PT, UP3, 0x80, 0x0 ;  /* 0x000000000000781c */ /* 0x000fe20003f0f038 */
[----:B------:R-:W-:Y:S02]  /*44f0*/  FMUL.FTZ R28, R28, c[0x0][0x2ec] ;  /* 0x0000bb001c1c7a20 */ /* 0x000fe40000410000 */
[----:B------:R-:W-:Y:S02]  /*4500*/  FFMA.FTZ R0, R0, c[0x0][0x23c], -R4 ;  /* 0x00008f0000007a23 */ /* 0x000fe40000010804 */
[----:B------:R-:W-:Y:S01]  /*4510*/  MUFU.TANH R199, R16 ;  /* 0x0000001000c77308 */ /* 0x000fe20000002400 */
[----:B------:R-:W-:Y:S01]  /*4520*/  FMUL.FTZ R29, R29, c[0x0][0x2ec] ;  /* 0x0000bb001d1d7a20 */ /* 0x000fe20000410000 */
[----:B------:R-:W-:Y:S01]  /*4530*/  @P2 FSEL R10, R10, -INF , !P4 ;  /* 0xff8000000a0a2808 */ /* 0x000fe20006000000 */
[----:B------:R-:W-:Y:S01]  /*4540*/  FMUL.FTZ R30, R30, c[0x0][0x2ec] ;  /* 0x0000bb001e1e7a20 */ /* 0x000fe20000410000 */
[----:B------:R-:W-:Y:S01]  /*4550*/  PLOP3.LUT P2, PT, PT, PT, UP3, 0x80, 0x0 ;  /* 0x000000000000781c */ /* 0x000fe20003f4f038 */
[----:B------:R-:W-:Y:S01]  /*4560*/  FMUL.FTZ R32, R32, c[0x0][0x2ec] ;  /* 0x0000bb0020207a20 */ /* 0x000fe20000410000 */
[----:B------:R-:W-:Y:S01]  /*4570*/  PLOP3.LUT P4, PT, PT, PT, UP3, 0x80, 0x0 ;  /* 0x000000000000781c */ /* 0x000fe20003f8f038 */
[----:B------:R-:W-:Y:S02]  /*4580*/  FMUL.FTZ R33, R33, c[0x0][0x2ec] ;  /* 0x0000bb0021217a20 */ /* 0x000fe40000410000 */
[----:B------:R-:W-:Y:S01]  /*4590*/  FMUL.FTZ R34, R34, c[0x0][0x2ec] ;  /* 0x0000bb0022227a20 */ /* 0x000fe20000410000 */
[----:B------:R2:W-:Y:S01]  /*45a0*/  MUFU.EX2 R209, R0 ;  /* 0x0000000000d17308 */ /* 0x0005e20000000800 */
[----:B------:R-:W-:Y:S02]  /*45b0*/  FMUL.FTZ R35, R35, c[0x0][0x2ec] ;  /* 0x0000bb0023237a20 */ /* 0x000fe40000410000 */
[----:B------:R-:W-:Y:S02]  /*45c0*/  FMUL.FTZ R31, R31, c[0x0][0x2ec] ;  /* 0x0000bb001f1f7a20 */ /* 0x000fe40000410000 */
[----:B-1----:R-:W-:Y:S02]  /*45d0*/  FMUL.FTZ R2, R233, 1.4426950216293334961 ;  /* 0x3fb8aa3be9027820 */ /* 0x002fe40000410000 */
[----:B------:R-:W-:Y:S02]  /*45e0*/  FMUL.FTZ R22, R22, c[0x0][0x2ec] ;  /* 0x0000bb0016167a20 */ /* 0x000fe40000410000 */
[----:B------:R-:W-:Y:S01]  /*45f0*/  FMUL.FTZ R25, R25, c[0x0][0x2ec] ;  /* 0x0000bb0019197a20 */ /* 0x000fe20000410000 */
[----:B------:R-:W1:Y:S01]  /*4600*/  MUFU.TANH R198, R17 ;  /* 0x0000001100c67308 */ /* 0x000e620000002400 */
[----:B------:R-:W-:Y:S01]  /*4610*/  FSEL R2, R2, RZ, P3 ;  /* 0x000000ff02027208 */ /* 0x000fe20001800000 */
[----:B------:R-:W-:Y:S01]  /*4620*/  FMUL.FTZ R24, R24, c[0x0][0x2ec] ;  /* 0x0000bb0018187a20 */ /* 0x000fe20000410000 */
[----:B------:R-:W-:Y:S01]  /*4630*/  FSETP.NEU.FTZ.AND P3, PT, R234, -INF , PT ;  /* 0xff800000ea00780b */ /* 0x000fe20003f7d000 */
[----:B------:R-:W-:Y:S02]  /*4640*/  FMUL.FTZ R26, R26, c[0x0][0x2ec] ;  /* 0x0000bb001a1a7a20 */ /* 0x000fe40000410000 */
[--C-:B------:R-:W-:Y:S02]  /*4650*/  FFMA.FTZ R5, R5, c[0x0][0x23c], -R2.reuse ;  /* 0x00008f0005057a23 */ /* 0x100fe40000010802 */
[----:B------:R-:W-:Y:S02]  /*4660*/  FMUL.FTZ R27, R27, c[0x0][0x2ec] ;  /* 0x0000bb001b1b7a20 */ /* 0x000fe40000410000 */
[----:B------:R3:W-:Y:S01]  /*4670*/  MUFU.EX2 R222, R5 ;  /* 0x0000000500de7308 */ /* 0x0007e20000000800 */
[----:B--2---:R-:W-:Y:S05]  /*4680*/  FFMA.FTZ R0, R175, -UR4, R227 ;  /* 0x80000004af007c23 */ /* 0x004fea00080100e3 */
[----:B------:R-:W-:Y:S04]  /*4690*/  @P0 FSEL R0, R0, -INF , !P5 ;  /* 0xff80000000000808 */ /* 0x000fe80006800000 */
[----:B------:R-:W-:Y:S01]  /*46a0*/  MUFU.TANH R203, R19 ;  /* 0x0000001300cb7308 */ /* 0x000fe20000002400 */
[----:B------:R-:W-:Y:S01]  /*46b0*/  PLOP3.LUT P0, PT, PT, PT, UP3, 0x80, 0x0 ;  /* 0x000000000000781c */ /* 0x000fe20003f0f038 */
[----:B------:R-:W-:Y:S02]  /*46c0*/  FFMA.FTZ R11, R0, c[0x0][0x23c], -R2 ;  /* 0x00008f00000b7a23 */ /* 0x000fe40000010802 */
[----:B-1----:R-:W-:Y:S06]  /*46d0*/  FFMA.FTZ R7, R171, -UR4, R198 ;  /* 0x80000004ab077c23 */ /* 0x002fec00080100c6 */
[----:B------:R-:W1:Y:S01]  /*46e0*/  MUFU.TANH R205, R18 ;  /* 0x0000001200cd7308 */ /* 0x000e620000002400 */
[----:B---3--:R-:W-:Y:S05]  /*46f0*/  FMUL.FTZ R5, R234, 1.4426950216293334961 ;  /* 0x3fb8aa3bea057820 */ /* 0x008fea0000410000 */
[----:B------:R-:W-:Y:S04]  /*4700*/  FSEL R0, R5, RZ, P3 ;  /* 0x000000ff05007208 */ /* 0x000fe80001800000 */
[----:B------:R-:W-:Y:S01]  /*4710*/  MUFU.TANH R200, R21 ;  /* 0x0000001500c87308 */ /* 0x000fe20000002400 */
[----:B------:R-:W-:Y:S01]  /*4720*/  FFMA.FTZ R5, R182, -UR4, R237 ;  /* 0x80000004b6057c23 */ /* 0x000fe200080100ed */
[----:B------:R-:W-:Y:S01]  /*4730*/  PLOP3.LUT P3, PT, PT, PT, UP3, 0x80, 0x0 ;  /* 0x000000000000781c */ /* 0x000fe20003f6f038 */
[--C-:B------:R-:W-:Y:S03]  /*4740*/  FFMA.FTZ R10, R10, c[0x0][0x23c], -R0.reuse ;  /* 0x00008f000a0a7a23 */ /* 0x100fe60000010800 */
[----:B------:R-:W-:Y:S02]  /*4750*/  @P0 FSEL R5, R5, -INF , !P5 ;  /* 0xff80000005050808 */ /* 0x000fe40006800000 */
[----:B------:R-:W-:Y:S02]  /*4760*/  PLOP3.LUT P0, PT, PT, PT, UP3, 0x80, 0x0 ;  /* 0x000000000000781c */ /* 0x000fe40003f0f038 */
[----:B------:R2:W-:Y:S01]  /*4770*/  MUFU.EX2 R230, R10 ;  /* 0x0000000a00e67308 */ /* 0x0005e20000000800 */
[----:B------:R-:W-:Y:S01]  /*4780*/  FFMA.FTZ R5, R5, c[0x0][0x23c], -R0 ;  /* 0x00008f0005057a23 */ /* 0x000fe20000010800 */
[----:B------:R-:W-:Y:S01]  /*4790*/  PLOP3.LUT P5, PT, PT, PT, UP3, 0x80, 0x0 ;  /* 0x000000000000781c */ /* 0x000fe20003faf038 */
[----:B-1----:R-:W-:Y:S07]  /*47a0*/  FFMA.FTZ R6, R178, -UR4, R205 ;  /* 0x80000004b2067c23 */ /* 0x002fee00080100cd */
[----:B------:R1:W-:Y:S10]  /*47b0*/  MUFU.EX2 R229, R5 ;  /* 0x0000000500e57308 */ /* 0x0003f40000000800 */
[----:B------:R-:W-:Y:S01]  /*47c0*/  MUFU.TANH R202, R28 ;  /* 0x0000001c00ca7308 */ /* 0x000fe20000002400 */
[----:B--2---:R-:W-:Y:S09]  /*47d0*/  FFMA.FTZ R10, R174, -UR4, R225 ;  /* 0x80000004ae0a7c23 */ /* 0x004ff200080100e1 */
[----:B------:R-:W2:Y:S01]  /*47e0*/  MUFU.TANH R196, R20 ;  /* 0x0000001400c47308 */ /* 0x000ea20000002400 */
[----:B-1----:R-:W-:Y:S02]  /*47f0*/  @P2 IADD3 R5, R9, 0x8, RZ ;  /* 0x0000000809052810 */ /* 0x002fe40007ffe0ff */
[----:B------:R-:W-:Y:S02]  /*4800*/  PLOP3.LUT P2, PT, PT, PT, UP3, 0x80, 0x0 ;  /* 0x000000000000781c */ /* 0x000fe40003f4f038 */
[----:B------:R-:W-:Y:S02]  /*4810*/  @P5 ISETP.GE.AND P5, PT, R5, UR5, PT ;  /* 0x0000000505005c0c */ /* 0x000fe4000bfa6270 */
[----:B------:R-:W-:Y:S03]  /*4820*/  @P0 IADD3 R5, R9, 0x9, RZ ;  /* 0x0000000909050810 */ /* 0x000fe60007ffe0ff */
[----:B------:R-:W1:Y:S01]  /*4830*/  MUFU.TANH R204, R23 ;  /* 0x0000001700cc7308 */ /* 0x000e620000002400 */
[----:B------:R-:W-:Y:S02]  /*4840*/  PLOP3.LUT P0, PT, PT, PT, UP3, 0x80, 0x0 ;  /* 0x000000000000781c */ /* 0x000fe40003f0f038 */
[----:B------:R-:W-:Y:S01]  /*4850*/  @P6 ISETP.GE.AND P6, PT, R5, UR5, PT ;  /* 0x0000000505006c0c */ /* 0x000fe2000bfc6270 */
[----:B------:R-:W-:Y:S04]  /*4860*/  FFMA.FTZ R5, R173, -UR4, R223 ;  /* 0x80000004ad057c23 */ /* 0x000fe800080100df */
[----:B------:R-:W-:Y:S02]  /*4870*/  @P2 FSEL R10, R10, -INF , !P5 ;  /* 0xff8000000a0a2808 */ /* 0x000fe40006800000 */
[----:B------:R-:W-:Y:S01]  /*4880*/  MUFU.TANH R201, R29 ;  /* 0x0000001d00c97308 */ /* 0x000fe20000002400 */
[----:B------:R-:W-:Y:S02]  /*4890*/  PLOP3.LUT P2, PT, PT, PT, UP3, 0x80, 0x0 ;  /* 0x000000000000781c */ /* 0x000fe40003f4f038 */
[--C-:B------:R-:W-:Y:S03]  /*48a0*/  FFMA.FTZ R10, R10, c[0x0][0x23c], -R2.reuse ;  /* 0x00008f000a0a7a23 */ /* 0x100fe60000010802 */
[----:B------:R-:W-:Y:S02]  /*48b0*/  @P0 FSEL R5, R5, -INF , !P6 ;  /* 0xff80000005050808 */ /* 0x000fe40007000000 */
[----:B------:R-:W-:Y:S03]  /*48c0*/  PLOP3.LUT P0, PT, PT, PT, UP3, 0x80, 0x0 ;  /* 0x000000000000781c */ /* 0x000fe60003f0f038 */
[----:B------:R-:W-:Y:S01]  /*48d0*/  FFMA.FTZ R5, R5, c[0x0][0x23c], -R2 ;  /* 0x00008f0005057a23 */ /* 0x000fe20000010802 */
[----:B------:R3:W-:Y:S10]  /*48e0*/  MUFU.EX2 R212, R10 ;  /* 0x0000000a00d47308 */ /* 0x0007f40000000800 */
[----:B------:R4:W-:Y:S10]  /*48f0*/  MUFU.EX2 R207, R5 ;  /* 0x0000000500cf7308 */ /* 0x0009f40000000800 */
[----:B------:R-:W-:Y:S01]  /*4900*/  MUFU.TANH R218, R30 ;  /* 0x0000001e00da7308 */ /* 0x000fe20000002400 */
[----:B---3--:R-:W-:Y:S05]  /*4910*/  FFMA.FTZ R10, R176, -UR4, R232 ;  /* 0x80000004b00a7c23 */ /* 0x008fea00080100e8 */
[----:B------:R-:W-:Y:S04]  /*4920*/  @P2 FSEL R10, R10, -INF , !P5 ;  /* 0xff8000000a0a2808 */ /* 0x000fe80006800000 */
[----:B------:R-:W-:Y:S01]  /*4930*/  MUFU.TANH R117, R32 ;  /* 0x0000002000757308 */ /* 0x000fe20000002400 */
[----:B------:R-:W-:Y:S01]  /*4940*/  PLOP3.LUT P2, PT, PT, PT, UP3, 0x80, 0x0 ;  /* 0x000000000000781c */ /* 0x000fe20003f4f038 */
[----:B----4-:R-:W-:Y:S02]  /*4950*/  FFMA.FTZ R5, R175, -UR4, R231 ;  /* 0x80000004af057c23 */ /* 0x010fe400080100e7 */
[--C-:B------:R-:W-:Y:S03]  /*4960*/  FFMA.FTZ R10, R10, c[0x0][0x23c], -R0.reuse ;  /* 0x00008f000a0a7a23 */ /* 0x100fe60000010800 */
[----:B------:R-:W-:Y:S03]  /*4970*/  @P0 FSEL R5, R5, -INF , !P6 ;  /* 0xff80000005050808 */ /* 0x000fe60007000000 */
[----:B------:R-:W-:Y:S01]  /*4980*/  MUFU.TANH R118, R33 ;  /* 0x0000002100767308 */ /* 0x000fe20000002400 */
[----:B------:R-:W-:Y:S01]  /*4990*/  PLOP3.LUT P0, PT, PT, PT, UP3, 0x80, 0x0 ;  /* 0x000000000000781c */ /* 0x000fe20003f0f038 */
[----:B------:R-:W-:Y:S08]  /*49a0*/  FFMA.FTZ R5, R5, c[0x0][0x23c], -R0 ;  /* 0x00008f0005057a23 */ /* 0x000ff00000010800 */
[----:B------:R3:W-:Y:S04]  /*49b0*/  MUFU.EX2 R219, R5 ;  /* 0x0000000500db7308 */ /* 0x0007e80000000800 */
[----:B------:R-:W-:Y:S02]  /*49c0*/  @P0 FSEL R7, R7, -INF , !P6 ;  /* 0xff80000007070808 */ /* 0x000fe40007000000 */
[----:B------:R-:W-:Y:S03]  /*49d0*/  PLOP3.LUT P0, PT, PT, PT, UP3, 0x80, 0x0 ;  /* 0x000000000000781c */ /* 0x000fe60003f0f038 */
[--C-:B------:R-:W-:Y:S01]  /*49e0*/  FFMA.FTZ R7, R7, c[0x0][0x23c], -R8.reuse ;  /* 0x00008f0007077a23 */ /* 0x100fe20000010808 */
[----:B------:R-:W-:Y:S10]  /*49f0*/  MUFU.TANH R176, R34 ;  /* 0x0000002200b07308 */ /* 0x000ff40000002400 */
[----:B------:R-:W-:Y:S01]  /*4a00*/  MUFU.TANH R175, R35 ;  /* 0x0000002300af7308 */ /* 0x000fe20000002400 */
[----:B---3--:R-:W-:Y:S05]  /*4a10*/  FFMA.FTZ R5, R172, -UR4, R199 ;  /* 0x80000004ac057c23 */ /* 0x008fea00080100c7 */
[----:B------:R-:W-:Y:S04]  /*4a20*/  @P2 FSEL R5, R5, -INF , !P5 ;  /* 0xff80000005052808 */ /* 0x000fe80006800000 */
[----:B------:R-:W-:Y:S01]  /*4a30*/  MUFU.TANH R217, R31 ;  /* 0x0000001f00d97308 */ /* 0x000fe20000002400 */
[----:B------:R-:W-:Y:S01]  /*4a40*/  PLOP3.LUT P2, PT, PT, PT, UP3, 0x80, 0x0 ;  /* 0x000000000000781c */ /* 0x000fe20003f4f038 */
[----:B------:R-:W-:Y:S08]  /*4a50*/  FFMA.FTZ R5, R5, c[0x0][0x23c], -R8 ;  /* 0x00008f0005057a23 */ /* 0x000ff00000010808 */
[----:B------:R3:W-:Y:S04]  /*4a60*/  MUFU.EX2 R123, R5 ;  /* 0x00000005007b7308 */ /* 0x0007e80000000800 */
[----:B------:R-:W-:Y:S02]  /*4a70*/  @P2 FSEL R6, R6, -INF , !P5 ;  /* 0xff80000006062808 */ /* 0x000fe40006800000 */
[----:B------:R-:W-:Y:S03]  /*4a80*/  PLOP3.LUT P2, PT, PT, PT, UP3, 0x80, 0x0 ;  /* 0x000000000000781c */ /* 0x000fe60003f4f038 */
[--C-:B------:R-:W-:Y:S01]  /*4a90*/  FFMA.FTZ R6, R6, c[0x0][0x23c], -R4.reuse ;  /* 0x00008f0006067a23 */ /* 0x100fe20000010804 */
[----:B------:R4:W-:Y:S10]  /*4aa0*/  MUFU.EX2 R122, R7 ;  /* 0x00000007007a7308 */ /* 0x0009f40000000800 */
[----:B------:R2:W-:Y:S01]  /*4ab0*/  MUFU.EX2 R178, R6 ;  /* 0x0000000600b27308 */ /* 0x0005e20000000800 */
[----:B---3--:R-:W-:Y:S05]  /*4ac0*/  FFMA.FTZ R5, R177, -UR4, R203 ;  /* 0x80000004b1057c23 */ /* 0x008fea00080100cb */
[----:B------:R-:W-:Y:S04]  /*4ad0*/  @P0 FSEL R5, R5, -INF , !P6 ;  /* 0xff80000005050808 */ /* 0x000fe80007000000 */
[----:B------:R-:W-:Y:S01]  /*4ae0*/  MUFU.TANH R213, R25 ;  /* 0x0000001900d57308 */ /* 0x000fe20000002400 */
[----:B------:R-:W-:Y:S02]  /*4af0*/  PLOP3.LUT P6, PT, PT, PT, UP3, 0x80, 0x0 ;  /* 0x000000000000781c */ /* 0x000fe40003fcf038 */
[----:B------:R-:W-:Y:S01]  /*4b00*/  PLOP3.LUT P0, PT, PT, PT, UP3, 0x80, 0x0 ;  /* 0x000000000000781c */ /* 0x000fe20003f0f038 */
[----:B------:R-:W-:Y:S01]  /*4b10*/  FFMA.FTZ R5, R5, c[0x0][0x23c], -R4 ;  /* 0x00008f0005057a23 */ /* 0x000fe20000010804 */
[----:B----4-:R-:W-:Y:S02]  /*4b20*/  @P4 IADD3 R7, R9, 0x10, RZ ;  /* 0x0000001009074810 */ /* 0x010fe40007ffe0ff */
[----:B------:R-:W-:Y:S02]  /*4b30*/  PLOP3.LUT P4, PT, PT, PT, UP3, 0x80, 0x0 ;  /* 0x000000000000781c */ /* 0x000fe40003f8f038 */
[----:B------:R-:W-:Y:S01]  /*4b40*/  @P3 ISETP.GE.AND P5, PT, R7, UR5, PT ;  /* 0x0000000507003c0c */ /* 0x000fe2000bfa6270 */
[----:B------:R3:W-:Y:S01]  /*4b50*/  MUFU.EX2 R177, R5 ;  /* 0x0000000500b17308 */ /* 0x0007e20000000800 */
[----:B------:R-:W-:Y:S02]  /*4b60*/  @P2 IADD3 R7, R9, 0x11, RZ ;  /* 0x0000001109072810 */ /* 0x000fe40007ffe0ff */
[----:B------:R-:W-:Y:S01]  /*4b70*/  PLOP3.LUT P3, PT, PT, PT, UP3, 0x80, 0x0 ;  /* 0x000000000000781c */ /* 0x000fe20003f6f038 */
[----:B--2---:R-:W-:Y:S01]  /*4b80*/  FFMA.FTZ R6, R170, -UR4, R196 ;  /* 0x80000004aa067c23 */ /* 0x004fe200080100c4 */
[----:B------:R-:W-:Y:S05]  /*4b90*/  PLOP3.LUT P2, PT, PT, PT, UP3, 0x80, 0x0 ;  /* 0x000000000000781c */ /* 0x000fea0003f4f038 */
[----:B------:R-:W-:Y:S01]  /*4ba0*/  @P4 ISETP.GE.AND P4, PT, R7, UR5, PT ;  /* 0x0000000507004c0c */ /* 0x000fe2000bf86270 */
[----:B------:R-:W-:Y:S05]  /*4bb0*/  MUFU.EX2 R221, R11 ;  /* 0x0000000b00dd7308 */ /* 0x000fea0000000800 */
[----:B------:R-:W-:Y:S02]  /*4bc0*/  @P3 FSEL R6, R6, -INF , !P5 ;  /* 0xff80000006063808 */ /* 0x000fe40006800000 */
[----:B------:R-:W-:Y:S03]  /*4bd0*/  PLOP3.LUT P3, PT, PT, PT, UP3, 0x80, 0x0 ;  /* 0x000000000000781c */ /* 0x000fe60003f6f038 */
[----:B------:R-:W-:Y:S01]  /*4be0*/  FFMA.FTZ R6, R6, c[0x0][0x23c], -R8 ;  /* 0x00008f0006067a23 */ /* 0x000fe20000010808 */
[----:B------:R-:W-:Y:S01]  /*4bf0*/  MUFU.EX2 R220, R10 ;  /* 0x0000000a00dc7308 */ /* 0x000fe20000000800 */
[----:B---3--:R-:W-:Y:S05]  /*4c00*/  FFMA.FTZ R5, R120, -UR4, R200 ;  /* 0x8000000478057c23 */ /* 0x008fea00080100c8 */
[----:B------:R-:W-:Y:S02]  /*4c10*/  @P0 FSEL R5, R5, -INF , !P4 ;  /* 0xff80000005050808 */ /* 0x000fe40006000000 */
[----:B------:R-:W-:Y:S02]  /*4c20*/  PLOP3.LUT P0, PT, PT, PT, UP3, 0x80, 0x0 ;  /* 0x000000000000781c */ /* 0x000fe40003f0f038 */
[----:B------:R-:W-:Y:S01]  /*4c30*/  MUFU.EX2 R109, R6 ;  /* 0x00000006006d7308 */ /* 0x000fe20000000800 */
[----:B------:R-:W-:Y:S09]  /*4c40*/  FFMA.FTZ R5, R5, c[0x0][0x23c], -R8 ;  /* 0x00008f0005057a23 */ /* 0x000ff20000010808 */
[----:B------:R1:W-:Y:S10]  /*4c50*/  MUFU.EX2 R121, R5 ;  /* 0x0000000500797308 */ /* 0x0003f40000000800 */
[----:B------:R-:W2:Y:S10]  /*4c60*/  MUFU.TANH R206, R22 ;  /* 0x0000001600ce7308 */ /* 0x000eb40000002400 */
[----:B------:R-:W3:Y:S01]  /*4c70*/  MUFU.TANH R214, R24 ;  /* 0x0000001800d67308 */ /* 0x000ee20000002400 */
[----:B-1----:R-:W-:Y:S05]  /*4c80*/  FFMA.FTZ R5, R171, -UR4, R204 ;  /* 0x80000004ab057c23 */ /* 0x002fea00080100cc */
[----:B------:R-:W-:Y:S04]  /*4c90*/  @P0 FSEL R5, R5, -INF , !P4 ;  /* 0xff80000005050808 */ /* 0x000fe80006000000 */
[----:B------:R-:W1:Y:S01]  /*4ca0*/  MUFU.TANH R226, R26 ;  /* 0x0000001a00e27308 */ /* 0x000e620000002400 */
[----:B------:R-:W-:Y:S01]  /*4cb0*/  PLOP3.LUT P0, PT, PT, PT, UP3, 0x80, 0x0 ;  /* 0x000000000000781c */ /* 0x000fe20003f0f038 */
[----:B--2---:R-:W-:Y:S02]  /*4cc0*/  FFMA.FTZ R6, R172, -UR4, R206 ;  /* 0x80000004ac067c23 */ /* 0x004fe400080100ce */
[--C-:B------:R-:W-:Y:S03]  /*4cd0*/  FFMA.FTZ R5, R5, c[0x0][0x23c], -R4.reuse ;  /* 0x00008f0005057a23 */ /* 0x100fe60000010804 */
[----:B------:R-:W-:Y:S03]  /*4ce0*/  @P2 FSEL R6, R6, -INF , !P5 ;  /* 0xff80000006062808 */ /* 0x000fe60006800000 */
[----:B------:R2:W-:Y:S01]  /*4cf0*/  MUFU.EX2 R171, R5 ;  /* 0x0000000500ab7308 */ /* 0x0005e20000000800 */
[----:B------:R-:W-:Y:S01]  /*4d00*/  PLOP3.LUT P2, PT, PT, PT, UP3, 0x80, 0x0 ;  /* 0x000000000000781c */ /* 0x000fe20003f4f038 */
[----:B------:R-:W-:Y:S08]  /*4d10*/  FFMA.FTZ R6, R6, c[0x0][0x23c], -R4 ;  /* 0x00008f0006067a23 */ /* 0x000ff00000010804 */
[----:B------:R3:W-:Y:S10]  /*4d20*/  MUFU.EX2 R172, R6 ;  /* 0x0000000600ac7308 */ /* 0x0007f40000000800 */
[----:B------:R-:W4:Y:S01]  /*4d30*/  MUFU.TANH R224, R27 ;  /* 0x0000001b00e07308 */ /* 0x000f220000002400 */
[----:B--2---:R-:W-:Y:S05]  /*4d40*/  FFMA.FTZ R5, R101, -UR4, R213 ;  /* 0x8000000465057c23 */ /* 0x004fea00080100d5 */
[----:B------:R-:W-:Y:S02]  /*4d50*/  @P0 FSEL R5, R5, -INF , !P4 ;  /* 0xff80000005050808 */ /* 0x000fe40006000000 */
[----:B------:R-:W-:Y:S01]  /*4d60*/  PLOP3.LUT P0, PT, PT, PT, UP3, 0x80, 0x0 ;  /* 0x000000000000781c */ /* 0x000fe20003f0f038 */
[----:B---3--:R-:W-:Y:S02]  /*4d70*/  FFMA.FTZ R6, R156, -UR4, R214 ;  /* 0x800000049c067c23 */ /* 0x008fe400080100d6 */
[--C-:B------:R-:W-:Y:S03]  /*4d80*/  FFMA.FTZ R5, R5, c[0x0][0x23c], -R2.reuse ;  /* 0x00008f0005057a23 */ /* 0x100fe60000010802 */
[----:B------:R-:W-:Y:S01]  /*4d90*/  @P3 FSEL R6, R6, -INF , !P5 ;  /* 0xff80000006063808 */ /* 0x000fe20006800000 */
[----:B------:R4:W-:Y:S01]  /*4da0*/  MUFU.EX2 R182, R5 ;  /* 0x0000000500b67308 */ /* 0x0009e20000000800 */
[----:B------:R-:W-:Y:S03]  /*4db0*/  PLOP3.LUT P3, PT, PT, PT, UP3, 0x80, 0x0 ;  /* 0x000000000000781c */ /* 0x000fe60003f6f038 */
[----:B------:R-:W-:Y:S02]  /*4dc0*/  FFMA.FTZ R7, R6, c[0x0][0x23c], -R2 ;  /* 0x00008f0006077a23 */ /* 0x000fe40000010802 */
[----:B-1----:R-:W-:Y:S04]  /*4dd0*/  FFMA.FTZ R6, R174, -UR4, R226 ;  /* 0x80000004ae067c23 */ /* 0x002fe800080100e2 */
[----:B------:R1:W-:Y:S01]  /*4de0*/  MUFU.EX2 R183, R7 ;  /* 0x0000000700b77308 */ /* 0x0003e20000000800 */
[----:B------:R-:W-:Y:S02]  /*4df0*/  @P2 FSEL R6, R6, -INF , !P5 ;  /* 0xff80000006062808 */ /* 0x000fe40006800000 */
[----:B------:R-:W-:Y:S02]  /*4e00*/  PLOP3.LUT P5, PT, PT, PT, UP3, 0x80, 0x0 ;  /* 0x000000000000781c */ /* 0x000fe40003faf038 */
[----:B------:R-:W-:Y:S01]  /*4e10*/  PLOP3.LUT P2, PT, PT, PT, UP3, 0x80, 0x0 ;  /* 0x000000000000781c */ /* 0x000fe20003f4f038 */
[----:B------:R-:W-:Y:S04]  /*4e20*/  FFMA.FTZ R6, R6, c[0x0][0x23c], -R0 ;  /* 0x00008f0006067a23 */ /* 0x000fe80000010800 */
[----:B------:R2:W-:Y:S01]  /*4e30*/  MUFU.EX2 R208, R6 ;  /* 0x0000000600d07308 */ /* 0x0005e20000000800 */
[----:B----4-:R-:W-:Y:S07]  /*4e40*/  FFMA.FTZ R5, R173, -UR4, R224 ;  /* 0x80000004ad057c23 */ /* 0x010fee00080100e0 */
[----:B------:R-:W-:Y:S02]  /*4e50*/  @P2 FSEL R5, R5, -INF , !P4 ;  /* 0xff80000005052808 */ /* 0x000fe40006000000 */
[----:B------:R-:W-:Y:S02]  /*4e60*/  PLOP3.LUT P2, PT, PT, PT, UP3, 0x80, 0x0 ;  /* 0x000000000000781c */ /* 0x000fe40003f4f038 */
[C---:B-1----:R-:W-:Y:S02]  /*4e70*/  @P3 IADD3 R7, R9.reuse, 0x18, RZ ;  /* 0x0000001809073810 */ /* 0x042fe40007ffe0ff */
[----:B------:R-:W-:Y:S02]  /*4e80*/  @P6 IADD3 R9, R9, 0x19, RZ ;  /* 0x0000001909096810 */ /* 0x000fe40007ffe0ff */
[----:B------:R-:W-:Y:S01]  /*4e90*/  @P0 ISETP.GE.AND P3, PT, R7, UR5, PT ;  /* 0x0000000507000c0c */ /* 0x000fe2000bf66270 */
[----:B------:R-:W-:Y:S01]  /*4ea0*/  FFMA.FTZ R7, R5, c[0x0][0x23c], -R0 ;  /* 0x00008f0005077a23 */ /* 0x000fe20000010800 */
[----:B------:R-:W-:Y:S01]  /*4eb0*/  @P5 ISETP.GE.AND P5, PT, R9, UR5, PT ;  /* 0x0000000509005c0c */ /* 0x000fe2000bfa6270 */
[----:B------:R-:W-:Y:S01]  /*4ec0*/  FFMA.FTZ R5, R179, -UR4, R201 ;  /* 0x80000004b3057c23 */ /* 0x000fe200080100c9 */
[----:B------:R-:W-:Y:S01]  /*4ed0*/  PLOP3.LUT P0, PT, PT, PT, UP3, 0x80, 0x0 ;  /* 0x000000000000781c */ /* 0x000fe20003f0f038 */
[----:B--2---:R-:W-:Y:S02]  /*4ee0*/  FFMA.FTZ R6, R180, -UR4, R202 ;  /* 0x80000004b4067c23 */ /* 0x004fe400080100ca */
[----:B------:R-:W-:Y:S08]  /*4ef0*/  MUFU.EX2 R180, R7 ;  /* 0x0000000700b47308 */ /* 0x000ff00000000800 */
[----:B------:R-:W-:Y:S02]  /*4f00*/  @P2 FSEL R5, R5, -INF , !P5 ;  /* 0xff80000005052808 */ /* 0x000fe40006800000 */
[----:B------:R-:W-:Y:S02]  /*4f10*/  @P0 FSEL R6, R6, -INF , !P3 ;  /* 0xff80000006060808 */ /* 0x000fe40005800000 */
[----:B------:R-:W-:Y:S02]  /*4f20*/  PLOP3.LUT P0, PT, PT, PT, UP3, 0x80, 0x0 ;  /* 0x000000000000781c */ /* 0x000fe40003f0f038 */
[----:B------:R-:W-:Y:S01]  /*4f30*/  PLOP3.LUT P2, PT, PT, PT, UP3, 0x80, 0x0 ;  /* 0x000000000000781c */ /* 0x000fe20003f4f038 */
[--C-:B------:R-:W-:Y:S02]  /*4f40*/  FFMA.FTZ R6, R6, c[0x0][0x23c], -R2.reuse ;  /* 0x00008f0006067a23 */ /* 0x100fe40000010802 */
[----:B------:R-:W-:Y:S02]  /*4f50*/  FFMA.FTZ R2, R5, c[0x0][0x23c], -R2 ;  /* 0x00008f0005027a23 */ /* 0x000fe40000010802 */
[----:B------:R-:W-:Y:S01]  /*4f60*/  FFMA.FTZ R5, R156, -UR4, R218 ;  /* 0x800000049c057c23 */ /* 0x000fe200080100da */
[----:B------:R1:W-:Y:S01]  /*4f70*/  MUFU.EX2 R174, R6 ;  /* 0x0000000600ae7308 */ /* 0x0003e20000000800 */
[----:B------:R-:W-:Y:S04]  /*4f80*/  SEL R156, R111, 0xffffffc0, !P1 ;  /* 0xffffffc06f9c7807 */ /* 0x000fe80004800000 */
[----:B------:R-:W-:Y:S02]  /*4f90*/  @P0 FSEL R5, R5, -INF , !P3 ;  /* 0xff80000005050808 */ /* 0x000fe40005800000 */
[----:B------:R-:W-:Y:S03]  /*4fa0*/  PLOP3.LUT P0, PT, PT, PT, UP3, 0x80, 0x0 ;  /* 0x000000000000781c */ /* 0x000fe60003f0f038 */
[----:B------:R-:W-:Y:S01]  /*4fb0*/  FFMA.FTZ R5, R5, c[0x0][0x23c], -R0 ;  /* 0x00008f0005057a23 */ /* 0x000fe20000010800 */
[----:B------:R2:W-:Y:S10]  /*4fc0*/  MUFU.EX2 R173, R2 ;  /* 0x0000000200ad7308 */ /* 0x0005f40000000800 */
[----:B------:R3:W-:Y:S01]  /*4fd0*/  MUFU.EX2 R179, R5 ;  /* 0x0000000500b37308 */ /* 0x0007e20000000800 */
[----:B-1----:R-:W-:Y:S05]  /*4fe0*/  FFMA.FTZ R6, R102, -UR4, R117 ;  /* 0x8000000466067c23 */ /* 0x002fea0008010075 */
[----:B------:R-:W-:Y:S02]  /*4ff0*/  @P2 FSEL R6, R6, -INF , !P3 ;  /* 0xff80000006062808 */ /* 0x000fe40005800000 */
[----:B------:R-:W-:Y:S03]  /*5000*/  PLOP3.LUT P2, PT, PT, PT, UP3, 0x80, 0x0 ;  /* 0x000000000000781c */ /* 0x000fe60003f4f038 */
[----:B------:R-:W-:Y:S02]  /*5010*/  FFMA.FTZ R6, R6, c[0x0][0x23c], -R8 ;  /* 0x00008f0006067a23 */ /* 0x000fe40000010808 */
[----:B--2---:R-:W-:Y:S02]  /*5020*/  FFMA.FTZ R2, R100, -UR4, R118 ;  /* 0x8000000464027c23 */ /* 0x004fe40008010076 */
[----:B------:R1:W-:Y:S03]  /*5030*/  MUFU.EX2 R116, R6 ;  /* 0x0000000600747308 */ /* 0x0003e60000000800 */
[----:B------:R-:W-:Y:S02]  /*5040*/  @P0 FSEL R2, R2, -INF , !P5 ;  /* 0xff80000002020808 */ /* 0x000fe40006800000 */
[----:B------:R-:W-:Y:S01]  /*5050*/  PLOP3.LUT P0, PT, PT, PT, UP3, 0x80, 0x0 ;  /* 0x000000000000781c */ /* 0x000fe20003f0f038 */
[----:B---3--:R-:W-:Y:S02]  /*5060*/  FFMA.FTZ R5, R170, -UR4, R176 ;  /* 0x80000004aa057c23 */ /* 0x008fe400080100b0 */
[----:B------:R-:W-:Y:S02]  /*5070*/  FFMA.FTZ R8, R2, c[0x0][0x23c], -R8 ;  /* 0x00008f0002087a23 */ /* 0x000fe40000010808 */
[----:B------:R-:W-:Y:S01]  /*5080*/  FFMA.FTZ R2, R120, -UR4, R175 ;  /* 0x8000000478027c23 */ /* 0x000fe200080100af */
[----:B------:R-:W-:Y:S01]  /*5090*/  @P2 FSEL R5, R5, -INF , !P3 ;  /* 0xff80000005052808 */ /* 0x000fe20005800000 */
[----:B------:R-:W2:Y:S01]  /*50a0*/  MUFU.EX2 R115, R8 ;  /* 0x0000000800737308 */ /* 0x000ea20000000800 */
[----:B------:R-:W-:Y:S03]  /*50b0*/  PLOP3.LUT P2, PT, PT, PT, UP3, 0x80, 0x0 ;  /* 0x000000000000781c */ /* 0x000fe60003f4f038 */
[--C-:B------:R-:W-:Y:S02]  /*50c0*/  FFMA.FTZ R5, R5, c[0x0][0x23c], -R4.reuse ;  /* 0x00008f0005057a23 */ /* 0x100fe40000010804 */
[----:B------:R-:W-:Y:S02]  /*50d0*/  @P0 FSEL R2, R2, -INF , !P5 ;  /* 0xff80000002020808 */ /* 0x000fe40006800000 */
[----:B------:R-:W-:Y:S03]  /*50e0*/  IADD3 R110, P0, R240, UR13, RZ ;  /* 0x0000000df06e7c10 */ /* 0x000fe6000ff1e0ff */
[----:B------:R-:W-:Y:S01]  /*50f0*/  FFMA.FTZ R4, R2, c[0x0][0x23c], -R4 ;  /* 0x00008f0002047a23 */ /* 0x000fe20000010804 */
[----:B-1----:R-:W-:Y:S01]  /*5100*/  F2FP.PACK_AB R6, R209, R113 ;  /* 0x00000071d106723e */ /* 0x002fe200000000ff */
[----:B------:R-:W-:Y:S01]  /*5110*/  FFMA.FTZ R2, R101, -UR4, R217 ;  /* 0x8000000465027c23 */ /* 0x000fe200080100d9 */
[----:B------:R1:W-:Y:S01]  /*5120*/  MUFU.EX2 R120, R5 ;  /* 0x0000000500787308 */ /* 0x0003e20000000800 */
[----:B------:R-:W-:Y:S02]  /*5130*/  IADD3.X R111, R241, UR12, RZ, P0, !PT ;  /* 0x0000000cf16f7c10 */ /* 0x000fe400087fe4ff */
[----:B------:R3:W-:Y:S01]  /*5140*/  STS [R186+0xe400], R6 ;  /* 0x00e40006ba007388 */ /* 0x0007e20000000800 */
[----:B------:R-:W-:Y:S02]  /*5150*/  @P2 FSEL R2, R2, -INF , !P5 ;  /* 0xff80000002022808 */ /* 0x000fe40006800000 */
[----:B------:R-:W-:Y:S01]  /*5160*/  PLOP3.LUT P2, PT, PT, PT, UP0, 0x80, 0x0 ;  /* 0x000000000000781c */ /* 0x000fe20003f4f008 */
[----:B------:R-:W4:Y:S02]  /*5170*/  LDG.E R108, [R110.64] ;  /* 0x000000086e6c7981 */ /* 0x000f24000c1e1900 */
[----:B------:R-:W-:Y:S01]  /*5180*/  FFMA.FTZ R0, R2, c[0x0][0x23c], -R0 ;  /* 0x00008f0002007a23 */ /* 0x000fe20000010800 */
[----:B------:R2:W2:Y:S01]  /*5190*/  MUFU.EX2 R119, R4 ;  /* 0x0000000400777308 */ /* 0x0004a20000000800 */
[----:B------:R-:W-:Y:S09]  /*51a0*/  F2FP.PACK_AB R2, R122, R123 ;  /* 0x0000007b7a02723e */ /* 0x000ff200000000ff */
[----:B------:R2:W2:Y:S01]  /*51b0*/  MUFU.EX2 R170, R0 ;  /* 0x0000000000aa7308 */ /* 0x0004a20000000800 */
[----:B-1----:R-:W-:Y:S02]  /*51c0*/  F2FP.PACK_AB R5, R221, R222 ;  /* 0x000000dedd05723e */ /* 0x002fe400000000ff */
[----:B---3--:R-:W-:Y:S02]  /*51d0*/  F2FP.PACK_AB R6, R207, R212 ;  /* 0x000000d4cf06723e */ /* 0x008fe400000000ff */
[----:B--2---:R-:W-:Y:S05]  /*51e0*/  F2FP.PACK_AB R4, R112, R114 ;  /* 0x000000727004723e */ /* 0x004fea00000000ff */
[----:B------:R1:W-:Y:S04]  /*51f0*/  STS [R186+0xe000], R4 ;  /* 0x00e00004ba007388 */ /* 0x0003e80000000800 */
[----:B------:R2:W-:Y:S01]  /*5200*/  STS [R187+0xe000], R2 ;  /* 0x00e00002bb007388 */ /* 0x0005e20000000800 */
[----:B------:R-:W-:Y:S05]  /*5210*/  F2FP.PACK_AB R0, R177, R178 ;  /* 0x000000b2b100723e */ /* 0x000fea00000000ff */
[----:B------:R3:W-:Y:S04]  /*5220*/  STS [R187+0xe400], R0 ;  /* 0x00e40000bb007388 */ /* 0x0007e80000000800 */
[----:B------:R3:W-:Y:S01]  /*5230*/  STS [R186+0xf000], R5 ;  /* 0x00f00005ba007388 */ /* 0x0007e20000000800 */
[----:B-1----:R-:W-:Y:S02]  /*5240*/  F2FP.PACK_AB R4, R229, R230 ;  /* 0x000000e6e504723e */ /* 0x002fe400000000ff */
[----:B--2---:R-:W-:Y:S03]  /*5250*/  F2FP.PACK_AB R2, R171, R172 ;  /* 0x000000acab02723e */ /* 0x004fe600000000ff */
[----:B------:R1:W-:Y:S04]  /*5260*/  STS [R186+0xf400], R4 ;  /* 0x00f40004ba007388 */ /* 0x0003e80000000800 */
[----:B------:R2:W-:Y:S01]  /*5270*/  STS [R187+0xf000], R6 ;  /* 0x00f00006bb007388 */ /* 0x0005e20000000800 */
[----:B---3--:R-:W-:Y:S02]  /*5280*/  F2FP.PACK_AB R0, R115, R116 ;  /* 0x000000747300723e */ /* 0x008fe400000000ff */
        /* <DEDUP_REMOVED lines=8> */
[----:B------:R-:W-:Y:S02]  /*5310*/  F2FP.PACK_AB R2, R173, R174 ;  /* 0x000000aead02723e */ /* 0x000fe400000000ff */
[----:B-1----:R-:W-:Y:S02]  /*5320*/  F2FP.PACK_AB R4, R119, R120 ;  /* 0x000000787704723e */ /* 0x002fe400000000ff */
[----:B--2---:R-:W-:Y:S03]  /*5330*/  F2FP.PACK_AB R0, R170, R179 ;  /* 0x000000b3aa00723e */ /* 0x004fe600000000ff */
[----:B------:R-:W-:Y:S04]  /*5340*/  STS [R184+0xe400], R4 ;  /* 0x00e40004b8007388 */ /* 0x000fe80000000800 */
[----:B------:R-:W-:Y:S04]  /*5350*/  STS [R185+0xf000], R6 ;  /* 0x00f00006b9007388 */ /* 0x000fe80000000800 */
[----:B------:R-:W-:Y:S04]  /*5360*/  STS [R185+0xf400], R5 ;  /* 0x00f40005b9007388 */ /* 0x000fe80000000800 */
[----:B------:R1:W-:Y:S04]  /*5370*/  STS [R184+0xf000], R2 ;  /* 0x00f00002b8007388 */ /* 0x0003e80000000800 */
[----:B------:R2:W-:Y:S04]  /*5380*/  STS [R184+0xf400], R0 ;  /* 0x00f40000b8007388 */ /* 0x0005e80000000800 */
[----:B------:R-:W3:Y:S08]  /*5390*/  LDSM.16.M88.4 R32, [R159+0x4000] ;  /* 0x004000009f20783b */ /* 0x000ef00000000200 */
[----:B------:R-:W3:Y:S08]  /*53a0*/  LDSM.16.M88.4 R28, [R159+0x5000] ;  /* 0x005000009f1c783b */ /* 0x000ef00000000200 */
[----:B------:R-:W3:Y:S01]  /*53b0*/  LDSM.16.M88.4 R100, [R162+0x4000] ;  /* 0x00400000a264783b */ /* 0x000ee20000000200 */
[----:B-1----:R-:W-:Y:S04]  /*53c0*/  FFMA.FTZ R2, -R195, R195, 1 ;  /* 0x3f800000c3027423 */ /* 0x002fe800000101c3 */
[----:B------:R-:W-:Y:S02]  /*53d0*/  FMUL.FTZ R2, R2, c[0x0][0x2ec] ;  /* 0x0000bb0002027a20 */ /* 0x000fe40000410000 */
[----:B--2---:R-:W-:Y:S01]  /*53e0*/  FFMA.FTZ R0, -R194, R194, 1 ;  /* 0x3f800000c2007423 */ /* 0x004fe200000101c2 */
[----:B------:R-:W1:Y:S03]  /*53f0*/  LDSM.16.M88.4 R104, [R162+0x5000] ;  /* 0x00500000a268783b */ /* 0x000e660000000200 */
[----:B------:R-:W-:Y:S01]  /*5400*/  FMUL.FTZ R0, R0, c[0x0][0x2ec] ;  /* 0x0000bb0000007a20 */ /* 0x000fe20000410000 */
[-C--:B---3--:R-:W-:Y:S08]  /*5410*/  HMMA.16816.F32 R4, R32, R124.reuse, RZ ;  /* 0x0000007c2004723c */ /* 0x088ff000000018ff */
        /* <DEDUP_REMOVED lines=31> */
[C---:B----4-:R-:W-:Y:S02]  /*5610*/  FADD.FTZ R4, -R108.reuse, R4 ;  /* 0x000000046c047221 */ /* 0x050fe40000010100 */
[----:B------:R-:W-:Y:S02]  /*5620*/  FADD.FTZ R5, -R108, R5 ;  /* 0x000000056c057221 */ /* 0x000fe40000010100 */
[----:B------:R-:W-:Y:S02]  /*5630*/  FMUL.FTZ R105, R114, R4 ;  /* 0x0000000472697220 */ /* 0x000fe40000410000 */
[----:B------:R-:W-:Y:S01]  /*5640*/  FMUL.FTZ R5, R112, R5 ;  /* 0x0000000570057220 */ /* 0x000fe20000410000 */
[----:B------:R-:W2:Y:S01]  /*5650*/  LDG.E R4, [R110.64+0x20] ;  /* 0x000020086e047981 */ /* 0x000ea2000c1e1900 */
[----:B------:R-:W-:Y:S03]  /*5660*/  FMUL.FTZ R114, R2, R105 ;  /* 0x0000006902727220 */ /* 0x000fe60000410000 */
[----:B------:R1:W3:Y:S04]  /*5670*/  LDG.E R2, [R110.64+0x80] ;  /* 0x000080086e027981 */ /* 0x0002e8000c1e1900 */
[----:B------:R-:W4:Y:S02]  /*5680*/  LDSM.16.M88.4 R104, [R104+0x5000] ;  /* 0x005000006868783b */ /* 0x000f240000000200 */
[C---:B----4-:R-:W-:Y:S08]  /*5690*/  HMMA.16816.F32 R8, R104.reuse, R148, R8 ;  /* 0x000000946808723c */ /* 0x050ff00000001808 */
[-C--:B------:R-:W-:Y:S08]  /*56a0*/  HMMA.16816.F32 R12, R104, R150.reuse, R12 ;  /* 0x00000096680c723c */ /* 0x080ff0000000180c */
[C---:B------:R-:W-:Y:S08]  /*56b0*/  HMMA.16816.F32 R16, R100.reuse, R150, R16 ;  /* 0x000000966410723c */ /* 0x040ff00000001810 */
[-C--:B------:R-:W-:Y:S08]  /*56c0*/  HMMA.16816.F32 R20, R100, R152.reuse, R20 ;  /* 0x000000986414723c */ /* 0x080ff00000001814 */
[C---:B------:R-:W-:Y:S08]  /*56d0*/  HMMA.16816.F32 R24, R104.reuse, R152, R24 ;  /* 0x000000986818723c */ /* 0x040ff00000001818 */
[C---:B------:R-:W-:Y:S01]  /*56e0*/  FADD.FTZ R16, -R108.reuse, R16 ;  /* 0x000000106c107221 */ /* 0x040fe20000010100 */
[-C--:B------:R-:W-:Y:S07]  /*56f0*/  HMMA.16816.F32 R28, R104, R154.reuse, R28 ;  /* 0x0000009a681c723c */ /* 0x080fee000000181c */
[----:B------:R-:W-:Y:S01]  /*5700*/  FADD.FTZ R21, -R108, R21 ;  /* 0x000000156c157221 */ /* 0x000fe20000010100 */
[----:B------:R-:W-:Y:S04]  /*5710*/  HMMA.16816.F32 R32, R100, R154, R32 ;  /* 0x0000009a6420723c */ /* 0x000fe80000001820 */
[----:B------:R-:W-:Y:S03]  /*5720*/  FMUL.FTZ R21, R121, R21 ;  /* 0x0000001579157220 */ /* 0x000fe60000410000 */
[----:B------:R-:W-:Y:S02]  /*5730*/  FMUL.FTZ R100, R123, R16 ;  /* 0x000000107b647220 */ /* 0x000fe40000410000 */
[----:B------:R-:W-:Y:S04]  /*5740*/  FFMA.FTZ R16, -R199, R199, 1 ;  /* 0x3f800000c7107423 */ /* 0x000fe800000101c7 */
[----:B------:R-:W-:Y:S02]  /*5750*/  FMUL.FTZ R16, R16, c[0x0][0x2ec] ;  /* 0x0000bb0010107a20 */ /* 0x000fe40000410000 */
[C---:B--2---:R-:W-:Y:S02]  /*5760*/  FADD.FTZ R6, -R4.reuse, R6 ;  /* 0x0000000604067221 */ /* 0x044fe40000010100 */
[----:B------:R-:W-:Y:S02]  /*5770*/  FADD.FTZ R18, -R4, R18 ;  /* 0x0000001204127221 */ /* 0x000fe40000010100 */
[----:B------:R-:W-:Y:S02]  /*5780*/  FMUL.FTZ R112, R113, R6 ;  /* 0x0000000671707220 */ /* 0x000fe40000410000 */
[----:B------:R-:W-:Y:S02]  /*5790*/  FMUL.FTZ R113, R0, R5 ;  /* 0x0000000500717220 */ /* 0x000fe40000410000 */
[C---:B------:R-:W-:Y:S01]  /*57a0*/  FADD.FTZ R5, -R108.reuse, R17 ;  /* 0x000000116c057221 */ /* 0x040fe20000010100 */
[----:B------:R1:W2:Y:S01]  /*57b0*/  LDG.E R0, [R110.64+0xa0] ;  /* 0x0000a0086e007981 */ /* 0x0002a2000c1e1900 */
[----:B------:R-:W-:Y:S02]  /*57c0*/  FADD.FTZ R17, -R108, R20 ;  /* 0x000000146c117221 */ /* 0x000fe40000010100 */
[----:B------:R-:W-:Y:S02]  /*57d0*/  FMUL.FTZ R20, R122, R5 ;  /* 0x000000057a147220 */ /* 0x000fe40000410000 */
[----:B------:R-:W-:Y:S02]  /*57e0*/  FFMA.FTZ R6, -R198, R198, 1 ;  /* 0x3f800000c6067423 */ /* 0x000fe400000101c6 */
[----:B------:R-:W-:Y:S02]  /*57f0*/  FFMA.FTZ R5, -R196, R196, 1 ;  /* 0x3f800000c4057423 */ /* 0x000fe400000101c4 */
[----:B------:R-:W-:Y:S02]  /*5800*/  FMUL.FTZ R17, R109, R17 ;  /* 0x000000116d117220 */ /* 0x000fe40000410000 */
[----:B------:R-:W-:Y:S02]  /*5810*/  FMUL.FTZ R6, R6, c[0x0][0x2ec] ;  /* 0x0000bb0006067a20 */ /* 0x000fe40000410000 */
[----:B------:R-:W-:Y:S02]  /*5820*/  FMUL.FTZ R5, R5, c[0x0][0x2ec] ;  /* 0x0000bb0005057a20 */ /* 0x000fe40000410000 */
[----:B------:R-:W-:Y:S02]  /*5830*/  FMUL.FTZ R107, R6, R20 ;  /* 0x00000014066b7220 */ /* 0x000fe40000410000 */
[----:B------:R-:W-:Y:S02]  /*5840*/  FFMA.FTZ R6, -R200, R200, 1 ;  /* 0x3f800000c8067423 */ /* 0x000fe400000101c8 */
[----:B------:R-:W-:Y:S02]  /*5850*/  FMUL.FTZ R109, R16, R100 ;  /* 0x00000064106d7220 */ /* 0x000fe40000410000 */
[----:B------:R-:W-:Y:S02]  /*5860*/  FADD.FTZ R20, -R108, R33 ;  /* 0x000000216c147221 */ /* 0x000fe40000010100 */
[----:B------:R-:W-:Y:S02]  /*5870*/  FMUL.FTZ R6, R6, c[0x0][0x2ec] ;  /* 0x0000bb0006067a20 */ /* 0x000fe40000410000 */
[----:B-1----:R-:W-:Y:S02]  /*5880*/  FMUL.FTZ R110, R5, R17 ;  /* 0x00000011056e7220 */ /* 0x002fe40000410000 */
[----:B------:R-:W-:Y:S02]  /*5890*/  FADD.FTZ R17, -R108, R32 ;  /* 0x000000206c117221 */ /* 0x000fe40000010100 */
[----:B------:R-:W-:Y:S01]  /*58a0*/  FFMA.FTZ R5, -R117, R117, 1 ;  /* 0x3f80000075057423 */ /* 0x000fe20000010175 */
[----:B------:R-:W-:Y:S01]  /*58b0*/  MOV R117, R192 ;  /* 0x000000c000757202 */ /* 0x000fe20000000f00 */
[----:B------:R-:W-:Y:S01]  /*58c0*/  FMUL.FTZ R17, R116, R17 ;  /* 0x0000001174117220 */ /* 0x000fe20000410000 */
[----:B------:R-:W-:Y:S01]  /*58d0*/  MOV R116, R193 ;  /* 0x000000c100747202 */ /* 0x000fe20000000f00 */
[----:B------:R-:W-:Y:S02]  /*58e0*/  FMUL.FTZ R5, R5, c[0x0][0x2ec] ;  /* 0x0000bb0005057a20 */ /* 0x000fe40000410000 */
[----:B------:R-:W-:Y:S02]  /*58f0*/  FFMA.FTZ R16, -R118, R118, 1 ;  /* 0x3f80000076107423 */ /* 0x000fe40000010176 */
[----:B------:R-:W-:Y:S02]  /*5900*/  FMUL.FTZ R106, R6, R21 ;  /* 0x00000015066a7220 */ /* 0x000fe40000410000 */
[----:B------:R-:W-:Y:S02]  /*5910*/  FMUL.FTZ R20, R115, R20 ;  /* 0x0000001473147220 */ /* 0x000fe40000410000 */
[----:B------:R-:W-:Y:S02]  /*5920*/  FMUL.FTZ R105, R5, R17 ;  /* 0x0000001105697220 */ /* 0x000fe40000410000 */
[----:B------:R-:W-:Y:S02]  /*5930*/  FMUL.FTZ R5, R16, c[0x0][0x2ec] ;  /* 0x0000bb0010057a20 */ /* 0x000fe40000410000 */
[----:B------:R-:W-:Y:S02]  /*5940*/  FADD.FTZ R16, -R4, R7 ;  /* 0x0000000704107221 */ /* 0x000fe40000010100 */
[----:B------:R-:W-:Y:S02]  /*5950*/  FFMA.FTZ R6, -R216, R216, 1 ;  /* 0x3f800000d8067423 */ /* 0x000fe400000101d8 */
[----:B------:R-:W-:Y:S02]  /*5960*/  FFMA.FTZ R7, -R215, R215, 1 ;  /* 0x3f800000d7077423 */ /* 0x000fe400000101d7 */
[----:B------:R-:W-:Y:S02]  /*5970*/  FMUL.FTZ R104, R5, R20 ;  /* 0x0000001405687220 */ /* 0x000fe40000410000 */
[----:B------:R-:W-:Y:S02]  /*5980*/  FMUL.FTZ R16, R209, R16 ;  /* 0x00000010d1107220 */ /* 0x000fe40000410000 */
[----:B------:R-:W-:Y:S02]  /*5990*/  FMUL.FTZ R6, R6, c[0x0][0x2ec] ;  /* 0x0000bb0006067a20 */ /* 0x000fe40000410000 */
[----:B------:R-:W-:Y:S02]  /*59a0*/  FMUL.FTZ R5, R7, c[0x0][0x2ec] ;  /* 0x0000bb0007057a20 */ /* 0x000fe40000410000 */
        /* <DEDUP_REMOVED lines=44> */
[C---:B------:R-:W-:Y:S02]  /*5c70*/  FADD.FTZ R7, -R2.reuse, R13 ;  /* 0x0000000d02077221 */ /* 0x040fe40000010100 */
        /* <DEDUP_REMOVED lines=30> */
[----:B------:R-:W-:Y:S02]  /*5e60*/  FMUL.FTZ R6, R6, c[0x0][0x2ec] ;  /* 0x0000bb0006067a20 */ /* 0x000fe40000410000 */
[----:B------:R-:W-:Y:S02]  /*5e70*/  FMUL.FTZ R16, R16, c[0x0][0x2ec] ;  /* 0x0000bb0010107a20 */ /* 0x000fe40000410000 */
[----:B------:R-:W-:Y:S02]  /*5e80*/  FMUL.FTZ R7, R7, c[0x0][0x2ec] ;  /* 0x0000bb0007077a20 */ /* 0x000fe40000410000 */
[----:B------:R-:W-:Y:S02]  /*5e90*/  FMUL.FTZ R12, R12, c[0x0][0x2ec] ;  /* 0x0000bb000c0c7a20 */ /* 0x000fe40000410000 */
[----:B------:R-:W-:Y:S02]  /*5ea0*/  FFMA.FTZ R20, -R226, R226, 1 ;  /* 0x3f800000e2147423 */ /* 0x000fe400000101e2 */
[----:B------:R-:W-:Y:S02]  /*5eb0*/  FFMA.FTZ R22, -R218, R218, 1 ;  /* 0x3f800000da167423 */ /* 0x000fe400000101da */
[----:B------:R-:W-:Y:S02]  /*5ec0*/  FFMA.FTZ R21, -R217, R217, 1 ;  /* 0x3f800000d9157423 */ /* 0x000fe400000101d9 */
[----:B------:R-:W-:Y:S02]  /*5ed0*/  FMUL.FTZ R20, R20, c[0x0][0x2ec] ;  /* 0x0000bb0014147a20 */ /* 0x000fe40000410000 */
[----:B------:R-:W-:Y:S02]  /*5ee0*/  FMUL.FTZ R22, R22, c[0x0][0x2ec] ;  /* 0x0000bb0016167a20 */ /* 0x000fe40000410000 */
[----:B------:R-:W-:Y:S02]  /*5ef0*/  FMUL.FTZ R21, R21, c[0x0][0x2ec] ;  /* 0x0000bb0015157a20 */ /* 0x000fe40000410000 */
[C---:B--2---:R-:W-:Y:S02]  /*5f00*/  FADD.FTZ R2, -R0.reuse, R10 ;  /* 0x0000000a00027221 */ /* 0x044fe40000010100 */
        /* <DEDUP_REMOVED lines=16> */
[----:B------:R-:W-:Y:S02]  /*6010*/  FMUL.FTZ R0, R208, R26 ;  /* 0x0000001ad0007220 */ /* 0x000fe40000410000 */
[----:B------:R-:W-:Y:S02]  /*6020*/  FMUL.FTZ R2, R180, R2 ;  /* 0x00000002b4027220 */ /* 0x000fe40000410000 */
[----:B------:R-:W-:Y:S02]  /*6030*/  FMUL.FTZ R4, R179, R4 ;  /* 0x00000004b3047220 */ /* 0x000fe40000410000 */
[----:B------:R-:W-:Y:S02]  /*6040*/  FMUL.FTZ R5, R170, R5 ;  /* 0x00000005aa057220 */ /* 0x000fe40000410000 */
        /* <DEDUP_REMOVED lines=19> */
[----:B------:R-:W-:Y:S01]  /*6180*/  @!P3 LEA R4, P0, R10, R190, 0x6 ;  /* 0x000000be0a04b211 */ /* 0x000fe200078030ff */
        /* <DEDUP_REMOVED lines=19> */
.L_x_1311:
        /* <DEDUP_REMOVED lines=109> */
.L_x_1312:
        /* <DEDUP_REMOVED lines=199> */
[----:B------:R-:W2:Y:S01]  /*7600*/  LDL R115, [R1] ;  /* 0x0000000001737983 */ /* 0x000ea20000100800 */
        /* <DEDUP_REMOVED lines=65> */
[----:B------:R-:W-:Y:S01]  /*7a20*/  UISETP.NE.AND UP0, UPT, UR36, -0x1, UPT ;  /* 0xffffffff2400788c */ /* 0x000fe2000bf05270 */
[----:B------:R-:W-:Y:S01]  /*7a30*/  F2FP.PACK_AB R60, R61, R60 ;  /* 0x0000003c3d3c723e */ /* 0x000fe200000000ff */
[----:B------:R-:W-:Y:S01]  /*7a40*/  ULDC.64 UR10, c[0x0][0x3a0] ;  /* 0x0000e800000a7ab9 */ /* 0x000fe20000000a00 */
[----:B------:R-:W-:-:S02]  /*7a50*/  F2FP.PACK_AB R0, R0, R94 ;  /* 0x0000005e0000723e */ /* 0x000fc400000000ff */
[----:B------:R-:W-:Y:S02]  /*7a60*/  F2FP.PACK_AB R62, R63, R62 ;  /* 0x0000003e3f3e723e */ /* 0x000fe400000000ff */
[----:B------:R-:W-:-:S04]  /*7a70*/  PLOP3.LUT P0, PT, PT, PT, UP0, 0x80, 0x0 ;  /* 0x000000000000781c */ /* 0x000fc80003f0f008 */
[----:B------:R-:W-:-:S04]  /*7a80*/  @UP0 UIADD3 UR4, UR27, UR36, URZ ;  /* 0x000000241b040290 */ /* 0x000fc8000fffe03f */
[----:B------:R-:W-:-:S04]  /*7a90*/  @UP0 UIMAD.WIDE.U32 UR6, UR4, UR10, URZ ;  /* 0x0000000a040602a5 */ /* 0x000fc8000f8e003f */
[----:B------:R-:W-:-:S03]  /*7aa0*/  @UP0 UIMAD UR30, UR4, UR11, UR7 ;  /* 0x0000000b041e02a4 */ /* 0x000fc6000f8e0207 */
[----:B------:R-:W-:Y:S01]  /*7ab0*/  @UP0 UMOV UR29, UR6 ;  /* 0x00000006001d0c82 */ /* 0x000fe20008000000 */
[----:B--2---:R1:W-:Y:S04]  /*7ac0*/  STS [R115], R12 ;  /* 0x0000000c73007388 */ /* 0x0043e80000000800 */
[----:B------:R1:W-:Y:S04]  /*7ad0*/  STS [R248+0x2000], R15 ;  /* 0x0020000ff8007388 */ /* 0x0003e80000000800 */
[----:B------:R1:W-:Y:S04]  /*7ae0*/  STS [R248+0x2400], R14 ;  /* 0x0024000ef8007388 */ /* 0x0003e80000000800 */
[----:B------:R1:W-:Y:S04]  /*7af0*/  STS [R251+0x2000], R11 ;  /* 0x0020000bfb007388 */ /* 0x0003e80000000800 */
[----:B------:R1:W-:Y:S04]  /*7b00*/  STS [R251+0x2400], R10 ;  /* 0x0024000afb007388 */ /* 0x0003e80000000800 */
[----:B------:R1:W-:Y:S04]  /*7b10*/  STS [R249], R9 ;  /* 0x00000009f9007388 */ /* 0x0003e80000000800 */
[----:B------:R1:W-:Y:S04]  /*7b20*/  STS [R249+0x400], R8 ;  /* 0x00040008f9007388 */ /* 0x0003e80000000800 */
        /* <DEDUP_REMOVED lines=36> */
.L_x_1314:
        /* <DEDUP_REMOVED lines=19> */
.L_x_1315:
[----:B------:R-:W-:Y:S01]  /*7ea0*/  BAR.SYNC.DEFER_BLOCKING 0x0 ;  /* 0x0000000000007b1d */ /* 0x000fe20000010000 */
[----:B------:R-:W-:Y:S01]  /*7eb0*/  USHF.L.U32 UR4, UR28, 0x7, URZ ;  /* 0x000000071c047899 */ /* 0x000fe2000800063f */
[--C-:B-1----:R-:W-:Y:S01]  /*7ec0*/  SHF.R.S32.HI R7, RZ, 0x1f, R210.reuse ;  /* 0x0000001fff077819 */ /* 0x102fe200000114d2 */
[----:B------:R-:W-:Y:S01]  /*7ed0*/  IMAD.MOV.U32 R6, RZ, RZ, R210 ;  /* 0x000000ffff067224 */ /* 0x000fe200078e00d2 */
[----:B------:R-:W-:Y:S01]  /*7ee0*/  UIMAD UR5, UR28, -0x80, UR5 ;  /* 0xffffff801c0578a4 */ /* 0x000fe2000f8e0205 */
[----:B------:R-:W-:Y:S01]  /*7ef0*/  ISETP.GE.AND P1, PT, R210, c[0x0][0x220], PT ;  /* 0x00008800d2007a0c */ /* 0x000fe20003f26270 */
[----:B------:R-:W-:Y:S01]  /*7f00*/  USHF.R.S32.HI UR6, URZ, 0x1f, UR4 ;  /* 0x0000001f3f067899 */ /* 0x000fe20008011404 */
[----:B------:R-:W-:Y:S01]  /*7f10*/  IMAD.U32 R13, RZ, RZ, UR4 ;  /* 0x00000004ff0d7e24 */ /* 0x000fe2000f8e00ff */
[----:B------:R-:W-:Y:S01]  /*7f20*/  ULDC.64 UR12, c[0x0][0x3a0] ;  /* 0x0000e800000c7ab9 */ /* 0x000fe20000000a00 */
[----:B------:R-:W-:Y:S01]  /*7f30*/  BSSY B0, `(.L_x_1316) ;  /* 0x0000022000007945 */ /* 0x000fe20003800000 */
[----:B------:R-:W-:Y:S01]  /*7f40*/  UIMAD UR11, UR6, UR12, URZ ;  /* 0x0000000c060b72a4 */ /* 0x000fe2000f8e023f */
[----:B------:R-:W-:Y:S01]  /*7f50*/  IMAD.WIDE.U32 R4, R13, c[0x0][0x3a0], R6 ;  /* 0x0000e8000d047a25 */ /* 0x000fe200078e0006 */
[----:B------:R-:W-:Y:S01]  /*7f60*/  USHF.R.S32.HI UR27, URZ, 0x1f, UR47 ;  /* 0x0000001f3f1b7899 */ /* 0x000fe2000801142f */
[----:B------:R-:W-:Y:S01]  /*7f70*/  ISETP.GE.OR P4, PT, R239, UR5, P1 ;  /* 0x00000005ef007c0c */ /* 0x000fe20008f86670 */
[----:B------:R-:W-:Y:S01]  /*7f80*/  UIMAD UR11, UR4, UR13, UR11 ;  /* 0x0000000d040b72a4 */ /* 0x000fe2000f8e020b */
[----:B------:R-:W-:-:S02]  /*7f90*/  SHF.R.S32.HI R14, RZ, 0x1f, R239 ;  /* 0x0000001fff0e7819 */ /* 0x000fc400000114ef */
[----:B------:R-:W-:Y:S01]  /*7fa0*/  IADD3 R4, P0, R4, UR29, RZ ;  /* 0x0000001d04047c10 */ /* 0x000fe2000ff1e0ff */
[----:B------:R-:W-:Y:S02]  /*7fb0*/  ULDC.64 UR12, c[0x0][0x3b8] ;  /* 0x0000ee00000c7ab9 */ /* 0x000fe40000000a00 */
        /* <DEDUP_REMOVED lines=25> */
.L_x_1317:
[----:B------:R-:W-:Y:S05]  /*8150*/  BSYNC B0 ;  /* 0x0000000000007941 */ /* 0x000fea0003800000 */
.L_x_1316:
        /* <DEDUP_REMOVED lines=15> */
.L_x_1319:
[----:B------:R-:W-:Y:S05]  /*8250*/  BSYNC B0 ;  /* 0x0000000000007941 */ /* 0x000fea0003800000 */
.L_x_1318:
        /* <DEDUP_REMOVED lines=15> */
.L_x_1321:
[----:B------:R-:W-:Y:S05]  /*8350*/  BSYNC B0 ;  /* 0x0000000000007941 */ /* 0x000fea0003800000 */
.L_x_1320:
        /* <DEDUP_REMOVED lines=14> */
.L_x_1323:
[----:B------:R-:W-:Y:S05]  /*8440*/  BSYNC B0 ;  /* 0x0000000000007941 */ /* 0x000fea0003800000 */
.L_x_1322:
[----:B------:R-:W-:Y:S01]  /*8450*/  ULDC.64 UR12, c[0x0][0x3a8] ;  /* 0x0000ea00000c7ab9 */ /* 0x000fe20000000a00 */
[----:B------:R-:W-:Y:S01]  /*8460*/  IMAD.WIDE.U32 R6, R13, c[0x0][0x3a8], R6 ;  /* 0x0000ea000d067a25 */ /* 0x000fe200078e0006 */
[----:B------:R-:W-:Y:S01]  /*8470*/  UIMAD UR6, UR6, UR12, URZ ;  /* 0x0000000c060672a4 */ /* 0x000fe2000f8e023f */
[----:B------:R-:W-:Y:S01]  /*8480*/  BSSY B0, `(.L_x_1324) ;  /* 0x0000016000007945 */ /* 0x000fe20003800000 */
[----:B------:R-:W-:Y:S02]  /*8490*/  USHF.R.S32.HI UR11, URZ, 0x1f, UR47 ;  /* 0x0000001f3f0b7899 */ /* 0x000fe4000801142f */
[----:B------:R-:W-:Y:S01]  /*84a0*/  UIMAD UR4, UR4, UR13, UR6 ;  /* 0x0000000d040472a4 */ /* 0x000fe2000f8e0206 */
[----:B----4-:R-:W-:-:S05]  /*84b0*/  IADD3 R4, P0, R6, UR7, RZ ;  /* 0x0000000706047c10 */ /* 0x010fca000ff1e0ff */
        /* <DEDUP_REMOVED lines=18> */
.L_x_1325:
[----:B------:R-:W-:Y:S05]  /*85e0*/  BSYNC B0 ;  /* 0x0000000000007941 */ /* 0x000fea0003800000 */
.L_x_1324:
        /* <DEDUP_REMOVED lines=13> */
.L_x_1327:
[----:B------:R-:W-:Y:S05]  /*86c0*/  BSYNC B0 ;  /* 0x0000000000007941 */ /* 0x000fea0003800000 */
.L_x_1326:
        /* <DEDUP_REMOVED lines=13> */
.L_x_1329:
[----:B------:R-:W-:Y:S05]  /*87a0*/  BSYNC B0 ;  /* 0x0000000000007941 */ /* 0x000fea0003800000 */
.L_x_1328:
        /* <DEDUP_REMOVED lines=12> */
.L_x_1286:
        /* <DEDUP_REMOVED lines=21> */
.L_x_1331:
        /* <DEDUP_REMOVED lines=19> */
.L_x_1332:
[----:B------:R-:W-:Y:S01]  /*8af0*/  USHF.L.U32 UR4, UR28, 0x7, URZ ;  /* 0x000000071c047899 */ /* 0x000fe2000800063f */
[----:B------:R-:W-:Y:S01]  /*8b00*/  ISETP.GE.AND P1, PT, R210, c[0x0][0x220], PT ;  /* 0x00008800d2007a0c */ /* 0x000fe20003f26270 */
[----:B------:R-:W-:Y:S01]  /*8b10*/  ULDC.64 UR12, c[0x0][0x3a0] ;  /* 0x0000e800000c7ab9 */ /* 0x000fe20000000a00 */
[----:B------:R-:W-:Y:S01]  /*8b20*/  BSSY B0, `(.L_x_1333) ;  /* 0x000001d000007945 */ /* 0x000fe20003800000 */
[----:B------:R-:W-:Y:S01]  /*8b30*/  USHF.R.S32.HI UR6, URZ, 0x1f, UR4 ;  /* 0x0000001f3f067899 */ /* 0x000fe20008011404 */
[----:B------:R-:W-:Y:S01]  /*8b40*/  SHF.R.S32.HI R12, RZ, 0x1f, R239 ;  /* 0x0000001fff0c7819 */ /* 0x000fe200000114ef */
[----:B------:R-:W-:Y:S01]  /*8b50*/  IMAD.U32 R11, RZ, RZ, UR4 ;  /* 0x00000004ff0b7e24 */ /* 0x000fe2000f8e00ff */
[----:B------:R-:W-:Y:S02]  /*8b60*/  UIMAD UR5, UR28, -0x80, UR5 ;  /* 0xffffff801c0578a4 */ /* 0x000fe4000f8e0205 */
[----:B------:R-:W-:Y:S01]  /*8b70*/  UIMAD UR11, UR6, UR12, URZ ;  /* 0x0000000c060b72a4 */ /* 0x000fe2000f8e023f */
[----:B------:R-:W-:Y:S01]  /*8b80*/  IMAD.WIDE.U32 R4, R11, c[0x0][0x3a0], R210 ;  /* 0x0000e8000b047a25 */ /* 0x000fe200078e00d2 */
[----:B------:R-:W-:-:S02]  /*8b90*/  USHF.R.S32.HI UR27, URZ, 0x1f, UR47 ;  /* 0x0000001f3f1b7899 */ /* 0x000fc4000801142f */
[----:B------:R-:W-:Y:S01]  /*8ba0*/  UIMAD UR11, UR4, UR13, UR11 ;  /* 0x0000000d040b72a4 */ /* 0x000fe2000f8e020b */
[----:B------:R-:W-:Y:S02]  /*8bb0*/  ISETP.GE.OR P4, PT, R239, UR5, P1 ;  /* 0x00000005ef007c0c */ /* 0x000fe40008f86670 */
        /* <DEDUP_REMOVED lines=19> */
.L_x_1334:
[----:B------:R-:W-:Y:S05]  /*8cf0*/  BSYNC B0 ;  /* 0x0000000000007941 */ /* 0x000fea0003800000 */
.L_x_1333:
        /* <DEDUP_REMOVED lines=15> */
.L_x_1336:
[----:B------:R-:W-:Y:S05]  /*8df0*/  BSYNC B0 ;  /* 0x0000000000007941 */ /* 0x000fea0003800000 */
.L_x_1335:
        /* <DEDUP_REMOVED lines=15> */
.L_x_1338:
[----:B------:R-:W-:Y:S05]  /*8ef0*/  BSYNC B0 ;  /* 0x0000000000007941 */ /* 0x000fea0003800000 */
.L_x_1337:
        /* <DEDUP_REMOVED lines=14> */
.L_x_1340:
[----:B------:R-:W-:Y:S05]  /*8fe0*/  BSYNC B0 ;  /* 0x0000000000007941 */ /* 0x000fea0003800000 */
.L_x_1339:
        /* <DEDUP_REMOVED lines=25> */
.L_x_1342:
[----:B------:R-:W-:Y:S05]  /*9180*/  BSYNC B0 ;  /* 0x0000000000007941 */ /* 0x000fea0003800000 */
.L_x_1341:
        /* <DEDUP_REMOVED lines=13> */
.L_x_1344:
[----:B------:R-:W-:Y:S05]  /*9260*/  BSYNC B0 ;  /* 0x0000000000007941 */ /* 0x000fea0003800000 */
.L_x_1343:
        /* <DEDUP_REMOVED lines=13> */
.L_x_1346:
[----:B------:R-:W-:Y:S05]  /*9340*/  BSYNC B0 ;  /* 0x0000000000007941 */ /* 0x000fea0003800000 */
.L_x_1345:
        /* <DEDUP_REMOVED lines=11> */
.L_x_1330:
[----:B------:R-:W-:Y:S05]  /*9400*/  BSYNC B1 ;  /* 0x0000000000017941 */ /* 0x000fea0003800000 */
.L_x_1281:
        /* <DEDUP_REMOVED lines=11> */
.L_x_1347:
[----:B------:R-:W-:Y:S05]  /*94c0*/  EXIT ;  /* 0x000000000000794d */ /* 0x000fea0003800000 */
.L_x_1349:
        /* <DEDUP_REMOVED lines=11> */
.L_x_2475:


//--------------------- .text._ZN5flash44flash_bwd_dq_dk_dv_loop_seqk_parallel_kernelI23Flash_bwd_kernel_traitsILi64ELi64ELi128ELi8ELi2ELi4ELi4ELb1ELb0EN7cutlass6half_tE19Flash_kernel_traitsILi64ELi64ELi128ELi8ES3_EELb1ELb0ELb1ELb0ELb0ELb1ELb0EEEvNS_16Flash_bwd_paramsE --------------------------
	.section	.text._ZN5flash44flash_bwd_dq_dk_dv_loop_seqk_parallel_kernelI23Flash_bwd_kernel_traitsILi64ELi64ELi128ELi8ELi2ELi4ELi4ELb1ELb0EN7cutlass6half_tE19Flash_kernel_traitsILi64ELi64ELi128ELi8ES3_EELb1ELb0ELb1ELb0ELb0ELb1ELb0EEEvNS_16Flash_bwd_paramsE,"ax",@progbits
	.sectioninfo	@"SHI_REGISTERS=253"
	.align	128
        .global         _ZN5flash44flash_bwd_dq_dk_dv_loop_seqk_parallel_kernelI23Flash_bwd_kernel_traitsILi64ELi64ELi128ELi8ELi2ELi4ELi4ELb1ELb0EN7cutlass6half_tE19Flash_kernel_traitsILi64ELi64ELi128ELi8ES3_EELb1ELb0ELb1ELb0ELb0ELb1ELb0EEEvNS_16Flash_bwd_paramsE
        .type           _ZN5flash44flash_bwd_dq_dk_dv_loop_seqk_parallel_kernelI23Flash_bwd_kernel_traitsILi64ELi64ELi128ELi8ELi2ELi4ELi4ELb1ELb0EN7cutlass6half_tE19Flash_kernel_traitsILi64ELi64ELi128ELi8ES3_EELb1ELb0ELb1ELb0ELb0ELb1ELb0EEEvNS_16Flash_bwd_paramsE,@function
        .size           _ZN5flash44flash_bwd_dq_dk_dv_loop_seqk_parallel_kernelI23Flash_bwd_kernel_traitsILi64ELi64ELi128ELi8ELi2ELi4ELi4ELb1ELb0EN7cutlass6half_tE19Flash_kernel_traitsILi64ELi64ELi128ELi8ES3_EELb1ELb0ELb1ELb0ELb0ELb1ELb0EEEvNS_16Flash_bwd_paramsE,(.L_x_2476 - _ZN5flash44flash_bwd_dq_dk_dv_loop_seqk_parallel_kernelI23Flash_bwd_kernel_traitsILi64ELi64ELi128ELi8ELi2ELi4ELi4ELb1ELb0EN7cutlass6half_tE19Flash_kernel_traitsILi64ELi64ELi128ELi8ES3_EELb1ELb0ELb1ELb0ELb0ELb1ELb0EEEvNS_16Flash_bwd_paramsE)
        .other          _ZN5flash44flash_bwd_dq_dk_dv_loop_seqk_parallel_kernelI23Flash_bwd_kernel_traitsILi64ELi64ELi128ELi8ELi2ELi4ELi4ELb1ELb0EN7cutlass6half_tE19Flash_kernel_traitsILi64ELi64ELi128ELi8ES3_EELb1ELb0ELb1ELb0ELb0ELb1ELb0EEEvNS_16Flash_bwd_paramsE,@"STO_CUDA_ENTRY STV_DEFAULT"
_ZN5flash44flash_bwd_dq_dk_dv_loop_seqk_parallel_kernelI23Flash_bwd_kernel_traitsILi64ELi64ELi128ELi8ELi2ELi4ELi4ELb1ELb0EN7cutlass6half_tE19Flash_kernel_traitsILi64ELi64ELi128ELi8ES3_EELb1ELb0ELb1ELb0ELb0ELb1ELb0EEEvNS_16Flash_bwd_paramsE:
.text._ZN5flash44flash_bwd_dq_dk_dv_loop_seqk_parallel_kernelI23Flash_bwd_kernel_traitsILi64ELi64ELi128ELi8ELi2ELi4ELi4ELb1ELb0EN7cutlass6half_tE19Flash_kernel_traitsILi64ELi64ELi128ELi8ES3_EELb1ELb0ELb1ELb0ELb0ELb1ELb0EEEvNS_16Flash_bwd_paramsE:
        /* <DEDUP_REMOVED lines=26> */
[--C-:B------:R-:W-:Y:S01]  /*01a0*/  SHF.R.S32.HI R10, RZ, 0x5, R175.reuse ;  /* 0x00000005ff0a7819 */ /* 0x100fe200000114af */
[----:B------:R-:W-:Y:S01]  /*01b0*/  IMAD.IADD R168, R14, 0x1, -R168 ;  /* 0x000000010ea87824 */ /* 0x000fe200078e0aa8 */
[----:B------:R-:W-:Y:S02]  /*01c0*/  SHF.R.S32.HI R3, RZ, 0x1f, R175 ;  /* 0x0000001fff037819 */ /* 0x000fe400000114af */
[-C--:B------:R-:W-:Y:S01]  /*01d0*/  LEA.HI R178, R8, R14.reuse, RZ, 0x6 ;  /* 0x0000000e08b27211 */ /* 0x080fe200078f30ff */
[----:B------:R-:W-:Y:S01]  /*01e0*/  IMAD.SHL.U32 R180, R168, 0x8, RZ ;  /* 0x00000008a8b47824 */ /* 0x000fe200078e00ff */
[----:B------:R-:W-:Y:S01]  /*01f0*/  LEA.HI R8, R8, R14, RZ, 0x7 ;  /* 0x0000000e08087211 */ /* 0x000fe200078f38ff */
[----:B------:R-:W-:Y:S01]  /*0200*/  IMAD.IADD R14, R14, 0x1, -R2 ;  /* 0x000000010e0e7824 */ /* 0x000fe200078e0a02 */
[----:B------:R-:W-:-:S02]  /*0210*/  SHF.R.S32.HI R2, RZ, 0x4, R5 ;  /* 0x00000004ff027819 */ /* 0x000fc40000011405 */
[-C--:B------:R-:W-:Y:S02]  /*0220*/  LEA.HI R3, R3, R10.reuse, RZ, 0x2 ;  /* 0x0000000a03037211 */ /* 0x080fe400078f10ff */
[----:B------:R-:W-:Y:S02]  /*0230*/  LEA.HI R175, R175, R10, RZ, 0x1 ;  /* 0x0000000aafaf7211 */ /* 0x000fe400078f08ff */
[----:B------:R-:W-:Y:S02]  /*0240*/  LEA.HI R5, R5, R2, RZ, 0x1 ;  /* 0x0000000205057211 */ /* 0x000fe400078f08ff */
[----:B------:R-:W-:Y:S02]  /*0250*/  LOP3.LUT R3, R3, 0xfffffffc, RZ, 0xc0, !PT ;  /* 0xfffffffc03037812 */ /* 0x000fe400078ec0ff */
[--C-:B------:R-:W-:Y:S02]  /*0260*/  SHF.R.S32.HI R9, RZ, 0x2, R4.reuse ;  /* 0x00000002ff097819 */ /* 0x100fe40000011404 */
[----:B------:R-:W-:Y:S01]  /*0270*/  SHF.R.S32.HI R4, RZ, 0x1f, R4 ;  /* 0x0000001fff047819 */ /* 0x000fe20000011404 */
[----:B------:R-:W-:Y:S01]  /*0280*/  IMAD.IADD R3, R10, 0x1, -R3 ;  /* 0x000000010a037824 */ /* 0x000fe200078e0a03 */
[----:B------:R-:W-:-:S02]  /*0290*/  SHF.R.S32.HI R179, RZ, 0x3, R13 ;  /* 0x00000003ffb37819 */ /* 0x000fc4000001140d */
[----:B------:R-:W-:Y:S02]  /*02a0*/  LOP3.LUT R175, R175, 0xfffffffe, RZ, 0xc0, !PT ;  /* 0xfffffffeafaf7812 */ /* 0x000fe400078ec0ff */
[----:B------:R-:W-:Y:S01]  /*02b0*/  LOP3.LUT R5, R5, 0xfffffffe, RZ, 0xc0, !PT ;  /* 0xfffffffe05057812 */ /* 0x000fe200078ec0ff */
[----:B------:R-:W-:Y:S01]  /*02c0*/  IMAD.SHL.U32 R6, R179, 0x40, RZ ;  /* 0x00000040b3067824 */ /* 0x000fe200078e00ff */
[----:B------:R-:W-:Y:S01]  /*02d0*/  LOP3.LUT P4, RZ, R168, 0x2, RZ, 0xc0, !PT ;  /* 0x00000002a8ff7812 */ /* 0x000fe2000788c0ff */
[----:B------:R-:W-:Y:S01]  /*02e0*/  IMAD.IADD R175, R10, 0x1, -R175 ;  /* 0x000000010aaf7824 */ /* 0x000fe200078e0aaf */
[C---:B------:R-:W-:Y:S01]  /*02f0*/  LOP3.LUT P3, RZ, R168.reuse, 0x4, RZ, 0xc0, !PT ;  /* 0x00000004a8ff7812 */ /* 0x040fe2000786c0ff */
[----:B------:R-:W-:Y:S01]  /*0300*/  IMAD.SHL.U32 R168, R168, 0x40, RZ ;  /* 0x00000040a8a87824 */ /* 0x000fe200078e00ff */
[----:B------:R-:W-:Y:S01]  /*0310*/  LEA.HI R4, R4, R9, RZ, 0x3 ;  /* 0x0000000904047211 */ /* 0x000fe200078f18ff */
[----:B------:R-:W-:Y:S01]  /*0320*/  IMAD.IADD R5, R2, 0x1, -R5 ;  /* 0x0000000102057824 */ /* 0x000fe200078e0a05 */
[----:B------:R-:W-:Y:S01]  /*0330*/  SHF.R.S32.HI R2, RZ, 0x1f, R7 ;  /* 0x0000001fff027819 */ /* 0x000fe20000011407 */
[----:B------:R-:W-:Y:S01]  /*0340*/  IMAD.SHL.U32 R10, R3, 0x10, RZ ;  /* 0x00000010030a7824 */ /* 0x000fe200078e00ff */
[----:B------:R-:W-:Y:S01]  /*0350*/  LOP3.LUT R168, R168, 0x1c0, RZ, 0xc0, !PT ;  /* 0x000001c0a8a87812 */ /* 0x000fe200078ec0ff */
[----:B------:R-:W-:Y:S01]  /*0360*/  IMAD.SHL.U32 R171, R5, 0x10, RZ ;  /* 0x0000001005ab7824 */ /* 0x000fe200078e00ff */
[----:B------:R-:W-:-:S02]  /*0370*/  LOP3.LUT R4, R4, 0xfffffff8, RZ, 0xc0, !PT ;  /* 0xfffffff804047812 */ /* 0x000fc400078ec0ff */
[----:B------:R-:W-:Y:S02]  /*0380*/  LOP3.LUT R6, R6, 0x1c0, RZ, 0xc0, !PT ;  /* 0x000001c006067812 */ /* 0x000fe400078ec0ff */
[----:B------:R-:W-:Y:S01]  /*0390*/  LEA.HI R2, R2, R7, RZ, 0x2 ;  /* 0x0000000702027211 */ /* 0x000fe200078f10ff */
[----:B------:R-:W-:Y:S01]  /*03a0*/  IMAD.IADD R4, R9, 0x1, -R4 ;  /* 0x0000000109047824 */ /* 0x000fe200078e0a04 */
[C---:B------:R-:W-:Y:S01]  /*03b0*/  LOP3.LUT R10, R168.reuse, 0x30, R10, 0xf8, !PT ;  /* 0x00000030a80a7812 */ /* 0x040fe200078ef80a */
[C---:B------:R-:W-:Y:S01]  /*03c0*/  IMAD.SHL.U32 R9, R5.reuse, 0x200, RZ ;  /* 0x0000020005097824 */ /* 0x040fe200078e00ff */
[----:B------:R-:W-:Y:S01]  /*03d0*/  SHF.R.S32.HI R7, RZ, 0x1f, R14 ;  /* 0x0000001fff077819 */ /* 0x000fe2000001140e */
[----:B------:R-:W-:Y:S01]  /*03e0*/  IMAD.SHL.U32 R5, R5, 0x8, RZ ;  /* 0x0000000805057824 */ /* 0x000fe200078e00ff */
[----:B------:R-:W-:Y:S02]  /*03f0*/  LOP3.LUT R164, R168, 0x8, R13, 0xf8, !PT ;  /* 0x00000008a8a47812 */ /* 0x000fe400078ef80d */
[----:B------:R-:W-:-:S02]  /*0400*/  SHF.R.U32.HI R184, RZ, 0x3, R6 ;  /* 0x00000003ffb87819 */ /* 0x000fc40000011606 */
[----:B------:R-:W-:Y:S02]  /*0410*/  SHF.R.U32.HI R168, RZ, 0x3, R168 ;  /* 0x00000003ffa87819 */ /* 0x000fe400000116a8 */
[----:B------:R-:W-:Y:S02]  /*0420*/  LOP3.LUT R6, R6, 0x38, R180, 0xf8, !PT ;  /* 0x0000003806067812 */ /* 0x000fe400078ef8b4 */
[----:B------:R-:W-:Y:S02]  /*0430*/  LOP3.LUT R10, R10, 0x8, R13, 0xf8, !PT ;  /* 0x000000080a0a7812 */ /* 0x000fe400078ef80d */
[----:B------:R-:W-:Y:S02]  /*0440*/  LEA.HI R7, R7, R14, RZ, 0x3 ;  /* 0x0000000e07077211 */ /* 0x000fe400078f18ff */
[----:B------:R-:W-:Y:S02]  /*0450*/  SHF.R.S32.HI R178, RZ, 0x6, R178 ;  /* 0x00000006ffb27819 */ /* 0x000fe400000114b2 */
[----:B------:R-:W-:-:S02]  /*0460*/  LOP3.LUT R164, R164, R168, RZ, 0x3c, !PT ;  /* 0x000000a8a4a47212 */ /* 0x000fc400078e3cff */
[----:B------:R-:W-:Y:S01]  /*0470*/  SHF.R.S32.HI R8, RZ, 0x7, R8 ;  /* 0x00000007ff087819 */ /* 0x000fe20000011408 */
[----:B------:R-:W-:Y:S01]  /*0480*/  IMAD R12, R178, 0x800, R9 ;  /* 0x00000800b20c7824 */ /* 0x000fe200078e0209 */
[----:B------:R-:W-:Y:S02]  /*0490*/  LOP3.LUT R184, R6, R184, RZ, 0x3c, !PT ;  /* 0x000000b806b87212 */ /* 0x000fe400078e3cff */
[----:B------:R-:W-:Y:S01]  /*04a0*/  LOP3.LUT R11, R4, 0x1, RZ, 0xc0, !PT ;  /* 0x00000001040b7812 */ /* 0x000fe200078ec0ff */
[----:B------:R-:W-:Y:S01]  /*04b0*/  IMAD.SHL.U32 R186, R8, 0x8, RZ ;  /* 0x0000000808ba7824 */ /* 0x000fe200078e00ff */
[----:B------:R-:W-:Y:S01]  /*04c0*/  LOP3.LUT R168, R9, R10, R168, 0xf6, !PT ;  /* 0x0000000a09a87212 */ /* 0x000fe200078ef6a8 */
[----:B------:R-:W-:Y:S01]  /*04d0*/  IMAD.SHL.U32 R10, R4, 0x40, RZ ;  /* 0x00000040040a7824 */ /* 0x000fe200078e00ff */
[----:B------:R-:W-:Y:S01]  /*04e0*/  LOP3.LUT R6, R7, 0xfffffff8, RZ, 0xc0, !PT ;  /* 0xfffffff807067812 */ /* 0x000fe200078ec0ff */
[----:B------:R-:W-:Y:S01]  /*04f0*/  IMAD.SHL.U32 R9, R178, 0x20, RZ ;  /* 0x00000020b2097824 */ /* 0x000fe200078e00ff */
[----:B------:R-:W-:Y:S01]  /*0500*/  ISETP.NE.U32.AND P0, PT, R11, 0x1, PT ;  /* 0x000000010b00780c */ /* 0x000fe20003f05070 */
[----:B------:R-:W-:Y:S01]  /*0510*/  IMAD.IADD R164, R12, 0x1, R164 ;  /* 0x000000010ca47824 */ /* 0x000fe200078e02a4 */
        /* <DEDUP_REMOVED lines=13> */
[----:B------:R-:W-:Y:S01]  /*05f0*/  IMAD.SHL.U32 R170, R164, 0x2, RZ ;  /* 0x00000002a4aa7824 */ /* 0x000fe200078e00ff */
[----:B------:R-:W-:Y:S01]  /*0600*/  LOP3.LUT R9, R9, R0, RZ, 0x3c, !PT ;  /* 0x0000000009097212 */ /* 0x000fe200078e3cff */
[----:B------:R-:W-:Y:S01]  /*0610*/  IMAD.SHL.U32 R0, R7, 0x40, RZ ;  /* 0x0000004007007824 */ /* 0x000fe200078e00ff */
[----:B------:R-:W-:Y:S01]  /*0620*/  LOP3.LUT R6, R6, 0x1c0, RZ, 0xc0, !PT ;  /* 0x000001c006067812 */ /* 0x000fe200078ec0ff */
[----:B------:R-:W-:Y:S01]  /*0630*/  IMAD.IADD R186, R4, 0x1, R186 ;  /* 0x0000000104ba7824 */ /* 0x000fe200078e02ba */
[----:B------:R-:W-:Y:S01]  /*0640*/  SHF.R.S32.HI R183, RZ, 0x2, R2 ;  /* 0x00000002ffb77819 */ /* 0x000fe20000011402 */
[----:B------:R-:W-:Y:S01]  /*0650*/  IMAD.IADD R187, R9, 0x1, R8 ;  /* 0x0000000109bb7824 */ /* 0x000fe200078e0208 */
[----:B------:R-:W-:Y:S01]  /*0660*/  SHF.R.U32.HI R169, RZ, 0x3, R6 ;  /* 0x00000003ffa97819 */ /* 0x000fe20000011606 */
[----:B------:R-:W-:Y:S01]  /*0670*/  IMAD R184, R178, 0x200, R184 ;  /* 0x00000200b2b87824 */ /* 0x000fe200078e02b8 */
[----:B------:R-:W-:Y:S01]  /*0680*/  LOP3.LUT R5, R6, 0x8, R5, 0xf8, !PT ;  /* 0x0000000806057812 */ /* 0x000fe200078ef805 */
[----:B------:R-:W-:Y:S01]  /*0690*/  IMAD.SHL.U32 R187, R187, 0x2, RZ ;  /* 0x00000002bbbb7824 */ /* 0x000fe200078e00ff */
[----:B------:R-:W-:Y:S01]  /*06a0*/  LOP3.LUT R0, R0, 0xfffffe00, RZ, 0xc0, !PT ;  /* 0xfffffe0000007812 */ /* 0x000fe200078ec0ff */
[----:B------:R-:W-:Y:S01]  /*06b0*/  IMAD R183, R175, 0x10, R183 ;  /* 0x00000010afb77824 */ /* 0x000fe200078e02b7 */
[----:B------:R-:W-:Y:S01]  /*06c0*/  LOP3.LUT R171, R169, R171, R6, 0x1e, !PT ;  /* 0x000000aba9ab7212 */ /* 0x000fe200078e1e06 */
[----:B------:R-:W-:Y:S01]  /*06d0*/  IMAD.SHL.U32 R168, R168, 0x2, RZ ;  /* 0x00000002a8a87824 */ /* 0x000fe200078e00ff */
[----:B------:R-:W-:Y:S01]  /*06e0*/  LOP3.LUT R169, R5, R169, RZ, 0x3c, !PT ;  /* 0x000000a905a97212 */ /* 0x000fe200078e3cff */
[--C-:B------:R-:W-:Y:S01]  /*06f0*/  IMAD R172, R175, 0x400, R0.reuse ;  /* 0x00000400afac7824 */ /* 0x100fe200078e0200 */
[----:B------:R-:W-:Y:S01]  /*0700*/  SEL R2, R196, 0xffffffe0, !P4 ;  /* 0xffffffe0c4027807 */ /* 0x000fe20006000000 */
[----:B------:R-:W-:Y:S01]  /*0710*/  IMAD R3, R3, 0x400, R0 ;  /* 0x0000040003037824 */ /* 0x000fe200078e0200 */
[----:B------:R-:W-:Y:S01]  /*0720*/  LEA R186, R186, 0x6000, 0x1 ;  /* 0x00006000baba7811 */ /* 0x000fe200078e08ff */
[----:B------:R-:W-:Y:S01]  /*0730*/  IMAD.IADD R172, R172, 0x1, R169 ;  /* 0x00000001acac7824 */ /* 0x000fe200078e02a9 */
[----:B------:R-:W-:Y:S01]  /*0740*/  SEL R196, R196, 0xffffffe0, !P1 ;  /* 0xffffffe0c4c47807 */ /* 0x000fe20004800000 */
[----:B------:R-:W-:Y:S01]  /*0750*/  IMAD.IADD R169, R169, 0x1, R3 ;  /* 0x00000001a9a97824 */ /* 0x000fe200078e0203 */
[----:B------:R-:W-:Y:S01]  /*0760*/  SEL R223, R223, 0x10, !P0 ;  /* 0x00000010dfdf7807 */ /* 0x000fe20004000000 */
[----:B------:R-:W-:Y:S01]  /*0770*/  IMAD.MOV.U32 R3, RZ, RZ, 0x40 ;  /* 0x00000040ff037424 */ /* 0x000fe200078e00ff */
[C---:B------:R-:W-:Y:S01]  /*0780*/  IADD3 R188, R186.reuse, 0x40, RZ ;  /* 0x00000040babc7810 */ /* 0x040fe20007ffe0ff */
[C---:B------:R-:W-:Y:S01]  /*0790*/  IMAD.IADD R191, R187.reuse, 0x1, R196 ;  /* 0x00000001bbbf7824 */ /* 0x040fe200078e02c4 */
[----:B------:R-:W-:Y:S01]  /*07a0*/  @P2 IADD3 R188, R186, -0x40, RZ ;  /* 0xffffffc0babc2810 */ /* 0x000fe20007ffe0ff */
[----:B------:R-:W-:Y:S01]  /*07b0*/  IMAD.IADD R192, R187, 0x1, R223 ;  /* 0x00000001bbc07824 */ /* 0x000fe200078e02df */
[----:B------:R-:W-:Y:S01]  /*07c0*/  SEL R3, R3, 0xffffffc0, !P3 ;  /* 0xffffffc003037807 */ /* 0x000fe20005800000 */
[----:B------:R-:W-:Y:S01]  /*07d0*/  IMAD.IADD R190, R196, 0x1, R186 ;  /* 0x00000001c4be7824 */ /* 0x000fe200078e02ba */
[----:B------:R-:W-:Y:S01]  /*07e0*/  IADD3 R189, R186, 0x420, RZ ;  /* 0x00000420babd7810 */ /* 0x000fe20007ffe0ff */
[----:B------:R-:W-:Y:S01]  /*07f0*/  IMAD.IADD R223, R223, 0x1, R191 ;  /* 0x00000001dfdf7824 */ /* 0x000fe200078e02bf */
[----:B------:R-:W-:Y:S01]  /*0800*/  LOP3.LUT R171, R171, R0, RZ, 0xfc, !PT ;  /* 0x00000000abab7212 */ /* 0x000fe200078efcff */
[C---:B------:R-:W-:Y:S01]  /*0810*/  IMAD R3, R164.reuse, 0x2, R3 ;  /* 0x00000002a4037824 */ /* 0x040fe200078e0203 */
[----:B------:R-:W-:Y:S01]  /*0820*/  LEA R169, R169, 0xa000, 0x1 ;  /* 0x0000a000a9a97811 */ /* 0x000fe200078e08ff */
[----:B------:R-:W-:Y:S01]  /*0830*/  IMAD R164, R164, 0x2, R2 ;  /* 0x00000002a4a47824 */ /* 0x000fe200078e0202 */
[----:B------:R-:W-:Y:S01]  /*0840*/  @P1 IADD3 R189, R186, 0x3e0, RZ ;  /* 0x000003e0babd1810 */ /* 0x000fe20007ffe0ff */
[----:B------:R-:W-:-:S02]  /*0850*/  IMAD.IADD R2, R2, 0x1, R3 ;  /* 0x0000000102027824 */ /* 0x000fc400078e0203 */
[----:B--23--:R-:W-:Y:S02]  /*0860*/  IMAD.IADD R196, R196, 0x1, R188 ;  /* 0x00000001c4c47824 */ /* 0x00cfe400078e02bc */
.L_x_1396:
[----:B-1-3--:R-:W1:Y:S01]  /*0870*/  LDC.U8 R4, c[0x0][0x312] ;  /* 0x0000c480ff047b82 */ /* 0x00ae620000000000 */
[----:B------:R-:W-:Y:S01]  /*0880*/  ISETP.NE.U32.AND P2, PT, RZ, c[0x0][0x240], PT ;  /* 0x00009000ff007a0c */ /* 0x000fe20003f45070 */
[C---:B------:R-:W-:Y:S01]  /*0890*/  IMAD.SHL.U32 R5, R182.reuse, 0x4, RZ ;  /* 0x00000004b6057824 */ /* 0x040fe200078e00ff */
[----:B------:R-:W-:Y:S01]  /*08a0*/  ISETP.NE.U32.AND P3, PT, RZ, c[0x0][0x250], PT ;  /* 0x00009400ff007a0c */ /* 0x000fe20003f65070 */
[----:B------:R-:W-:Y:S01]  /*08b0*/  IMAD.MOV.U32 R16, RZ, RZ, -0x1 ;  /* 0xffffffffff107424 */ /* 0x000fe200078e00ff */
[----:B------:R-:W-:Y:S02]  /*08c0*/  SHF.R.S32.HI R6, RZ, 0x1f, R182 ;  /* 0x0000001fff067819 */ /* 0x000fe400000114b6 */
[----:B------:R-:W-:Y:S02]  /*08d0*/  ISETP.NE.AND.EX P2, PT, RZ, c[0x0][0x244], PT, P2 ;  /* 0x00009100ff007a0c */ /* 0x000fe40003f45320 */
[----:B------:R-:W-:Y:S02]  /*08e0*/  ISETP.NE.AND.EX P3, PT, RZ, c[0x0][0x254], PT, P3 ;  /* 0x00009500ff007a0c */ /* 0x000fe40003f65330 */
[----:B------:R-:W-:-:S02]  /*08f0*/  SHF.L.U64.HI R0, R182, 0x2, R6 ;  /* 0x00000002b6007819 */ /* 0x000fc40000010206 */
[----:B------:R-:W-:Y:S02]  /*0900*/  IADD3 R8, P0, R5, c[0x0][0x240], RZ ;  /* 0x0000900005087a10 */ /* 0x000fe40007f1e0ff */
[----:B------:R-:W-:Y:S02]  /*0910*/  ISETP.EQ.U32.AND P5, PT, RZ, c[0x0][0x248], PT ;  /* 0x00009200ff007a0c */ /* 0x000fe40003fa2070 */
[----:B------:R-:W-:Y:S01]  /*0920*/  IADD3.X R9, R0, c[0x0][0x244], RZ, P0, !PT ;  /* 0x0000910000097a10 */ /* 0x000fe200007fe4ff */
[----:B------:R-:W-:-:S04]  /*0930*/  IMAD.MOV.U32 R220, RZ, RZ, RZ ;  /* 0x000000ffffdc7224 */ /* 0x000fc800078e00ff */
[----:B--2---:R2:W3:Y:S01]  /*0940*/  @P2 LDG.E R16, [R8.64] ;  /* 0x0000000608102981 */ /* 0x0044e2000c1e1900 */
[----:B------:R-:W-:Y:S02]  /*0950*/  @P3 IADD3 R10, P0, R5, c[0x0][0x250], RZ ;  /* 0x00009400050a3a10 */ /* 0x000fe40007f1e0ff */
[----:B-1----:R-:W-:Y:S01]  /*0960*/  ISETP.NE.AND P4, PT, R4, RZ, PT ;  /* 0x000000ff0400720c */ /* 0x002fe20003f85270 */
[----:B------:R2:W3:Y:S03]  /*0970*/  @P2 LDG.E R221, [R8.64+0x4] ;  /* 0x0000040608dd2981 */ /* 0x0004e6000c1e1900 */
[----:B------:R-:W-:Y:S01]  /*0980*/  ISETP.EQ.OR.EX P5, PT, RZ, c[0x0][0x24c], !P4, P5 ;  /* 0x00009300ff007a0c */ /* 0x000fe200067a2750 */
[----:B------:R-:W-:Y:S01]  /*0990*/  IMAD.MOV.U32 R222, RZ, RZ, -0x1 ;  /* 0xffffffffffde7424 */ /* 0x000fe200078e00ff */
[----:B------:R-:W-:-:S05]  /*09a0*/  @P3 IADD3.X R11, R0, c[0x0][0x254], RZ, P0, !PT ;  /* 0x00009500000b3a10 */ /* 0x000fca00007fe4ff */
[----:B-----5:R1:W5:Y:S01]  /*09b0*/  @P3 LDG.E R220, [R10.64] ;  /* 0x000000060adc3981 */ /* 0x020362000c1e1900 */
[----:B--2---:R-:W-:-:S04]  /*09c0*/  IADD3 R8, P1, R5, c[0x0][0x248], RZ ;  /* 0x0000920005087a10 */ /* 0x004fc80007f3e0ff */
[----:B------:R-:W-:-:S05]  /*09d0*/  IADD3.X R9, R0, c[0x0][0x24c], RZ, P1, !PT ;  /* 0x0000930000097a10 */ /* 0x000fca0000ffe4ff */
[----:B------:R1:W5:Y:S01]  /*09e0*/  @!P5 LDG.E R222, [R8.64] ;  /* 0x0000000608ded981 */ /* 0x000362000c1e1900 */
[----:B------:R-:W-:-:S04]  /*09f0*/  ISETP.NE.U32.AND P0, PT, RZ, c[0x0][0x248], PT ;  /* 0x00009200ff007a0c */ /* 0x000fc80003f05070 */
[----:B------:R-:W-:Y:S01]  /*0a00*/  ISETP.NE.AND.EX P0, PT, RZ, c[0x0][0x24c], PT, P0 ;  /* 0x00009300ff007a0c */ /* 0x000fe20003f05300 */
[----:B------:R-:W-:Y:S02]  /*0a10*/  IMAD.MOV.U32 R4, RZ, RZ, c[0x0][0x218] ;  /* 0x00008600ff047624 */ /* 0x000fe400078e00ff */
[----:B---3--:R-:W-:Y:S02]  /*0a20*/  @P2 IMAD.IADD R221, R221, 0x1, -R16 ;  /* 0x00000001dddd2824 */ /* 0x008fe400078e0a10 */
[----:B------:R-:W-:-:S08]  /*0a30*/  @!P2 IMAD.MOV.U32 R221, RZ, RZ, c[0x0][0x214] ;  /* 0x00008500ffdda624 */ /* 0x000fd000078e00ff */
[----:B------:R-:W-:Y:S05]  /*0a40*/  @!P0 BRA `(.L_x_1350) ;  /* 0x0000003000008947 */ /* 0x000fea0003800000 */
[----:B-1----:R-:W2:Y:S02]  /*0a50*/  @P4 LDG.E R4, [R8.64+0x4] ;  /* 0x0000040608044981 */ /* 0x002ea4000c1e1900 */
[----:B--2--5:R-:W-:-:S06]  /*0a60*/  @P4 IADD3 R4, R4, -R222, RZ ;  /* 0x800000de04044210 */ /* 0x024fcc0007ffe0ff */
[----:B------:R1:W5:Y:S02]  /*0a70*/  @!P4 LDG.E R4, [R8.64] ;  /* 0x000000060804c981 */ /* 0x000364000c1e1900 */
.L_x_1350:
        /* <DEDUP_REMOVED lines=20> */
[----:B------:R-:W-:Y:S02]  /*0bc0*/  IADD3 R4, R4, 0x3f, RZ ;  /* 0x0000003f04047810 */ /* 0x000fe40007ffe0ff */
[----:B------:R-:W-:Y:S01]  /*0bd0*/  SHF.R.S32.HI R0, RZ, 0x1f, R5 ;  /* 0x0000001fff007819 */ /* 0x000fe20000011405 */
[----:B------:R-:W-:Y:S01]  /*0be0*/  IMAD.IADD R17, R23, 0x1, R17 ;  /* 0x0000000117117824 */ /* 0x000fe200078e0211 */
[----:B------:R-:W-:-:S02]  /*0bf0*/  SHF.R.S32.HI R218, RZ, 0x1f, R4 ;  /* 0x0000001fffda7819 */ /* 0x000fc40000011404 */
[----:B------:R-:W-:Y:S02]  /*0c00*/  LEA.HI R0, R0, R5, RZ, 0x6 ;  /* 0x0000000500007211 */ /* 0x000fe400078f30ff */
[----:B------:R-:W-:Y:S01]  /*0c10*/  LEA.HI R218, R218, R4, RZ, 0x6 ;  /* 0x00000004dada7211 */ /* 0x000fe200078f30ff */
[C---:B------:R-:W-:Y:S01]  /*0c20*/  IMAD.WIDE.U32 R4, R16.reuse, c[0x0][0x190], RZ ;  /* 0x0000640010047a25 */ /* 0x040fe200078e00ff */
[----:B------:R-:W-:Y:S02]  /*0c30*/  ISETP.NE.AND P1, PT, R16, -0x1, PT ;  /* 0xffffffff1000780c */ /* 0x000fe40003f25270 */
[----:B------:R-:W-:Y:S01]  /*0c40*/  SHF.R.S32.HI R0, RZ, 0x6, R0 ;  /* 0x00000006ff007819 */ /* 0x000fe20000011400 */
[----:B------:R-:W-:Y:S01]  /*0c50*/  @P0 IMAD.IADD R11, R220, 0x1, R222 ;  /* 0x00000001dc0b0824 */ /* 0x000fe200078e02de */
[----:B------:R-:W-:Y:S02]  /*0c60*/  SHF.R.S32.HI R218, RZ, 0x6, R218 ;  /* 0x00000006ffda7819 */ /* 0x000fe400000114da */
[----:B------:R-:W-:Y:S01]  /*0c70*/  SEL R22, R22, R4, !P1 ;  /* 0x0000000416167207 */ /* 0x000fe20004800000 */
[----:B------:R-:W-:Y:S01]  /*0c80*/  @P0 IMAD.WIDE.U32 R12, R11, c[0x0][0x198], RZ ;  /* 0x000066000b0c0a25 */ /* 0x000fe200078e00ff */
[----:B------:R-:W-:-:S03]  /*0c90*/  IMNMX R218, R0, R218, PT ;  /* 0x000000da00da7217 */ /* 0x000fc60003800200 */
[----:B------:R-:W-:Y:S01]  /*0ca0*/  IMAD R0, R16, c[0x0][0x194], RZ ;  /* 0x0000650010007a24 */ /* 0x000fe200078e02ff */
[----:B------:R-:W-:Y:S01]  /*0cb0*/  LEA R28, R218, 0xffffffc0, 0x6 ;  /* 0xffffffc0da1c7811 */ /* 0x000fe200078e30ff */
[----:B------:R-:W-:Y:S02]  /*0cc0*/  @P0 IMAD R11, R11, c[0x0][0x19c], R13 ;  /* 0x000067000b0b0a24 */ /* 0x000fe400078e020d */
[----:B------:R-:W-:Y:S01]  /*0cd0*/  @P1 IMAD.IADD R17, R5, 0x1, R0 ;  /* 0x0000000105111824 */ /* 0x000fe200078e0200 */
        /* <DEDUP_REMOVED lines=13> */
.L_x_1352:
        /* <DEDUP_REMOVED lines=16> */
.L_x_1353:
        /* <DEDUP_REMOVED lines=10> */
[----:B------:R-:W-:Y:S01]  /*0f50*/  LOP3.LUT R21, R201, c[0x0][0x1c8], RZ, 0x3c, !PT ;  /* 0x00007200c9157a12 */ /* 0x000fe200078e3cff */
        /* <DEDUP_REMOVED lines=18> */
[----:B------:R-:W-:-:S03]  /*1080*/  SEL R235, R34, R14, !P1 ;  /* 0x0000000e22eb7207 */ /* 0x000fc60004800000 */
        /* <DEDUP_REMOVED lines=30> */
[----:B------:R-:W-:Y:S01]  /*1270*/  SHF.R.S32.HI R9, RZ, 0x1f, R195 ;  /* 0x0000001fff097819 */ /* 0x000fe200000114c3 */
[----:B------:R-:W-:Y:S01]  /*1280*/  @P1 IMAD.IADD R21, R15, 0x1, R7 ;  /* 0x000000010f151824 */ /* 0x000fe200078e0207 */
[----:B------:R-:W-:Y:S01]  /*1290*/  IADD3 R26, R31, R26, RZ ;  /* 0x0000001a1f1a7210 */ /* 0x000fe20007ffe0ff */
[----:B-1----:R-:W-:Y:S01]  /*12a0*/  IMAD.WIDE.U32 R14, R4, c[0x0][0x3d8], RZ ;  /* 0x0000f600040e7a25 */ /* 0x002fe200078e00ff */
[----:B------:R-:W-:-:S03]  /*12b0*/  SHF.R.S32.HI R27, RZ, 0x1f, R18 ;  /* 0x0000001fff1b7819 */ /* 0x000fc60000011412 */
        /* <DEDUP_REMOVED lines=18> */
.L_x_1354:
[----:B------:R-:W-:-:S04]  /*13e0*/  IMAD R16, R182, c[0x0][0x1c0], R201 ;  /* 0x00007000b6107a24 */ /* 0x000fc800078e02c9 */
[----:B------:R-:W-:Y:S02]  /*13f0*/  IMAD R16, R16, c[0x0][0x224], RZ ;  /* 0x0000890010107a24 */ /* 0x000fe400078e02ff */
.L_x_1355:
        /* <DEDUP_REMOVED lines=51> */
[----:B------:R-:W-:Y:S01]  /*1730*/  IMAD R17, R201, c[0x0][0x1ac], R17 ;  /* 0x00006b00c9117a24 */ /* 0x000fe200078e0211 */
        /* <DEDUP_REMOVED lines=29> */
.L_x_1357:
        /* <DEDUP_REMOVED lines=15> */
.L_x_1358:
        /* <DEDUP_REMOVED lines=22> */
.L_x_1360:
[----:B------:R-:W-:Y:S05]  /*1b60*/  BSYNC B0 ;  /* 0x0000000000007941 */ /* 0x000fea0003800000 */
.L_x_1359:
        /* <DEDUP_REMOVED lines=15> */
.L_x_1362:
[----:B------:R-:W-:Y:S05]  /*1c60*/  BSYNC B0 ;  /* 0x0000000000007941 */ /* 0x000fea0003800000 */
.L_x_1361:
        /* <DEDUP_REMOVED lines=15> */
.L_x_1364:
[----:B------:R-:W-:Y:S05]  /*1d60*/  BSYNC B0 ;  /* 0x0000000000007941 */ /* 0x000fea0003800000 */
.L_x_1363:
        /* <DEDUP_REMOVED lines=14> */
.L_x_1366:
[----:B------:R-:W-:Y:S05]  /*1e50*/  BSYNC B0 ;  /* 0x0000000000007941 */ /* 0x000fea0003800000 */
.L_x_1365:
[----:B--2---:R-:W-:Y:S01]  /*1e60*/  IMAD.WIDE.U32 R6, R195, c[0x0][0x3a8], R180 ;  /* 0x0000ea00c3067a25 */ /* 0x004fe200078e00b4 */
        /* <DEDUP_REMOVED lines=19> */
.L_x_1368:
[----:B------:R-:W-:Y:S05]  /*1fa0*/  BSYNC B0 ;  /* 0x0000000000007941 */ /* 0x000fea0003800000 */
.L_x_1367:
[----:B------:R-:W-:Y:S01]  /*1fb0*/  BSSY B0, `(.L_x_1369) ;  /* 0x000000d000007945 */ /* 0x000fe20003800000 */
[----:B------:R-:W-:Y:S05]  /*1fc0*/  @P2 BRA `(.L_x_1370) ;  /* 0x000000b000002947 */ /* 0x000fea0003800000 */
[----:B------:R-:W-:Y:S01]  /*1fd0*/  IADD3 R0, P2, R179, 0x20, RZ ;  /* 0x00000020b3007810 */ /* 0x000fe20007f5e0ff */
[----:B--2---:R-:W-:Y:S01]  /*1fe0*/  IMAD.MOV.U32 R10, RZ, RZ, R8 ;  /* 0x000000ffff0a7224 */ /* 0x004fe200078e0008 */
        /* <DEDUP_REMOVED lines=9> */
.L_x_1370:
[----:B------:R-:W-:Y:S05]  /*2080*/  BSYNC B0 ;  /* 0x0000000000007941 */ /* 0x000fea0003800000 */
.L_x_1369:
        /* <DEDUP_REMOVED lines=13> */
.L_x_1372:
[----:B------:R-:W-:Y:S05]  /*2160*/  BSYNC B0 ;  /* 0x0000000000007941 */ /* 0x000fea0003800000 */
.L_x_1371:
        /* <DEDUP_REMOVED lines=13> */
.L_x_1356:
[----:B------:R-:W-:Y:S01]  /*2240*/  IMAD R14, R9, c[0x0][0x1a0], RZ ;  /* 0x00006800090e7a24 */ /* 0x000fe200078e02ff */
[----:B------:R-:W-:Y:S01]  /*2250*/  @P2 BAR.SYNC.DEFER_BLOCKING 0x0 ;  /* 0x0000000000002b1d */ /* 0x000fe20000010000 */
[----:B------:R-:W-:Y:S01]  /*2260*/  IMAD.WIDE.U32 R16, R195, c[0x0][0x1a0], R180 ;  /* 0x00006800c3107a25 */ /* 0x000fe200078e00b4 */
[----:B------:R-:W-:-:S03]  /*2270*/  MOV R216, 0x7f800000 ;  /* 0x7f80000000d87802 */ /* 0x000fc60000000f00 */
[----:B------:R-:W-:Y:S01]  /*2280*/  IMAD R6, R185, -0x80, R219 ;  /* 0xffffff80b9067824 */ /* 0x000fe200078e02db */
[----:B------:R-:W-:Y:S01]  /*2290*/  IADD3 R18, P0, R13, R16, RZ ;  /* 0x000000100d127210 */ /* 0x000fe20007f1e0ff */
[----:B------:R-:W-:Y:S01]  /*22a0*/  IMAD R14, R195, c[0x0][0x1a4], R14 ;  /* 0x00006900c30e7a24 */ /* 0x000fe200078e020e */
[----:B------:R-:W-:Y:S01]  /*22b0*/  IADD3 R13, R179, 0x40, RZ ;  /* 0x00000040b30d7810 */ /* 0x000fe20007ffe0ff */
[----:B------:R-:W-:Y:S01]  /*22c0*/  IMAD R15, R7, c[0x0][0x1b8], RZ ;  /* 0x00006e00070f7a24 */ /* 0x000fe200078e02ff */
[CC--:B------:R-:W-:Y:S01]  /*22d0*/  ISETP.GE.AND P6, PT, R179.reuse, R6.reuse, PT ;  /* 0x00000006b300720c */ /* 0x0c0fe20003fc6270 */
[----:B------:R-:W-:Y:S01]  /*22e0*/  IMAD.MOV.U32 R173, RZ, RZ, 0x40 ;  /* 0x00000040ffad7424 */ /* 0x000fe200078e00ff */
[----:B------:R-:W-:Y:S01]  /*22f0*/  IADD3.X R19, R10, R17, R14, P0, !PT ;  /* 0x000000110a137210 */ /* 0x000fe200007fe40e */
[C---:B------:R-:W-:Y:S01]  /*2300*/  IMAD R15, R8.reuse, c[0x0][0x1bc], R15 ;  /* 0x00006f00080f7a24 */ /* 0x040fe200078e020f */
        /* <DEDUP_REMOVED lines=9> */
[----:B------:R-:W-:-:S04]  /*23a0*/  @!P6 IMAD.WIDE.U32 R16, R179, c[0x0][0x1a0], R18 ;  /* 0x00006800b310ea25 */ /* 0x000fc800078e0012 */
[----:B------:R-:W-:Y:S01]  /*23b0*/  @!P6 IMAD R14, R179, c[0x0][0x1a4], R14 ;  /* 0x00006900b30eea24 */ /* 0x000fe200078e020e */
[C---:B------:R-:W-:Y:S01]  /*23c0*/  @!P6 LEA R24, P1, R16.reuse, c[0x0][0x170], 0x1 ;  /* 0x00005c001018ea11 */ /* 0x040fe200078208ff */
[----:B------:R-:W-:Y:S02]  /*23d0*/  @!P5 IMAD.MOV.U32 R20, RZ, RZ, R18 ;  /* 0x000000ffff14d224 */ /* 0x000fe400078e0012 */
[----:B------:R-:W-:Y:S01]  /*23e0*/  @!P6 IMAD.IADD R6, R17, 0x1, R14 ;  /* 0x000000011106e824 */ /* 0x000fe200078e020e */
[----:B------:R-:W-:Y:S01]  /*23f0*/  @!P5 IADD3 R14, P0, R179, 0x20, RZ ;  /* 0x00000020b30ed810 */ /* 0x000fe20007f1e0ff */
[----:B------:R-:W-:Y:S02]  /*2400*/  @!P5 IMAD.MOV.U32 R21, RZ, RZ, R19 ;  /* 0x000000ffff15d224 */ /* 0x000fe400078e0013 */
[----:B------:R-:W-:Y:S01]  /*2410*/  IMAD R9, R195, c[0x0][0x19c], R9 ;  /* 0x00006700c3097a24 */ /* 0x000fe200078e0209 */
[----:B------:R-:W-:Y:S01]  /*2420*/  @!P6 LEA.HI.X R25, R16, c[0x0][0x174], R6, 0x1, P1 ;  /* 0x00005d001019ea11 */ /* 0x000fe200008f0c06 */
[----:B------:R-:W-:Y:S01]  /*2430*/  @!P5 IMAD.X R15, RZ, RZ, R5, P0 ;  /* 0x000000ffff0fd224 */ /* 0x000fe200000e0605 */
[C---:B------:R-:W-:Y:S01]  /*2440*/  @!P4 IADD3 R16, P1, R179.reuse, 0x40, RZ ;  /* 0x00000040b310c810 */ /* 0x040fe20007f3e0ff */
[----:B------:R-:W-:Y:S01]  /*2450*/  IMAD R6, R218, -0x40, R221 ;  /* 0xffffffc0da067824 */ /* 0x000fe200078e02dd */
[----:B------:R-:W-:Y:S01]  /*2460*/  @!P3 IADD3 R13, P0, R179, 0x60, RZ ;  /* 0x00000060b30db810 */ /* 0x000fe20007f1e0ff */
[----:B------:R-:W-:Y:S01]  /*2470*/  @!P5 IMAD R15, R15, c[0x0][0x1a0], RZ ;  /* 0x000068000f0fda24 */ /* 0x000fe200078e02ff */
[----:B------:R-:W-:Y:S01]  /*2480*/  @!P4 IADD3.X R17, RZ, R5, RZ, P1, !PT ;  /* 0x00000005ff11c210 */ /* 0x000fe20000ffe4ff */
[----:B------:R-:W-:Y:S01]  /*2490*/  @!P5 IMAD.WIDE.U32 R20, R14, c[0x0][0x1a0], R20 ;  /* 0x000068000e14da25 */ /* 0x000fe200078e0014 */
[----:B------:R-:W-:-:S03]  /*24a0*/  ISETP.GE.AND P1, PT, R10, R6, PT ;  /* 0x000000060a00720c */ /* 0x000fc60003f26270 */
[----:B------:R-:W-:Y:S02]  /*24b0*/  @!P4 IMAD R17, R17, c[0x0][0x1a0], RZ ;  /* 0x000068001111ca24 */ /* 0x000fe400078e02ff */
[----:B------:R-:W-:Y:S02]  /*24c0*/  @!P5 IMAD R15, R14, c[0x0][0x1a4], R15 ;  /* 0x000069000e0fda24 */ /* 0x000fe400078e020f */
[----:B------:R-:W-:Y:S01]  /*24d0*/  @!P3 IMAD.X R10, RZ, RZ, R5, P0 ;  /* 0x000000ffff0ab224 */ /* 0x000fe200000e0605 */
[----:B------:R-:W-:Y:S01]  /*24e0*/  @!P5 LEA R22, P0, R20, c[0x0][0x170], 0x1 ;  /* 0x00005c001416da11 */ /* 0x000fe200078008ff */
[C---:B------:R-:W-:Y:S01]  /*24f0*/  @!P4 IMAD R14, R16.reuse, c[0x0][0x1a4], R17 ;  /* 0x00006900100eca24 */ /* 0x040fe200078e0211 */
[----:B------:R-:W-:Y:S01]  /*2500*/  @!P5 IADD3 R15, R21, R15, RZ ;  /* 0x0000000f150fd210 */ /* 0x000fe20007ffe0ff */
[----:B------:R-:W-:-:S03]  /*2510*/  @!P4 IMAD.WIDE.U32 R16, R16, c[0x0][0x1a0], R18 ;  /* 0x000068001010ca25 */ /* 0x000fc600078e0012 */
[----:B------:R-:W-:Y:S01]  /*2520*/  @!P5 LEA.HI.X R23, R20, c[0x0][0x174], R15, 0x1, P0 ;  /* 0x00005d001417da11 */ /* 0x000fe200000f0c0f */
[----:B------:R-:W-:Y:S01]  /*2530*/  @!P3 IMAD R10, R10, c[0x0][0x1a0], RZ ;  /* 0x000068000a0aba24 */ /* 0x000fe200078e02ff */
[C---:B------:R-:W-:Y:S01]  /*2540*/  @!P4 LEA R20, P0, R16.reuse, c[0x0][0x170], 0x1 ;  /* 0x00005c001014ca11 */ /* 0x040fe200078008ff */
[----:B------:R-:W-:Y:S02]  /*2550*/  @!P4 IMAD.IADD R14, R17, 0x1, R14 ;  /* 0x00000001110ec824 */ /* 0x000fe400078e020e */
[C---:B------:R-:W-:Y:S02]  /*2560*/  @!P3 IMAD R10, R13.reuse, c[0x0][0x1a4], R10 ;  /* 0x000069000d0aba24 */ /* 0x040fe400078e020a */
[----:B------:R-:W-:Y:S01]  /*2570*/  @!P3 IMAD.WIDE.U32 R26, R13, c[0x0][0x1a0], R18 ;  /* 0x000068000d1aba25 */ /* 0x000fe200078e0012 */
[----:B------:R-:W-:Y:S02]  /*2580*/  @!P4 LEA.HI.X R21, R16, c[0x0][0x174], R14, 0x1, P0 ;  /* 0x00005d001015ca11 */ /* 0x000fe400000f0c0e */
[----:B------:R-:W-:Y:S01]  /*2590*/  LEA.HI R13, R218, R218, RZ, 0x1 ;  /* 0x000000dada0d7211 */ /* 0x000fe200078f08ff */
[----:B------:R-:W-:Y:S01]  /*25a0*/  @!P3 IMAD.IADD R10, R27, 0x1, R10 ;  /* 0x000000011b0ab824 */ /* 0x000fe200078e020a */
[----:B------:R-:W-:Y:S01]  /*25b0*/  @!P3 LEA R18, P0, R26, c[0x0][0x170], 0x1 ;  /* 0x00005c001a12ba11 */ /* 0x000fe200078008ff */
[----:B------:R-:W-:Y:S01]  /*25c0*/  IMAD.WIDE.U32 R16, R173, c[0x0][0x370], RZ ;  /* 0x0000dc00ad107a25 */ /* 0x000fe200078e00ff */
[----:B------:R-:W-:-:S02]  /*25d0*/  LOP3.LUT R13, R13, 0xfffffffe, RZ, 0xc0, !PT ;  /* 0xfffffffe0d0d7812 */ /* 0x000fc400078ec0ff */
[----:B------:R-:W-:Y:S01]  /*25e0*/  @!P3 LEA.HI.X R19, R26, c[0x0][0x174], R10, 0x1, P0 ;  /* 0x00005d001a13ba11 */ /* 0x000fe200000f0c0a */
[C---:B------:R-:W-:Y:S01]  /*25f0*/  IMAD R10, R173.reuse, c[0x0][0x374], RZ ;  /* 0x0000dd00ad0a7a24 */ /* 0x040fe200078e02ff */
[----:B------:R-:W-:Y:S01]  /*2600*/  @!P1 IADD3 R16, P0, R228, R16, RZ ;  /* 0x00000010e4109210 */ /* 0x000fe20007f1e0ff */
[----:B------:R-:W-:Y:S01]  /*2610*/  IMAD.WIDE.U32 R14, R173, c[0x0][0x190], RZ ;  /* 0x00006400ad0e7a25 */ /* 0x000fe200078e00ff */
[----:B------:R-:W-:Y:S02]  /*2620*/  IADD3 R13, R218, -R13, RZ ;  /* 0x8000000dda0d7210 */ /* 0x000fe40007ffe0ff */
[----:B------:R-:W-:Y:S01]  /*2630*/  @!P1 IADD3.X R17, R229, R17, R10, P0, !PT ;  /* 0x00000011e5119210 */ /* 0x000fe200007fe40a */
[----:B------:R-:W-:Y:S01]  /*2640*/  IMAD R10, R173, c[0x0][0x194], RZ ;  /* 0x00006500ad0a7a24 */ /* 0x000fe200078e02ff */
[----:B------:R-:W-:Y:S01]  /*2650*/  @!P1 IADD3 R14, P0, R230, R14, RZ ;  /* 0x0000000ee60e9210 */ /* 0x000fe20007f1e0ff */
[----:B------:R-:W-:Y:S01]  /*2660*/  IMAD.WIDE.U32 R26, R195, c[0x0][0x198], R180 ;  /* 0x00006600c31a7a25 */ /* 0x000fe200078e00b4 */
[----:B------:R-:W-:-:S02]  /*2670*/  ISETP.NE.AND P2, PT, R13, 0x1, PT ;  /* 0x000000010d00780c */ /* 0x000fc40003f45270 */
[----:B------:R-:W-:Y:S01]  /*2680*/  @!P1 IADD3.X R15, R231, R15, R10, P0, !PT ;  /* 0x0000000fe70f9210 */ /* 0x000fe200007fe40a */
[----:B------:R-:W-:Y:S01]  /*2690*/  IMAD.MOV.U32 R215, RZ, RZ, 0x7f800000 ;  /* 0x7f800000ffd77424 */ /* 0x000fe200078e00ff */
[----:B------:R-:W-:Y:S01]  /*26a0*/  IADD3 R10, P0, R12, R26, RZ ;  /* 0x0000001a0c0a7210 */ /* 0x000fe20007f1e0ff */
[----:B------:R-:W-:Y:S02]  /*26b0*/  IMAD.MOV.U32 R213, RZ, RZ, 0x7f800000 ;  /* 0x7f800000ffd57424 */ /* 0x000fe400078e00ff */
[----:B------:R-:W-:Y:S01]  /*26c0*/  IMAD.MOV.U32 R214, RZ, RZ, 0x7f800000 ;  /* 0x7f800000ffd67424 */ /* 0x000fe200078e00ff */
[----:B------:R-:W-:Y:S01]  /*26d0*/  IADD3.X R11, R11, R27, R9, P0, !PT ;  /* 0x0000001b0b0b7210 */ /* 0x000fe200007fe409 */
[----:B------:R-:W-:Y:S01]  /*26e0*/  IMAD R9, R7, c[0x0][0x1b0], RZ ;  /* 0x00006c0007097a24 */ /* 0x000fe200078e02ff */
[----:B------:R-:W-:Y:S01]  /*26f0*/  ISETP.GE.AND P0, PT, R179, R6, PT ;  /* 0x00000006b300720c */ /* 0x000fe20003f06270 */
[----:B------:R-:W-:Y:S02]  /*2700*/  IMAD.SHL.U32 R7, R184, 0x2, RZ ;  /* 0x00000002b8077824 */ /* 0x000fe400078e00ff */
[----:B------:R-:W-:-:S02]  /*2710*/  IMAD R9, R8, c[0x0][0x1b4], R9 ;  /* 0x00006d0008097a24 */ /* 0x000fc400078e0209 */
[----:B------:R-:W-:Y:S01]  /*2720*/  IMAD.WIDE.U32 R12, R8, c[0x0][0x1b0], R10 ;  /* 0x00006c00080c7a25 */ /* 0x000fe200078e000a */
[----:B------:R-:W-:Y:S01]  /*2730*/  @P6 STS.128 [R7+0xa000], RZ ;  /* 0x00a000ff07006388 */ /* 0x000fe20000000c00 */
[----:B------:R-:W-:Y:S02]  /*2740*/  IADD3 R8, R184, 0x1000, RZ ;  /* 0x00001000b8087810 */ /* 0x000fe40007ffe0ff */
[----:B------:R-:W-:Y:S01]  /*2750*/  @!P6 IMAD R10, R5, c[0x0][0x198], RZ ;  /* 0x00006600050aea24 */ /* 0x000fe200078e02ff */
[----:B------:R-:W-:Y:S01]  /*2760*/  @!PT LDS RZ, [RZ] ;  /* 0x00000000fffff984 */ /* 0x000fe20000000800 */
[----:B------:R-:W-:Y:S01]  /*2770*/  @!PT LDS RZ, [RZ] ;  /* 0x00000000fffff984 */ /* 0x000fe20000000800 */
[----:B------:R-:W-:Y:S01]  /*2780*/  @!PT LDS RZ, [RZ] ;  /* 0x00000000fffff984 */ /* 0x000fe20000000800 */
[----:B------:R1:W-:Y:S01]  /*2790*/  @!P6 LDGSTS.E.BYPASS.LTC128B.128 [R7+0xa000], [R24.64] ;  /* 0x0a0000001807efae */ /* 0x0003e2000b901d46 */
[----:B------:R-:W-:Y:S02]  /*27a0*/  SEL R8, R8, R184, !P2 ;  /* 0x000000b808087207 */ /* 0x000fe40005000000 */
[----:B------:R-:W-:Y:S01]  /*27b0*/  @!P6 IMAD R10, R179, c[0x0][0x19c], R10 ;  /* 0x00006700b30aea24 */ /* 0x000fe200078e020a */
[----:B------:R-:W-:Y:S01]  /*27c0*/  @P5 STS.128 [R7+0xb000], RZ ;  /* 0x00b000ff07005388 */ /* 0x000fe20000000c00 */
[----:B------:R-:W-:-:S03]  /*27d0*/  SHF.L.U32 R217, R8, 0x1, RZ ;  /* 0x0000000108d97819 */ /* 0x000fc600000006ff */
        /* <DEDUP_REMOVED lines=14> */
[----:B------:R-:W0:Y:S04]  /*28c0*/  LDGDEPBAR ;  /* 0x00000000000079af */ /* 0x000e280000000000 */
[----:B------:R-:W-:Y:S01]  /*28d0*/  @P0 STS.128 [R7+0x4000], RZ ;  /* 0x004000ff07000388 */ /* 0x000fe20000000c00 */
[----:B--2---:R-:W-:-:S03]  /*28e0*/  @!P3 IMAD.MOV.U32 R22, RZ, RZ, R12 ;  /* 0x000000ffff16b224 */ /* 0x004fc600078e000c */
[----:B------:R-:W-:Y:S01]  /*28f0*/  @!PT LDS RZ, [RZ] ;  /* 0x00000000fffff984 */ /* 0x000fe20000000800 */
[----:B------:R-:W-:Y:S01]  /*2900*/  @!PT LDS RZ, [RZ] ;  /* 0x00000000fffff984 */ /* 0x000fe20000000800 */
[----:B------:R-:W-:Y:S01]  /*2910*/  @!PT LDS RZ, [RZ] ;  /* 0x00000000fffff984 */ /* 0x000fe20000000800 */
[----:B------:R1:W-:Y:S04]  /*2920*/  @!P0 LDGSTS.E.BYPASS.LTC128B.128 [R7+0x4000], [R228.64] ;  /* 0x04000000e4078fae */ /* 0x0003e8000b901d46 */
[----:B------:R-:W-:Y:S01]  /*2930*/  @P1 STS.128 [R7+0x5000], RZ ;  /* 0x005000ff07001388 */ /* 0x000fe20000000c00 */
[----:B---3--:R-:W-:-:S03]  /*2940*/  IMAD.IADD R21, R13, 0x1, R9 ;  /* 0x000000010d157824 */ /* 0x008fc600078e0209 */
[----:B------:R-:W-:Y:S01]  /*2950*/  @!PT LDS RZ, [RZ] ;  /* 0x00000000fffff984 */ /* 0x000fe20000000800 */
[----:B------:R-:W-:Y:S01]  /*2960*/  @!PT LDS RZ, [RZ] ;  /* 0x00000000fffff984 */ /* 0x000fe20000000800 */
[----:B------:R-:W-:Y:S01]  /*2970*/  @!PT LDS RZ, [RZ] ;  /* 0x00000000fffff984 */ /* 0x000fe20000000800 */
[----:B------:R2:W-:Y:S01]  /*2980*/  @!P1 LDGSTS.E.BYPASS.LTC128B.128 [R7+0x5000], [R16.64] ;  /* 0x0500000010079fae */ /* 0x0005e2000b901d46 */
[----:B------:R-:W-:Y:S02]  /*2990*/  @!P6 IMAD.MOV.U32 R20, RZ, RZ, R12 ;  /* 0x000000ffff14e224 */ /* 0x000fe400078e000c */
[--C-:B------:R-:W-:Y:S01]  /*29a0*/  @!P3 IMAD.MOV.U32 R23, RZ, RZ, R21.reuse ;  /* 0x000000ffff17b224 */ /* 0x100fe200078e0015 */
[----:B------:R-:W-:Y:S01]  /*29b0*/  @P0 STS [R217], RZ ;  /* 0x000000ffd9000388 */ /* 0x000fe20000000800 */
[----:B------:R-:W-:Y:S01]  /*29c0*/  @!P6 IMAD.WIDE.U32 R8, R179, c[0x0][0x198], R20 ;  /* 0x00006600b308ea25 */ /* 0x000fe200078e0014 */
[----:B----4-:R-:W-:Y:S02]  /*29d0*/  @!P5 MOV R18, R12 ;  /* 0x0000000c0012d202 */ /* 0x010fe40000000f00 */
[----:B------:R-:W-:Y:S01]  /*29e0*/  @P0 STS [R217+0x4], RZ ;  /* 0x000004ffd9000388 */ /* 0x000fe20000000800 */
[----:B------:R-:W-:Y:S02]  /*29f0*/  @!P6 IMAD.IADD R10, R9, 0x1, R10 ;  /* 0x00000001090ae824 */ /* 0x000fe400078e020a */
[----:B------:R-:W-:Y:S01]  /*2a00*/  @!P5 IMAD.MOV.U32 R19, RZ, RZ, R21 ;  /* 0x000000ffff13d224 */ /* 0x000fe200078e0015 */
[----:B------:R-:W-:Y:S01]  /*2a10*/  @P0 STS [R217+0x8], RZ ;  /* 0x000008ffd9000388 */ /* 0x000fe20000000800 */
[----:B------:R-:W-:-:S03]  /*2a20*/  @!P4 IMAD.MOV.U32 R20, RZ, RZ, R12 ;  /* 0x000000ffff14c224 */ /* 0x000fc600078e000c */
[----:B------:R-:W-:Y:S04]  /*2a30*/  @P0 STS [R217+0xc], RZ ;  /* 0x00000cffd9000388 */ /* 0x000fe80000000800 */
[----:B------:R-:W-:Y:S01]  /*2a40*/  @!PT LDS RZ, [RZ] ;  /* 0x00000000fffff984 */ /* 0x000fe20000000800 */
[----:B------:R-:W-:Y:S01]  /*2a50*/  @!PT LDS RZ, [RZ] ;  /* 0x00000000fffff984 */ /* 0x000fe20000000800 */
[----:B------:R-:W-:Y:S01]  /*2a60*/  @!PT LDS RZ, [RZ] ;  /* 0x00000000fffff984 */ /* 0x000fe20000000800 */
[----:B------:R3:W-:Y:S04]  /*2a70*/  @!P0 LDGSTS.E.BYPASS.LTC128B.128 [R217], [R230.64] ;  /* 0x00000000e6d98fae */ /* 0x0007e8000b901d46 */
[----:B------:R-:W-:Y:S01]  /*2a80*/  @P1 STS [R217+0x1000], RZ ;  /* 0x001000ffd9001388 */ /* 0x000fe20000000800 */
[----:B--2---:R-:W-:-:S03]  /*2a90*/  @!P6 LEA R16, P0, R8, c[0x0][0x168], 0x1 ;  /* 0x00005a000810ea11 */ /* 0x004fc600078008ff */
[----:B------:R-:W-:Y:S01]  /*2aa0*/  @P1 STS [R217+0x1004], RZ ;  /* 0x001004ffd9001388 */ /* 0x000fe20000000800 */
[----:B------:R-:W-:-:S03]  /*2ab0*/  @!P6 LEA.HI.X R17, R8, c[0x0][0x16c], R10, 0x1, P0 ;  /* 0x00005b000811ea11 */ /* 0x000fc600000f0c0a */
[----:B------:R-:W-:Y:S01]  /*2ac0*/  @P1 STS [R217+0x1008], RZ ;  /* 0x001008ffd9001388 */ /* 0x000fe20000000800 */
[----:B------:R-:W-:-:S03]  /*2ad0*/  @!P5 IADD3 R11, P0, R179, 0x20, RZ ;  /* 0x00000020b30bd810 */ /* 0x000fc60007f1e0ff */
[----:B------:R-:W-:Y:S01]  /*2ae0*/  @P1 STS [R217+0x100c], RZ ;  /* 0x00100cffd9001388 */ /* 0x000fe20000000800 */
[----:B------:R-:W-:Y:S01]  /*2af0*/  @!P5 IADD3.X R13, RZ, R5, RZ, P0, !PT ;  /* 0x00000005ff0dd210 */ /* 0x000fe200007fe4ff */
[----:B------:R-:W-:Y:S01]  /*2b00*/  @!P5 IMAD.WIDE.U32 R18, R11, c[0x0][0x198], R18 ;  /* 0x000066000b12da25 */ /* 0x000fe200078e0012 */
[----:B------:R-:W-:Y:S01]  /*2b10*/  @!P4 IADD3 R10, P0, R179, 0x40, RZ ;  /* 0x00000040b30ac810 */ /* 0x000fe20007f1e0ff */
[----:B------:R-:W-:Y:S01]  /*2b20*/  @!PT LDS RZ, [RZ] ;  /* 0x00000000fffff984 */ /* 0x000fe20000000800 */
[----:B------:R-:W-:Y:S01]  /*2b30*/  @!PT LDS RZ, [RZ] ;  /* 0x00000000fffff984 */ /* 0x000fe20000000800 */
[----:B------:R-:W-:Y:S01]  /*2b40*/  @!PT LDS RZ, [RZ] ;  /* 0x00000000fffff984 */ /* 0x000fe20000000800 */
[----:B------:R3:W-:Y:S02]  /*2b50*/  @!P1 LDGSTS.E.BYPASS.LTC128B.128 [R217+0x1000], [R14.64] ;  /* 0x010000000ed99fae */ /* 0x0007e4000b901d46 */
[----:B------:R-:W-:Y:S02]  /*2b60*/  @!P5 IMAD R13, R13, c[0x0][0x198], RZ ;  /* 0x000066000d0dda24 */ /* 0x000fe400078e02ff */
[----:B------:R-:W-:Y:S01]  /*2b70*/  @!P4 IMAD.X R9, RZ, RZ, R5, P0 ;  /* 0x000000ffff09c224 */ /* 0x000fe200000e0605 */
[----:B------:R-:W-:Y:S01]  /*2b80*/  @!P3 IADD3 R8, P0, R179, 0x60, RZ ;  /* 0x00000060b308b810 */ /* 0x000fe20007f1e0ff */
[----:B------:R-:W-:Y:S01]  /*2b90*/  @!P5 IMAD R13, R11, c[0x0][0x19c], R13 ;  /* 0x000067000b0dda24 */ /* 0x000fe200078e020d */
[----:B------:R-:W-:Y:S01]  /*2ba0*/  @P6 STS.128 [R7+0x6000], RZ ;  /* 0x006000ff07006388 */ /* 0x000fe20000000c00 */
[----:B------:R-:W-:-:S02]  /*2bb0*/  @!P4 IMAD R9, R9, c[0x0][0x198], RZ ;  /* 0x000066000909ca24 */ /* 0x000fc400078e02ff */
[----:B------:R-:W-:Y:S01]  /*2bc0*/  @!P3 IMAD.X R5, RZ, RZ, R5, P0 ;  /* 0x000000ffff05b224 */ /* 0x000fe200000e0605 */
[----:B------:R-:W-:Y:S01]  /*2bd0*/  @!P5 IADD3 R13, R19, R13, RZ ;  /* 0x0000000d130dd210 */ /* 0x000fe20007ffe0ff */
[C---:B------:R-:W-:Y:S01]  /*2be0*/  @!P4 IMAD R9, R10.reuse, c[0x0][0x19c], R9 ;  /* 0x000067000a09ca24 */ /* 0x040fe200078e0209 */
[----:B------:R-:W-:Y:S01]  /*2bf0*/  @!PT LDS RZ, [RZ] ;  /* 0x00000000fffff984 */ /* 0x000fe20000000800 */
[----:B------:R-:W-:Y:S01]  /*2c00*/  @!PT LDS RZ, [RZ] ;  /* 0x00000000fffff984 */ /* 0x000fe20000000800 */
[----:B------:R-:W-:Y:S01]  /*2c10*/  @!PT LDS RZ, [RZ] ;  /* 0x00000000fffff984 */ /* 0x000fe20000000800 */
[----:B------:R1:W-:Y:S01]  /*2c20*/  @!P6 LDGSTS.E.BYPASS.LTC128B.128 [R7+0x6000], [R16.64] ;  /* 0x060000001007efae */ /* 0x0003e2000b901d46 */
[----:B------:R-:W-:Y:S01]  /*2c30*/  @!P4 IMAD.WIDE.U32 R10, R10, c[0x0][0x198], R20 ;  /* 0x000066000a0aca25 */ /* 0x000fe200078e0014 */
[C---:B------:R-:W-:Y:S02]  /*2c40*/  @!P5 LEA R20, P0, R18.reuse, c[0x0][0x168], 0x1 ;  /* 0x00005a001214da11 */ /* 0x040fe400078008ff */
[----:B------:R-:W-:Y:S01]  /*2c50*/  @P5 STS.128 [R7+0x7000], RZ ;  /* 0x007000ff07005388 */ /* 0x000fe20000000c00 */
[----:B------:R-:W-:Y:S01]  /*2c60*/  @!P3 IMAD R5, R5, c[0x0][0x198], RZ ;  /* 0x000066000505ba24 */ /* 0x000fe200078e02ff */
[----:B------:R-:W-:Y:S01]  /*2c70*/  @!P5 LEA.HI.X R21, R18, c[0x0][0x16c], R13, 0x1, P0 ;  /* 0x00005b001215da11 */ /* 0x000fe200000f0c0d */
[----:B------:R-:W-:Y:S01]  /*2c80*/  @!P3 IMAD.WIDE.U32 R22, R8, c[0x0][0x198], R22 ;  /* 0x000066000816ba25 */ /* 0x000fe200078e0016 */
[----:B------:R-:W-:-:S03]  /*2c90*/  @!P4 IADD3 R9, R11, R9, RZ ;  /* 0x000000090b09c210 */ /* 0x000fc60007ffe0ff */
[----:B------:R-:W-:Y:S01]  /*2ca0*/  @!P3 IMAD R5, R8, c[0x0][0x19c], R5 ;  /* 0x000067000805ba24 */ /* 0x000fe200078e0205 */
[C---:B------:R-:W-:Y:S01]  /*2cb0*/  @!P4 LEA R8, P0, R10.reuse, c[0x0][0x168], 0x1 ;  /* 0x00005a000a08ca11 */ /* 0x040fe200078008ff */
[----:B------:R-:W-:Y:S01]  /*2cc0*/  @!PT LDS RZ, [RZ] ;  /* 0x00000000fffff984 */ /* 0x000fe20000000800 */
[----:B------:R-:W-:Y:S01]  /*2cd0*/  @!PT LDS RZ, [RZ] ;  /* 0x00000000fffff984 */ /* 0x000fe20000000800 */
[----:B------:R-:W-:Y:S01]  /*2ce0*/  @!PT LDS RZ, [RZ] ;  /* 0x00000000fffff984 */ /* 0x000fe20000000800 */
[----:B------:R1:W-:Y:S02]  /*2cf0*/  @!P5 LDGSTS.E.BYPASS.LTC128B.128 [R7+0x7000], [R20.64] ;  /* 0x070000001407dfae */ /* 0x0003e4000b901d46 */
[----:B------:R-:W-:Y:S01]  /*2d00*/  @!P3 IMAD.IADD R5, R23, 0x1, R5 ;  /* 0x000000011705b824 */ /* 0x000fe200078e0205 */
[----:B------:R-:W-:Y:S01]  /*2d10*/  @!P4 LEA.HI.X R9, R10, c[0x0][0x16c], R9, 0x1, P0 ;  /* 0x00005b000a09ca11 */ /* 0x000fe200000f0c09 */
[----:B------:R-:W-:Y:S01]  /*2d20*/  @P4 STS.128 [R7+0x8000], RZ ;  /* 0x008000ff07004388 */ /* 0x000fe20000000c00 */
[C---:B------:R-:W-:Y:S02]  /*2d30*/  @!P3 LEA R12, P0, R22.reuse, c[0x0][0x168], 0x1 ;  /* 0x00005a00160cba11 */ /* 0x040fe400078008ff */
[----:B------:R-:W-:Y:S01]  /*2d40*/  IADD3 R10, R183, 0x8, RZ ;  /* 0x00000008b70a7810 */ /* 0x000fe20007ffe0ff */
[----:B------:R-:W-:Y:S01]  /*2d50*/  @!PT LDS RZ, [RZ] ;  /* 0x00000000fffff984 */ /* 0x000fe20000000800 */
[----:B------:R-:W-:Y:S01]  /*2d60*/  @!PT LDS RZ, [RZ] ;  /* 0x00000000fffff984 */ /* 0x000fe20000000800 */
[----:B------:R-:W-:Y:S01]  /*2d70*/  @!PT LDS RZ, [RZ] ;  /* 0x00000000fffff984 */ /* 0x000fe20000000800 */
[----:B------:R2:W-:Y:S01]  /*2d80*/  @!P4 LDGSTS.E.BYPASS.LTC128B.128 [R7+0x8000], [R8.64] ;  /* 0x080000000807cfae */ /* 0x0005e2000b901d46 */
[----:B------:R-:W-:-:S02]  /*2d90*/  @!P3 LEA.HI.X R13, R22, c[0x0][0x16c], R5, 0x1, P0 ;  /* 0x00005b00160dba11 */ /* 0x000fc400000f0c05 */
[C---:B------:R-:W-:Y:S01]  /*2da0*/  IADD3 R5, R183.reuse, 0x28, RZ ;  /* 0x00000028b7057810 */ /* 0x040fe20007ffe0ff */
[----:B------:R1:W-:Y:S01]  /*2db0*/  @P3 STS.128 [R7+0x9000], RZ ;  /* 0x009000ff07003388 */ /* 0x0003e20000000c00 */
[-C--:B------:R-:W-:Y:S02]  /*2dc0*/  ISETP.GE.AND P4, PT, R183, R6.reuse, PT ;  /* 0x00000006b700720c */ /* 0x080fe40003f86270 */
[-C--:B------:R-:W-:Y:S01]  /*2dd0*/  ISETP.GE.AND P0, PT, R5, R6.reuse, PT ;  /* 0x000000060500720c */ /* 0x080fe20003f06270 */
[----:B------:R-:W-:Y:S01]  /*2de0*/  @!PT LDS RZ, [RZ] ;  /* 0x00000000fffff984 */ /* 0x000fe20000000800 */
[----:B------:R-:W-:Y:S01]  /*2df0*/  @!PT LDS RZ, [RZ] ;  /* 0x00000000fffff984 */ /* 0x000fe20000000800 */
[----:B------:R-:W-:Y:S01]  /*2e00*/  @!PT LDS RZ, [RZ] ;  /* 0x00000000fffff984 */ /* 0x000fe20000000800 */
[----:B------:R1:W-:Y:S01]  /*2e10*/  @!P3 LDGSTS.E.BYPASS.LTC128B.128 [R7+0x9000], [R12.64] ;  /* 0x090000000c07bfae */ /* 0x0003e2000b901d46 */
[----:B------:R-:W-:-:S03]  /*2e20*/  ISETP.GE.AND P3, PT, R10, R6, PT ;  /* 0x000000060a00720c */ /* 0x000fc60003f66270 */
[----:B------:R-:W0:Y:S08]  /*2e30*/  LDGDEPBAR ;  /* 0x00000000000079af */ /* 0x000e300000000000 */
[----:B--2---:R-:W-:-:S05]  /*2e40*/  @!P0 IMAD.WIDE R8, R5, 0x4, R232 ;  /* 0x0000000405088825 */ /* 0x004fca00078e02e8 */
[----:B------:R3:W5:Y:S01]  /*2e50*/  @!P0 LDG.E R214, [R8.64] ;  /* 0x0000000608d68981 */ /* 0x000762000c1e1900 */
[----:B-1----:R-:W-:Y:S01]  /*2e60*/  IADD3 R7, R183, 0x20, RZ ;  /* 0x00000020b7077810 */ /* 0x002fe20007ffe0ff */
[----:B------:R-:W-:-:S04]  /*2e70*/  DEPBAR.LE SB0, 0x1 ;  /* 0x000080400000791a */ /* 0x000fc80000000000 */
[----:B------:R-:W-:Y:S01]  /*2e80*/  ISETP.GE.AND P1, PT, R7, R6, PT ;  /* 0x000000060700720c */ /* 0x000fe20003f26270 */
[----:B------:R-:W-:-:S05]  /*2e90*/  IMAD.WIDE R6, R183, 0x4, R232 ;  /* 0x00000004b7067825 */ /* 0x000fca00078e02e8 */
[----:B------:R1:W5:Y:S04]  /*2ea0*/  @!P4 LDG.E R215, [R6.64] ;  /* 0x0000000606d7c981 */ /* 0x000368000c1e1900 */
[----:B------:R1:W5:Y:S04]  /*2eb0*/  @!P3 LDG.E R216, [R6.64+0x20] ;  /* 0x0000200606d8b981 */ /* 0x000368000c1e1900 */
[----:B------:R1:W5:Y:S04]  /*2ec0*/  @!P1 LDG.E R213, [R6.64+0x80] ;  /* 0x0000800606d59981 */ /* 0x000368000c1e1900 */
[----:B------:R-:W-:Y:S01]  /*2ed0*/  BAR.SYNC.DEFER_BLOCKING 0x0 ;  /* 0x0000000000007b1d */ /* 0x000fe20000010000 */
[----:B------:R-:W-:Y:S01]  /*2ee0*/  MOV R176, c[0x0][0x308] ;  /* 0x0000c20000b07a02 */ /* 0x000fe20000000f00 */
[----:B------:R-:W-:-:S05]  /*2ef0*/  IMAD.MOV.U32 R177, RZ, RZ, c[0x0][0x30c] ;  /* 0x0000c300ffb17624 */ /* 0x000fca00078e00ff */
[----:B-1----:R1:W2:Y:S01]  /*2f00*/  LDG.E.64 R6, [R176.64+0x8] ;  /* 0x00000806b0067981 */ /* 0x0022a2000c1e1b00 */
        /* <DEDUP_REMOVED lines=8> */
[----:B------:R-:W-:-:S03]  /*2f90*/  LOP3.LUT R5, R5, 0xfffffff0, RZ, 0xc0, !PT ;  /* 0xfffffff005057812 */ /* 0x000fc600078ec0ff */
[----:B------:R1:W1:Y:S04]  /*2fa0*/  LDSM.16.M88.4 R156, [R2+0xa000] ;  /* 0x00a00000029c783b */ /* 0x0002680000000200 */
[----:B------:R1:W1:Y:S01]  /*2fb0*/  LDSM.16.M88.4 R160, [R2+0xa800] ;  /* 0x00a8000002a0783b */ /* 0x0002620000000200 */
[----:B------:R-:W-:Y:S02]  /*2fc0*/  IMAD.IADD R5, R4, 0x1, -R5 ;  /* 0x0000000104057824 */ /* 0x000fe400078e0a05 */
[----:B------:R-:W-:-:S03]  /*2fd0*/  IMAD.SHL.U32 R210, R205, 0x10, RZ ;  /* 0x00000010cdd27824 */ /* 0x000fc600078e00ff */
[----:B------:R-:W-:Y:S02]  /*2fe0*/  SHF.R.S32.HI R0, RZ, 0x1f, R5 ;  /* 0x0000001fff007819 */ /* 0x000fe40000011405 */
[----:B------:R-:W-:Y:S02]  /*2ff0*/  SHF.L.U32 R211, R205, 0x3, RZ ;  /* 0x00000003cdd37819 */ /* 0x000fe400000006ff */
[----:B------:R-:W-:Y:S02]  /*3000*/  LEA.HI R0, R0, R5, RZ, 0x3 ;  /* 0x0000000500007211 */ /* 0x000fe400078f18ff */
[----:B------:R-:W-:Y:S01]  /*3010*/  IADD3 R204, R210, 0x20, RZ ;  /* 0x00000020d2cc7810 */ /* 0x000fe20007ffe0ff */
[----:B------:R-:W-:Y:S01]  /*3020*/  IMAD R4, R182, c[0x0][0x1c0], R201 ;  /* 0x00007000b6047a24 */ /* 0x000fe200078e02c9 */
[----:B------:R-:W-:Y:S02]  /*3030*/  LOP3.LUT R0, R0, 0xfffffff8, RZ, 0xc0, !PT ;  /* 0xfffffff800007812 */ /* 0x000fe400078ec0ff */
[----:B------:R-:W-:-:S02]  /*3040*/  IADD3 R203, R211, R204, RZ ;  /* 0x000000ccd3cb7210 */ /* 0x000fc40007ffe0ff */
[----:B------:R-:W-:Y:S01]  /*3050*/  SHF.L.U32 R4, R4, 0x5, RZ ;  /* 0x0000000504047819 */ /* 0x000fe200000006ff */
[----:B------:R-:W-:Y:S02]  /*3060*/  IMAD.IADD R0, R5, 0x1, -R0 ;  /* 0x0000000105007824 */ /* 0x000fe400078e0a00 */
[----:B------:R-:W-:Y:S01]  /*3070*/  IMAD.IADD R202, R211, 0x1, R203 ;  /* 0x00000001d3ca7824 */ /* 0x000fe200078e02cb */
[----:B------:R-:W-:Y:S01]  /*3080*/  SHF.R.S32.HI R227, RZ, 0x1f, R200 ;  /* 0x0000001fffe37819 */ /* 0x000fe200000114c8 */
[----:B------:R-:W-:Y:S01]  /*3090*/  IMAD.IADD R193, R195, 0x1, R221 ;  /* 0x00000001c3c17824 */ /* 0x000fe200078e02dd */
[----:B------:R-:W-:Y:S01]  /*30a0*/  IADD3 R167, R172, 0x1000, RZ ;  /* 0x00001000aca77810 */ /* 0x000fe20007ffe0ff */
[----:B------:R-:W-:Y:S01]  /*30b0*/  IMAD.IADD R226, R211, 0x1, R202 ;  /* 0x00000001d3e27824 */ /* 0x000fe200078e02ca */
[----:B------:R-:W-:Y:S02]  /*30c0*/  LOP3.LUT P0, RZ, R0, 0x2, RZ, 0xc0, !PT ;  /* 0x0000000200ff7812 */ /* 0x000fe4000780c0ff */
[----:B------:R-:W-:-:S02]  /*30d0*/  IADD3 R166, R171, 0x1000, RZ ;  /* 0x00001000aba67810 */ /* 0x000fc40007ffe0ff */
[----:B------:R-:W-:Y:S01]  /*30e0*/  MOV R165, 0x20 ;  /* 0x0000002000a57802 */ /* 0x000fe20000000f00 */
        /* <DEDUP_REMOVED lines=48> */
[----:B------:R-:W-:Y:S01]  /*33f0*/  IMAD.IADD R224, R211, 0x1, R225 ;  /* 0x00000001d3e07824 */ /* 0x000fe200078e02e1 */
[----:B------:R-:W-:-:S02]  /*3400*/  SEL R173, R173, 0xffffffc0, !P1 ;  /* 0xffffffc0adad7807 */ /* 0x000fc40004800000 */
[----:B------:R-:W-:Y:S02]  /*3410*/  IADD3 R0, R169, R165, RZ ;  /* 0x000000a5a9007210 */ /* 0x000fe40007ffe0ff */
[----:B--2---:R-:W-:Y:S02]  /*3420*/  IADD3 R200, P4, P3, R4, R6, R200 ;  /* 0x0000000604c87210 */ /* 0x004fe40007b9e0c8 */
[----:B------:R-:W-:-:S04]  /*3430*/  SHF.R.S32.HI R4, RZ, 0x1f, R4 ;  /* 0x0000001fff047819 */ /* 0x000fc80000011404 */
[----:B------:R-:W-:-:S04]  /*3440*/  IADD3.X R227, R4, R7, R227, P4, P3 ;  /* 0x0000000704e37210 */ /* 0x000fc800027e64e3 */
[----:B-1-34-:R-:W-:Y:S02]  /*3450*/  LOP3.LUT R227, R227, R176, RZ, 0x3c, !PT ;  /* 0x000000b0e3e37212 */ /* 0x01afe400078e3cff */
.L_x_1378:
[----:B------:R-:W0:Y:S01]  /*3460*/  LDGDEPBAR ;  /* 0x00000000000079af */ /* 0x000e220000000000 */
[----:B------:R-:W-:Y:S01]  /*3470*/  IMAD.MOV.U32 R4, RZ, RZ, R199 ;  /* 0x000000ffff047224 */ /* 0x000fe200078e00c7 */
[C---:B------:R-:W-:Y:S01]  /*3480*/  IADD3 R174, R167.reuse, R165, RZ ;  /* 0x000000a5a7ae7210 */ /* 0x040fe20007ffe0ff */
[----:B------:R-:W-:Y:S02]  /*3490*/  IMAD.MOV.U32 R5, RZ, RZ, R198 ;  /* 0x000000ffff057224 */ /* 0x000fe400078e00c6 */
[----:B------:R-:W-:Y:S01]  /*34a0*/  IMAD.IADD R124, R167, 0x1, R173 ;  /* 0x00000001a77c7824 */ /* 0x000fe200078e02ad */
[C---:B------:R-:W-:Y:S04]  /*34b0*/  LEA R4, P0, R183.reuse, R4, 0x2 ;  /* 0x00000004b7047211 */ /* 0x040fe800078010ff */
        /* <DEDUP_REMOVED lines=35> */
[----:B------:R-:W-:Y:S01]  /*36f0*/  IADD3 R112, R174, R173, RZ ;  /* 0x000000adae707210 */ /* 0x000fe20007ffe0ff */
        /* <DEDUP_REMOVED lines=14> */
[----:B------:R-:W-:Y:S01]  /*37e0*/  MOV R100, c[0x0][0x2e4] ;  /* 0x0000b90000647a02 */ /* 0x000fe20000000f00 */
[-C--:B-1----:R-:W-:Y:S08]  /*37f0*/  HMMA.16816.F32 R4, R104, R108.reuse, R4 ;  /* 0x0000006c6804723c */ /* 0x082ff00000001804 */
[C---:B--2---:R-:W-:Y:S08]  /*3800*/  HMMA.16816.F32 R8, R112.reuse, R108, R8 ;  /* 0x0000006c7008723c */ /* 0x044ff00000001808 */
[-C--:B------:R-:W-:Y:S08]  /*3810*/  HMMA.16816.F32 R12, R112, R110.reuse, R12 ;  /* 0x0000006e700c723c */ /* 0x080ff0000000180c */
[C---:B------:R-:W-:Y:S08]  /*3820*/  HMMA.16816.F32 R16, R104.reuse, R110, R16 ;  /* 0x0000006e6810723c */ /* 0x040ff00000001810 */
[-C--:B------:R-:W-:Y:S08]  /*3830*/  HMMA.16816.F32 R20, R104, R116.reuse, R20 ;  /* 0x000000746814723c */ /* 0x080ff00000001814 */
[C---:B------:R-:W-:Y:S08]  /*3840*/  HMMA.16816.F32 R24, R112.reuse, R116, R24 ;  /* 0x000000747018723c */ /* 0x040ff00000001818 */
[-C--:B------:R-:W-:Y:S07]  /*3850*/  HMMA.16816.F32 R28, R112, R118.reuse, R28 ;  /* 0x00000076701c723c */ /* 0x080fee000000181c */
[----:B------:R-:W-:Y:S01]  /*3860*/  IMAD.SHL.U32 R114, R218, 0x40, RZ ;  /* 0x00000040da727824 */ /* 0x000fe200078e00ff */
        /* <DEDUP_REMOVED lines=13> */
.L_x_1374:
        /* <DEDUP_REMOVED lines=16> */
[-C--:B------:R-:W-:Y:S02]  /*3a40*/  IMNMX R105, R105, R219.reuse, PT ;  /* 0x000000db69697217 */ /* 0x080fe40003800200 */
        /* <DEDUP_REMOVED lines=115> */
.L_x_1375:
[C---:B------:R-:W-:Y:S01]  /*4180*/  FSETP.NEU.FTZ.AND P0, PT, R215.reuse, -INF , PT ;  /* 0xff800000d700780b */ /* 0x040fe20003f1d000 */
[----:B------:R-:W-:Y:S01]  /*4190*/  FMUL.FTZ R100, R215, 1.4426950216293334961 ;  /* 0x3fb8aa3bd7647820 */ /* 0x000fe20000410000 */
[----:B------:R-:W-:Y:S01]  /*41a0*/  IADD3 R104, R177, 0x76cf5d0a, RZ ;  /* 0x76cf5d0ab1687810 */ /* 0x000fe20007ffe0ff */
[----:B------:R-:W-:Y:S01]  /*41b0*/  FMUL.FTZ R101, R216, 1.4426950216293334961 ;  /* 0x3fb8aa3bd8657820 */ /* 0x000fe20000410000 */
        /* <DEDUP_REMOVED lines=127> */
[--C-:B------:R-:W-:Y:S02]  /*49b0*/  LOP3.LUT R7, R105, R16, R5.reuse, 0x96, !PT ;  /* 0x0000001069077212 */ /* 0x100fe400078e9605 */
[----:B------:R-:W-:Y:S01]  /*49c0*/  ISETP.LE.U32.AND P3, PT, R12, UR4, PT ;  /* 0x000000040c007c0c */ /* 0x000fe2000bf63070 */
[----:B------:R-:W-:Y:S01]  /*49d0*/  IMAD.SHL.U32 R109, R172, 0x2, RZ ;  /* 0x00000002ac6d7824 */ /* 0x000fe200078e00ff */
[----:B------:R-:W-:Y:S02]  /*49e0*/  LOP3.LUT R5, R31, R106, R5, 0x96, !PT ;  /* 0x0000006a1f057212 */ /* 0x000fe400078e9605 */
[C---:B------:R-:W-:Y:S01]  /*49f0*/  LOP3.LUT R16, R30.reuse, 0xff, RZ, 0xc0, !PT ;  /* 0x000000ff1e107812 */ /* 0x040fe200078ec0ff */
[----:B------:R-:W-:Y:S01]  /*4a00*/  MUFU.EX2 R235, R21 ;  /* 0x0000001500eb7308 */ /* 0x000fe20000000800 */
[--C-:B----4-:R-:W-:Y:S01]  /*4a10*/  SHF.R.U32.HI R14, RZ, 0x18, R30.reuse ;  /* 0x00000018ff0e7819 */ /* 0x110fe2000001161e */
[----:B------:R-:W-:Y:S01]  /*4a20*/  IMAD.IADD R108, R109, 0x1, R165 ;  /* 0x000000016d6c7824 */ /* 0x000fe200078e02a5 */
        /* <DEDUP_REMOVED lines=151> */
[----:B------:R-:W-:Y:S01]  /*53a0*/  STS [R192+0xf000], R8 ;  /* 0x00f00008c0007388 */ /* 0x000fe20000000800 */
[----:B---3--:R-:W-:Y:S02]  /*53b0*/  F2FP.RELU.PACK_AB R4, R126, R112 ;  /* 0x000000707e04723e */ /* 0x008fe400000008ff */
[----:B-1----:R-:W-:Y:S02]  /*53c0*/  F2FP.RELU.PACK_AB R5, R117, R125 ;  /* 0x0000007d7505723e */ /* 0x002fe400000008ff */
[----:B----4-:R-:W-:Y:S02]  /*53d0*/  F2FP.RELU.PACK_AB R7, R242, R243 ;  /* 0x000000f3f207723e */ /* 0x010fe400000008ff */
[----:B------:R-:W-:Y:S03]  /*53e0*/  F2FP.RELU.PACK_AB R6, R235, R116 ;  /* 0x00000074eb06723e */ /* 0x000fe600000008ff */
[----:B------:R1:W-:Y:S04]  /*53f0*/  STS [R192+0xf400], R7 ;  /* 0x00f40007c0007388 */ /* 0x0003e80000000800 */
[----:B------:R2:W-:Y:S04]  /*5400*/  STS [R191+0xe000], R6 ;  /* 0x00e00006bf007388 */ /* 0x0005e80000000800 */
[----:B------:R3:W-:Y:S04]  /*5410*/  STS [R191+0xe400], R5 ;  /* 0x00e40005bf007388 */ /* 0x0007e80000000800 */
[----:B------:R4:W-:Y:S01]  /*5420*/  STS [R223+0xe000], R4 ;  /* 0x00e00004df007388 */ /* 0x0009e20000000800 */
[----:B-1----:R-:W-:Y:S02]  /*5430*/  F2FP.RELU.PACK_AB R7, R174, R234 ;  /* 0x000000eaae07723e */ /* 0x002fe400000008ff */
[----:B--2---:R-:W-:Y:S02]  /*5440*/  F2FP.RELU.PACK_AB R6, R129, R130 ;  /* 0x000000828106723e */ /* 0x004fe400000008ff */
[----:B---3--:R-:W-:Y:S02]  /*5450*/  F2FP.RELU.PACK_AB R5, R131, R114 ;  /* 0x000000728305723e */ /* 0x008fe400000008ff */
[----:B----4-:R-:W-:Y:S05]  /*5460*/  F2FP.RELU.PACK_AB R4, R113, R118 ;  /* 0x000000767104723e */ /* 0x010fea00000008ff */
[----:B------:R1:W-:Y:S04]  /*5470*/  STS [R223+0xe400], R4 ;  /* 0x00e40004df007388 */ /* 0x0003e80000000800 */
[----:B------:R-:W-:Y:S04]  /*5480*/  STS [R191+0xf000], R7 ;  /* 0x00f00007bf007388 */ /* 0x000fe80000000800 */
[----:B------:R-:W-:Y:S04]  /*5490*/  STS [R191+0xf400], R6 ;  /* 0x00f40006bf007388 */ /* 0x000fe80000000800 */
[----:B------:R-:W-:Y:S01]  /*54a0*/  STS [R223+0xf000], R5 ;  /* 0x00f00005df007388 */ /* 0x000fe20000000800 */
[----:B-1----:R-:W-:Y:S05]  /*54b0*/  F2FP.RELU.PACK_AB R4, R115, R128 ;  /* 0x000000807304723e */ /* 0x002fea00000008ff */
[----:B------:R-:W-:Y:S04]  /*54c0*/  STS [R223+0xf400], R4 ;  /* 0x00f40004df007388 */ /* 0x000fe80000000800 */
[----:B------:R-:W1:Y:S08]  /*54d0*/  LDSM.16.M88.4 R32, [R109+0x4000] ;  /* 0x004000006d20783b */ /* 0x000e700000000200 */
[----:B------:R2:W3:Y:S08]  /*54e0*/  LDSM.16.M88.4 R28, [R109+0x5000] ;  /* 0x005000006d1c783b */ /* 0x0004f00000000200 */
[----:B------:R-:W4:Y:S08]  /*54f0*/  LDSM.16.M88.4 R100, [R108+0x4000] ;  /* 0x004000006c64783b */ /* 0x000f300000000200 */
[----:B------:R3:W4:Y:S01]  /*5500*/  LDSM.16.M88.4 R104, [R108+0x5000] ;  /* 0x005000006c68783b */ /* 0x0007220000000200 */
[----:B--2---:R-:W-:Y:S01]  /*5510*/  IMAD.IADD R109, R109, 0x1, R173 ;  /* 0x000000016d6d7824 */ /* 0x004fe200078e02ad */
[-C--:B-1----:R-:W-:Y:S01]  /*5520*/  HMMA.16816.F32 R4, R32, R132.reuse, RZ ;  /* 0x000000842004723c */ /* 0x082fe200000018ff */
[----:B---3--:R-:W-:Y:S07]  /*5530*/  IMAD.IADD R108, R173, 0x1, R108 ;  /* 0x00000001ad6c7824 */ /* 0x008fee00078e026c */
        /* <DEDUP_REMOVED lines=41> */
[C---:B------:R-:W-:Y:S01]  /*57d0*/  FADD.FTZ R9, -R237.reuse, R9 ;  /* 0x00000009ed097221 */ /* 0x040fe20000010100 */
[----:B------:R-:W-:Y:S01]  /*57e0*/  FSETP.GE.FTZ.AND P2, PT, R246, RZ, PT ;  /* 0x000000fff600720b */ /* 0x000fe20003f56000 */
[C---:B------:R-:W-:Y:S01]  /*57f0*/  FADD.FTZ R14, -R236.reuse, R14 ;  /* 0x0000000eec0e7221 */ /* 0x040fe20000010100 */
[C---:B------:R-:W-:Y:S03]  /*5800*/  HMMA.16816.F32 R24, R108.reuse, R160, R24 ;  /* 0x000000a06c18723c */ /* 0x040fe60000001818 */
[----:B------:R-:W-:Y:S01]  /*5810*/  FADD.FTZ R15, -R236, R15 ;  /* 0x0000000fec0f7221 */ /* 0x000fe20000010100 */
[----:B------:R-:W-:Y:S01]  /*5820*/  FSEL R4, R4, R238, P0 ;  /* 0x000000ee04047208 */ /* 0x000fe20000000000 */
        /* <DEDUP_REMOVED lines=15> */
[----:B------:R-:W-:Y:S01]  /*5920*/  FADD.FTZ R26, -R236, R26 ;  /* 0x0000001aec1a7221 */ /* 0x000fe20000010100 */
        /* <DEDUP_REMOVED lines=111> */
.L_x_1376:
        /* <DEDUP_REMOVED lines=27> */
[----:B-1----:R-:W-:Y:S02]  /*61d0*/  IADD3 R100, R116, 0x4040, RZ ;  /* 0x0000404074647810 */ /* 0x002fe40007ffe0ff */
        /* <DEDUP_REMOVED lines=73> */
.L_x_1377:
        /* <DEDUP_REMOVED lines=60> */
[----:B------:R-:W-:Y:S03]  /*6a30*/  @P6 IMAD.WIDE R20, R20, 0x4, R232 ;  /* 0x0000000414146825 */ /* 0x000fe600078e02e8 */
        /* <DEDUP_REMOVED lines=37> */
[C---:B-1----:R-:W-:Y:S02]  /*6c90*/  LEA R20, P4, R202.reuse, R234, 0x2 ;  /* 0x000000eaca147211 */ /* 0x042fe400078810ff */
[-C--:B------:R-:W-:Y:S02]  /*6ca0*/  LEA.HI.X.SX32 R9, R225, R235.reuse, 0x2, P2 ;  /* 0x000000ebe1097211 */ /* 0x080fe400010f16ff */
[-C--:B------:R-:W-:Y:S02]  /*6cb0*/  LEA.HI.X.SX32 R21, R202, R235.reuse, 0x2, P4 ;  /* 0x000000ebca157211 */ /* 0x080fe400020f16ff */
[----:B------:R-:W-:Y:S02]  /*6cc0*/  ISETP.GT.AND P4, PT, R218, R194, PT ;  /* 0x000000c2da00720c */ /* 0x000fe40003f84270 */
[-C--:B--2---:R-:W-:Y:S02]  /*6cd0*/  LEA R6, P0, R204, R234.reuse, 0x2 ;  /* 0x000000eacc067211 */ /* 0x084fe400078010ff */
[-C--:B------:R-:W-:Y:S02]  /*6ce0*/  LEA R10, P3, R226, R234.reuse, 0x2 ;  /* 0x000000eae20a7211 */ /* 0x080fe400078610ff */
[-C--:B------:R-:W-:Y:S02]  /*6cf0*/  LEA.HI.X.SX32 R7, R204, R235.reuse, 0x2, P0 ;  /* 0x000000ebcc077211 */ /* 0x080fe400000f16ff */
[-C--:B---3--:R-:W-:Y:S02]  /*6d00*/  LEA.HI.X.SX32 R11, R226, R235.reuse, 0x2, P3 ;  /* 0x000000ebe20b7211 */ /* 0x088fe400018f16ff */
[C---:B------:R-:W-:Y:S01]  /*6d10*/  LEA R4, P0, R224.reuse, R234, 0x2 ;  /* 0x000000eae0047211 */ /* 0x040fe200078010ff */
[----:B------:R-:W-:Y:S01]  /*6d20*/  RED.E.ADD.F32.FTZ.RN.STRONG.GPU [R6.64], R14 ;  /* 0x0000000e0600798e */ /* 0x000fe2000c10e786 */
[----:B------:R-:W-:Y:S02]  /*6d30*/  @P6 IADD3 R199, P2, R199, -0x100, RZ ;  /* 0xffffff00c7c76810 */ /* 0x000fe40007f5e0ff */
[----:B------:R-:W-:Y:S01]  /*6d40*/  LEA.HI.X.SX32 R5, R224, R235, 0x2, P0 ;  /* 0x000000ebe0057211 */ /* 0x000fe200000f16ff */
[----:B------:R-:W-:Y:S01]  /*6d50*/  RED.E.ADD.F32.FTZ.RN.STRONG.GPU [R24.64], R15 ;  /* 0x0000000f1800798e */ /* 0x000fe2000c10e786 */
[----:B------:R-:W-:Y:S03]  /*6d60*/  @P6 IADD3.X R198, R198, -0x1, RZ, P2, !PT ;  /* 0xffffffffc6c66810 */ /* 0x000fe600017fe4ff */
        /* <DEDUP_REMOVED lines=42> */
[----:B------:R-:W-:Y:S02]  /*7010*/  @P6 IADD3 R5, P3, R232, -0x100, RZ ;  /* 0xffffff00e8056810 */ /* 0x000fe40007f7e0ff */
[----:B------:R-:W-:Y:S01]  /*7020*/  IADD3 R218, R218, -0x1, RZ ;  /* 0xffffffffdada7810 */ /* 0x000fe20007ffe0ff */
[----:B------:R-:W-:Y:S04]  /*7030*/  HMMA.16816.F32 R96, R8, R6, R96 ;  /* 0x000000060860723c */ /* 0x000fe80000001860 */
[----:B------:R-:W-:Y:S01]  /*7040*/  @P6 IADD3.X R4, R233, -0x1, RZ, P3, !PT ;  /* 0xffffffffe9046810 */ /* 0x000fe20001ffe4ff */
[----:B------:R-:W-:Y:S02]  /*7050*/  @P6 IMAD.MOV.U32 R232, RZ, RZ, R5 ;  /* 0x000000ffffe86224 */ /* 0x000fe400078e0005 */
        /* <DEDUP_REMOVED lines=138> */
[----:B-1----:R-:W-:Y:S01]  /*7900*/  @P0 IMAD.WIDE.U32 R36, R35, c[0x0][0x3a0], RZ ;  /* 0x0000e80023240a25 */ /* 0x002fe200078e00ff */
        /* <DEDUP_REMOVED lines=18> */
.L_x_1379:
        /* <DEDUP_REMOVED lines=13> */
.L_x_1380:
[----:B------:R-:W-:Y:S01]  /*7b00*/  BAR.SYNC.DEFER_BLOCKING 0x0 ;  /* 0x0000000000007b1d */ /* 0x000fe20000010000 */
[----:B------:R-:W-:Y:S01]  /*7b10*/  SHF.R.S32.HI R34, RZ, 0x1f, R195 ;  /* 0x0000001fff227819 */ /* 0x000fe200000114c3 */
[----:B------:R-:W-:Y:S01]  /*7b20*/  IMAD R219, R185, -0x80, R219 ;  /* 0xffffff80b9db7824 */ /* 0x000fe200078e02db */
[----:B------:R-:W-:Y:S02]  /*7b30*/  SHF.R.S32.HI R41, RZ, 0x1f, R180 ;  /* 0x0000001fff297819 */ /* 0x000fe400000114b4 */
[----:B--2---:R-:W-:Y:S01]  /*7b40*/  MOV R40, R180 ;  /* 0x000000b400287202 */ /* 0x004fe20000000f00 */
[----:B------:R-:W-:Y:S01]  /*7b50*/  IMAD R37, R34, c[0x0][0x3a0], RZ ;  /* 0x0000e80022257a24 */ /* 0x000fe200078e02ff */
[----:B------:R-:W-:Y:S01]  /*7b60*/  ISETP.GE.AND P4, PT, R179, R219, PT ;  /* 0x000000dbb300720c */ /* 0x000fe20003f86270 */
[----:B------:R-:W-:Y:S01]  /*7b70*/  BSSY B0, `(.L_x_1381) ;  /* 0x000001d000007945 */ /* 0x000fe20003800000 */
[----:B------:R-:W-:Y:S01]  /*7b80*/  SHF.R.S32.HI R33, RZ, 0x1f, R201 ;  /* 0x0000001fff217819 */ /* 0x000fe200000114c9 */
[----:B------:R-:W-:-:S04]  /*7b90*/  IMAD.WIDE.U32 R38, R195, c[0x0][0x3a0], R40 ;  /* 0x0000e800c3267a25 */ /* 0x000fc800078e0028 */
[----:B------:R-:W-:Y:S01]  /*7ba0*/  IMAD R37, R195, c[0x0][0x3a4], R37 ;  /* 0x0000e900c3257a24 */ /* 0x000fe200078e0225 */
[----:B------:R-:W-:Y:S01]  /*7bb0*/  IADD3 R42, P0, R36, R38, RZ ;  /* 0x00000026242a7210 */ /* 0x000fe20007f1e0ff */
[----:B------:R-:W-:-:S03]  /*7bc0*/  IMAD R36, R33, c[0x0][0x3b8], RZ ;  /* 0x0000ee0021247a24 */ /* 0x000fc600078e02ff */
[----:B------:R-:W-:Y:S01]  /*7bd0*/  IADD3.X R43, R35, R39, R37, P0, !PT ;  /* 0x00000027232b7210 */ /* 0x000fe200007fe425 */
[C---:B------:R-:W-:Y:S01]  /*7be0*/  IMAD R36, R201.reuse, c[0x0][0x3bc], R36 ;  /* 0x0000ef00c9247a24 */ /* 0x040fe200078e0224 */
[----:B------:R-:W-:Y:S01]  /*7bf0*/  SHF.R.S32.HI R35, RZ, 0x1f, R179 ;  /* 0x0000001fff237819 */ /* 0x000fe200000114b3 */
[----:B------:R1:W2:Y:S02]  /*7c00*/  LDS.128 R28, [R122+0x7000] ;  /* 0x007000007a1c7984 */ /* 0x0002a40000000c00 */
[----:B------:R-:W-:Y:S02]  /*7c10*/  IMAD.WIDE.U32 R42, R201, c[0x0][0x3b8], R42 ;  /* 0x0000ee00c92a7a25 */ /* 0x000fe400078e002a */
[----:B------:R1:W3:Y:S03]  /*7c20*/  LDS.128 R24, [R122+0x8000] ;  /* 0x008000007a187984 */ /* 0x0002e60000000c00 */
[----:B------:R-:W-:Y:S01]  /*7c30*/  IADD3 R36, R36, R43, RZ ;  /* 0x0000002b24247210 */ /* 0x000fe20007ffe0ff */
[----:B------:R1:W4:Y:S04]  /*7c40*/  LDS.128 R20, [R122+0x9000] ;  /* 0x009000007a147984 */ /* 0x0003280000000c00 */
        /* <DEDUP_REMOVED lines=15> */
.L_x_1382:
[----:B------:R-:W-:Y:S05]  /*7d40*/  BSYNC B0 ;  /* 0x0000000000007941 */ /* 0x000fea0003800000 */
.L_x_1381:
[----:B------:R-:W-:Y:S01]  /*7d50*/  IADD3 R37, R179, 0x20, RZ ;  /* 0x00000020b3257810 */ /* 0x000fe20007ffe0ff */
[----:B------:R-:W-:Y:S03]  /*7d60*/  BSSY B0, `(.L_x_1383) ;  /* 0x000000e000007945 */ /* 0x000fe60003800000 */
[----:B------:R-:W-:-:S13]  /*7d70*/  ISETP.GE.AND P3, PT, R37, R219, PT ;  /* 0x000000db2500720c */ /* 0x000fda0003f66270 */
        /* <DEDUP_REMOVED lines=12> */
.L_x_1384:
[----:B------:R-:W-:Y:S05]  /*7e40*/  BSYNC B0 ;  /* 0x0000000000007941 */ /* 0x000fea0003800000 */
.L_x_1383:
[----:B-12---:R-:W-:Y:S01]  /*7e50*/  IADD3 R28, R179, 0x40, RZ ;  /* 0x00000040b31c7810 */ /* 0x006fe20007ffe0ff */
        /* <DEDUP_REMOVED lines=14> */
.L_x_1386:
[----:B------:R-:W-:Y:S05]  /*7f40*/  BSYNC B0 ;  /* 0x0000000000007941 */ /* 0x000fea0003800000 */
.L_x_1385:
[----:B-1-3--:R-:W-:Y:S01]  /*7f50*/  IADD3 R24, R179, 0x60, RZ ;  /* 0x00000060b3187810 */ /* 0x00afe20007ffe0ff */
        /* <DEDUP_REMOVED lines=14> */
.L_x_1388:
[----:B------:R-:W-:Y:S05]  /*8040*/  BSYNC B0 ;  /* 0x0000000000007941 */ /* 0x000fea0003800000 */
.L_x_1387:
        /* <DEDUP_REMOVED lines=20> */
.L_x_1390:
[----:B------:R-:W-:Y:S05]  /*8190*/  BSYNC B0 ;  /* 0x0000000000007941 */ /* 0x000fea0003800000 */
.L_x_1389:
        /* <DEDUP_REMOVED lines=13> */
.L_x_1392:
[----:B------:R-:W-:Y:S05]  /*8270*/  BSYNC B0 ;  /* 0x0000000000007941 */ /* 0x000fea0003800000 */
.L_x_1391:
        /* <DEDUP_REMOVED lines=13> */
.L_x_1394:
[----:B------:R-:W-:Y:S05]  /*8350*/  BSYNC B0 ;  /* 0x0000000000007941 */ /* 0x000fea0003800000 */
.L_x_1393:
        /* <DEDUP_REMOVED lines=12> */
.L_x_1373:
[----:B------:R-:W-:Y:S05]  /*8420*/  BSYNC B1 ;  /* 0x0000000000017941 */ /* 0x000fea0003800000 */
.L_x_1351:
        /* <DEDUP_REMOVED lines=9> */
.L_x_1395:
[----:B------:R-:W-:Y:S05]  /*84c0*/  EXIT ;  /* 0x000000000000794d */ /* 0x000fea0003800000 */
.L_x_1397:
        /* <DEDUP_REMOVED lines=11> */
.L_x_2476:


//--------------------- .text._ZN5flash44flash_bwd_dq_dk_dv_loop_seqk_parallel_kernelI23Flash_bwd_kernel_traitsILi64ELi64ELi128ELi8ELi2ELi4ELi4ELb1ELb0EN7cutlass6half_tE19Flash_kernel_traitsILi64ELi64ELi128ELi8ES3_EELb0ELb0ELb1ELb0ELb0ELb1ELb1EEEvNS_16Flash_bwd_paramsE --------------------------
	.section	.text._ZN5flash44flash_bwd_dq_dk_dv_loop_seqk_parallel_kernelI23Flash_bwd_kernel_traitsILi64ELi64ELi128ELi8ELi2ELi4ELi4ELb1ELb0EN7cutlass6half_tE19Flash_kernel_traitsILi64ELi64ELi128ELi8ES3_EELb0ELb0ELb1ELb0ELb0ELb1ELb1EEEvNS_16Flash_bwd_paramsE,"ax",@progbits
	.sectioninfo	@"SHI_REGISTERS=255"
	.align	128
        .global         _ZN5flash44flash_bwd_dq_dk_dv_loop_seqk_parallel_kernelI23Flash_bwd_kernel_traitsILi64ELi64ELi128ELi8ELi2ELi4ELi4ELb1ELb0EN7cutlass6half_tE19Flash_kernel_traitsILi64ELi64ELi128ELi8ES3_EELb0ELb0ELb1ELb0ELb0ELb1ELb1EEEvNS_16Flash_bwd_paramsE
        .type           _ZN5flash44flash_bwd_dq_dk_dv_loop_seqk_parallel_kernelI23Flash_bwd_kernel_traitsILi64ELi64ELi128ELi8ELi2ELi4ELi4ELb1ELb0EN7cutlass6half_tE19Flash_kernel_traitsILi64ELi64ELi128ELi8ES3_EELb0ELb0ELb1ELb0ELb0ELb1ELb1EEEvNS_16Flash_bwd_paramsE,@function
        .size           _ZN5flash44flash_bwd_dq_dk_dv_loop_seqk_parallel_kernelI23Flash_bwd_kernel_traitsILi64ELi64ELi128ELi8ELi2ELi4ELi4ELb1ELb0EN7cutlass6half_tE19Flash_kernel_traitsILi64ELi64ELi128ELi8ES3_EELb0ELb0ELb1ELb0ELb0ELb1ELb1EEEvNS_16Flash_bwd_paramsE,(.L_x_2477 - _ZN5flash44flash_bwd_dq_dk_dv_loop_seqk_parallel_kernelI23Flash_bwd_kernel_traitsILi64ELi64ELi128ELi8ELi2ELi4ELi4ELb1ELb0EN7cutlass6half_tE19Flash_kernel_traitsILi64ELi64ELi128ELi8ES3_EELb0ELb0ELb1ELb0ELb0ELb1ELb1EEEvNS_16Flash_bwd_paramsE)
        .other          _ZN5flash44flash_bwd_dq_dk_dv_loop_seqk_parallel_kernelI23Flash_bwd_kernel_traitsILi64ELi64ELi128ELi8ELi2ELi4ELi4ELb1ELb0EN7cutlass6half_tE19Flash_kernel_traitsILi64ELi64ELi128ELi8ES3_EELb0ELb0ELb1ELb0ELb0ELb1ELb1EEEvNS_16Flash_bwd_paramsE,@"STO_CUDA_ENTRY STV_DEFAULT"
_ZN5flash44flash_bwd_dq_dk_dv_loop_seqk_parallel_kernelI23Flash_bwd_kernel_traitsILi64ELi64ELi128ELi8ELi2ELi4ELi4ELb1ELb0EN7cutlass6half_tE19Flash_kernel_traitsILi64ELi64ELi128ELi8ES3_EELb0ELb0ELb1ELb0ELb0ELb1ELb1EEEvNS_16Flash_bwd_paramsE:
.text._ZN5flash44flash_bwd_dq_dk_dv_loop_seqk_parallel_kernelI23Flash_bwd_kernel_traitsILi64ELi64ELi128ELi8ELi2ELi4ELi4ELb1ELb0EN7cutlass6half_tE19Flash_kernel_traitsILi64ELi64ELi128ELi8ES3_EELb0ELb0ELb1ELb0ELb0ELb1ELb1EEEvNS_16Flash_bwd_paramsE:
        /* <DEDUP_REMOVED lines=33> */
[CC--:B------:R-:W-:Y:S01]  /*0210*/  LEA.HI R5, R7.reuse, R14.reuse, RZ, 0x4 ;  /* 0x0000000e07057211 */ /* 0x0c0fe200078f20ff */
[----:B------:R-:W-:Y:S01]  /*0220*/  ULDC UR18, c[0x0][0x224] ;  /* 0x0000890000127ab9 */ /* 0x000fe20000000800 */
[--C-:B------:R-:W-:Y:S01]  /*0230*/  SHF.R.S32.HI R3, RZ, 0x5, R4.reuse ;  /* 0x00000005ff037819 */ /* 0x100fe20000011404 */
[----:B------:R-:W-:Y:S01]  /*0240*/  IMAD.U32 R6, RZ, RZ, UR17 ;  /* 0x00000011ff067e24 */ /* 0x000fe2000f8e00ff */
[----:B------:R-:W-:Y:S01]  /*0250*/  SHF.R.S32.HI R0, RZ, 0x1f, R4 ;  /* 0x0000001fff007819 */ /* 0x000fe20000011404 */
[----:B------:R-:W-:Y:S01]  /*0260*/  UIMAD UR61, UR61, UR13, URZ ;  /* 0x0000000d3d3d72a4 */ /* 0x000fe2000f8e023f */
[-C--:B------:R-:W-:Y:S01]  /*0270*/  LEA.HI R2, R4, R3.reuse, RZ, 0x1 ;  /* 0x0000000304027211 */ /* 0x080fe200078f08ff */
[----:B---3--:R-:W-:Y:S01]  /*0280*/  @UP5 UIMAD UR13, UR46, UR12, URZ ;  /* 0x0000000c2e0d52a4 */ /* 0x008fe2000f8e023f */
[----:B------:R-:W-:Y:S01]  /*0290*/  LEA.HI R0, R0, R3, RZ, 0x2 ;  /* 0x0000000300007211 */ /* 0x000fe200078f10ff */
[----:B------:R-:W-:Y:S01]  /*02a0*/  USHF.R.S32.HI UR5, URZ, 0x1f, UR18 ;  /* 0x0000001f3f057899 */ /* 0x000fe20008011412 */
[----:B------:R-:W-:Y:S01]  /*02b0*/  LOP3.LUT R2, R2, 0xfffffffe, RZ, 0xc0, !PT ;  /* 0xfffffffe02027812 */ /* 0x000fe200078ec0ff */
[----:B------:R-:W-:Y:S01]  /*02c0*/  ULDC UR16, c[0x0][0x224] ;  /* 0x0000890000107ab9 */ /* 0x000fe20000000800 */
[----:B------:R-:W-:Y:S01]  /*02d0*/  LOP3.LUT R0, R0, 0xfffffffc, RZ, 0xc0, !PT ;  /* 0xfffffffc00007812 */ /* 0x000fe200078ec0ff */
[----:B------:R-:W-:Y:S01]  /*02e0*/  ULDC.U8 UR11, c[0x0][0x3d0] ;  /* 0x0000f400000b7ab9 */ /* 0x000fe20000000000 */
[----:B------:R-:W-:Y:S01]  /*02f0*/  LEA.HI R16, R7, R14, RZ, 0x2 ;  /* 0x0000000e07107211 */ /* 0x000fe200078f10ff */
[C---:B------:R-:W-:Y:S01]  /*0300*/  IMAD.IADD R12, R3.reuse, 0x1, -R2 ;  /* 0x00000001030c7824 */ /* 0x040fe200078e0a02 */
[----:B------:R-:W-:Y:S01]  /*0310*/  SHF.R.S32.HI R2, RZ, 0x4, R5 ;  /* 0x00000004ff027819 */ /* 0x000fe20000011405 */
[----:B------:R-:W-:Y:S01]  /*0320*/  IMAD.IADD R174, R3, 0x1, -R0 ;  /* 0x0000000103ae7824 */ /* 0x000fe200078e0a00 */
[--C-:B------:R-:W-:Y:S01]  /*0330*/  SHF.R.S32.HI R8, RZ, 0x2, R16.reuse ;  /* 0x00000002ff087819 */ /* 0x100fe20000011410 */
[----:B------:R-:W-:Y:S01]  /*0340*/  UISETP.NE.AND UP6, UPT, UR11, URZ, UPT ;  /* 0x0000003f0b00728c */ /* 0x000fe2000bfc5270 */
[----:B------:R-:W-:Y:S01]  /*0350*/  LEA.HI R0, R5, R2, RZ, 0x1 ;  /* 0x0000000205007211 */ /* 0x000fe200078f08ff */
[----:B------:R-:W-:Y:S01]  /*0360*/  UIMAD.WIDE.U32 UR10, UR46, UR18, URZ ;  /* 0x000000122e0a72a5 */ /* 0x000fe2000f8e003f */
[----:B------:R-:W-:Y:S01]  /*0370*/  SHF.R.S32.HI R3, RZ, 0x1f, R16 ;  /* 0x0000001fff037819 */ /* 0x000fe20000011410 */
[----:B------:R-:W-:Y:S01]  /*0380*/  ULDC UR15, c[0x0][0x1c0] ;  /* 0x00007000000f7ab9 */ /* 0x000fe20000000800 */
[----:B------:R-:W-:Y:S01]  /*0390*/  LOP3.LUT R0, R0, 0xfffffffe, RZ, 0xc0, !PT ;  /* 0xfffffffe00007812 */ /* 0x000fe200078ec0ff */
[----:B------:R-:W-:Y:S01]  /*03a0*/  USHF.L.U32 UR25, UR61, 0x4, URZ ;  /* 0x000000043d197899 */ /* 0x000fe2000800063f */
[----:B------:R-:W-:Y:S01]  /*03b0*/  LEA.HI R15, R7, R14, RZ, 0x3 ;  /* 0x0000000e070f7211 */ /* 0x000fe200078f18ff */
[----:B------:R-:W-:Y:S01]  /*03c0*/  IMAD.U32 R18, RZ, RZ, UR10 ;  /* 0x0000000aff127e24 */ /* 0x000fe2000f8e00ff */
[----:B------:R-:W-:Y:S01]  /*03d0*/  USHF.L.U32 UR19, UR61, 0x3, URZ ;  /* 0x000000033d137899 */ /* 0x000fe2000800063f */
[----:B------:R-:W-:Y:S01]  /*03e0*/  IMAD.IADD R10, R2, 0x1, -R0 ;  /* 0x00000001020a7824 */ /* 0x000fe200078e0a00 */
[----:B------:R-:W-:Y:S01]  /*03f0*/  LEA.HI R0, R3, R8, RZ, 0x3 ;  /* 0x0000000803007211 */ /* 0x000fe200078f18ff */
[----:B------:R-:W-:Y:S01]  /*0400*/  UIADD3 UR24, UR25, 0x20, URZ ;  /* 0x0000002019187890 */ /* 0x000fe2000fffe03f */
[----:B------:R-:W-:Y:S01]  /*0410*/  LOP3.LUT R3, R4, 0xffffffe0, RZ, 0xc0, !PT ;  /* 0xffffffe004037812 */ /* 0x000fe200078ec0ff */
[----:B------:R-:W-:Y:S01]  /*0420*/  USHF.L.U32 UR60, UR61, 0x6, URZ ;  /* 0x000000063d3c7899 */ /* 0x000fe2000800063f */
        /* <DEDUP_REMOVED lines=9> */
[----:B------:R-:W-:Y:S01]  /*04c0*/  UIMAD UR4, UR46, UR7, UR51 ;  /* 0x000000072e0472a4 */ /* 0x000fe2000f8e0233 */
[----:B------:R-:W-:Y:S01]  /*04d0*/  IMAD.U32 R19, RZ, RZ, UR11 ;  /* 0x0000000bff137e24 */ /* 0x000fe2000f8e00ff */
[----:B------:R-:W-:Y:S01]  /*04e0*/  USHF.R.S32.HI UR7, URZ, 0x1f, UR51 ;  /* 0x0000001f3f077899 */ /* 0x000fe20008011433 */
[----:B------:R-:W-:Y:S01]  /*04f0*/  LEA.HI R17, R2, R0, RZ, 0x2 ;  /* 0x0000000002117211 */ /* 0x000fe200078f10ff */
[----:B------:R1:W-:Y:S01]  /*0500*/  STL [R1+0x20], R3 ;  /* 0x0000200301007387 */ /* 0x0003e20000100800 */
[----:B------:R-:W-:Y:S01]  /*0510*/  LOP3.LUT R0, R15, 0xfffffff8, RZ, 0xc0, !PT ;  /* 0xfffffff80f007812 */ /* 0x000fe200078ec0ff */
[----:B------:R-:W-:Y:S01]  /*0520*/  UIADD3 UR21, UR19, UR22, URZ ;  /* 0x0000001613157290 */ /* 0x000fe2000fffe03f */
[----:B------:R-:W-:Y:S01]  /*0530*/  LOP3.LUT R2, R5, 0xfffffff0, RZ, 0xc0, !PT ;  /* 0xfffffff005027812 */ /* 0x000fe200078ec0ff */
[----:B------:R2:W-:Y:S01]  /*0540*/  STL [R1+0x1c], R6 ;  /* 0x00001c0601007387 */ /* 0x0005e20000100800 */
[----:B------:R-:W-:Y:S01]  /*0550*/  ULDC UR57, c[0x0][0x2e8] ;  /* 0x0000ba0000397ab9 */ /* 0x000fe20000000800 */
[C---:B------:R-:W-:Y:S01]  /*0560*/  IMAD.IADD R0, R14.reuse, 0x1, -R0 ;  /* 0x000000010e007824 */ /* 0x040fe200078e0a00 */
[----:B------:R-:W-:Y:S01]  /*0570*/  UIADD3 UR20, UR19, UR21, URZ ;  /* 0x0000001513147290 */ /* 0x000fe2000fffe03f */
[----:B------:R-:W-:Y:S01]  /*0580*/  IMAD.IADD R2, R14, 0x1, -R2 ;  /* 0x000000010e027824 */ /* 0x000fe200078e0a02 */
[----:B------:R-:W-:Y:S01]  /*0590*/  UIMAD.WIDE.U32 UR58, UR52, UR10, URZ ;  /* 0x0000000a343a72a5 */ /* 0x000fe2000f8e003f */
        /* <DEDUP_REMOVED lines=25> */
[----:B------:R-:W-:Y:S02]  /*0730*/  IMAD.IADD R13, R2, 0x1, -R3 ;  /* 0x00000001020d7824 */ /* 0x000fe400078e0a03 */
[----:B------:R-:W-:Y:S02]  /*0740*/  IMAD.SHL.U32 R2, R174, 0x10, RZ ;  /* 0x00000010ae027824 */ /* 0x000fe400078e00ff */
[----:B------:R-:W-:Y:S01]  /*0750*/  IMAD.U32 R3, RZ, RZ, UR6 ;  /* 0x00000006ff037e24 */ /* 0x000fe2000f8e00ff */
[----:B------:R-:W-:Y:S01]  /*0760*/  LOP3.LUT R3, R8, 0x1, RZ, 0xc0, !PT ;  /* 0x0000000108037812 */ /* 0x000fe200078ec0ff */
[----:B------:R-:W-:Y:S01]  /*0770*/  USHF.L.U32 UR6, UR46, 0x7, URZ ;  /* 0x000000072e067899 */ /* 0x000fe2000800063f */
[----:B--2---:R-:W-:Y:S02]  /*0780*/  LOP3.LUT R6, R0, 0x30, R2, 0xf8, !PT ;  /* 0x0000003000067812 */ /* 0x004fe400078ef802 */
[----:B------:R-:W-:-:S02]  /*0790*/  SHF.R.U32.HI R0, RZ, 0x3, R0 ;  /* 0x00000003ff007819 */ /* 0x000fc40000011600 */
[----:B------:R-:W-:Y:S01]  /*07a0*/  ISETP.NE.U32.AND P0, PT, R3, 0x1, PT ;  /* 0x000000010300780c */ /* 0x000fe20003f05070 */
[----:B------:R-:W-:Y:S01]  /*07b0*/  IMAD.U32 R18, RZ, RZ, UR6 ;  /* 0x00000006ff127e24 */ /* 0x000fe2000f8e00ff */
[----:B------:R-:W-:Y:S01]  /*07c0*/  LOP3.LUT R176, R176, R0, RZ, 0x3c, !PT ;  /* 0x00000000b0b07212 */ /* 0x000fe200078e3cff */
[----:B------:R-:W-:Y:S01]  /*07d0*/  USHF.R.S32.HI UR6, URZ, 0x1f, UR46 ;  /* 0x0000001f3f067899 */ /* 0x000fe2000801142e */
[----:B------:R-:W-:Y:S02]  /*07e0*/  LOP3.LUT R3, R6, 0x8, R15, 0xf8, !PT ;  /* 0x0000000806037812 */ /* 0x000fe400078ef80f */
[----:B------:R-:W-:Y:S02]  /*07f0*/  R2P PR, R8, 0x6 ;  /* 0x0000000608007804 */ /* 0x000fe40000000000 */
[----:B------:R-:W-:Y:S01]  /*0800*/  SEL R193, R193, 0x10, !P0 ;  /* 0x00000010c1c17807 */ /* 0x000fe20004000000 */
[----:B------:R-:W-:Y:S01]  /*0810*/  IMAD.U32 R6, RZ, RZ, UR6 ;  /* 0x00000006ff067e24 */ /* 0x000fe2000f8e00ff */
[----:B------:R-:W-:Y:S01]  /*0820*/  @!UP5 UIMAD UR6, UR46, UR15, UR51 ;  /* 0x0000000f2e06d2a4 */ /* 0x000fe2000f8e0233 */
[----:B-1----:R-:W-:-:S04]  /*0830*/  LEA.HI R4, R7, R14, RZ, 0x6 ;  /* 0x0000000e07047211 */ /* 0x002fc800078f30ff */
[----:B------:R-:W-:-:S05]  /*0840*/  SHF.R.S32.HI R4, RZ, 0x6, R4 ;  /* 0x00000006ff047819 */ /* 0x000fca0000011404 */
[----:B------:R-:W-:Y:S01]  /*0850*/  IMAD R2, R4, 0x800, R5 ;  /* 0x0000080004027824 */ /* 0x000fe200078e0205 */
[----:B------:R-:W-:Y:S01]  /*0860*/  LOP3.LUT R5, R5, R3, R0, 0xf6, !PT ;  /* 0x0000000305057212 */ /* 0x000fe200078ef600 */
[----:B------:R-:W-:Y:S01]  /*0870*/  IMAD.U32 R3, RZ, RZ, UR13 ;  /* 0x0000000dff037e24 */ /* 0x000fe2000f8e00ff */
[----:B------:R-:W-:Y:S01]  /*0880*/  LOP3.LUT R0, R16, 0x7ffffffc, RZ, 0xc0, !PT ;  /* 0x7ffffffc10007812 */ /* 0x000fe200078ec0ff */
[----:B------:R-:W-:Y:S02]  /*0890*/  IMAD.IADD R176, R2, 0x1, R176 ;  /* 0x0000000102b07824 */ /* 0x000fe400078e02b0 */
[----:B------:R-:W-:Y:S01]  /*08a0*/  IMAD.U32 R2, RZ, RZ, UR7 ;  /* 0x00000007ff027e24 */ /* 0x000fe2000f8e00ff */
[----:B------:R-:W-:Y:S01]  /*08b0*/  UIMAD UR7, UR4, UR16, URZ ;  /* 0x00000010040772a4 */ /* 0x000fe2000f8e023f */
[----:B------:R-:W-:Y:S01]  /*08c0*/  LEA.HI R2, R7, R14, RZ, 0x7 ;  /* 0x0000000e07027211 */ /* 0x000fe200078f38ff */
[----:B------:R-:W-:Y:S01]  /*08d0*/  UIMAD UR4, UR5, UR46, URZ ;  /* 0x0000002e050472a4 */ /* 0x000fe2000f8e023f */
[----:B------:R-:W-:Y:S01]  /*08e0*/  IMAD.IADD R7, R14, 0x1, -R0 ;  /* 0x000000010e077824 */ /* 0x000fe200078e0a00 */
[----:B------:R1:W-:Y:S01]  /*08f0*/  STL [R1+0x14], R3 ;  /* 0x0000140301007387 */ /* 0x0003e20000100800 */
[----:B------:R-:W-:Y:S01]  /*0900*/  SHF.R.S32.HI R2, RZ, 0x7, R2 ;  /* 0x00000007ff027819 */ /* 0x000fe20000011402 */
[----:B------:R-:W-:-:S02]  /*0910*/  IMAD R250, R4, 0x200, R9 ;  /* 0x0000020004fa7824 */ /* 0x000fc400078e0209 */
[----:B------:R-:W-:Y:S01]  /*0920*/  IMAD.U32 R0, RZ, RZ, UR4 ;  /* 0x00000004ff007e24 */ /* 0x000fe2000f8e00ff */
[----:B------:R-:W-:Y:S01]  /*0930*/  USHF.R.S32.HI UR4, URZ, 0x1f, UR17 ;  /* 0x0000001f3f047899 */ /* 0x000fe20008011411 */
[----:B------:R-:W-:Y:S02]  /*0940*/  IMAD.SHL.U32 R4, R4, 0x20, RZ ;  /* 0x0000002004047824 */ /* 0x000fe400078e00ff */
[----:B------:R-:W-:Y:S02]  /*0950*/  IMAD.SHL.U32 R7, R7, 0x2, RZ ;  /* 0x0000000207077824 */ /* 0x000fe400078e00ff */
[----:B------:R-:W-:Y:S01]  /*0960*/  IMAD.SHL.U32 R176, R176, 0x2, RZ ;  /* 0x00000002b0b07824 */ /* 0x000fe200078e00ff */
[----:B------:R-:W-:Y:S01]  /*0970*/  LOP3.LUT R242, R4, 0x6, R242, 0xf8, !PT ;  /* 0x0000000604f27812 */ /* 0x000fe200078ef8f2 */
        /* <DEDUP_REMOVED lines=9> */
[----:B------:R-:W-:-:S04]  /*0a10*/  LOP3.LUT R0, R0, 0x1c0, RZ, 0xc0, !PT ;  /* 0x000001c000007812 */ /* 0x000fc800078ec0ff */
[----:B------:R-:W-:Y:S02]  /*0a20*/  SHF.R.U32.HI R6, RZ, 0x3, R0 ;  /* 0x00000003ff067819 */ /* 0x000fe40000011600 */
[----:B------:R-:W-:Y:S01]  /*0a30*/  LOP3.LUT R4, R0, 0x20, R4, 0xf8, !PT ;  /* 0x0000002000047812 */ /* 0x000fe200078ef804 */
[----:B-1----:R-:W-:-:S05]  /*0a40*/  IMAD.SHL.U32 R3, R2, 0x8, RZ ;  /* 0x0000000802037824 */ /* 0x002fca00078e00ff */
[----:B------:R-:W-:-:S04]  /*0a50*/  LOP3.LUT R3, R3, 0x8, RZ, 0xc0, !PT ;  /* 0x0000000803037812 */ /* 0x000fc800078ec0ff */
        /* <DEDUP_REMOVED lines=37> */
[C---:B------:R-:W-:Y:S01]  /*0cb0*/  @P2 IADD3 R246, R243.reuse, -0x40, RZ ;  /* 0xffffffc0f3f62810 */ /* 0x040fe20007ffe0ff */
        /* <DEDUP_REMOVED lines=11> */
[C---:B------:R-:W-:Y:S02]  /*0d70*/  IMAD.IADD R248, R4.reuse, 0x1, R243 ;  /* 0x0000000104f87824 */ /* 0x040fe400078e02f3 */
[----:B------:R-:W-:Y:S02]  /*0d80*/  IMAD.IADD R193, R193, 0x1, R194 ;  /* 0x00000001c1c17824 */ /* 0x000fe400078e02c2 */
[----:B------:R-:W-:Y:S01]  /*0d90*/  IMAD.IADD R247, R4, 0x1, R246 ;  /* 0x0000000104f77824 */ /* 0x000fe200078e02f6 */
[----:B-1----:R-:W-:-:S04]  /*0da0*/  IADD3 R2, R237, -0x40, RZ ;  /* 0xffffffc0ed027810 */ /* 0x002fc80007ffe0ff */
[----:B------:R-:W-:Y:S01]  /*0db0*/  SHF.R.S32.HI R3, RZ, 0x1f, R2 ;  /* 0x0000001fff037819 */ /* 0x000fe20000011402 */
[----:B------:R-:W-:-:S03]  /*0dc0*/  IMAD.SHL.U32 R240, R2, 0x4, RZ ;  /* 0x0000000402f07824 */ /* 0x000fc600078e00ff */
[----:B------:R-:W-:Y:S01]  /*0dd0*/  SHF.L.U64.HI R241, R2, 0x2, R3 ;  /* 0x0000000202f17819 */ /* 0x000fe20000010203 */
[----:B------:R-:W-:Y:S02]  /*0de0*/  IMAD.SHL.U32 R3, R5, 0x2, RZ ;  /* 0x0000000205037824 */ /* 0x000fe400078e00ff */
.L_x_1444:
        /* <DEDUP_REMOVED lines=27> */
[----:B------:R-:W-:Y:S02]  /*0fa0*/  MOV R4, UR6 ;  /* 0x0000000600047c02 */ /* 0x000fe40008000f00 */
        /* <DEDUP_REMOVED lines=25> */
.L_x_1398:
        /* <DEDUP_REMOVED lines=67> */
.L_x_1400:
        /* <DEDUP_REMOVED lines=18> */
.L_x_1401:
        /* <DEDUP_REMOVED lines=84> */
.L_x_1402:
[----:B------:R-:W2:Y:S02]  /*1bd0*/  LDL R0, [R1+0x10] ;  /* 0x0000100001007983 */ /* 0x000ea40000100800 */
[----:B--2---:R1:W2:Y:S01]  /*1be0*/  R2UR UR11, R0 ;  /* 0x00000000000b73c2 */ /* 0x0042a200000e0000 */
[----:B------:R-:W-:-:S07]  /*1bf0*/  DEPBAR.LE SB1, 0x0, {2} ;  /* 0x000090040000791a */ /* 0x000fce0000000000 */
.L_x_1403:
[----:B------:R-:W2:Y:S04]  /*1c00*/  LDL R2, [R1+0x1c] ;  /* 0x00001c0001027983 */ /* 0x000ea80000100800 */
[----:B------:R-:W3:Y:S01]  /*1c10*/  LDL R0, [R1] ;  /* 0x0000000001007983 */ /* 0x000ee20000100800 */
[----:B------:R-:W-:Y:S01]  /*1c20*/  USHF.R.S32.HI UR4, URZ, 0x1f, UR60 ;  /* 0x0000001f3f047899 */ /* 0x000fe2000801143c */
[----:B------:R-:W-:Y:S01]  /*1c30*/  SHF.R.S32.HI R24, RZ, 0x1f, R236 ;  /* 0x0000001fff187819 */ /* 0x000fe200000114ec */
[----:B------:R-:W-:Y:S01]  /*1c40*/  IMAD.U32 R8, RZ, RZ, UR6 ;  /* 0x00000006ff087e24 */ /* 0x000fe2000f8e00ff */
[----:B------:R-:W1:Y:S01]  /*1c50*/  S2R R25, SR_TID.X ;  /* 0x0000000000197919 */ /* 0x000e620000002100 */
[----:B------:R-:W-:Y:S01]  /*1c60*/  SHF.R.S32.HI R245, RZ, 0x1f, R244 ;  /* 0x0000001ffff57819 */ /* 0x000fe200000114f4 */
        /* <DEDUP_REMOVED lines=14> */
[----:B------:R-:W-:Y:S02]  /*1d50*/  UIMAD UR4, UR35, UR12, URZ ;  /* 0x0000000c230472a4 */ /* 0x000fe4000f8e023f */
[----:B------:R-:W-:Y:S01]  /*1d60*/  ULDC.64 UR14, c[0x0][0x200] ;  /* 0x00008000000e7ab9 */ /* 0x000fe20000000a00 */
[----:B------:R-:W-:Y:S01]  /*1d70*/  IMAD R2, R2, c[0x0][0x190], RZ ;  /* 0x0000640002027a24 */ /* 0x000fe200078e02ff */
[----:B------:R-:W-:Y:S01]  /*1d80*/  UIMAD UR36, UR51, UR13, UR4 ;  /* 0x0000000d332472a4 */ /* 0x000fe2000f8e0204 */
[----:B------:R-:W-:-:S02]  /*1d90*/  IADD3 R6, P0, R4, UR54, RZ ;  /* 0x0000003604067c10 */ /* 0x000fc4000ff1e0ff */
[----:B------:R-:W-:Y:S01]  /*1da0*/  ULDC.64 UR12, c[0x0][0x378] ;  /* 0x0000de00000c7ab9 */ /* 0x000fe20000000a00 */
[----:B------:R-:W-:Y:S01]  /*1db0*/  IMAD R0, R0, c[0x0][0x194], R2 ;  /* 0x0000650000007a24 */ /* 0x000fe200078e0202 */
[----:B------:R-:W-:Y:S01]  /*1dc0*/  UIMAD UR4, UR35, UR12, URZ ;  /* 0x0000000c230472a4 */ /* 0x000fe2000f8e023f */
[----:B------:R-:W-:-:S03]  /*1dd0*/  LEA.HI R2, R26, R25, RZ, 0x5 ;  /* 0x000000191a027211 */ /* 0x000fc600078f28ff */
[----:B------:R-:W-:Y:S01]  /*1de0*/  UIMAD UR35, UR51, UR13, UR4 ;  /* 0x0000000d332372a4 */ /* 0x000fe2000f8e0204 */
[----:B------:R-:W-:Y:S02]  /*1df0*/  IADD3.X R7, R5, UR50, R0, P0, !PT ;  /* 0x0000003205077c10 */ /* 0x000fe400087fe400 */
[----:B------:R-:W-:Y:S01]  /*1e00*/  ULDC.64 UR12, c[0x0][0x370] ;  /* 0x0000dc00000c7ab9 */ /* 0x000fe20000000a00 */
[----:B------:R-:W-:Y:S01]  /*1e10*/  IADD3 R4, P0, R244, UR40, RZ ;  /* 0x00000028f4047c10 */ /* 0x000fe2000ff1e0ff */
[----:B------:R-:W-:Y:S01]  /*1e20*/  UIMAD UR4, UR41, UR12, URZ ;  /* 0x0000000c290472a4 */ /* 0x000fe2000f8e023f */
[----:B------:R-:W-:Y:S01]  /*1e30*/  LOP3.LUT R0, R2, 0xffffffe0, RZ, 0xc0, !PT ;  /* 0xffffffe002007812 */ /* 0x000fe200078ec0ff */
[----:B------:R-:W-:Y:S01]  /*1e40*/  UIADD3 UR12, UR6, UR7, URZ ;  /* 0x00000007060c7290 */ /* 0x000fe2000fffe03f */
[----:B------:R-:W-:Y:S01]  /*1e50*/  SHF.R.S32.HI R2, RZ, 0x5, R2 ;  /* 0x00000005ff027819 */ /* 0x000fe20000011402 */
[----:B------:R-:W-:Y:S01]  /*1e60*/  UIADD3 UR7, UR6, UR11, URZ ;  /* 0x0000000b06077290 */ /* 0x000fe2000fffe03f */
[----:B------:R-:W-:Y:S01]  /*1e70*/  IADD3.X R5, R245, UR43, RZ, P0, !PT ;  /* 0x0000002bf5057c10 */ /* 0x000fe200087fe4ff */
[----:B------:R-:W-:Y:S01]  /*1e80*/  UIMAD UR34, UR6, UR13, UR4 ;  /* 0x0000000d062272a4 */ /* 0x000fe2000f8e0204 */
[----:B------:R-:W-:Y:S01]  /*1e90*/  IMAD.IADD R0, R25, 0x1, -R0 ;  /* 0x0000000119007824 */ /* 0x000fe200078e0a00 */
[----:B------:R-:W-:-:S02]  /*1ea0*/  ULDC.64 UR40, c[0x0][0x3c8] ;  /* 0x0000f20000287ab9 */ /* 0x000fc40000000a00 */
[----:B------:R-:W-:Y:S01]  /*1eb0*/  UIADD3 UR4, -UR5, UR10, UR17 ;  /* 0x0000000a05047290 */ /* 0x000fe2000fffe111 */
[----:B------:R-:W-:Y:S01]  /*1ec0*/  IMAD R0, R2, UR61, R0 ;  /* 0x0000003d02007c24 */ /* 0x000fe2000f8e0200 */
[----:B------:R-:W-:Y:S01]  /*1ed0*/  UIMAD.WIDE UR12, UR12, UR18, UR14 ;  /* 0x000000120c0c72a5 */ /* 0x000fe2000f8e020e */
[----:B------:R-:W-:Y:S01]  /*1ee0*/  IMAD.WIDE.U32 R4, R8, c[0x0][0x370], R4 ;  /* 0x0000dc0008047a25 */ /* 0x000fe200078e0004 */
[----:B------:R-:W-:Y:S02]  /*1ef0*/  UIMAD.WIDE UR6, UR7, UR18, UR40 ;  /* 0x00000012070672a5 */ /* 0x000fe4000f8e0228 */
[C---:B------:R-:W-:Y:S01]  /*1f00*/  IADD3 R2, P0, R0.reuse, UR42, RZ ;  /* 0x0000002a00027c10 */ /* 0x040fe2000ff1e0ff */
        /* <DEDUP_REMOVED lines=9> */
[----:B------:R-:W-:Y:S01]  /*1fa0*/  UMOV UR14, UR12 ;  /* 0x0000000c000e7c82 */ /* 0x000fe20008000000 */
[----:B------:R-:W-:Y:S01]  /*1fb0*/  LEA.HI.X R188, R2, c[0x0][0x354], R188, 0x2, P2 ;  /* 0x0000d50002bc7a11 */ /* 0x000fe200010f14bc */
[----:B------:R-:W-:Y:S01]  /*1fc0*/  ULEA.HI UR18, UR18, UR4, URZ, 0x6 ;  /* 0x0000000412127291 */ /* 0x000fe2000f8f303f */
[----:B------:R-:W-:Y:S01]  /*1fd0*/  IMAD.WIDE.U32 R6, R0, c[0x0][0x1a8], R6 ;  /* 0x00006a0000067a25 */ /* 0x000fe200078e0006 */
[----:B------:R-:W-:Y:S01]  /*1fe0*/  IADD3 R5, R5, UR35, RZ ;  /* 0x0000002305057c10 */ /* 0x000fe2000fffe0ff */
[----:B------:R-:W-:-:S02]  /*1ff0*/  UMOV UR15, UR7 ;  /* 0x00000007000f7c82 */ /* 0x000fc40008000000 */
[----:B------:R-:W-:Y:S01]  /*2000*/  USHF.R.S32.HI UR18, URZ, 0x6, UR18 ;  /* 0x000000063f127899 */ /* 0x000fe20008011412 */
[----:B------:R-:W-:Y:S01]  /*2010*/  IMAD R0, R24, c[0x0][0x370], RZ ;  /* 0x0000dc0018007a24 */ /* 0x000fe200078e02ff */
[----:B------:R-:W-:Y:S01]  /*2020*/  IADD3 R7, R7, UR36, RZ ;  /* 0x0000002407077c10 */ /* 0x000fe2000fffe0ff */
[----:B------:R-:W-:Y:S01]  /*2030*/  IMAD.WIDE.U32 R4, R236, c[0x0][0x370], R4 ;  /* 0x0000dc00ec047a25 */ /* 0x000fe200078e0004 */
[----:B------:R-:W-:Y:S01]  /*2040*/  UISETP.LT.AND UP1, UPT, URZ, UR18, UPT ;  /* 0x000000123f00728c */ /* 0x000fe2000bf21270 */
[----:B------:R-:W-:Y:S01]  /*2050*/  LEA R200, P4, R6, c[0x0][0x160], 0x1 ;  /* 0x0000580006c87a11 */ /* 0x000fe200078808ff */
[----:B------:R-:W-:Y:S01]  /*2060*/  UIADD3 UR6, UR44, -0x1, URZ ;  /* 0xffffffff2c067890 */ /* 0x000fe2000fffe03f */
        /* <DEDUP_REMOVED lines=8> */
[----:B------:R-:W-:Y:S05]  /*20f0*/  @P0 BRA `(.L_x_1404) ;  /* 0x00000b1000000947 */ /* 0x000fea0003800000 */
        /* <DEDUP_REMOVED lines=18> */
.L_x_1405:
        /* <DEDUP_REMOVED lines=16> */
.L_x_1406:
[----:B------:R-:W-:Y:S01]  /*2320*/  ULDC.64 UR10, c[0x0][0x3a0] ;  /* 0x0000e800000a7ab9 */ /* 0x000fe20000000a00 */
[----:B------:R-:W-:Y:S01]  /*2330*/  IMAD.U32 R4, RZ, RZ, UR17 ;  /* 0x00000011ff047e24 */ /* 0x000fe2000f8e00ff */
[----:B------:R-:W-:Y:S01]  /*2340*/  UIMAD UR7, UR39, UR10, URZ ;  /* 0x0000000a270772a4 */ /* 0x000fe2000f8e023f */
[----:B------:R-:W-:Y:S01]  /*2350*/  BSSY B0, `(.L_x_1407) ;  /* 0x0000019000007945 */ /* 0x000fe20003800000 */
[----:B------:R-:W-:Y:S01]  /*2360*/  UIMAD UR5, UR33, -0x80, UR5 ;  /* 0xffffff80210578a4 */ /* 0x000fe2000f8e0205 */
[----:B------:R-:W-:Y:S01]  /*2370*/  IMAD.WIDE.U32 R4, R4, c[0x0][0x3a0], R244 ;  /* 0x0000e80004047a25 */ /* 0x000fe200078e00f4 */
[----:B------:R-:W-:Y:S02]  /*2380*/  UIMAD UR7, UR17, UR11, UR7 ;  /* 0x0000000b110772a4 */ /* 0x000fe4000f8e0207 */
[----:B------:R-:W-:Y:S02]  /*2390*/  USHF.R.S32.HI UR12, URZ, 0x1f, UR51 ;  /* 0x0000001f3f0c7899 */ /* 0x000fe40008011433 */
[----:B------:R-:W-:Y:S01]  /*23a0*/  IADD3 R4, P0, R4, UR13, RZ ;  /* 0x0000000d04047c10 */ /* 0x000fe2000ff1e0ff */
[----:B------:R-:W-:Y:S01]  /*23b0*/  ULDC.64 UR10, c[0x0][0x3b8] ;  /* 0x0000ee00000a7ab9 */ /* 0x000fe20000000a00 */
[----:B------:R-:W-:Y:S01]  /*23c0*/  MOV R0, UR7 ;  /* 0x0000000700007c02 */ /* 0x000fe20008000f00 */
[----:B------:R-:W-:Y:S01]  /*23d0*/  UIMAD UR7, UR12, UR10, URZ ;  /* 0x0000000a0c0772a4 */ /* 0x000fe2000f8e023f */
[----:B------:R-:W-:-:S02]  /*23e0*/  ISETP.GE.AND P3, PT, R236, UR5, PT ;  /* 0x00000005ec007c0c */ /* 0x000fc4000bf66270 */
        /* <DEDUP_REMOVED lines=15> */
.L_x_1408:
[----:B------:R-:W-:Y:S05]  /*24e0*/  BSYNC B0 ;  /* 0x0000000000007941 */ /* 0x000fea0003800000 */
.L_x_1407:
        /* <DEDUP_REMOVED lines=15> */
.L_x_1410:
[----:B------:R-:W-:Y:S05]  /*25e0*/  BSYNC B0 ;  /* 0x0000000000007941 */ /* 0x000fea0003800000 */
.L_x_1409:
        /* <DEDUP_REMOVED lines=15> */
.L_x_1412:
[----:B------:R-:W-:Y:S05]  /*26e0*/  BSYNC B0 ;  /* 0x0000000000007941 */ /* 0x000fea0003800000 */
.L_x_1411:
        /* <DEDUP_REMOVED lines=14> */
.L_x_1414:
[----:B------:R-:W-:Y:S05]  /*27d0*/  BSYNC B0 ;  /* 0x0000000000007941 */ /* 0x000fea0003800000 */
.L_x_1413:
        /* <DEDUP_REMOVED lines=26> */
.L_x_1416:
[----:B------:R-:W-:Y:S05]  /*2980*/  BSYNC B0 ;  /* 0x0000000000007941 */ /* 0x000fea0003800000 */
.L_x_1415:
        /* <DEDUP_REMOVED lines=13> */
.L_x_1418:
[----:B------:R-:W-:Y:S05]  /*2a60*/  BSYNC B0 ;  /* 0x0000000000007941 */ /* 0x000fea0003800000 */
.L_x_1417:
        /* <DEDUP_REMOVED lines=13> */
.L_x_1420:
[----:B------:R-:W-:Y:S05]  /*2b40*/  BSYNC B0 ;  /* 0x0000000000007941 */ /* 0x000fea0003800000 */
.L_x_1419:
        /* <DEDUP_REMOVED lines=12> */
.L_x_1404:
[----:B------:R-:W-:Y:S01]  /*2c10*/  ULDC.64 UR36, c[0x0][0x1a0] ;  /* 0x0000680000247ab9 */ /* 0x000fe20000000a00 */
[----:B------:R-:W-:Y:S01]  /*2c20*/  IMAD.U32 R4, RZ, RZ, UR17 ;  /* 0x00000011ff047e24 */ /* 0x000fe2000f8e00ff */
[----:B------:R-:W-:Y:S01]  /*2c30*/  UIMAD UR36, UR39, UR36, URZ ;  /* 0x00000024272472a4 */ /* 0x000fe2000f8e023f */
[----:B------:R-:W-:Y:S01]  /*2c40*/  IMAD.U32 R6, RZ, RZ, UR17 ;  /* 0x00000011ff067e24 */ /* 0x000fe2000f8e00ff */
[----:B------:R-:W-:Y:S01]  /*2c50*/  ULDC.64 UR34, c[0x0][0x198] ;  /* 0x0000660000227ab9 */ /* 0x000fe20000000a00 */
[--C-:B------:R-:W-:Y:S01]  /*2c60*/  IMAD.WIDE.U32 R4, R4, c[0x0][0x1a0], R244.reuse ;  /* 0x0000680004047a25 */ /* 0x100fe200078e00f4 */
[----:B------:R-:W-:Y:S01]  /*2c70*/  UIMAD UR4, UR39, UR34, URZ ;  /* 0x00000022270472a4 */ /* 0x000fe2000f8e023f */
[----:B------:R-:W-:Y:S01]  /*2c80*/  IADD3 R23, R236, 0x20, RZ ;  /* 0x00000020ec177810 */ /* 0x000fe20007ffe0ff */
[----:B------:R-:W-:Y:S01]  /*2c90*/  UIMAD UR37, UR17, UR37, UR36 ;  /* 0x00000025112572a4 */ /* 0x000fe2000f8e0224 */
[----:B------:R-:W-:Y:S01]  /*2ca0*/  IMAD.WIDE.U32 R6, R6, c[0x0][0x198], R244 ;  /* 0x0000660006067a25 */ /* 0x000fe200078e00f4 */
[----:B------:R-:W-:Y:S01]  /*2cb0*/  UIMAD UR4, UR17, UR35, UR4 ;  /* 0x00000023110472a4 */ /* 0x000fe2000f8e0204 */
[----:B------:R-:W-:-:S02]  /*2cc0*/  IADD3 R4, P1, R4, UR45, RZ ;  /* 0x0000002d04047c10 */ /* 0x000fc4000ff3e0ff */
[----:B------:R-:W-:Y:S01]  /*2cd0*/  MOV R128, 0x40 ;  /* 0x0000004000807802 */ /* 0x000fe20000000f00 */
[----:B------:R-:W-:Y:S01]  /*2ce0*/  IMAD.U32 R2, RZ, RZ, UR37 ;  /* 0x00000025ff027e24 */ /* 0x000fe2000f8e00ff */
[----:B------:R-:W-:Y:S01]  /*2cf0*/  IADD3 R20, P0, R6, UR48, RZ ;  /* 0x0000003006147c10 */ /* 0x000fe2000ff1e0ff */
[----:B------:R-:W-:Y:S01]  /*2d00*/  IMAD.U32 R0, RZ, RZ, UR4 ;  /* 0x00000004ff007e24 */ /* 0x000fe2000f8e00ff */
[----:B------:R-:W-:Y:S01]  /*2d10*/  UIMAD UR4, UR33, -0x80, UR5 ;  /* 0xffffff80210478a4 */ /* 0x000fe2000f8e0205 */
[----:B------:R-:W-:Y:S01]  /*2d20*/  IMAD.MOV.U32 R233, RZ, RZ, 0x7f800000 ;  /* 0x7f800000ffe97424 */ /* 0x000fe200078e00ff */
[----:B------:R-:W-:Y:S01]  /*2d30*/  IADD3.X R5, R5, UR47, R2, P1, !PT ;  /* 0x0000002f05057c10 */ /* 0x000fe20008ffe402 */
[----:B------:R-:W-:Y:S01]  /*2d40*/  IMAD.MOV.U32 R234, RZ, RZ, 0x7f800000 ;  /* 0x7f800000ffea7424 */ /* 0x000fe200078e00ff */
[----:B------:R-:W-:Y:S01]  /*2d50*/  IADD3 R2, R236, 0x40, RZ ;  /* 0x00000040ec027810 */ /* 0x000fe20007ffe0ff */
[----:B------:R-:W-:Y:S01]  /*2d60*/  IMAD.MOV.U32 R231, RZ, RZ, 0x7f800000 ;  /* 0x7f800000ffe77424 */ /* 0x000fe200078e00ff */
[----:B------:R-:W-:Y:S01]  /*2d70*/  ISETP.GE.AND P4, PT, R23, UR4, PT ;  /* 0x0000000417007c0c */ /* 0x000fe2000bf86270 */
[----:B------:R-:W-:Y:S01]  /*2d80*/  IMAD.WIDE.U32 R4, R12, c[0x0][0x1b8], R4 ;  /* 0x00006e000c047a25 */ /* 0x000fe200078e0004 */
[----:B------:R-:W-:-:S02]  /*2d90*/  ISETP.GE.AND P3, PT, R2, UR4, PT ;  /* 0x0000000402007c0c */ /* 0x000fc4000bf66270 */
[C---:B------:R-:W-:Y:S01]  /*2da0*/  ISETP.GE.AND P5, PT, R236.reuse, UR4, PT ;  /* 0x00000004ec007c0c */ /* 0x040fe2000bfa6270 */
[----:B------:R-:W-:Y:S01]  /*2db0*/  IMAD.MOV.U32 R232, RZ, RZ, 0x7f800000 ;  /* 0x7f800000ffe87424 */ /* 0x000fe200078e00ff */
[----:B------:R-:W-:Y:S02]  /*2dc0*/  IADD3.X R21, R7, UR49, R0, P0, !PT ;  /* 0x0000003107157c10 */ /* 0x000fe400087fe400 */
[----:B------:R-:W-:-:S04]  /*2dd0*/  IADD3 R0, R236, 0x60, RZ ;  /* 0x00000060ec007810 */ /* 0x000fc80007ffe0ff */
[----:B------:R-:W-:Y:S01]  /*2de0*/  ISETP.GE.AND P2, PT, R0, UR4, PT ;  /* 0x0000000400007c0c */ /* 0x000fe2000bf46270 */
[----:B------:R-:W-:Y:S01]  /*2df0*/  IMAD R0, R22, c[0x0][0x1b8], RZ ;  /* 0x00006e0016007a24 */ /* 0x000fe200078e02ff */
[C---:B------:R-:W-:Y:S01]  /*2e00*/  @!P4 IADD3 R2, P1, R236.reuse, 0x20, RZ ;  /* 0x00000020ec02c810 */ /* 0x040fe20007f3e0ff */
[----:B------:R-:W-:Y:S01]  /*2e10*/  @!P4 IMAD.MOV.U32 R10, RZ, RZ, R4 ;  /* 0x000000ffff0ac224 */ /* 0x000fe200078e0004 */
[----:B------:R-:W-:Y:S01]  /*2e20*/  @!P3 IADD3 R13, P0, R236, 0x40, RZ ;  /* 0x00000040ec0db810 */ /* 0x000fe20007f1e0ff */
[----:B------:R-:W-:Y:S01]  /*2e30*/  IMAD R6, R12, c[0x0][0x1bc], R0 ;  /* 0x00006f000c067a24 */ /* 0x000fe200078e0200 */
[----:B------:R-:W-:Y:S01]  /*2e40*/  ULEA.HI UR4, UR6, UR6, URZ, 0x1 ;  /* 0x0000000606047291 */ /* 0x000fe2000f8f083f */
[----:B------:R-:W-:Y:S02]  /*2e50*/  @!P5 IMAD R8, R24, c[0x0][0x1a0], RZ ;  /* 0x000068001808da24 */ /* 0x000fe400078e02ff */
[--C-:B------:R-:W-:Y:S01]  /*2e60*/  @!P4 IMAD.X R0, RZ, RZ, R24.reuse, P1 ;  /* 0x000000ffff00c224 */ /* 0x100fe200008e0618 */
[----:B------:R-:W-:Y:S01]  /*2e70*/  ULOP3.LUT UR4, UR4, 0xfffffffe, URZ, 0xc0, !UPT ;  /* 0xfffffffe04047892 */ /* 0x000fe2000f8ec03f */
[----:B------:R-:W-:-:S02]  /*2e80*/  @!P3 IMAD.X R7, RZ, RZ, R24, P0 ;  /* 0x000000ffff07b224 */ /* 0x000fc400000e0618 */
[----:B------:R-:W-:Y:S01]  /*2e90*/  IMAD.IADD R5, R5, 0x1, R6 ;  /* 0x0000000105057824 */ /* 0x000fe200078e0206 */
[C---:B------:R-:W-:Y:S01]  /*2ea0*/  @!P2 IADD3 R15, P0, R236.reuse, 0x60, RZ ;  /* 0x00000060ec0fa810 */ /* 0x040fe20007f1e0ff */
[----:B------:R-:W-:Y:S01]  /*2eb0*/  @!P5 IMAD R9, R236, c[0x0][0x1a4], R8 ;  /* 0x00006900ec09da24 */ /* 0x000fe200078e0208 */
[----:B------:R-:W-:Y:S01]  /*2ec0*/  UIADD3 UR4, UR6, -UR4, URZ ;  /* 0x8000000406047290 */ /* 0x000fe2000fffe03f */
[----:B------:R-:W-:Y:S01]  /*2ed0*/  @!P4 IMAD R0, R0, c[0x0][0x1a0], RZ ;  /* 0x000068000000ca24 */ /* 0x000fe200078e02ff */
[----:B------:R-:W-:Y:S01]  /*2ee0*/  @!P4 MOV R11, R5 ;  /* 0x00000005000bc202 */ /* 0x000fe20000000f00 */
[----:B------:R-:W-:Y:S01]  /*2ef0*/  @!P3 IMAD R8, R7, c[0x0][0x1a0], RZ ;  /* 0x000068000708ba24 */ /* 0x000fe200078e02ff */
[----:B------:R-:W-:Y:S01]  /*2f00*/  UISETP.NE.AND UP0, UPT, UR4, 0x1, UPT ;  /* 0x000000010400788c */ /* 0x000fe2000bf05270 */
[----:B------:R-:W-:Y:S01]  /*2f10*/  @!P5 IMAD.WIDE.U32 R6, R236, c[0x0][0x1a0], R4 ;  /* 0x00006800ec06da25 */ /* 0x000fe200078e0004 */
[----:B------:R-:W-:-:S03]  /*2f20*/  UIMAD UR4, UR6, -0x40, UR10 ;  /* 0xffffffc0060478a4 */ /* 0x000fc6000f8e020a */
[C---:B------:R-:W-:Y:S02]  /*2f30*/  @!P4 IMAD R16, R2.reuse, c[0x0][0x1a4], R0 ;  /* 0x000069000210ca24 */ /* 0x040fe400078e0200 */
[----:B------:R-:W-:Y:S02]  /*2f40*/  @!P3 IMAD R14, R13, c[0x0][0x1a4], R8 ;  /* 0x000069000d0eba24 */ /* 0x000fe400078e0208 */
[----:B------:R-:W-:Y:S02]  /*2f50*/  @!P5 IMAD.IADD R0, R7, 0x1, R9 ;  /* 0x000000010700d824 */ /* 0x000fe400078e0209 */
[----:B------:R-:W-:Y:S02]  /*2f60*/  @!P3 IMAD.MOV.U32 R8, RZ, RZ, R4 ;  /* 0x000000ffff08b224 */ /* 0x000fe400078e0004 */
[----:B------:R-:W-:Y:S02]  /*2f70*/  @!P3 IMAD.MOV.U32 R9, RZ, RZ, R5 ;  /* 0x000000ffff09b224 */ /* 0x000fe400078e0005 */
[----:B------:R-:W-:-:S04]  /*2f80*/  @!P4 IMAD.WIDE.U32 R10, R2, c[0x0][0x1a0], R10 ;  /* 0x00006800020aca25 */ /* 0x000fc800078e000a */
[----:B------:R-:W-:Y:S01]  /*2f90*/  @!P2 IMAD.X R2, RZ, RZ, R24, P0 ;  /* 0x000000ffff02a224 */ /* 0x000fe200000e0618 */
[----:B------:R-:W-:Y:S01]  /*2fa0*/  @!P5 LEA R18, P0, R6, c[0x0][0x170], 0x1 ;  /* 0x00005c000612da11 */ /* 0x000fe200078008ff */
[----:B------:R-:W-:-:S03]  /*2fb0*/  @!P3 IMAD.WIDE.U32 R8, R13, c[0x0][0x1a0], R8 ;  /* 0x000068000d08ba25 */ /* 0x000fc600078e0008 */
[----:B------:R-:W-:Y:S01]  /*2fc0*/  @!P5 LEA.HI.X R19, R6, c[0x0][0x174], R0, 0x1, P0 ;  /* 0x00005d000613da11 */ /* 0x000fe200000f0c00 */
[----:B------:R-:W-:Y:S02]  /*2fd0*/  @!P2 IMAD R0, R2, c[0x0][0x1a0], RZ ;  /* 0x000068000200aa24 */ /* 0x000fe400078e02ff */
[----:B------:R-:W-:Y:S01]  /*2fe0*/  @!P3 IMAD.IADD R9, R9, 0x1, R14 ;  /* 0x000000010909b824 */ /* 0x000fe200078e020e */
[C---:B------:R-:W-:Y:S01]  /*2ff0*/  @!P3 LEA R14, P0, R8.reuse, c[0x0][0x170], 0x1 ;  /* 0x00005c00080eba11 */ /* 0x040fe200078008ff */
[C---:B------:R-:W-:Y:S02]  /*3000*/  @!P2 IMAD R2, R15.reuse, c[0x0][0x1a4], R0 ;  /* 0x000069000f02aa24 */ /* 0x040fe400078e0200 */
[----:B------:R-:W-:Y:S01]  /*3010*/  @!P2 IMAD.WIDE.U32 R6, R15, c[0x0][0x1a0], R4 ;  /* 0x000068000f06aa25 */ /* 0x000fe200078e0004 */
[----:B------:R-:W-:Y:S02]  /*3020*/  @!P3 LEA.HI.X R15, R8, c[0x0][0x174], R9, 0x1, P0 ;  /* 0x00005d00080fba11 */ /* 0x000fe400000f0c09 */
[----:B------:R-:W-:Y:S01]  /*3030*/  PLOP3.LUT P0, PT, PT, PT, UP6, 0x80, 0x0 ;  /* 0x000000000000781c */ /* 0x000fe20003f0f068 */
[----:B------:R-:W-:Y:S01]  /*3040*/  @!P4 IMAD.IADD R11, R11, 0x1, R16 ;  /* 0x000000010b0bc824 */ /* 0x000fe200078e0210 */
[----:B------:R-:W-:Y:S01]  /*3050*/  @!P4 LEA R16, P1, R10, c[0x0][0x170], 0x1 ;  /* 0x00005c000a10ca11 */ /* 0x000fe200078208ff */
[----:B------:R-:W-:Y:S01]  /*3060*/  IMAD R0, R22, c[0x0][0x1b0], RZ ;  /* 0x00006c0016007a24 */ /* 0x000fe200078e02ff */
[----:B------:R-:W-:Y:S01]  /*3070*/  @!P2 LEA R8, P6, R6, c[0x0][0x170], 0x1 ;  /* 0x00005c000608aa11 */ /* 0x000fe200078c08ff */
[----:B------:R-:W-:Y:S01]  /*3080*/  IMAD.WIDE.U32 R4, R12, c[0x0][0x1b0], R20 ;  /* 0x00006c000c047a25 */ /* 0x000fe200078e0014 */
[----:B------:R-:W-:-:S02]  /*3090*/  @!P4 LEA.HI.X R17, R10, c[0x0][0x174], R11, 0x1, P1 ;  /* 0x00005d000a11ca11 */ /* 0x000fc400008f0c0b */
[----:B------:R-:W-:Y:S01]  /*30a0*/  ISETP.GE.AND P1, PT, R23, UR4, PT ;  /* 0x0000000417007c0c */ /* 0x000fe2000bf26270 */
[----:B------:R-:W-:Y:S02]  /*30b0*/  IMAD R11, R12, c[0x0][0x1b4], R0 ;  /* 0x00006d000c0b7a24 */ /* 0x000fe400078e0200 */
[----:B------:R-:W-:Y:S01]  /*30c0*/  @!P2 IMAD.IADD R0, R7, 0x1, R2 ;  /* 0x000000010700a824 */ /* 0x000fe200078e0202 */
[----:B------:R-:W-:Y:S01]  /*30d0*/  IADD3 R2, R237, 0x8, RZ ;  /* 0x00000008ed027810 */ /* 0x000fe20007ffe0ff */
[----:B------:R-:W-:Y:S01]  /*30e0*/  @P0 BAR.SYNC.DEFER_BLOCKING 0x0 ;  /* 0x0000000000000b1d */ /* 0x000fe20000010000 */
[----:B------:R-:W-:Y:S02]  /*30f0*/  IMAD.WIDE.U32 R12, R128, c[0x0][0x370], RZ ;  /* 0x0000dc00800c7a25 */ /* 0x000fe400078e00ff */
[----:B------:R-:W-:Y:S02]  /*3100*/  @!P2 LEA.HI.X R9, R6, c[0x0][0x174], R0, 0x1, P6 ;  /* 0x00005d000609aa11 */ /* 0x000fe400030f0c00 */
[----:B------:R-:W-:Y:S01]  /*3110*/  @!P4 IADD3 R6, P0, R236, 0x20, RZ ;  /* 0x00000020ec06c810 */ /* 0x000fe20007f1e0ff */
[----:B------:R-:W-:-:S02]  /*3120*/  IMAD.WIDE.U32 R20, R128, c[0x0][0x190], RZ ;  /* 0x0000640080147a25 */ /* 0x000fc400078e00ff */
[----:B------:R-:W-:Y:S02]  /*3130*/  @!P1 IADD3 R10, P6, R198, R12, RZ ;  /* 0x0000000cc60a9210 */ /* 0x000fe40007fde0ff */
[----:B------:R-:W-:Y:S01]  /*3140*/  @!P4 IMAD.X R0, RZ, RZ, R24, P0 ;  /* 0x000000ffff00c224 */ /* 0x000fe200000e0618 */
[----:B------:R-:W-:Y:S01]  /*3150*/  @!P1 IADD3 R12, P0, R200, R20, RZ ;  /* 0x00000014c80c9210 */ /* 0x000fe20007f1e0ff */
[C---:B------:R-:W-:Y:S02]  /*3160*/  IMAD R22, R128.reuse, c[0x0][0x374], RZ ;  /* 0x0000dd0080167a24 */ /* 0x040fe400078e02ff */
[----:B------:R-:W-:Y:S02]  /*3170*/  IMAD R7, R128, c[0x0][0x194], RZ ;  /* 0x0000650080077a24 */ /* 0x000fe400078e02ff */
[----:B------:R-:W-:Y:S02]  /*3180*/  @!P4 IMAD R0, R0, c[0x0][0x198], RZ ;  /* 0x000066000000ca24 */ /* 0x000fe400078e02ff */
[----:B------:R-:W-:Y:S01]  /*3190*/  IMAD.IADD R5, R5, 0x1, R11 ;  /* 0x0000000105057824 */ /* 0x000fe200078e020b */
[----:B------:R-:W-:Y:S01]  /*31a0*/  @!P1 IADD3.X R11, R199, R13, R22, P6, !PT ;  /* 0x0000000dc70b9210 */ /* 0x000fe200037fe416 */
[C---:B------:R-:W-:Y:S01]  /*31b0*/  @!P4 IMAD R20, R6.reuse, c[0x0][0x19c], R0 ;  /* 0x000067000614ca24 */ /* 0x040fe200078e0200 */
[----:B------:R-:W-:Y:S01]  /*31c0*/  @!P1 IADD3.X R13, R201, R21, R7, P0, !PT ;  /* 0x00000015c90d9210 */ /* 0x000fe200007fe407 */
[----:B------:R-:W-:Y:S01]  /*31d0*/  @!P4 IMAD.WIDE.U32 R6, R6, c[0x0][0x198], R4 ;  /* 0x000066000606ca25 */ /* 0x000fe200078e0004 */
[----:B------:R-:W-:Y:S01]  /*31e0*/  IADD3 R0, R250, 0x1000, RZ ;  /* 0x00001000fa007810 */ /* 0x000fe20007ffe0ff */
[----:B------:R1:W-:Y:S01]  /*31f0*/  @P5 STS.128 [R235+0xa000], RZ ;  /* 0x00a000ffeb005388 */ /* 0x0003e20000000c00 */
[----:B------:R-:W-:-:S02]  /*3200*/  PLOP3.LUT P0, PT, PT, PT, UP0, 0x40, 0x0 ;  /* 0x000000000000781c */ /* 0x000fc40003f0e808 */
[----:B------:R-:W-:Y:S01]  /*3210*/  ISETP.GE.AND P6, PT, R2, UR4, PT ;  /* 0x0000000402007c0c */ /* 0x000fe2000bfc6270 */
[----:B------:R-:W-:Y:S01]  /*3220*/  @!PT LDS RZ, [RZ] ;  /* 0x00000000fffff984 */ /* 0x000fe20000000800 */
[----:B------:R-:W-:Y:S01]  /*3230*/  @!PT LDS RZ, [RZ] ;  /* 0x00000000fffff984 */ /* 0x000fe20000000800 */
[----:B------:R-:W-:Y:S01]  /*3240*/  @!PT LDS RZ, [RZ] ;  /* 0x00000000fffff984 */ /* 0x000fe20000000800 */
[----:B------:R1:W-:Y:S01]  /*3250*/  @!P5 LDGSTS.E.BYPASS.LTC128B.128 [R235+0xa000], [R18.64] ;  /* 0x0a00000012ebdfae */ /* 0x0003e2000b901d48 */
[----:B------:R-:W-:Y:S01]  /*3260*/  SEL R2, R0, R250, P0 ;  /* 0x000000fa00027207 */ /* 0x000fe20000000000 */
[----:B------:R-:W-:Y:S01]  /*3270*/  @!P5 IMAD R0, R24, c[0x0][0x198], RZ ;  /* 0x000066001800da24 */ /* 0x000fe200078e02ff */
[----:B------:R-:W-:Y:S01]  /*3280*/  ISETP.GE.AND P0, PT, R236, UR4, PT ;  /* 0x00000004ec007c0c */ /* 0x000fe2000bf06270 */
[----:B------:R1:W-:Y:S02]  /*3290*/  @P4 STS.128 [R235+0xb000], RZ ;  /* 0x00b000ffeb004388 */ /* 0x0003e40000000c00 */
[----:B------:R-:W-:Y:S01]  /*32a0*/  IMAD.SHL.U32 R208, R2, 0x2, RZ ;  /* 0x0000000202d07824 */ /* 0x000fe200078e00ff */
[----:B------:R-:W-:Y:S01]  /*32b0*/  @!P4 IADD3 R2, R7, R20, RZ ;  /* 0x000000140702c210 */ /* 0x000fe20007ffe0ff */
[----:B------:R-:W-:Y:S01]  /*32c0*/  @!PT LDS RZ, [RZ] ;  /* 0x00000000fffff984 */ /* 0x000fe20000000800 */
[----:B------:R-:W-:Y:S01]  /*32d0*/  @!PT LDS RZ, [RZ] ;  /* 0x00000000fffff984 */ /* 0x000fe20000000800 */
[----:B------:R-:W-:Y:S01]  /*32e0*/  @!PT LDS RZ, [RZ] ;  /* 0x00000000fffff984 */ /* 0x000fe20000000800 */
[----:B------:R1:W-:Y:S01]  /*32f0*/  @!P4 LDGSTS.E.BYPASS.LTC128B.128 [R235+0xb000], [R16.64] ;  /* 0x0b00000010ebcfae */ /* 0x0003e2000b901d48 */
[----:B------:R-:W-:-:S03]  /*3300*/  @!P5 IMAD R0, R236, c[0x0][0x19c], R0 ;  /* 0x00006700ec00da24 */ /* 0x000fc600078e0200 */
        /* <DEDUP_REMOVED lines=40> */
[----:B------:R1:W-:Y:S02]  /*3590*/  @P1 STS [R208+0x100c], RZ ;  /* 0x00100cffd0001388 */ /* 0x0003e40000000800 */
[----:B------:R-:W-:Y:S01]  /*35a0*/  @!P3 IMAD.X R7, RZ, RZ, R24, P0 ;  /* 0x000000ffff07b224 */ /* 0x000fe200000e0618 */
        /* <DEDUP_REMOVED lines=40> */
[----:B------:R-:W-:Y:S02]  /*3830*/  @!P2 LEA.HI.X R9, R4, c[0x0][0x16c], R2, 0x1, P4 ;  /* 0x00005b000409aa11 */ /* 0x000fe400020f0c02 */
[----:B------:R-:W-:Y:S01]  /*3840*/  SHF.R.S32.HI R2, RZ, 0x1f, R0 ;  /* 0x0000001fff027819 */ /* 0x000fe20000011400 */
[----:B------:R1:W-:Y:S01]  /*3850*/  @P2 STS.128 [R235+0x9000], RZ ;  /* 0x009000ffeb002388 */ /* 0x0003e20000000c00 */
[C---:B------:R-:W-:Y:S02]  /*3860*/  @!P1 LEA R6, P4, R0.reuse, UR14, 0x2 ;  /* 0x0000000e00069c11 */ /* 0x040fe4000f8810ff */
[C---:B------:R-:W-:Y:S01]  /*3870*/  SHF.L.U32 R4, R237.reuse, 0x2, RZ ;  /* 0x00000002ed047819 */ /* 0x040fe200000006ff */
[----:B------:R-:W-:Y:S01]  /*3880*/  @!PT LDS RZ, [RZ] ;  /* 0x00000000fffff984 */ /* 0x000fe20000000800 */
[----:B------:R-:W-:Y:S01]  /*3890*/  @!PT LDS RZ, [RZ] ;  /* 0x00000000fffff984 */ /* 0x000fe20000000800 */
[----:B------:R-:W-:Y:S01]  /*38a0*/  @!PT LDS RZ, [RZ] ;  /* 0x00000000fffff984 */ /* 0x000fe20000000800 */
[----:B------:R1:W-:Y:S01]  /*38b0*/  @!P2 LDGSTS.E.BYPASS.LTC128B.128 [R235+0x9000], [R8.64] ;  /* 0x0900000008ebafae */ /* 0x0003e2000b901d48 */
[----:B------:R-:W-:Y:S02]  /*38c0*/  @!P1 LEA.HI.X R7, R0, UR13, R2, 0x2, P4 ;  /* 0x0000000d00079c11 */ /* 0x000fe4000a0f1402 */
[----:B------:R-:W-:Y:S01]  /*38d0*/  SHF.L.U64.HI R0, R237, 0x2, R252 ;  /* 0x00000002ed007819 */ /* 0x000fe200000102fc */
[----:B------:R-:W0:Y:S01]  /*38e0*/  LDGDEPBAR ;  /* 0x00000000000079af */ /* 0x000e220000000000 */
[----:B------:R-:W-:-:S03]  /*38f0*/  IADD3 R4, P3, R4, UR14, RZ ;  /* 0x0000000e04047c10 */ /* 0x000fc6000ff7e0ff */
[----:B------:R1:W5:Y:S01]  /*3900*/  @!P1 LDG.E R232, [R6.64] ;  /* 0x0000000806e89981 */ /* 0x000362000c1e1900 */
[----:B------:R-:W-:-:S05]  /*3910*/  IADD3.X R5, R0, UR13, RZ, P3, !PT ;  /* 0x0000000d00057c10 */ /* 0x000fca0009ffe4ff */
[----:B------:R1:W5:Y:S04]  /*3920*/  @!P5 LDG.E R233, [R4.64] ;  /* 0x0000000804e9d981 */ /* 0x000368000c1e1900 */
[----:B------:R1:W5:Y:S04]  /*3930*/  @!P6 LDG.E R234, [R4.64+0x20] ;  /* 0x0000200804eae981 */ /* 0x000368000c1e1900 */
[----:B------:R1:W5:Y:S01]  /*3940*/  @!P0 LDG.E R231, [R4.64+0x80] ;  /* 0x0000800804e78981 */ /* 0x000362000c1e1900 */
[----:B------:R-:W-:-:S04]  /*3950*/  DEPBAR.LE SB0, 0x1 ;  /* 0x000080400000791a */ /* 0x000fc80000000000 */
[----:B------:R-:W-:Y:S01]  /*3960*/  BAR.SYNC.DEFER_BLOCKING 0x0 ;  /* 0x0000000000007b1d */ /* 0x000fe20000010000 */
[----:B------:R-:W-:-:S04]  /*3970*/  LEA.HI R0, R26, R25, RZ, 0x4 ;  /* 0x000000191a007211 */ /* 0x000fc800078f20ff */
[----:B------:R-:W-:-:S05]  /*3980*/  LOP3.LUT R0, R0, 0xfffffff0, RZ, 0xc0, !PT ;  /* 0xfffffff000007812 */ /* 0x000fca00078ec0ff */
[----:B------:R-:W-:-:S05]  /*3990*/  IMAD.IADD R0, R25, 0x1, -R0 ;  /* 0x0000000119007824 */ /* 0x000fca00078e0a00 */
[----:B------:R-:W-:Y:S01]  /*39a0*/  SHF.R.S32.HI R2, RZ, 0x1f, R0 ;  /* 0x0000001fff027819 */ /* 0x000fe20000011400 */
        /* <DEDUP_REMOVED lines=8> */
[----:B------:R-:W-:-:S04]  /*3a30*/  LEA.HI R2, R2, R0, RZ, 0x3 ;  /* 0x0000000002027211 */ /* 0x000fc800078f18ff */
[----:B------:R-:W-:-:S05]  /*3a40*/  LOP3.LUT R2, R2, 0xfffffff8, RZ, 0xc0, !PT ;  /* 0xfffffff802027812 */ /* 0x000fca00078ec0ff */
[----:B------:R-:W-:Y:S01]  /*3a50*/  IMAD.IADD R0, R0, 0x1, -R2 ;  /* 0x0000000100007824 */ /* 0x000fe200078e0a02 */
[----:B------:R-:W-:Y:S02]  /*3a60*/  IADD3 R2, R181, 0x1000, RZ ;  /* 0x00001000b5027810 */ /* 0x000fe40007ffe0ff */
[----:B------:R-:W-:Y:S02]  /*3a70*/  MOV R180, 0x20 ;  /* 0x0000002000b47802 */ /* 0x000fe40000000f00 */
[C---:B------:R-:W-:Y:S02]  /*3a80*/  LOP3.LUT P0, RZ, R0.reuse, 0x2, RZ, 0xc0, !PT ;  /* 0x0000000200ff7812 */ /* 0x040fe4000780c0ff */
[----:B------:R-:W-:Y:S02]  /*3a90*/  LOP3.LUT P1, RZ, R0, 0x4, RZ, 0xc0, !PT ;  /* 0x0000000400ff7812 */ /* 0x000fe4000782c0ff */
[----:B------:R-:W-:Y:S02]  /*3aa0*/  IADD3 R0, R182, 0x1000, RZ ;  /* 0x00001000b6007810 */ /* 0x000fe40007ffe0ff */
[----:B------:R-:W-:-:S02]  /*3ab0*/  PLOP3.LUT P3, PT, PT, PT, UP0, 0x40, 0x0 ;  /* 0x000000000000781c */ /* 0x000fc40003f6e808 */
[----:B------:R-:W-:Y:S01]  /*3ac0*/  PLOP3.LUT P2, PT, PT, PT, UP0, 0x40, 0x0 ;  /* 0x000000000000781c */ /* 0x000fe20003f4e808 */
[----:B------:R-:W-:Y:S01]  /*3ad0*/  UIADD3 UR4, UR17, UR10, URZ ;  /* 0x0000000a11047290 */ /* 0x000fe2000fffe03f */
[----:B------:R-:W-:Y:S02]  /*3ae0*/  SEL R2, R2, R181, P3 ;  /* 0x000000b502027207 */ /* 0x000fe40001800000 */
[----:B------:R-:W-:Y:S02]  /*3af0*/  SEL R0, R0, R182, P2 ;  /* 0x000000b600007207 */ /* 0x000fe40001000000 */
[----:B------:R-:W-:Y:S01]  /*3b00*/  SEL R180, R180, 0xffffffe0, !P0 ;  /* 0xffffffe0b4b47807 */ /* 0x000fe20004000000 */
[----:B------:R-:W-:Y:S01]  /*3b10*/  UIADD3 UR4, -UR5, 0x80, UR4 ;  /* 0x0000008005047890 */ /* 0x000fe2000fffe104 */
[----:B------:R-:W-:Y:S01]  /*3b20*/  IMAD R249, RZ, RZ, -UR60 ;  /* 0x8000003cfff97e24 */ /* 0x000fe2000f8e02ff */
        /* <DEDUP_REMOVED lines=35> */
[C---:B------:R-:W-:Y:S01]  /*3d60*/  SHF.L.U64.HI R239, R237.reuse, 0x2, R252 ;  /* 0x00000002edef7819 */ /* 0x040fe200000102fc */
[----:B------:R-:W-:Y:S01]  /*3d70*/  IMAD.SHL.U32 R238, R237, 0x4, RZ ;  /* 0x00000004edee7824 */ /* 0x000fe200078e00ff */
[----:B------:R-:W-:Y:S01]  /*3d80*/  ULDC UR7, c[0x0][0x2e8] ;  /* 0x0000ba0000077ab9 */ /* 0x000fe20000000800 */
[----:B------:R-:W-:Y:S01]  /*3d90*/  IMAD.IADD R175, R174, 0x1, R180 ;  /* 0x00000001aeaf7824 */ /* 0x000fe200078e02b4 */
[----:B------:R-:W-:-:S02]  /*3da0*/  UIADD3 UR34, UR4, -UR7, URZ ;  /* 0x8000000704227290 */ /* 0x000fc4000fffe03f */
[----:B------:R-:W-:Y:S02]  /*3db0*/  UIADD3 UR35, UR17, 0x80, URZ ;  /* 0x0000008011237890 */ /* 0x000fe4000fffe03f */
[----:B-1234-:R-:W-:Y:S02]  /*3dc0*/  ULDC UR12, c[0x0][0x2e4] ;  /* 0x0000b900000c7ab9 */ /* 0x01efe40000000800 */
.L_x_1426:
[----:B------:R-:W0:Y:S01]  /*3dd0*/  LDGDEPBAR ;  /* 0x00000000000079af */ /* 0x000e220000000000 */
[----:B------:R-:W-:Y:S01]  /*3de0*/  IADD3 R8, P0, R238, UR16, RZ ;  /* 0x00000010ee087c10 */ /* 0x000fe2000ff1e0ff */
[----:B------:R-:W-:Y:S01]  /*3df0*/  USHF.L.U32 UR4, UR6, 0x6, URZ ;  /* 0x0000000606047899 */ /* 0x000fe2000800063f */
[----:B------:R-:W-:Y:S01]  /*3e00*/  IADD3 R0, R173, R180, RZ ;  /* 0x000000b4ad007210 */ /* 0x000fe20007ffe0ff */
        /* <DEDUP_REMOVED lines=10> */
[----:B------:R-:W1:Y:S08]  /*3eb0*/  LDSM.16.M88.4 R16, [R176+0x6000] ;  /* 0x00600000b010783b */ /* 0x000e700000000200 */
[----:B------:R-:W2:Y:S08]  /*3ec0*/  LDSM.16.M88.4 R28, [R173+0x1000] ;  /* 0x00100000ad1c783b */ /* 0x000eb00000000200 */
[----:B-----5:R2:W5:Y:S04]  /*3ed0*/  LDG.E R185, [R8.64] ;  /* 0x0000000808b97981 */ /* 0x020568000c1e1900 */
[----:B------:R2:W5:Y:S04]  /*3ee0*/  LDG.E R186, [R8.64+0x20] ;  /* 0x0000200808ba7981 */ /* 0x000568000c1e1900 */
[----:B------:R2:W5:Y:S04]  /*3ef0*/  LDG.E R184, [R8.64+0x80] ;  /* 0x0000800808b87981 */ /* 0x000568000c1e1900 */
[----:B------:R2:W5:Y:S04]  /*3f00*/  LDG.E R183, [R8.64+0xa0] ;  /* 0x0000a00808b77981 */ /* 0x000568000c1e1900 */
[----:B------:R-:W3:Y:S01]  /*3f10*/  LDSM.16.M88.4 R100, [R176+0x6800] ;  /* 0x00680000b064783b */ /* 0x000ee20000000200 */
[-C--:B-1----:R-:W-:Y:S07]  /*3f20*/  HMMA.16816.F32 R4, R32, R16.reuse, RZ ;  /* 0x000000102004723c */ /* 0x082fee00000018ff */
[----:B------:R-:W-:Y:S08]  /*3f30*/  LDSM.16.M88.4 R104, [R0] ;  /* 0x000000000068783b */ /* 0x000ff00000000200 */
[----:B------:R-:W1:Y:S01]  /*3f40*/  LDSM.16.M88.4 R108, [R179+0x6000] ;  /* 0x00600000b36c783b */ /* 0x000e620000000200 */
[C---:B--2---:R-:W-:Y:S07]  /*3f50*/  HMMA.16816.F32 R8, R28.reuse, R16, RZ ;  /* 0x000000101c08723c */ /* 0x044fee00000018ff */
[----:B------:R2:W4:Y:S01]  /*3f60*/  LDSM.16.M88.4 R112, [R0+0x1000] ;  /* 0x001000000070783b */ /* 0x0005220000000200 */
[-C--:B------:R-:W-:Y:S07]  /*3f70*/  HMMA.16816.F32 R12, R28, R18.reuse, RZ ;  /* 0x000000121c0c723c */ /* 0x080fee00000018ff */
[----:B------:R-:W1:Y:S01]  /*3f80*/  LDSM.16.M88.4 R116, [R179+0x6800] ;  /* 0x00680000b374783b */ /* 0x000e620000000200 */
[C---:B------:R-:W-:Y:S07]  /*3f90*/  HMMA.16816.F32 R16, R32.reuse, R18, RZ ;  /* 0x000000122010723c */ /* 0x040fee00000018ff */
[----:B------:R-:W-:Y:S01]  /*3fa0*/  LDSM.16.M88.4 R120, [R2] ;  /* 0x000000000278783b */ /* 0x000fe20000000200 */
[-C--:B---3--:R-:W-:Y:S07]  /*3fb0*/  HMMA.16816.F32 R20, R32, R100.reuse, RZ ;  /* 0x000000642014723c */ /* 0x088fee00000018ff */
[----:B------:R-:W3:Y:S01]  /*3fc0*/  LDSM.16.M88.4 R124, [R177+0x6000] ;  /* 0x00600000b17c783b */ /* 0x000ee20000000200 */
[----:B--2---:R-:W-:Y:S01]  /*3fd0*/  IADD3 R0, R0, R128, RZ ;  /* 0x0000008000007210 */ /* 0x004fe20007ffe0ff */
[C---:B------:R-:W-:Y:S06]  /*3fe0*/  HMMA.16816.F32 R24, R28.reuse, R100, RZ ;  /* 0x000000641c18723c */ /* 0x040fec00000018ff */
[----:B------:R-:W-:Y:S02]  /*3ff0*/  LDSM.16.M88.4 R128, [R177+0x6800] ;  /* 0x00680000b180783b */ /* 0x000fe40000000200 */
[-C--:B------:R-:W-:Y:S06]  /*4000*/  HMMA.16816.F32 R28, R28, R102.reuse, RZ ;  /* 0x000000661c1c723c */ /* 0x080fec00000018ff */
[----:B------:R-:W-:Y:S02]  /*4010*/  LDSM.16.M88.4 R132, [R0] ;  /* 0x000000000084783b */ /* 0x000fe40000000200 */
[----:B------:R-:W-:Y:S06]  /*4020*/  HMMA.16816.F32 R32, R32, R102, RZ ;  /* 0x000000662020723c */ /* 0x000fec00000018ff */
[----:B------:R-:W2:Y:S02]  /*4030*/  LDSM.16.M88.4 R100, [R2+0x1000] ;  /* 0x001000000264783b */ /* 0x000ea40000000200 */
[-C--:B-1----:R-:W-:Y:S06]  /*4040*/  HMMA.16816.F32 R4, R104, R108.reuse, R4 ;  /* 0x0000006c6804723c */ /* 0x082fec0000001804 */
[----:B------:R-:W1:Y:S02]  /*4050*/  LDSM.16.M88.4 R136, [R178+0x6000] ;  /* 0x00600000b288783b */ /* 0x000e640000000200 */
[C---:B----4-:R-:W-:Y:S08]  /*4060*/  HMMA.16816.F32 R8, R112.reuse, R108, R8 ;  /* 0x0000006c7008723c */ /* 0x050ff00000001808 */
[-C--:B------:R-:W-:Y:S08]  /*4070*/  HMMA.16816.F32 R12, R112, R110.reuse, R12 ;  /* 0x0000006e700c723c */ /* 0x080ff0000000180c */
[C---:B------:R-:W-:Y:S08]  /*4080*/  HMMA.16816.F32 R16, R104.reuse, R110, R16 ;  /* 0x0000006e6810723c */ /* 0x040ff00000001810 */
[-C--:B------:R-:W-:Y:S08]  /*4090*/  HMMA.16816.F32 R20, R104, R116.reuse, R20 ;  /* 0x000000746814723c */ /* 0x080ff00000001814 */
[C---:B------:R-:W-:Y:S08]  /*40a0*/  HMMA.16816.F32 R24, R112.reuse, R116, R24 ;  /* 0x000000747018723c */ /* 0x040ff00000001818 */
[-C--:B------:R-:W-:Y:S08]  /*40b0*/  HMMA.16816.F32 R28, R112, R118.reuse, R28 ;  /* 0x00000076701c723c */ /* 0x080ff0000000181c */
[----:B------:R-:W-:Y:S01]  /*40c0*/  HMMA.16816.F32 R32, R104, R118, R32 ;  /* 0x000000766820723c */ /* 0x000fe20000001820 */
[----:B------:R-:W4:Y:S07]  /*40d0*/  LDSM.16.M88.4 R104, [R0+0x1000] ;  /* 0x001000000068783b */ /* 0x000f2e0000000200 */
[-C--:B---3--:R-:W-:Y:S08]  /*40e0*/  HMMA.16816.F32 R4, R120, R124.reuse, R4 ;  /* 0x0000007c7804723c */ /* 0x088ff00000001804 */
[C---:B--2---:R-:W-:Y:S08]  /*40f0*/  HMMA.16816.F32 R8, R100.reuse, R124, R8 ;  /* 0x0000007c6408723c */ /* 0x044ff00000001808 */
[-C--:B------:R-:W-:Y:S08]  /*4100*/  HMMA.16816.F32 R12, R100, R126.reuse, R12 ;  /* 0x0000007e640c723c */ /* 0x080ff0000000180c */
[C---:B------:R-:W-:Y:S08]  /*4110*/  HMMA.16816.F32 R16, R120.reuse, R126, R16 ;  /* 0x0000007e7810723c */ /* 0x040ff00000001810 */
[-C--:B------:R-:W-:Y:S08]  /*4120*/  HMMA.16816.F32 R20, R120, R128.reuse, R20 ;  /* 0x000000807814723c */ /* 0x080ff00000001814 */
[C---:B------:R-:W-:Y:S08]  /*4130*/  HMMA.16816.F32 R24, R100.reuse, R128, R24 ;  /* 0x000000806418723c */ /* 0x040ff00000001818 */
[-C--:B------:R-:W-:Y:S08]  /*4140*/  HMMA.16816.F32 R28, R100, R130.reuse, R28 ;  /* 0x00000082641c723c */ /* 0x080ff0000000181c */
[----:B------:R-:W-:Y:S08]  /*4150*/  HMMA.16816.F32 R32, R120, R130, R32 ;  /* 0x000000827820723c */ /* 0x000ff00000001820 */
[-C--:B-1----:R-:W-:Y:S08]  /*4160*/  HMMA.16816.F32 R4, R132, R136.reuse, R4 ;  /* 0x000000888404723c */ /* 0x082ff00000001804 */
[C---:B----4-:R-:W-:Y:S08]  /*4170*/  HMMA.16816.F32 R8, R104.reuse, R136, R8 ;  /* 0x000000886808723c */ /* 0x050ff00000001808 */
        /* <DEDUP_REMOVED lines=114> */
.L_x_1422:
        /* <DEDUP_REMOVED lines=129> */
.L_x_1423:
        /* <DEDUP_REMOVED lines=337> */
.L_x_1424:
        /* <DEDUP_REMOVED lines=102> */
.L_x_1425:
[----:B------:R-:W-:Y:S01]  /*6c20*/  LDSM.16.M88.4 R16, [R174] ;  /* 0x00000000ae10783b */ /* 0x000fe20000000200 */
[--C-:B------:R-:W-:Y:S01]  /*6c30*/  IMAD.IADD R2, R0, 0x1, R128.reuse ;  /* 0x0000000100027824 */ /* 0x100fe200078e0280 */
[C---:B------:R-:W-:Y:S01]  /*6c40*/  LEA R189, P0, R249.reuse, R210, 0x2 ;  /* 0x000000d2f9bd7211 */ /* 0x040fe200078010ff */
        /* <DEDUP_REMOVED lines=315> */
.L_x_1427:
        /* <DEDUP_REMOVED lines=17> */
.L_x_1428:
[----:B------:R-:W-:Y:S01]  /*8110*/  BAR.SYNC.DEFER_BLOCKING 0x0 ;  /* 0x0000000000007b1d */ /* 0x000fe20000010000 */
[----:B------:R-:W-:Y:S01]  /*8120*/  USHF.R.S32.HI UR4, URZ, 0x1f, UR17 ;  /* 0x0000001f3f047899 */ /* 0x000fe20008011411 */
[--C-:B-1----:R-:W-:Y:S01]  /*8130*/  SHF.R.S32.HI R7, RZ, 0x1f, R244.reuse ;  /* 0x0000001fff077819 */ /* 0x102fe200000114f4 */
[----:B------:R-:W-:Y:S01]  /*8140*/  IMAD.U32 R4, RZ, RZ, UR17 ;  /* 0x00000011ff047e24 */ /* 0x000fe2000f8e00ff */
[----:B------:R-:W-:Y:S01]  /*8150*/  UIMAD UR5, UR33, -0x80, UR5 ;  /* 0xffffff80210578a4 */ /* 0x000fe2000f8e0205 */
[----:B------:R-:W-:Y:S01]  /*8160*/  IMAD.MOV.U32 R6, RZ, RZ, R244 ;  /* 0x000000ffff067224 */ /* 0x000fe200078e00f4 */
[----:B------:R-:W-:Y:S01]  /*8170*/  ULDC.64 UR10, c[0x0][0x3a0] ;  /* 0x0000e800000a7ab9 */ /* 0x000fe20000000a00 */
[----:B------:R-:W-:Y:S01]  /*8180*/  BSSY B0, `(.L_x_1429) ;  /* 0x0000022000007945 */ /* 0x000fe20003800000 */
[----:B------:R-:W-:Y:S01]  /*8190*/  UIMAD UR10, UR4, UR10, URZ ;  /* 0x0000000a040a72a4 */ /* 0x000fe2000f8e023f */
[----:B------:R-:W-:Y:S01]  /*81a0*/  IMAD.WIDE.U32 R4, R4, c[0x0][0x3a0], R6 ;  /* 0x0000e80004047a25 */ /* 0x000fe200078e0006 */
[----:B------:R-:W-:Y:S01]  /*81b0*/  USHF.R.S32.HI UR12, URZ, 0x1f, UR51 ;  /* 0x0000001f3f0c7899 */ /* 0x000fe20008011433 */
[----:B------:R-:W-:Y:S01]  /*81c0*/  ISETP.GE.AND P4, PT, R236, UR5, PT ;  /* 0x00000005ec007c0c */ /* 0x000fe2000bf86270 */
[----:B------:R-:W-:Y:S01]  /*81d0*/  UIMAD UR10, UR17, UR11, UR10 ;  /* 0x0000000b110a72a4 */ /* 0x000fe2000f8e020a */
[----:B------:R-:W-:-:S02]  /*81e0*/  SHF.R.S32.HI R44, RZ, 0x1f, R236 ;  /* 0x0000001fff2c7819 */ /* 0x000fc400000114ec */
[----:B------:R-:W-:-:S03]  /*81f0*/  IADD3 R4, P0, R4, UR13, RZ ;  /* 0x0000000d04047c10 */ /* 0x000fc6000ff1e0ff */
[----:B------:R-:W-:Y:S01]  /*8200*/  IMAD.U32 R0, RZ, RZ, UR10 ;  /* 0x0000000aff007e24 */ /* 0x000fe2000f8e00ff */
[----:B------:R-:W-:Y:S02]  /*8210*/  ULDC.64 UR10, c[0x0][0x3b8] ;  /* 0x0000ee00000a7ab9 */ /* 0x000fe40000000a00 */
[----:B------:R-:W-:Y:S02]  /*8220*/  UIMAD UR10, UR12, UR10, URZ ;  /* 0x0000000a0c0a72a4 */ /* 0x000fe4000f8e023f */
[----:B------:R-:W-:Y:S01]  /*8230*/  IADD3.X R5, R5, UR14, R0, P0, !PT ;  /* 0x0000000e05057c10 */ /* 0x000fe200087fe400 */
[----:B------:R1:W2:Y:S01]  /*8240*/  LDS.128 R16, [R235+0x7000] ;  /* 0x00700000eb107984 */ /* 0x0002a20000000c00 */
[----:B------:R-:W-:Y:S01]  /*8250*/  IMAD.U32 R0, RZ, RZ, UR51 ;  /* 0x00000033ff007e24 */ /* 0x000fe2000f8e00ff */
[----:B------:R-:W-:Y:S02]  /*8260*/  UIMAD UR10, UR51, UR11, UR10 ;  /* 0x0000000b330a72a4 */ /* 0x000fe4000f8e020a */
        /* <DEDUP_REMOVED lines=19> */
.L_x_1430:
[----:B------:R-:W-:Y:S05]  /*83a0*/  BSYNC B0 ;  /* 0x0000000000007941 */ /* 0x000fea0003800000 */
.L_x_1429:
        /* <DEDUP_REMOVED lines=15> */
.L_x_1432:
[----:B------:R-:W-:Y:S05]  /*84a0*/  BSYNC B0 ;  /* 0x0000000000007941 */ /* 0x000fea0003800000 */
.L_x_1431:
        /* <DEDUP_REMOVED lines=15> */
.L_x_1434:
[----:B------:R-:W-:Y:S05]  /*85a0*/  BSYNC B0 ;  /* 0x0000000000007941 */ /* 0x000fea0003800000 */
.L_x_1433:
        /* <DEDUP_REMOVED lines=14> */
.L_x_1436:
[----:B------:R-:W-:Y:S05]  /*8690*/  BSYNC B0 ;  /* 0x0000000000007941 */ /* 0x000fea0003800000 */
.L_x_1435:
[----:B------:R-:W-:Y:S01]  /*86a0*/  ULDC.64 UR10, c[0x0][0x3a8] ;  /* 0x0000ea00000a7ab9 */ /* 0x000fe20000000a00 */
[----:B------:R-:W-:Y:S01]  /*86b0*/  IMAD.U32 R0, RZ, RZ, UR17 ;  /* 0x00000011ff007e24 */ /* 0x000fe2000f8e00ff */
[----:B------:R-:W-:Y:S01]  /*86c0*/  UIMAD UR4, UR4, UR10, URZ ;  /* 0x0000000a040472a4 */ /* 0x000fe2000f8e023f */
[----:B------:R-:W-:Y:S01]  /*86d0*/  BSSY B0, `(.L_x_1437) ;  /* 0x0000017000007945 */ /* 0x000fe20003800000 */
[----:B------:R-:W-:Y:S01]  /*86e0*/  USHF.R.S32.HI UR12, URZ, 0x1f, UR51 ;  /* 0x0000001f3f0c7899 */ /* 0x000fe20008011433 */
[----:B------:R-:W-:Y:S01]  /*86f0*/  IMAD.WIDE.U32 R6, R0, c[0x0][0x3a8], R6 ;  /* 0x0000ea0000067a25 */ /* 0x000fe200078e0006 */
[----:B------:R-:W-:-:S04]  /*8700*/  UIMAD UR4, UR17, UR11, UR4 ;  /* 0x0000000b110472a4 */ /* 0x000fc8000f8e0204 */
[----:B--2---:R-:W-:Y:S02]  /*8710*/  IADD3 R4, P0, R6, UR6, RZ ;  /* 0x0000000606047c10 */ /* 0x004fe4000ff1e0ff */
[----:B------:R-:W-:Y:S01]  /*8720*/  MOV R0, UR4 ;  /* 0x0000000400007c02 */ /* 0x000fe20008000f00 */
[----:B------:R-:W-:Y:S02]  /*8730*/  ULDC.64 UR4, c[0x0][0x3c0] ;  /* 0x0000f00000047ab9 */ /* 0x000fe40000000a00 */
[----:B------:R-:W-:Y:S01]  /*8740*/  UIMAD UR4, UR12, UR4, URZ ;  /* 0x000000040c0472a4 */ /* 0x000fe2000f8e023f */
[----:B------:R-:W-:Y:S01]  /*8750*/  IADD3.X R5, R7, UR7, R0, P0, !PT ;  /* 0x0000000707057c10 */ /* 0x000fe200087fe400 */
[----:B------:R-:W-:Y:S02]  /*8760*/  IMAD.U32 R0, RZ, RZ, UR51 ;  /* 0x00000033ff007e24 */ /* 0x000fe4000f8e00ff */
[----:B------:R-:W-:Y:S02]  /*8770*/  UIMAD UR4, UR51, UR5, UR4 ;  /* 0x00000005330472a4 */ /* 0x000fe4000f8e0204 */
        /* <DEDUP_REMOVED lines=12> */
.L_x_1438:
[----:B------:R-:W-:Y:S05]  /*8840*/  BSYNC B0 ;  /* 0x0000000000007941 */ /* 0x000fea0003800000 */
.L_x_1437:
        /* <DEDUP_REMOVED lines=13> */
.L_x_1440:
[----:B------:R-:W-:Y:S05]  /*8920*/  BSYNC B0 ;  /* 0x0000000000007941 */ /* 0x000fea0003800000 */
.L_x_1439:
        /* <DEDUP_REMOVED lines=13> */
.L_x_1442:
[----:B------:R-:W-:Y:S05]  /*8a00*/  BSYNC B0 ;  /* 0x0000000000007941 */ /* 0x000fea0003800000 */
.L_x_1441:
        /* <DEDUP_REMOVED lines=11> */
.L_x_1421:
[----:B------:R-:W-:Y:S05]  /*8ac0*/  BSYNC B1 ;  /* 0x0000000000017941 */ /* 0x000fea0003800000 */
.L_x_1399:
        /* <DEDUP_REMOVED lines=11> */
.L_x_1443:
[----:B------:R-:W-:Y:S05]  /*8b80*/  EXIT ;  /* 0x000000000000794d */ /* 0x000fea0003800000 */
.L_x_1445:
        /* <DEDUP_REMOVED lines=15> */
.L_x_2477:


//--------------------- .text._ZN5flash44flash_bwd_dq_dk_dv_loop_seqk_parallel_kernelI23Flash_bwd_kernel_traitsILi64ELi64ELi128ELi8ELi2ELi4ELi4ELb1ELb0EN7cutlass6half_tE19Flash_kernel_traitsILi64ELi64ELi128ELi8ES3_EELb1ELb0ELb1ELb1ELb0ELb0ELb0EEEvNS_16Flash_bwd_paramsE --------------------------
	.section	.text._ZN5flash44flash_bwd_dq_dk_dv_loop_seqk_parallel_kernelI23Flash_bwd_kernel_traitsILi64ELi64ELi128ELi8ELi2ELi4ELi4ELb1ELb0EN7cutlass6half_tE19Flash_kernel_traitsILi64ELi64ELi128ELi8ES3_EELb1ELb0ELb1ELb1ELb0ELb0ELb0EEEvNS_16Flash_bwd_paramsE,"ax",@progbits
	.sectioninfo	@"SHI_REGISTERS=255"
	.align	128
        .global         _ZN5flash44flash_bwd_dq_dk_dv_loop_seqk_parallel_kernelI23Flash_bwd_kernel_traitsILi64ELi64ELi128ELi8ELi2ELi4ELi4ELb1ELb0EN7cutlass6half_tE19Flash_kernel_traitsILi64ELi64ELi128ELi8ES3_EELb1ELb0ELb1ELb1ELb0ELb0ELb0EEEvNS_16Flash_bwd_paramsE
        .type           _ZN5flash44flash_bwd_dq_dk_dv_loop_seqk_parallel_kernelI23Flash_bwd_kernel_traitsILi64ELi64ELi128ELi8ELi2ELi4ELi4ELb1ELb0EN7cutlass6half_tE19Flash_kernel_traitsILi64ELi64ELi128ELi8ES3_EELb1ELb0ELb1ELb1ELb0ELb0ELb0EEEvNS_16Flash_bwd_paramsE,@function
        .size           _ZN5flash44flash_bwd_dq_dk_dv_loop_seqk_parallel_kernelI23Flash_bwd_kernel_traitsILi64ELi64ELi128ELi8ELi2ELi4ELi4ELb1ELb0EN7cutlass6half_tE19Flash_kernel_traitsILi64ELi64ELi128ELi8ES3_EELb1ELb0ELb1ELb1ELb0ELb0ELb0EEEvNS_16Flash_bwd_paramsE,(.L_x_2478 - _ZN5flash44flash_bwd_dq_dk_dv_loop_seqk_parallel_kernelI23Flash_bwd_kernel_traitsILi64ELi64ELi128ELi8ELi2ELi4ELi4ELb1ELb0EN7cutlass6half_tE19Flash_kernel_traitsILi64ELi64ELi128ELi8ES3_EELb1ELb0ELb1ELb1ELb0ELb0ELb0EEEvNS_16Flash_bwd_paramsE)
        .other          _ZN5flash44flash_bwd_dq_dk_dv_loop_seqk_parallel_kernelI23Flash_bwd_kernel_traitsILi64ELi64ELi128ELi8ELi2ELi4ELi4ELb1ELb0EN7cutlass6half_tE19Flash_kernel_traitsILi64ELi64ELi128ELi8ES3_EELb1ELb0ELb1ELb1ELb0ELb0ELb0EEEvNS_16Flash_bwd_paramsE,@"STO_CUDA_ENTRY STV_DEFAULT"
_ZN5flash44flash_bwd_dq_dk_dv_loop_seqk_parallel_kernelI23Flash_bwd_kernel_traitsILi64ELi64ELi128ELi8ELi2ELi4ELi4ELb1ELb0EN7cutlass6half_tE19Flash_kernel_traitsILi64ELi64ELi128ELi8ES3_EELb1ELb0ELb1ELb1ELb0ELb0ELb0EEEvNS_16Flash_bwd_paramsE:
.text._ZN5flash44flash_bwd_dq_dk_dv_loop_seqk_parallel_kernelI23Flash_bwd_kernel_traitsILi64ELi64ELi128ELi8ELi2ELi4ELi4ELb1ELb0EN7cutlass6half_tE19Flash_kernel_traitsILi64ELi64ELi128ELi8ES3_EELb1ELb0ELb1ELb1ELb0ELb0ELb0EEEvNS_16Flash_bwd_paramsE:
        /* <DEDUP_REMOVED lines=14> */
[----:B-1----:R-:W-:-:S04]  /*00e0*/  SHF.R.S32.HI R4, RZ, 0x1f, R8 ;  /* 0x0000001fff047819 */ /* 0x002fc80000011408 */
[CC--:B------:R-:W-:Y:S02]  /*00f0*/  LEA.HI R3, R4.reuse, R8.reuse, RZ, 0x4 ;  /* 0x0000000804037211 */ /* 0x0c0fe400078f20ff */
[CC--:B------:R-:W-:Y:S02]  /*0100*/  LEA.HI R2, R4.reuse, R8.reuse, RZ, 0x5 ;  /* 0x0000000804027211 */ /* 0x0c0fe400078f28ff */
[CC--:B------:R-:W-:Y:S02]  /*0110*/  LEA.HI R12, R4.reuse, R8.reuse, RZ, 0x3 ;  /* 0x00000008040c7211 */ /* 0x0c0fe400078f18ff */
[CC--:B------:R-:W-:Y:S02]  /*0120*/  LEA.HI R0, R4.reuse, R8.reuse, RZ, 0x2 ;  /* 0x0000000804007211 */ /* 0x0c0fe400078f10ff */
[----:B------:R-:W-:Y:S02]  /*0130*/  LOP3.LUT R6, R3, 0xfffffff0, RZ, 0xc0, !PT ;  /* 0xfffffff003067812 */ /* 0x000fe400078ec0ff */
[----:B------:R-:W-:-:S02]  /*0140*/  LEA.HI R15, R4, R8, RZ, 0x6 ;  /* 0x00000008040f7211 */ /* 0x000fc400078f30ff */
[----:B------:R-:W-:Y:S01]  /*0150*/  LEA.HI R16, R4, R8, RZ, 0x7 ;  /* 0x0000000804107211 */ /* 0x000fe200078f38ff */
[----:B------:R-:W-:Y:S01]  /*0160*/  IMAD.IADD R10, R8, 0x1, -R6 ;  /* 0x00000001080a7824 */ /* 0x000fe200078e0a06 */
[----:B------:R-:W-:Y:S02]  /*0170*/  LOP3.LUT R4, R2, 0xffffffe0, RZ, 0xc0, !PT ;  /* 0xffffffe002047812 */ /* 0x000fe400078ec0ff */
[----:B------:R-:W-:Y:S02]  /*0180*/  LOP3.LUT R5, R12, 0xfffffff8, RZ, 0xc0, !PT ;  /* 0xfffffff80c057812 */ /* 0x000fe400078ec0ff */
[----:B------:R-:W-:Y:S01]  /*0190*/  LOP3.LUT R7, R0, 0x7ffffffc, RZ, 0xc0, !PT ;  /* 0x7ffffffc00077812 */ /* 0x000fe200078ec0ff */
[C---:B------:R-:W-:Y:S01]  /*01a0*/  IMAD.IADD R11, R8.reuse, 0x1, -R4 ;  /* 0x00000001080b7824 */ /* 0x040fe200078e0a04 */
[--C-:B------:R-:W-:Y:S01]  /*01b0*/  SHF.R.S32.HI R9, RZ, 0x2, R0.reuse ;  /* 0x00000002ff097819 */ /* 0x100fe20000011400 */
[C---:B------:R-:W-:Y:S01]  /*01c0*/  IMAD.IADD R5, R8.reuse, 0x1, -R5 ;  /* 0x0000000108057824 */ /* 0x040fe200078e0a05 */
[----:B------:R-:W-:Y:S01]  /*01d0*/  SHF.R.S32.HI R6, RZ, 0x1f, R0 ;  /* 0x0000001fff067819 */ /* 0x000fe20000011400 */
[----:B------:R-:W-:Y:S01]  /*01e0*/  IMAD.IADD R17, R8, 0x1, -R7 ;  /* 0x0000000108117824 */ /* 0x000fe200078e0a07 */
[--C-:B------:R-:W-:Y:S01]  /*01f0*/  SHF.R.S32.HI R0, RZ, 0x5, R2.reuse ;  /* 0x00000005ff007819 */ /* 0x100fe20000011402 */
[----:B------:R-:W-:Y:S01]  /*0200*/  IMAD.SHL.U32 R210, R5, 0x8, RZ ;  /* 0x0000000805d27824 */ /* 0x000fe200078e00ff */
[----:B------:R-:W-:-:S02]  /*0210*/  SHF.R.S32.HI R4, RZ, 0x1f, R2 ;  /* 0x0000001fff047819 */ /* 0x000fc40000011402 */
[----:B------:R-:W-:Y:S02]  /*0220*/  SHF.R.S32.HI R8, RZ, 0x4, R3 ;  /* 0x00000004ff087819 */ /* 0x000fe40000011403 */
[-C--:B------:R-:W-:Y:S02]  /*0230*/  LEA.HI R7, R2, R0.reuse, RZ, 0x1 ;  /* 0x0000000002077211 */ /* 0x080fe400078f08ff */
[----:B------:R-:W-:Y:S02]  /*0240*/  LEA.HI R2, R4, R0, RZ, 0x2 ;  /* 0x0000000004027211 */ /* 0x000fe400078f10ff */
[----:B------:R-:W-:Y:S02]  /*0250*/  LEA.HI R4, R3, R8, RZ, 0x1 ;  /* 0x0000000803047211 */ /* 0x000fe400078f08ff */
[----:B------:R-:W-:Y:S02]  /*0260*/  LEA.HI R3, R6, R9, RZ, 0x3 ;  /* 0x0000000906037211 */ /* 0x000fe400078f18ff */
[----:B------:R-:W-:-:S02]  /*0270*/  LOP3.LUT R6, R7, 0xfffffffe, RZ, 0xc0, !PT ;  /* 0xfffffffe07067812 */ /* 0x000fc400078ec0ff */
[----:B------:R-:W-:Y:S02]  /*0280*/  LOP3.LUT R2, R2, 0xfffffffc, RZ, 0xc0, !PT ;  /* 0xfffffffc02027812 */ /* 0x000fe400078ec0ff */
[----:B------:R-:W-:Y:S01]  /*0290*/  SHF.R.S32.HI R220, RZ, 0x3, R12 ;  /* 0x00000003ffdc7819 */ /* 0x000fe2000001140c */
[C---:B------:R-:W-:Y:S01]  /*02a0*/  IMAD.IADD R240, R0.reuse, 0x1, -R6 ;  /* 0x0000000100f07824 */ /* 0x040fe200078e0a06 */
[----:B------:R-:W-:Y:S01]  /*02b0*/  LOP3.LUT R3, R3, 0xfffffff8, RZ, 0xc0, !PT ;  /* 0xfffffff803037812 */ /* 0x000fe200078ec0ff */
[----:B------:R-:W-:Y:S01]  /*02c0*/  IMAD.IADD R160, R0, 0x1, -R2 ;  /* 0x0000000100a07824 */ /* 0x000fe200078e0a02 */
[----:B------:R-:W-:Y:S01]  /*02d0*/  LOP3.LUT R4, R4, 0xfffffffe, RZ, 0xc0, !PT ;  /* 0xfffffffe04047812 */ /* 0x000fe200078ec0ff */
[----:B------:R-:W-:Y:S01]  /*02e0*/  IMAD.SHL.U32 R0, R220, 0x40, RZ ;  /* 0x00000040dc007824 */ /* 0x000fe200078e00ff */
[----:B------:R-:W-:Y:S01]  /*02f0*/  SHF.R.S32.HI R14, RZ, 0x1f, R10 ;  /* 0x0000001fff0e7819 */ /* 0x000fe2000001140a */
[----:B------:R-:W-:Y:S01]  /*0300*/  IMAD.IADD R7, R9, 0x1, -R3 ;  /* 0x0000000109077824 */ /* 0x000fe200078e0a03 */
[----:B------:R-:W-:Y:S01]  /*0310*/  LOP3.LUT P4, RZ, R5, 0x2, RZ, 0xc0, !PT ;  /* 0x0000000205ff7812 */ /* 0x000fe2000788c0ff */
[----:B------:R-:W-:Y:S01]  /*0320*/  IMAD.IADD R13, R8, 0x1, -R4 ;  /* 0x00000001080d7824 */ /* 0x000fe200078e0a04 */
[----:B------:R-:W-:-:S02]  /*0330*/  LOP3.LUT R0, R0, 0x1c0, RZ, 0xc0, !PT ;  /* 0x000001c000007812 */ /* 0x000fc400078ec0ff */
[----:B------:R-:W-:Y:S02]  /*0340*/  SHF.R.S32.HI R4, RZ, 0x1f, R11 ;  /* 0x0000001fff047819 */ /* 0x000fe4000001140b */
[----:B------:R-:W-:Y:S02]  /*0350*/  SHF.R.U32.HI R3, RZ, 0x3, R0 ;  /* 0x00000003ff037819 */ /* 0x000fe40000011600 */
[----:B------:R-:W-:Y:S01]  /*0360*/  LOP3.LUT R2, R0, 0x38, R210, 0xf8, !PT ;  /* 0x0000003800027812 */ /* 0x000fe200078ef8d2 */
[----:B------:R-:W-:Y:S01]  /*0370*/  IMAD.SHL.U32 R0, R5, 0x40, RZ ;  /* 0x0000004005007824 */ /* 0x000fe200078e00ff */
[----:B------:R-:W-:Y:S02]  /*0380*/  LEA.HI R14, R14, R10, RZ, 0x3 ;  /* 0x0000000a0e0e7211 */ /* 0x000fe400078f18ff */
[----:B------:R-:W-:Y:S01]  /*0390*/  LOP3.LUT R238, R2, R3, RZ, 0x3c, !PT ;  /* 0x0000000302ee7212 */ /* 0x000fe200078e3cff */
[----:B------:R-:W-:Y:S01]  /*03a0*/  IMAD.SHL.U32 R2, R160, 0x10, RZ ;  /* 0x00000010a0027824 */ /* 0x000fe200078e00ff */
[----:B------:R-:W-:-:S02]  /*03b0*/  LOP3.LUT R0, R0, 0x1c0, RZ, 0xc0, !PT ;  /* 0x000001c000007812 */ /* 0x000fc400078ec0ff */
[----:B------:R-:W-:Y:S02]  /*03c0*/  LOP3.LUT P3, RZ, R5, 0x4, RZ, 0xc0, !PT ;  /* 0x0000000405ff7812 */ /* 0x000fe4000786c0ff */
[----:B------:R-:W-:Y:S02]  /*03d0*/  LEA.HI R217, R4, R11, RZ, 0x2 ;  /* 0x0000000b04d97211 */ /* 0x000fe400078f10ff */
[----:B------:R-:W-:Y:S02]  /*03e0*/  LOP3.LUT R6, R14, 0xfffffff8, RZ, 0xc0, !PT ;  /* 0xfffffff80e067812 */ /* 0x000fe400078ec0ff */
[----:B------:R-:W-:Y:S02]  /*03f0*/  SHF.R.S32.HI R3, RZ, 0x6, R15 ;  /* 0x00000006ff037819 */ /* 0x000fe4000001140f */
[----:B------:R-:W-:Y:S01]  /*0400*/  LOP3.LUT R5, R0, 0x8, R12, 0xf8, !PT ;  /* 0x0000000800057812 */ /* 0x000fe200078ef80c */
[----:B------:R-:W-:Y:S01]  /*0410*/  IMAD.IADD R11, R10, 0x1, -R6 ;  /* 0x000000010a0b7824 */ /* 0x000fe200078e0a06 */
[----:B------:R-:W-:Y:S01]  /*0420*/  LOP3.LUT R8, R0, 0x30, R2, 0xf8, !PT ;  /* 0x0000003000087812 */ /* 0x000fe200078ef802 */
[----:B------:R-:W-:Y:S01]  /*0430*/  IMAD.SHL.U32 R2, R13, 0x200, RZ ;  /* 0x000002000d027824 */ /* 0x000fe200078e00ff */
[----:B------:R-:W-:Y:S01]  /*0440*/  SHF.R.U32.HI R4, RZ, 0x3, R0 ;  /* 0x00000003ff047819 */ /* 0x000fe20000011600 */
[----:B------:R-:W-:Y:S01]  /*0450*/  IMAD.SHL.U32 R10, R17, 0x2, RZ ;  /* 0x00000002110a7824 */ /* 0x000fe200078e00ff */
[----:B------:R-:W-:Y:S01]  /*0460*/  LOP3.LUT R9, R7, 0x1, RZ, 0xc0, !PT ;  /* 0x0000000107097812 */ /* 0x000fe200078ec0ff */
[----:B------:R-:W-:Y:S01]  /*0470*/  IMAD R6, R3, 0x800, R2 ;  /* 0x0000080003067824 */ /* 0x000fe200078e0202 */
[----:B------:R-:W-:Y:S01]  /*0480*/  LOP3.LUT R0, R5, R4, RZ, 0x3c, !PT ;  /* 0x0000000405007212 */ /* 0x000fe200078e3cff */
[----:B------:R-:W-:Y:S01]  /*0490*/  IMAD R238, R3, 0x200, R238 ;  /* 0x0000020003ee7824 */ /* 0x000fe200078e02ee */
[----:B------:R-:W-:-:S02]  /*04a0*/  LOP3.LUT R8, R8, 0x8, R12, 0xf8, !PT ;  /* 0x0000000808087812 */ /* 0x000fc400078ef80c */
[----:B------:R-:W-:Y:S01]  /*04b0*/  SHF.R.S32.HI R5, RZ, 0x7, R16 ;  /* 0x00000007ff057819 */ /* 0x000fe20000011410 */
[----:B------:R-:W-:Y:S01]  /*04c0*/  IMAD.IADD R0, R6, 0x1, R0 ;  /* 0x0000000106007824 */ /* 0x000fe200078e0200 */
[----:B------:R-:W-:Y:S02]  /*04d0*/  ISETP.NE.U32.AND P0, PT, R9, 0x1, PT ;  /* 0x000000010900780c */ /* 0x000fe40003f05070 */
[----:B------:R-:W-:Y:S01]  /*04e0*/  LOP3.LUT R4, R2, R8, R4, 0xf6, !PT ;  /* 0x0000000802047212 */ /* 0x000fe200078ef604 */
[C---:B------:R-:W-:Y:S01]  /*04f0*/  IMAD.SHL.U32 R2, R7.reuse, 0x40, RZ ;  /* 0x0000004007027824 */ /* 0x040fe200078e00ff */
[----:B------:R-:W-:Y:S01]  /*0500*/  R2P PR, R7, 0x6 ;  /* 0x0000000607007804 */ /* 0x000fe20000000000 */
[----:B------:R-:W-:Y:S01]  /*0510*/  IMAD.SHL.U32 R6, R5, 0x8, RZ ;  /* 0x0000000805067824 */ /* 0x000fe200078e00ff */
[----:B------:R-:W-:Y:S01]  /*0520*/  SEL R202, R202, 0x10, !P0 ;  /* 0x00000010caca7807 */ /* 0x000fe20004000000 */
[----:B------:R-:W-:Y:S01]  /*0530*/  IMAD.SHL.U32 R7, R3, 0x20, RZ ;  /* 0x0000002003077824 */ /* 0x000fe200078e00ff */
[----:B------:R-:W-:Y:S01]  /*0540*/  LOP3.LUT R2, R2, 0x1c0, RZ, 0xc0, !PT ;  /* 0x000001c002027812 */ /* 0x000fe200078ec0ff */
[----:B------:R-:W-:Y:S01]  /*0550*/  IMAD R9, R5, 0x1000, R10 ;  /* 0x0000100005097824 */ /* 0x000fe200078e020a */
[----:B------:R-:W-:Y:S01]  /*0560*/  LOP3.LUT R3, R6, 0x8, RZ, 0xc0, !PT ;  /* 0x0000000806037812 */ /* 0x000fe200078ec0ff */
[----:B------:R-:W-:Y:S01]  /*0570*/  IMAD.SHL.U32 R6, R13, 0x10, RZ ;  /* 0x000000100d067824 */ /* 0x000fe200078e00ff */
[----:B------:R-:W-:Y:S01]  /*0580*/  SHF.R.U32.HI R5, RZ, 0x3, R2 ;  /* 0x00000003ff057819 */ /* 0x000fe20000011602 */
[----:B------:R-:W-:Y:S01]  /*0590*/  IMAD.SHL.U32 R8, R11, 0x40, RZ ;  /* 0x000000400b087824 */ /* 0x000fe200078e00ff */
[----:B------:R-:W-:Y:S01]  /*05a0*/  LOP3.LUT R7, R2, 0x20, R7, 0xf8, !PT ;  /* 0x0000002002077812 */ /* 0x000fe200078ef807 */
[----:B------:R-:W-:Y:S01]  /*05b0*/  IMAD.SHL.U32 R165, R0, 0x2, RZ ;  /* 0x0000000200a57824 */ /* 0x000fe200078e00ff */
[----:B------:R-:W-:-:S02]  /*05c0*/  LOP3.LUT R11, R3, 0x10, R6, 0xf8, !PT ;  /* 0x00000010030b7812 */ /* 0x000fc400078ef806 */
[----:B------:R-:W-:Y:S01]  /*05d0*/  LOP3.LUT R12, R5, R2, R3, 0x1e, !PT ;  /* 0x00000002050c7212 */ /* 0x000fe200078e1e03 */
[----:B------:R-:W-:Y:S01]  /*05e0*/  IMAD R2, R240, 0x400, R9 ;  /* 0x00000400f0027824 */ /* 0x000fe200078e0209 */
[----:B------:R-:W-:Y:S01]  /*05f0*/  LOP3.LUT R6, R7, R5, RZ, 0x3c, !PT ;  /* 0x0000000507067212 */ /* 0x000fe200078e3cff */
[----:B------:R-:W-:Y:S01]  /*0600*/  IMAD.SHL.U32 R7, R14, 0x40, RZ ;  /* 0x000000400e077824 */ /* 0x000fe200078e00ff */
[----:B------:R-:W-:Y:S01]  /*0610*/  LOP3.LUT R3, R8, 0x1c0, RZ, 0xc0, !PT ;  /* 0x000001c008037812 */ /* 0x000fe200078ec0ff */
[----:B------:R-:W-:Y:S01]  /*0620*/  IMAD.SHL.U32 R8, R13, 0x8, RZ ;  /* 0x000000080d087824 */ /* 0x000fe200078e00ff */
[----:B------:R-:W-:Y:S01]  /*0630*/  SHF.R.S32.HI R217, RZ, 0x2, R217 ;  /* 0x00000002ffd97819 */ /* 0x000fe200000114d9 */
[----:B------:R-:W-:Y:S01]  /*0640*/  IMAD.IADD R200, R6, 0x1, R2 ;  /* 0x0000000106c87824 */ /* 0x000fe200078e0202 */
[----:B------:R-:W-:Y:S01]  /*0650*/  LOP3.LUT R2, R7, 0xfffffe00, RZ, 0xc0, !PT ;  /* 0xfffffe0007027812 */ /* 0x000fe200078ec0ff */
[----:B------:R-:W-:Y:S01]  /*0660*/  IMAD R6, R160, 0x400, R10 ;  /* 0x00000400a0067824 */ /* 0x000fe200078e020a */
[--C-:B------:R-:W-:Y:S01]  /*0670*/  SHF.R.U32.HI R5, RZ, 0x3, R3.reuse ;  /* 0x00000003ff057819 */ /* 0x100fe20000011603 */
[----:B------:R-:W-:Y:S01]  /*0680*/  IMAD.SHL.U32 R200, R200, 0x2, RZ ;  /* 0x00000002c8c87824 */ /* 0x000fe200078e00ff */
[----:B------:R-:W-:Y:S01]  /*0690*/  LOP3.LUT R8, R3, 0x8, R8, 0xf8, !PT ;  /* 0x0000000803087812 */ /* 0x000fe200078ef808 */
[----:B------:R-:W-:Y:S01]  /*06a0*/  IMAD.IADD R6, R6, 0x1, R12 ;  /* 0x0000000106067824 */ /* 0x000fe200078e020c */
[----:B------:R-:W-:Y:S01]  /*06b0*/  LOP3.LUT R3, R5, R11, R3, 0x1e, !PT ;  /* 0x0000000b05037212 */ /* 0x000fe200078e1e03 */
[--C-:B------:R-:W-:Y:S01]  /*06c0*/  IMAD R168, R240, 0x400, R2.reuse ;  /* 0x00000400f0a87824 */ /* 0x100fe200078e0202 */
[----:B------:R-:W-:Y:S01]  /*06d0*/  LOP3.LUT R5, R8, R5, RZ, 0x3c, !PT ;  /* 0x0000000508057212 */ /* 0x000fe200078e3cff */
[----:B------:R-:W-:Y:S01]  /*06e0*/  IMAD R160, R160, 0x400, R2 ;  /* 0x00000400a0a07824 */ /* 0x000fe200078e0202 */
[----:B------:R-:W-:Y:S01]  /*06f0*/  LEA R243, R6, 0x6000, 0x1 ;  /* 0x0000600006f37811 */ /* 0x000fe200078e08ff */
[----:B------:R-:W-:Y:S01]  /*0700*/  IMAD.IADD R203, R200, 0x1, R202 ;  /* 0x00000001c8cb7824 */ /* 0x000fe200078e02ca */
[----:B------:R-:W-:Y:S01]  /*0710*/  LOP3.LUT R167, R3, R2, RZ, 0xfc, !PT ;  /* 0x0000000203a77212 */ /* 0x000fe200078efcff */
[----:B------:R-:W-:Y:S01]  /*0720*/  IMAD.IADD R168, R168, 0x1, R5 ;  /* 0x00000001a8a87824 */ /* 0x000fe200078e0205 */
[----:B------:R-:W-:Y:S01]  /*0730*/  IADD3 R7, R243, 0x420, RZ ;  /* 0x00000420f3077810 */ /* 0x000fe20007ffe0ff */
[----:B------:R-:W-:Y:S01]  /*0740*/  IMAD.IADD R160, R5, 0x1, R160 ;  /* 0x0000000105a07824 */ /* 0x000fe200078e02a0 */
[C---:B------:R-:W-:Y:S01]  /*0750*/  @P1 IADD3 R7, R243.reuse, 0x3e0, RZ ;  /* 0x000003e0f3071810 */ /* 0x040fe20007ffe0ff */
[----:B------:R-:W-:Y:S01]  /*0760*/  IMAD.MOV.U32 R5, RZ, RZ, 0x20 ;  /* 0x00000020ff057424 */ /* 0x000fe200078e00ff */
[C---:B------:R-:W-:Y:S01]  /*0770*/  IADD3 R244, R243.reuse, 0x40, RZ ;  /* 0x00000040f3f47810 */ /* 0x040fe20007ffe0ff */
[----:B------:R-:W-:Y:S01]  /*0780*/  IMAD.MOV.U32 R2, RZ, RZ, 0x40 ;  /* 0x00000040ff027424 */ /* 0x000fe200078e00ff */
[----:B------:R-:W-:Y:S01]  /*0790*/  @P2 IADD3 R244, R243, -0x40, RZ ;  /* 0xffffffc0f3f42810 */ /* 0x000fe20007ffe0ff */
[----:B------:R1:W-:Y:S01]  /*07a0*/  STL [R1], R7 ;  /* 0x0000000701007387 */ /* 0x0003e20000100800 */
[C---:B------:R-:W-:Y:S01]  /*07b0*/  SEL R163, R5.reuse, 0xffffffe0, !P4 ;  /* 0xffffffe005a37807 */ /* 0x040fe20006000000 */
[----:B------:R-:W-:Y:S01]  /*07c0*/  IMAD R217, R240, 0x10, R217 ;  /* 0x00000010f0d97824 */ /* 0x000fe200078e02d9 */
[----:B------:R-:W-:Y:S01]  /*07d0*/  SEL R2, R2, 0xffffffc0, !P3 ;  /* 0xffffffc002027807 */ /* 0x000fe20005800000 */
[----:B------:R-:W-:Y:S01]  /*07e0*/  IMAD.SHL.U32 R3, R4, 0x2, RZ ;  /* 0x0000000204037824 */ /* 0x000fe200078e00ff */
[----:B------:R-:W-:Y:S01]  /*07f0*/  SEL R5, R5, 0xffffffe0, !P1 ;  /* 0xffffffe005057807 */ /* 0x000fe20004800000 */
[----:B------:R-:W-:Y:S01]  /*0800*/  IMAD R164, R0, 0x2, R163 ;  /* 0x0000000200a47824 */ /* 0x000fe200078e02a3 */
[----:B------:R-:W-:Y:S01]  /*0810*/  LEA R160, R160, 0xa000, 0x1 ;  /* 0x0000a000a0a07811 */ /* 0x000fe200078e08ff */
[----:B------:R-:W-:-:S02]  /*0820*/  IMAD R162, R0, 0x2, R2 ;  /* 0x0000000200a27824 */ /* 0x000fc400078e0202 */
[----:B------:R-:W-:Y:S02]  /*0830*/  IMAD.IADD R201, R200, 0x1, R5 ;  /* 0x00000001c8c97824 */ /* 0x000fe400078e0205 */
[----:B------:R-:W-:Y:S02]  /*0840*/  IMAD.IADD R163, R163, 0x1, R162 ;  /* 0x00000001a3a37824 */ /* 0x000fe400078e02a2 */
[C---:B------:R-:W-:Y:S02]  /*0850*/  IMAD.IADD R246, R5.reuse, 0x1, R243 ;  /* 0x0000000105f67824 */ /* 0x040fe400078e02f3 */
[----:B------:R-:W-:Y:S02]  /*0860*/  IMAD.IADD R202, R202, 0x1, R201 ;  /* 0x00000001caca7824 */ /* 0x000fe400078e02c9 */
[----:B------:R-:W-:Y:S02]  /*0870*/  IMAD.SHL.U32 R159, R168, 0x2, RZ ;  /* 0x00000002a89f7824 */ /* 0x000fe400078e00ff */
[----:B--2---:R-:W-:-:S02]  /*0880*/  IMAD.IADD R245, R5, 0x1, R244 ;  /* 0x0000000105f57824 */ /* 0x004fc400078e02f4 */
.L_x_1516:
[----:B-12---:R-:W2:Y:S01]  /*0890*/  S2R R36, SR_CTAID.Y ;  /* 0x0000000000247919 */ /* 0x006ea20000002600 */
[----:B---3--:R-:W3:Y:S01]  /*08a0*/  LDC.U8 R0, c[0x0][0x312] ;  /* 0x0000c480ff007b82 */ /* 0x008ee20000000000 */
[----:B------:R-:W-:-:S02]  /*08b0*/  ISETP.NE.U32.AND P2, PT, RZ, c[0x0][0x240], PT ;  /* 0x00009000ff007a0c */ /* 0x000fc40003f45070 */
[----:B------:R-:W-:Y:S02]  /*08c0*/  ISETP.NE.U32.AND P3, PT, RZ, c[0x0][0x250], PT ;  /* 0x00009400ff007a0c */ /* 0x000fe40003f65070 */
[----:B------:R-:W-:Y:S02]  /*08d0*/  ISETP.NE.AND.EX P2, PT, RZ, c[0x0][0x244], PT, P2 ;  /* 0x00009100ff007a0c */ /* 0x000fe40003f45320 */
[----:B------:R-:W-:Y:S02]  /*08e0*/  ISETP.NE.AND.EX P3, PT, RZ, c[0x0][0x254], PT, P3 ;  /* 0x00009500ff007a0c */ /* 0x000fe40003f65330 */
[----:B------:R-:W-:Y:S01]  /*08f0*/  ISETP.EQ.U32.AND P5, PT, RZ, c[0x0][0x248], PT ;  /* 0x00009200ff007a0c */ /* 0x000fe20003fa2070 */
[----:B--2---:R-:W-:Y:S01]  /*0900*/  IMAD.SHL.U32 R9, R36, 0x4, RZ ;  /* 0x0000000424097824 */ /* 0x004fe200078e00ff */
[----:B------:R-:W-:Y:S02]  /*0910*/  SHF.R.S32.HI R32, RZ, 0x1f, R36 ;  /* 0x0000001fff207819 */ /* 0x000fe40000011424 */
[----:B---3--:R-:W-:Y:S01]  /*0920*/  ISETP.NE.AND P4, PT, R0, RZ, PT ;  /* 0x000000ff0000720c */ /* 0x008fe20003f85270 */
[----:B------:R-:W-:Y:S01]  /*0930*/  IMAD.MOV.U32 R0, RZ, RZ, -0x1 ;  /* 0xffffffffff007424 */ /* 0x000fe200078e00ff */
[----:B------:R-:W-:-:S02]  /*0940*/  SHF.L.U64.HI R8, R36, 0x2, R32 ;  /* 0x0000000224087819 */ /* 0x000fc40000010220 */
[C---:B------:R-:W-:Y:S02]  /*0950*/  IADD3 R4, P0, R9.reuse, c[0x0][0x240], RZ ;  /* 0x0000900009047a10 */ /* 0x040fe40007f1e0ff */
[----:B------:R-:W-:Y:S02]  /*0960*/  ISETP.EQ.OR.EX P5, PT, RZ, c[0x0][0x24c], !P4, P5 ;  /* 0x00009300ff007a0c */ /* 0x000fe400067a2750 */
[----:B------:R-:W-:Y:S02]  /*0970*/  IADD3.X R5, R8, c[0x0][0x244], RZ, P0, !PT ;  /* 0x0000910008057a10 */ /* 0x000fe400007fe4ff */
[----:B------:R-:W-:-:S03]  /*0980*/  @P3 IADD3 R6, P0, R9, c[0x0][0x250], RZ ;  /* 0x0000940009063a10 */ /* 0x000fc60007f1e0ff */
[----:B------:R2:W3:Y:S04]  /*0990*/  @P2 LDG.E R0, [R4.64] ;  /* 0x0000000604002981 */ /* 0x0004e8000c1e1900 */
[----:B------:R2:W3:Y:S01]  /*09a0*/  @P2 LDG.E R2, [R4.64+0x4] ;  /* 0x0000040604022981 */ /* 0x0004e2000c1e1900 */
[----:B------:R-:W-:Y:S01]  /*09b0*/  IMAD.MOV.U32 R228, RZ, RZ, RZ ;  /* 0x000000ffffe47224 */ /* 0x000fe200078e00ff */
[----:B-1----:R-:W-:Y:S01]  /*09c0*/  @P3 IADD3.X R7, R8, c[0x0][0x254], RZ, P0, !PT ;  /* 0x0000950008073a10 */ /* 0x002fe200007fe4ff */
[----:B------:R-:W-:-:S04]  /*09d0*/  IMAD.MOV.U32 R241, RZ, RZ, -0x1 ;  /* 0xfffffffffff17424 */ /* 0x000fc800078e00ff */
[----:B-----5:R1:W5:Y:S01]  /*09e0*/  @P3 LDG.E R228, [R6.64] ;  /* 0x0000000606e43981 */ /* 0x020362000c1e1900 */
[----:B--2---:R-:W-:-:S04]  /*09f0*/  IADD3 R4, P1, R9, c[0x0][0x248], RZ ;  /* 0x0000920009047a10 */ /* 0x004fc80007f3e0ff */
[----:B------:R-:W-:-:S05]  /*0a00*/  IADD3.X R5, R8, c[0x0][0x24c], RZ, P1, !PT ;  /* 0x0000930008057a10 */ /* 0x000fca0000ffe4ff */
[----:B------:R1:W5:Y:S01]  /*0a10*/  @!P5 LDG.E R241, [R4.64] ;  /* 0x0000000604f1d981 */ /* 0x000362000c1e1900 */
[----:B------:R-:W-:-:S04]  /*0a20*/  ISETP.NE.U32.AND P0, PT, RZ, c[0x0][0x248], PT ;  /* 0x00009200ff007a0c */ /* 0x000fc80003f05070 */
[----:B------:R-:W-:Y:S01]  /*0a30*/  ISETP.NE.AND.EX P0, PT, RZ, c[0x0][0x24c], PT, P0 ;  /* 0x00009300ff007a0c */ /* 0x000fe20003f05300 */
[----:B---3--:R-:W-:Y:S02]  /*0a40*/  @P2 IMAD.IADD R207, R2, 0x1, -R0 ;  /* 0x0000000102cf2824 */ /* 0x008fe400078e0a00 */
[----:B------:R-:W-:Y:S02]  /*0a50*/  IMAD.MOV.U32 R2, RZ, RZ, c[0x0][0x218] ;  /* 0x00008600ff027624 */ /* 0x000fe400078e00ff */
[----:B------:R-:W-:-:S08]  /*0a60*/  @!P2 IMAD.MOV.U32 R207, RZ, RZ, c[0x0][0x214] ;  /* 0x00008500ffcfa624 */ /* 0x000fd000078e00ff */
[----:B----4-:R-:W-:Y:S05]  /*0a70*/  @!P0 BRA `(.L_x_1446) ;  /* 0x0000003000008947 */ /* 0x010fea0003800000 */
[----:B-1----:R-:W2:Y:S02]  /*0a80*/  @P4 LDG.E R2, [R4.64+0x4] ;  /* 0x0000040604024981 */ /* 0x002ea4000c1e1900 */
[----:B--2--5:R-:W-:-:S06]  /*0a90*/  @P4 IADD3 R2, R2, -R241, RZ ;  /* 0x800000f102024210 */ /* 0x024fcc0007ffe0ff */
[----:B------:R1:W5:Y:S02]  /*0aa0*/  @!P4 LDG.E R2, [R4.64] ;  /* 0x000000060402c981 */ /* 0x000364000c1e1900 */
.L_x_1446:
[----:B-1----:R-:W-:-:S04]  /*0ab0*/  ISETP.NE.U32.AND P1, PT, RZ, c[0x0][0x258], PT ;  /* 0x00009600ff007a0c */ /* 0x002fc80003f25070 */
[----:B------:R-:W-:-:S13]  /*0ac0*/  ISETP.NE.AND.EX P1, PT, RZ, c[0x0][0x25c], PT, P1 ;  /* 0x00009700ff007a0c */ /* 0x000fda0003f25310 */
[----:B------:R-:W-:-:S04]  /*0ad0*/  @P1 IADD3 R4, P0, R9, c[0x0][0x258], RZ ;  /* 0x0000960009041a10 */ /* 0x000fc80007f1e0ff */
        /* <DEDUP_REMOVED lines=48> */
.L_x_1448:
        /* <DEDUP_REMOVED lines=15> */
.L_x_1449:
        /* <DEDUP_REMOVED lines=33> */
[C---:B------:R-:W-:Y:S02]  /*10e0*/  @!P1 IMAD R5, R36.reuse, c[0x0][0x36c], R5 ;  /* 0x0000db0024059a24 */ /* 0x040fe400078e0205 */
        /* <DEDUP_REMOVED lines=10> */
[----:B------:R-:W-:Y:S01]  /*1190*/  IMAD R5, R22, R5, R6 ;  /* 0x0000000516057224 */ /* 0x000fe200078e0206 */
[----:B------:R-:W-:Y:S01]  /*11a0*/  IADD3 R8, P2, R10, R8, RZ ;  /* 0x000000080a087210 */ /* 0x000fe20007f5e0ff */
[----:B------:R-:W-:Y:S02]  /*11b0*/  IMAD.WIDE.U32 R6, R22, R0, RZ ;  /* 0x0000000016067225 */ /* 0x000fe400078e00ff */
[----:B------:R-:W-:Y:S02]  /*11c0*/  @!P5 IADD3 R2, R2, 0x1, RZ ;  /* 0x000000010202d810 */ /* 0x000fe40007ffe0ff */
[----:B------:R-:W-:Y:S01]  /*11d0*/  @!P5 IMAD.IADD R4, R4, 0x1, -R11 ;  /* 0x000000010404d824 */ /* 0x000fe200078e0a0b */
[----:B------:R-:W-:Y:S01]  /*11e0*/  SEL R20, R16, R6, !P1 ;  /* 0x0000000610147207 */ /* 0x000fe20004800000 */
[----:B------:R-:W-:Y:S01]  /*11f0*/  IMAD R12, R23, R8, RZ ;  /* 0x00000008170c7224 */ /* 0x000fe200078e02ff */
[----:B------:R-:W-:Y:S01]  /*1200*/  ISETP.NE.AND P5, PT, RZ, c[0x0][0x1c8], PT ;  /* 0x00007200ff007a0c */ /* 0x000fe20003fa5270 */
        /* <DEDUP_REMOVED lines=8> */
[----:B---3--:R-:W-:-:S03]  /*1290*/  IMAD.WIDE.U32 R22, R14, c[0x0][0x3d8], RZ ;  /* 0x0000f6000e167a25 */ /* 0x008fc600078e00ff */
[----:B------:R-:W-:Y:S01]  /*12a0*/  IADD3 R11, R9, R16, RZ ;  /* 0x00000010090b7210 */ /* 0x000fe20007ffe0ff */
[----:B------:R-:W-:Y:S01]  /*12b0*/  @P3 IMAD R4, R36, c[0x0][0x214], RZ ;  /* 0x0000850024043a24 */ /* 0x000fe200078e02ff */
[----:B------:R-:W-:Y:S01]  /*12c0*/  @P6 IADD3 R2, R2, 0x1, RZ ;  /* 0x0000000102026810 */ /* 0x000fe20007ffe0ff */
[----:B------:R-:W-:Y:S01]  /*12d0*/  IMAD R5, R14, c[0x0][0x3dc], R23 ;  /* 0x0000f7000e057a24 */ /* 0x000fe200078e0217 */
[----:B------:R-:W-:Y:S01]  /*12e0*/  SEL R23, R22, RZ, P2 ;  /* 0x000000ff16177207 */ /* 0x000fe20001000000 */
[----:B------:R-:W-:Y:S01]  /*12f0*/  @!P3 IMAD R6, R36, c[0x0][0x1c0], R230 ;  /* 0x000070002406ba24 */ /* 0x000fe200078e02e6 */
[----:B------:R-:W-:Y:S01]  /*1300*/  @P3 SEL R4, R4, R0, !P1 ;  /* 0x0000000004043207 */ /* 0x000fe20004800000 */
[----:B------:R-:W-:Y:S01]  /*1310*/  IMAD.MOV.U32 R14, RZ, RZ, R2 ;  /* 0x000000ffff0e7224 */ /* 0x000fe200078e0002 */
[----:B------:R-:W-:Y:S01]  /*1320*/  SHF.R.S32.HI R22, RZ, 0x1f, R19 ;  /* 0x0000001fff167819 */ /* 0x000fe20000011413 */
[C---:B------:R-:W-:Y:S01]  /*1330*/  IMAD R2, R230.reuse, c[0x0][0x22c], RZ ;  /* 0x00008b00e6027a24 */ /* 0x040fe200078e02ff */
[----:B------:R-:W-:Y:S01]  /*1340*/  SEL R21, R5, RZ, P2 ;  /* 0x000000ff05157207 */ /* 0x000fe20001000000 */
[----:B------:R-:W-:Y:S01]  /*1350*/  @P3 IMAD R7, R230, c[0x0][0x234], R4 ;  /* 0x00008d00e6073a24 */ /* 0x000fe200078e0204 */
[----:B------:R-:W-:Y:S01]  /*1360*/  @!P4 IADD3 R14, -R14, RZ, RZ ;  /* 0x000000ff0e0ec210 */ /* 0x000fe20007ffe1ff */
[----:B------:R-:W-:Y:S01]  /*1370*/  @!P3 IMAD R7, R6, c[0x0][0x214], RZ ;  /* 0x000085000607ba24 */ /* 0x000fe200078e02ff */
[----:B------:R-:W-:-:S02]  /*1380*/  @!P5 LOP3.LUT R14, RZ, c[0x0][0x1c8], RZ, 0x33, !PT ;  /* 0x00007200ff0eda12 */ /* 0x000fc400078e33ff */
[----:B------:R-:W-:Y:S02]  /*1390*/  SHF.R.S32.HI R12, RZ, 0x1f, R2 ;  /* 0x0000001fff0c7819 */ /* 0x000fe40000011402 */
        /* <DEDUP_REMOVED lines=9> */
.L_x_1450:
[----:B------:R-:W-:-:S04]  /*1430*/  IMAD R0, R36, c[0x0][0x1c0], R230 ;  /* 0x0000700024007a24 */ /* 0x000fc800078e02e6 */
[----:B------:R-:W-:Y:S02]  /*1440*/  IMAD R0, R0, c[0x0][0x224], RZ ;  /* 0x0000890000007a24 */ /* 0x000fe400078e02ff */
.L_x_1451:
[----:B------:R-:W1:Y:S01]  /*1450*/  S2R R33, SR_TID.X ;  /* 0x0000000000217919 */ /* 0x000e620000002100 */
[----:B------:R-:W-:Y:S01]  /*1460*/  IMAD R34, R34, c[0x0][0x1c0], RZ ;  /* 0x0000700022227a24 */ /* 0x000fe200078e02ff */
[----:B------:R-:W-:Y:S01]  /*1470*/  IADD3 R4, P4, R210, R13, RZ ;  /* 0x0000000dd2047210 */ /* 0x000fe20007f9e0ff */
[----:B------:R-:W-:Y:S01]  /*1480*/  IMAD.IADD R16, R10, 0x1, R0 ;  /* 0x000000010a107824 */ /* 0x000fe200078e0200 */
[----:B------:R-:W-:Y:S01]  /*1490*/  SHF.R.S32.HI R211, RZ, 0x1f, R210 ;  /* 0x0000001fffd37819 */ /* 0x000fe200000114d2 */
[----:B------:R-:W-:Y:S01]  /*14a0*/  IMAD.SHL.U32 R224, R34, 0x40, RZ ;  /* 0x0000004022e07824 */ /* 0x000fe200078e00ff */
[----:B------:R-:W-:Y:S01]  /*14b0*/  SHF.R.S32.HI R31, RZ, 0x1f, R220 ;  /* 0x0000001fff1f7819 */ /* 0x000fe200000114dc */
[----:B------:R-:W-:Y:S01]  /*14c0*/  IMAD.IADD R208, R10, 0x1, R7 ;  /* 0x000000010ad07824 */ /* 0x000fe200078e0207 */
[----:B------:R-:W-:Y:S01]  /*14d0*/  IADD3 R0, -R193, R207, R19 ;  /* 0x000000cfc1007210 */ /* 0x000fe20007ffe113 */
[----:B------:R-:W-:Y:S01]  /*14e0*/  IMAD.X R5, R211, 0x1, R15, P4 ;  /* 0x00000001d3057824 */ /* 0x000fe200020e060f */
[----:B------:R-:W-:Y:S01]  /*14f0*/  IADD3 R8, P3, P1, R8, R224, R2 ;  /* 0x000000e008087210 */ /* 0x000fe2000797e002 */
[----:B------:R-:W-:Y:S01]  /*1500*/  IMAD R2, R18, c[0x0][0x370], RZ ;  /* 0x0000dc0012027a24 */ /* 0x000fe200078e02ff */
[----:B------:R-:W-:Y:S01]  /*1510*/  SHF.R.S32.HI R6, RZ, 0x1f, R224 ;  /* 0x0000001fff067819 */ /* 0x000fe200000114e0 */
[----:B------:R-:W-:Y:S01]  /*1520*/  IMAD.WIDE.U32 R4, R10, c[0x0][0x370], R4 ;  /* 0x0000dc000a047a25 */ /* 0x000fe200078e0004 */
[----:B------:R-:W-:Y:S01]  /*1530*/  IADD3 R0, R0, -c[0x0][0x2e8], RZ ;  /* 0x8000ba0000007a10 */ /* 0x000fe20007ffe0ff */
[----:B------:R-:W-:Y:S01]  /*1540*/  BSSY B1, `(.L_x_1447) ;  /* 0x00007e1000017945 */ /* 0x000fe20003800000 */
[----:B------:R-:W-:Y:S01]  /*1550*/  IADD3.X R15, R11, R6, R12, P3, P1 ;  /* 0x000000060b0f7210 */ /* 0x000fe20001fe240c */
[----:B------:R-:W-:Y:S01]  /*1560*/  IMAD R2, R10, c[0x0][0x374], R2 ;  /* 0x0000dd000a027a24 */ /* 0x000fe200078e0202 */
[----:B------:R-:W-:Y:S01]  /*1570*/  IADD3 R12, P3, P1, R23, R8, R20 ;  /* 0x00000008170c7210 */ /* 0x000fe2000797e014 */
[----:B------:R-:W-:Y:S01]  /*1580*/  IMAD.MOV.U32 R209, RZ, RZ, 0x4 ;  /* 0x00000004ffd17424 */ /* 0x000fe200078e00ff */
[----:B------:R-:W-:Y:S01]  /*1590*/  IADD3 R6, P4, R220, R10, RZ ;  /* 0x0000000adc067210 */ /* 0x000fe20007f9e0ff */
[----:B------:R-:W-:Y:S01]  /*15a0*/  IMAD.IADD R5, R5, 0x1, R2 ;  /* 0x0000000105057824 */ /* 0x000fe200078e0202 */
[----:B------:R-:W-:Y:S01]  /*15b0*/  SHF.R.S32.HI R9, RZ, 0x1f, R0 ;  /* 0x0000001fff097819 */ /* 0x000fe20000011400 */
[----:B------:R-:W-:Y:S01]  /*15c0*/  IMAD R10, R231, c[0x0][0x378], RZ ;  /* 0x0000de00e70a7a24 */ /* 0x000fe200078e02ff */
[----:B-1----:R-:W-:Y:S01]  /*15d0*/  SHF.R.S32.HI R35, RZ, 0x1f, R33 ;  /* 0x0000001fff237819 */ /* 0x002fe20000011421 */
[----:B------:R-:W-:-:S02]  /*15e0*/  IMAD.X R7, R31, 0x1, R18, P4 ;  /* 0x000000011f077824 */ /* 0x000fc400020e0612 */
[----:B------:R-:W-:Y:S01]  /*15f0*/  IMAD R11, R230, c[0x0][0x37c], R10 ;  /* 0x0000df00e60b7a24 */ /* 0x000fe200078e020a */
[-C--:B------:R-:W-:Y:S01]  /*1600*/  LEA.HI R8, R35, R33.reuse, RZ, 0x5 ;  /* 0x0000002123087211 */ /* 0x080fe200078f28ff */
[----:B------:R-:W-:Y:S01]  /*1610*/  IMAD R7, R7, c[0x0][0x190], RZ ;  /* 0x0000640007077a24 */ /* 0x000fe200078e02ff */
[----:B------:R-:W-:Y:S01]  /*1620*/  LEA.HI R10, R9, R0, RZ, 0x6 ;  /* 0x00000000090a7211 */ /* 0x000fe200078f30ff */
[----:B------:R-:W-:Y:S01]  /*1630*/  IMAD R0, R231, c[0x0][0x1a8], RZ ;  /* 0x00006a00e7007a24 */ /* 0x000fe200078e02ff */
[----:B------:R-:W-:Y:S01]  /*1640*/  LOP3.LUT R2, R8, 0xffffffe0, RZ, 0xc0, !PT ;  /* 0xffffffe008027812 */ /* 0x000fe200078ec0ff */
[C---:B------:R-:W-:Y:S01]  /*1650*/  IMAD R13, R6.reuse, c[0x0][0x194], R7 ;  /* 0x00006500060d7a24 */ /* 0x040fe200078e0207 */
[----:B------:R-:W-:Y:S01]  /*1660*/  SHF.R.S32.HI R8, RZ, 0x5, R8 ;  /* 0x00000005ff087819 */ /* 0x000fe20000011408 */
[----:B------:R-:W-:Y:S01]  /*1670*/  IMAD.WIDE.U32 R6, R6, c[0x0][0x190], R210 ;  /* 0x0000640006067a25 */ /* 0x000fe200078e00d2 */
[----:B------:R-:W-:Y:S02]  /*1680*/  IADD3 R18, -R2, R33, RZ ;  /* 0x0000002102127210 */ /* 0x000fe40007ffe1ff */
[----:B------:R-:W-:Y:S01]  /*1690*/  IADD3.X R9, R21, R15, R17, P3, P1 ;  /* 0x0000000f15097210 */ /* 0x000fe20001fe2411 */
[----:B------:R-:W-:Y:S01]  /*16a0*/  IMAD.WIDE.U32 R4, R230, c[0x0][0x378], R4 ;  /* 0x0000de00e6047a25 */ /* 0x000fe200078e0004 */
[----:B------:R-:W-:-:S03]  /*16b0*/  IADD3 R6, P4, R28, R6, RZ ;  /* 0x000000061c067210 */ /* 0x000fc60007f9e0ff */
[----:B------:R-:W-:Y:S01]  /*16c0*/  IMAD R2, R8, R34, R18 ;  /* 0x0000002208027224 */ /* 0x000fe200078e0212 */
[----:B------:R-:W-:Y:S01]  /*16d0*/  IADD3.X R7, R24, R7, R13, P4, !PT ;  /* 0x0000000718077210 */ /* 0x000fe200027fe40d */
[----:B------:R-:W-:-:S03]  /*16e0*/  IMAD.IADD R5, R5, 0x1, R11 ;  /* 0x0000000105057824 */ /* 0x000fc600078e020b */
[----:B------:R-:W-:Y:S01]  /*16f0*/  IADD3 R8, P1, R2, R12, RZ ;  /* 0x0000000c02087210 */ /* 0x000fe20007f3e0ff */
[----:B------:R-:W-:-:S03]  /*1700*/  IMAD.WIDE.U32 R6, R230, c[0x0][0x1a8], R6 ;  /* 0x00006a00e6067a25 */ /* 0x000fc600078e0006 */
[----:B------:R-:W-:Y:S01]  /*1710*/  LEA.HI.X.SX32 R184, R2, R9, 0x1, P1 ;  /* 0x0000000902b87211 */ /* 0x000fe200008f0eff */
[----:B------:R-:W-:Y:S01]  /*1720*/  IMAD R9, R230, c[0x0][0x1ac], R0 ;  /* 0x00006b00e6097a24 */ /* 0x000fe200078e0200 */
[----:B------:R-:W-:Y:S01]  /*1730*/  SHF.R.S32.HI R0, RZ, 0x6, R10 ;  /* 0x00000006ff007819 */ /* 0x000fe2000001140a */
[----:B------:R-:W-:Y:S01]  /*1740*/  IMAD R2, R31, c[0x0][0x370], RZ ;  /* 0x0000dc001f027a24 */ /* 0x000fe200078e02ff */
[----:B------:R-:W-:Y:S01]  /*1750*/  LEA R198, P4, R6, c[0x0][0x160], 0x1 ;  /* 0x0000580006c67a11 */ /* 0x000fe200078808ff */
[----:B------:R-:W-:Y:S01]  /*1760*/  IMAD.WIDE.U32 R4, R220, c[0x0][0x370], R4 ;  /* 0x0000dc00dc047a25 */ /* 0x000fe200078e0004 */
[----:B------:R-:W-:Y:S02]  /*1770*/  IMNMX R226, RZ, R0, !PT ;  /* 0x00000000ffe27217 */ /* 0x000fe40007800200 */
[----:B------:R-:W-:Y:S01]  /*1780*/  LEA R185, P1, R8, c[0x0][0x350], 0x2 ;  /* 0x0000d40008b97a11 */ /* 0x000fe200078210ff */
[----:B------:R-:W-:Y:S01]  /*1790*/  IMAD R0, R220, c[0x0][0x374], R2 ;  /* 0x0000dd00dc007a24 */ /* 0x000fe200078e0202 */
[----:B------:R-:W-:Y:S01]  /*17a0*/  ISETP.GT.AND P5, PT, R192, R226, PT ;  /* 0x000000e2c000720c */ /* 0x000fe20003fa4270 */
[----:B------:R-:W-:Y:S01]  /*17b0*/  IMAD.WIDE R10, R16, R209, c[0x0][0x3c8] ;  /* 0x0000f200100a7625 */ /* 0x000fe200078e02d1 */
[----:B------:R-:W-:-:S02]  /*17c0*/  IADD3 R2, R7, R9, RZ ;  /* 0x0000000907027210 */ /* 0x000fc40007ffe0ff */
[----:B------:R-:W-:Y:S01]  /*17d0*/  LEA R196, P3, R4, c[0x0][0x330], 0x1 ;  /* 0x0000cc0004c47a11 */ /* 0x000fe200078608ff */
[----:B------:R-:W-:Y:S01]  /*17e0*/  IMAD.IADD R0, R5, 0x1, R0 ;  /* 0x0000000105007824 */ /* 0x000fe200078e0200 */
[----:B------:R-:W-:Y:S01]  /*17f0*/  LEA.HI.X R199, R6, c[0x0][0x164], R2, 0x1, P4 ;  /* 0x0000590006c77a11 */ /* 0x000fe200020f0c02 */
[----:B------:R-:W-:Y:S01]  /*1800*/  IMAD.MOV.U32 R219, RZ, RZ, R10 ;  /* 0x000000ffffdb7224 */ /* 0x000fe200078e000a */
[----:B------:R-:W-:Y:S01]  /*1810*/  LEA.HI.X R184, R8, c[0x0][0x354], R184, 0x2, P1 ;  /* 0x0000d50008b87a11 */ /* 0x000fe200008f14b8 */
[----:B------:R-:W-:Y:S01]  /*1820*/  IMAD.MOV.U32 R218, RZ, RZ, R11 ;  /* 0x000000ffffda7224 */ /* 0x000fe200078e000b */
[----:B------:R-:W-:Y:S01]  /*1830*/  LEA.HI.X R197, R4, c[0x0][0x334], R0, 0x1, P3 ;  /* 0x0000cd0004c57a11 */ /* 0x000fe200018f0c00 */
[----:B------:R-:W-:Y:S01]  /*1840*/  IMAD.WIDE R208, R208, R209, c[0x0][0x200] ;  /* 0x00008000d0d07625 */ /* 0x000fe200078e02d1 */
[----:B------:R-:W-:Y:S01]  /*1850*/  IADD3 R192, R192, -0x1, RZ ;  /* 0xffffffffc0c07810 */ /* 0x000fe20007ffe0ff */
        /* <DEDUP_REMOVED lines=16> */
.L_x_1453:
        /* <DEDUP_REMOVED lines=15> */
.L_x_1454:
        /* <DEDUP_REMOVED lines=23> */
.L_x_1456:
[----:B------:R-:W-:Y:S05]  /*1bc0*/  BSYNC B0 ;  /* 0x0000000000007941 */ /* 0x000fea0003800000 */
.L_x_1455:
        /* <DEDUP_REMOVED lines=15> */
.L_x_1458:
[----:B------:R-:W-:Y:S05]  /*1cc0*/  BSYNC B0 ;  /* 0x0000000000007941 */ /* 0x000fea0003800000 */
.L_x_1457:
        /* <DEDUP_REMOVED lines=15> */
.L_x_1460:
[----:B------:R-:W-:Y:S05]  /*1dc0*/  BSYNC B0 ;  /* 0x0000000000007941 */ /* 0x000fea0003800000 */
.L_x_1459:
        /* <DEDUP_REMOVED lines=14> */
.L_x_1462:
[----:B------:R-:W-:Y:S05]  /*1eb0*/  BSYNC B0 ;  /* 0x0000000000007941 */ /* 0x000fea0003800000 */
.L_x_1461:
        /* <DEDUP_REMOVED lines=20> */
.L_x_1464:
[----:B------:R-:W-:Y:S05]  /*2000*/  BSYNC B0 ;  /* 0x0000000000007941 */ /* 0x000fea0003800000 */
.L_x_1463:
        /* <DEDUP_REMOVED lines=13> */
.L_x_1466:
[----:B------:R-:W-:Y:S05]  /*20e0*/  BSYNC B0 ;  /* 0x0000000000007941 */ /* 0x000fea0003800000 */
.L_x_1465:
        /* <DEDUP_REMOVED lines=13> */
.L_x_1468:
[----:B------:R-:W-:Y:S05]  /*21c0*/  BSYNC B0 ;  /* 0x0000000000007941 */ /* 0x000fea0003800000 */
.L_x_1467:
        /* <DEDUP_REMOVED lines=10> */
[----:B------:R1:W-:Y:S01]  /*2270*/  STG.E.128 [R4.64], RZ ;  /* 0x000000ff04007986 */ /* 0x0003e2000c101d06 */
[----:B------:R-:W-:Y:S05]  /*2280*/  BRA `(.L_x_1469) ;  /* 0x000070c000007947 */ /* 0x000fea0003800000 */
.L_x_1452:
        /* <DEDUP_REMOVED lines=11> */
[----:B------:R-:W-:-:S02]  /*2340*/  P2R R12, PR, RZ, 0x8 ;  /* 0x00000008ff0c7803 */ /* 0x000fc40000000000 */
        /* <DEDUP_REMOVED lines=24> */
.L_x_1471:
[----:B------:R-:W-:Y:S05]  /*24d0*/  BSYNC B0 ;  /* 0x0000000000007941 */ /* 0x000fea0003800000 */
.L_x_1470:
        /* <DEDUP_REMOVED lines=22> */
.L_x_1473:
[----:B------:R-:W-:Y:S05]  /*2640*/  BSYNC B0 ;  /* 0x0000000000007941 */ /* 0x000fea0003800000 */
.L_x_1472:
        /* <DEDUP_REMOVED lines=22> */
.L_x_1475:
[----:B------:R-:W-:Y:S05]  /*27b0*/  BSYNC B0 ;  /* 0x0000000000007941 */ /* 0x000fea0003800000 */
.L_x_1474:
        /* <DEDUP_REMOVED lines=21> */
.L_x_1477:
[----:B------:R-:W-:Y:S05]  /*2910*/  BSYNC B0 ;  /* 0x0000000000007941 */ /* 0x000fea0003800000 */
.L_x_1476:
        /* <DEDUP_REMOVED lines=13> */
.L_x_1479:
[----:B------:R-:W-:Y:S05]  /*29f0*/  BSYNC B0 ;  /* 0x0000000000007941 */ /* 0x000fea0003800000 */
.L_x_1478:
        /* <DEDUP_REMOVED lines=15> */
.L_x_1481:
[----:B------:R-:W-:Y:S05]  /*2af0*/  BSYNC B0 ;  /* 0x0000000000007941 */ /* 0x000fea0003800000 */
.L_x_1480:
        /* <DEDUP_REMOVED lines=19> */
.L_x_1483:
[----:B------:R-:W-:Y:S05]  /*2c30*/  BSYNC B0 ;  /* 0x0000000000007941 */ /* 0x000fea0003800000 */
.L_x_1482:
        /* <DEDUP_REMOVED lines=20> */
.L_x_1485:
[----:B------:R-:W-:Y:S05]  /*2d80*/  BSYNC B0 ;  /* 0x0000000000007941 */ /* 0x000fea0003800000 */
.L_x_1484:
        /* <DEDUP_REMOVED lines=45> */
.L_x_1487:
[----:B--2---:R-:W-:Y:S05]  /*3060*/  BSYNC B0 ;  /* 0x0000000000007941 */ /* 0x004fea0003800000 */
.L_x_1486:
        /* <DEDUP_REMOVED lines=20> */
.L_x_1489:
[----:B------:R-:W-:Y:S05]  /*31b0*/  BSYNC B0 ;  /* 0x0000000000007941 */ /* 0x000fea0003800000 */
.L_x_1488:
        /* <DEDUP_REMOVED lines=20> */
.L_x_1491:
[----:B------:R-:W-:Y:S05]  /*3300*/  BSYNC B0 ;  /* 0x0000000000007941 */ /* 0x000fea0003800000 */
.L_x_1490:
        /* <DEDUP_REMOVED lines=19> */
.L_x_1493:
[----:B------:R-:W-:Y:S05]  /*3440*/  BSYNC B0 ;  /* 0x0000000000007941 */ /* 0x000fea0003800000 */
.L_x_1492:
        /* <DEDUP_REMOVED lines=12> */
[----:B------:R-:W-:Y:S02]  /*3510*/  @P5 LEA.HI.X R7, R4, c[0x0][0x31c], R0, 0x2, P0 ;  /* 0x0000c70004075a11 */ /* 0x000fe400000f1400 */
[----:B------:R1:W2:Y:S04]  /*3520*/  LDG.E.64 R4, [R194.64+0x8] ;  /* 0x00000806c2047981 */ /* 0x0002a8000c1e1b00 */
[----:B---3--:R4:W3:Y:S04]  /*3530*/  @P5 LDG.E R8, [R6.64] ;  /* 0x0000000606085981 */ /* 0x0088e8000c1e1900 */
[----:B------:R-:W4:Y:S04]  /*3540*/  S2R R12, SR_TID.X ;  /* 0x00000000000c7919 */ /* 0x000f280000002100 */
[----:B------:R2:W2:Y:S04]  /*3550*/  LDSM.16.M88.4 R124, [R165+0xa000] ;  /* 0x00a00000a57c783b */ /* 0x0004a80000000200 */
[----:B------:R2:W2:Y:S04]  /*3560*/  LDSM.16.M88.4 R128, [R165+0xa800] ;  /* 0x00a80000a580783b */ /* 0x0004a80000000200 */
[----:B------:R2:W2:Y:S04]  /*3570*/  LDSM.16.M88.4 R132, [R164+0xa000] ;  /* 0x00a00000a484783b */ /* 0x0004a80000000200 */
[----:B------:R2:W2:Y:S04]  /*3580*/  LDSM.16.M88.4 R136, [R164+0xa800] ;  /* 0x00a80000a488783b */ /* 0x0004a80000000200 */
[----:B-1----:R-:W3:Y:S01]  /*3590*/  LDG.E.64 R194, [R194.64] ;  /* 0x00000006c2c27981 */ /* 0x002ee2000c1e1b00 */
[CC--:B------:R-:W-:Y:S01]  /*35a0*/  LEA.HI R0, R35.reuse, R33.reuse, RZ, 0x4 ;  /* 0x0000002123007211 */ /* 0x0c0fe200078f20ff */
[----:B------:R-:W-:Y:S01]  /*35b0*/  IMAD.SHL.U32 R242, R34, 0x10, RZ ;  /* 0x0000001022f27824 */ /* 0x000fe200078e00ff */
[----:B----4-:R-:W-:Y:S01]  /*35c0*/  LEA.HI R6, R35, R33, RZ, 0x6 ;  /* 0x0000002123067211 */ /* 0x010fe200078f30ff */
[----:B------:R1:W4:Y:S01]  /*35d0*/  LDSM.16.M88.4 R140, [R162+0xa000] ;  /* 0x00a00000a28c783b */ /* 0x0003220000000200 */
[----:B------:R-:W-:Y:S01]  /*35e0*/  LOP3.LUT R0, R0, 0xfffffff0, RZ, 0xc0, !PT ;  /* 0xfffffff000007812 */ /* 0x000fe200078ec0ff */
[----:B------:R-:W-:Y:S01]  /*35f0*/  IMAD R7, R36, c[0x0][0x1c0], R230 ;  /* 0x0000700024077a24 */ /* 0x000fe200078e02e6 */
[----:B------:R-:W-:Y:S01]  /*3600*/  SHF.R.S32.HI R10, RZ, 0x6, R6 ;  /* 0x00000006ff0a7819 */ /* 0x000fe20000011406 */
[----:B------:R1:W1:Y:S01]  /*3610*/  LDSM.16.M88.4 R144, [R162+0xa800] ;  /* 0x00a80000a290783b */ /* 0x0002620000000200 */
[----:B------:R-:W-:Y:S01]  /*3620*/  IADD3 R239, R242, 0x20, RZ ;  /* 0x00000020f2ef7810 */ /* 0x000fe20007ffe0ff */
[----:B------:R-:W-:Y:S01]  /*3630*/  IMAD.IADD R0, R33, 0x1, -R0 ;  /* 0x0000000121007824 */ /* 0x000fe200078e0a00 */
[----:B------:R-:W-:Y:S01]  /*3640*/  SHF.L.U32 R9, R10, 0x5, RZ ;  /* 0x000000050a097819 */ /* 0x000fe200000006ff */
[----:B------:R1:W1:Y:S01]  /*3650*/  LDSM.16.M88.4 R148, [R163+0xa000] ;  /* 0x00a00000a394783b */ /* 0x0002620000000200 */
[----:B------:R-:W-:Y:S01]  /*3660*/  IMAD.SHL.U32 R227, R34, 0x8, RZ ;  /* 0x0000000822e37824 */ /* 0x000fe200078e00ff */
[----:B------:R-:W3:Y:S01]  /*3670*/  @P5 MUFU.RCP R11, c[0x0][0x238] ;  /* 0x00008e00000b5b08 */ /* 0x000ee20000001000 */
[----:B------:R-:W-:Y:S01]  /*3680*/  SHF.R.S32.HI R2, RZ, 0x1f, R0 ;  /* 0x0000001fff027819 */ /* 0x000fe20000011400 */
[----:B------:R1:W1:Y:S01]  /*3690*/  LDSM.16.M88.4 R152, [R163+0xa800] ;  /* 0x00a80000a398783b */ /* 0x0002620000000200 */
[----:B------:R-:W-:Y:S01]  /*36a0*/  IMAD.SHL.U32 R12, R12, 0x2, RZ ;  /* 0x000000020c0c7824 */ /* 0x000fe200078e00ff */
[----:B------:R-:W-:Y:S01]  /*36b0*/  MOV R156, 0x40 ;  /* 0x00000040009c7802 */ /* 0x000fe20000000f00 */
[----:B------:R-:W-:Y:S01]  /*36c0*/  IMAD.IADD R237, R227, 0x1, R239 ;  /* 0x00000001e3ed7824 */ /* 0x000fe200078e02ef */
[----:B------:R-:W-:Y:S01]  /*36d0*/  LEA.HI R2, R2, R0, RZ, 0x3 ;  /* 0x0000000002027211 */ /* 0x000fe200078f18ff */
[----:B------:R-:W-:Y:S01]  /*36e0*/  IMAD.MOV.U32 R166, RZ, RZ, 0x20 ;  /* 0x00000020ffa67424 */ /* 0x000fe200078e00ff */
[----:B------:R-:W-:Y:S01]  /*36f0*/  LOP3.LUT R9, R9, 0x6, R12, 0xf8, !PT ;  /* 0x0000000609097812 */ /* 0x000fe200078ef80c */
[----:B------:R-:W-:Y:S01]  /*3700*/  IMAD.IADD R252, R227, 0x1, R237 ;  /* 0x00000001e3fc7824 */ /* 0x000fe200078e02ed */
[----:B------:R-:W-:Y:S01]  /*3710*/  LOP3.LUT R6, R2, 0xfffffff8, RZ, 0xc0, !PT ;  /* 0xfffffff802067812 */ /* 0x000fe200078ec0ff */
[----:B------:R-:W-:Y:S01]  /*3720*/  IMAD.SHL.U32 R2, R7, 0x20, RZ ;  /* 0x0000002007027824 */ /* 0x000fe200078e00ff */
[----:B------:R-:W-:Y:S01]  /*3730*/  IADD3 R224, -R224, RZ, RZ ;  /* 0x000000ffe0e07210 */ /* 0x000fe20007ffe1ff */
[----:B------:R-:W-:Y:S01]  /*3740*/  IMAD R181, R229, 0x80, R9 ;  /* 0x00000080e5b57824 */ /* 0x000fe200078e0209 */
[----:B------:R-:W-:Y:S01]  /*3750*/  IADD3 R222, R227, R252, RZ ;  /* 0x000000fce3de7210 */ /* 0x000fe20007ffe0ff */
[----:B------:R-:W-:Y:S01]  /*3760*/  IMAD.IADD R0, R0, 0x1, -R6 ;  /* 0x0000000100007824 */ /* 0x000fe200078e0a06 */
[----:B------:R-:W-:Y:S01]  /*3770*/  SHF.R.S32.HI R6, RZ, 0x1f, R18 ;  /* 0x0000001fff067819 */ /* 0x000fe20000011412 */
[----:B------:R-:W-:Y:S01]  /*3780*/  IMAD.IADD R19, R19, 0x1, R207 ;  /* 0x0000000113137824 */ /* 0x000fe200078e02cf */
[----:B------:R-:W-:Y:S01]  /*3790*/  CS2R R94, SRZ ;  /* 0x00000000005e7805 */ /* 0x000fe2000001ff00 */
[----:B------:R-:W-:Y:S01]  /*37a0*/  IMAD R10, R229, 0x4, R10 ;  /* 0x00000004e50a7824 */ /* 0x000fe200078e020a */
[C---:B------:R-:W-:Y:S01]  /*37b0*/  LOP3.LUT P0, RZ, R0.reuse, 0x2, RZ, 0xc0, !PT ;  /* 0x0000000200ff7812 */ /* 0x040fe2000780c0ff */
[----:B------:R-:W-:Y:S01]  /*37c0*/  IMAD.IADD R221, R227, 0x1, R222 ;  /* 0x00000001e3dd7824 */ /* 0x000fe200078e02de */
[----:B------:R-:W-:Y:S01]  /*37d0*/  LOP3.LUT P2, RZ, R0, 0x4, RZ, 0xc0, !PT ;  /* 0x0000000400ff7812 */ /* 0x000fe2000784c0ff */
[----:B------:R-:W-:Y:S01]  /*37e0*/  IMAD.MOV.U32 R173, RZ, RZ, RZ ;  /* 0x000000ffffad7224 */ /* 0x000fe200078e00ff */
[----:B------:R-:W-:Y:S01]  /*37f0*/  IADD3 R0, R167, 0x1000, RZ ;  /* 0x00001000a7007810 */ /* 0x000fe20007ffe0ff */
[----:B------:R-:W-:Y:S01]  /*3800*/  IMAD R251, R34, 0x18, RZ ;  /* 0x0000001822fb7824 */ /* 0x000fe200078e02ff */
[----:B------:R-:W-:Y:S01]  /*3810*/  SEL R166, R166, 0xffffffe0, !P0 ;  /* 0xffffffe0a6a67807 */ /* 0x000fe20004000000 */
[----:B------:R-:W-:Y:S01]  /*3820*/  IMAD.SHL.U32 R250, R34, 0x20, RZ ;  /* 0x0000002022fa7824 */ /* 0x000fe200078e00ff */
[----:B------:R-:W-:Y:S01]  /*3830*/  SEL R157, R0, R167, !P1 ;  /* 0x000000a7009d7207 */ /* 0x000fe20004800000 */
[C---:B------:R-:W-:Y:S01]  /*3840*/  IMAD R249, R34.reuse, 0x28, RZ ;  /* 0x0000002822f97824 */ /* 0x040fe200078e02ff */
[----:B------:R-:W-:Y:S01]  /*3850*/  IADD3 R0, -R207, R217, -R181 ;  /* 0x000000d9cf007210 */ /* 0x000fe20007ffe9b5 */
[C---:B------:R-:W-:Y:S01]  /*3860*/  IMAD R248, R34.reuse, 0x30, RZ ;  /* 0x0000003022f87824 */ /* 0x040fe200078e02ff */
[----:B------:R-:W-:Y:S01]  /*3870*/  IADD3 R19, -R193, 0x80, R19 ;  /* 0x00000080c1137810 */ /* 0x000fe20007ffe113 */
[----:B------:R-:W-:Y:S01]  /*3880*/  IMAD R247, R34, 0x38, RZ ;  /* 0x0000003822f77824 */ /* 0x000fe200078e02ff */
[----:B------:R-:W-:Y:S01]  /*3890*/  CS2R R92, SRZ ;  /* 0x00000000005c7805 */ /* 0x000fe2000001ff00 */
        /* <DEDUP_REMOVED lines=33> */
[----:B------:R-:W-:Y:S01]  /*3ab0*/  IMAD.IADD R235, R0, 0x1, R193 ;  /* 0x0000000100eb7824 */ /* 0x000fe200078e02c1 */
[----:B------:R-:W-:Y:S01]  /*3ac0*/  SHF.L.U32 R157, R157, 0x1, RZ ;  /* 0x000000019d9d7819 */ /* 0x000fe200000006ff */
[----:B------:R-:W-:Y:S01]  /*3ad0*/  IMAD.IADD R161, R160, 0x1, R166 ;  /* 0x00000001a0a17824 */ /* 0x000fe200078e02a6 */
[----:B------:R-:W-:Y:S01]  /*3ae0*/  SEL R156, R156, 0xffffffc0, !P2 ;  /* 0xffffffc09c9c7807 */ /* 0x000fe20005000000 */
[----:B------:R-:W-:Y:S01]  /*3af0*/  IMAD.IADD R223, R227, 0x1, R221 ;  /* 0x00000001e3df7824 */ /* 0x000fe200078e02dd */
[----:B--2---:R-:W-:-:S02]  /*3b00*/  IADD3 R232, P4, P3, R2, R4, R18 ;  /* 0x0000000402e87210 */ /* 0x004fc40007b9e012 */
[----:B------:R-:W-:Y:S01]  /*3b10*/  SHF.R.S32.HI R2, RZ, 0x1f, R2 ;  /* 0x0000001fff027819 */ /* 0x000fe20000011402 */
[----:B---3--:R-:W-:-:S03]  /*3b20*/  @P5 FMUL.FTZ R173, R8, R11 ;  /* 0x0000000b08ad5220 */ /* 0x008fc60000410000 */
[----:B------:R-:W-:Y:S01]  /*3b30*/  IADD3.X R6, R2, R5, R6, P4, P3 ;  /* 0x0000000502067210 */ /* 0x000fe200027e6406 */
[----:B------:R-:W-:Y:S01]  /*3b40*/  IMAD.WIDE.U32 R232, R232, -0x2daee0ad, RZ ;  /* 0xd2511f53e8e87825 */ /* 0x000fe200078e00ff */
[----:B------:R-:W-:-:S04]  /*3b50*/  IADD3 R2, R168, 0x1000, RZ ;  /* 0x00001000a8027810 */ /* 0x000fc80007ffe0ff */
[----:B------:R-:W-:-:S05]  /*3b60*/  SEL R2, R2, R168, !P1 ;  /* 0x000000a802027207 */ /* 0x000fca0004800000 */
[----:B------:R-:W-:Y:S01]  /*3b70*/  IMAD.SHL.U32 R158, R2, 0x2, RZ ;  /* 0x00000002029e7824 */ /* 0x000fe200078e00ff */
[----:B------:R-:W-:Y:S02]  /*3b80*/  LOP3.LUT R10, R195, R10, RZ, 0x3c, !PT ;  /* 0x0000000ac30a7212 */ /* 0x000fe400078e3cff */
[----:B------:R-:W-:Y:S02]  /*3b90*/  LOP3.LUT R225, R6, R194, RZ, 0x3c, !PT ;  /* 0x000000c206e17212 */ /* 0x000fe400078e3cff */
[----:B-1--4-:R-:W-:Y:S02]  /*3ba0*/  LOP3.LUT R234, R233, R10, RZ, 0x3c, !PT ;  /* 0x0000000ae9ea7212 */ /* 0x012fe400078e3cff */
.L_x_1498:
[----:B------:R-:W0:Y:S01]  /*3bb0*/  LDGDEPBAR ;  /* 0x00000000000079af */ /* 0x000e220000000000 */
[----:B------:R-:W-:Y:S02]  /*3bc0*/  IMAD.MOV.U32 R4, RZ, RZ, R219 ;  /* 0x000000ffff047224 */ /* 0x000fe400078e00db */
[----:B------:R-:W-:Y:S02]  /*3bd0*/  IMAD.MOV.U32 R5, RZ, RZ, R218 ;  /* 0x000000ffff057224 */ /* 0x000fe400078e00da */
[C---:B------:R-:W-:Y:S01]  /*3be0*/  IMAD.IADD R0, R158.reuse, 0x1, R166 ;  /* 0x000000019e007824 */ /* 0x040fe200078e02a6 */
[C---:B------:R-:W-:Y:S01]  /*3bf0*/  LEA R4, P0, R217.reuse, R4, 0x2 ;  /* 0x00000004d9047211 */ /* 0x040fe200078010ff */
[----:B------:R-:W-:Y:S02]  /*3c00*/  IMAD.IADD R120, R158, 0x1, R156 ;  /* 0x000000019e787824 */ /* 0x000fe400078e029c */
[----:B------:R-:W-:Y:S01]  /*3c10*/  IMAD.SHL.U32 R177, R192, 0x40, RZ ;  /* 0x00000040c0b17824 */ /* 0x000fe200078e00ff */
[----:B------:R-:W-:Y:S01]  /*3c20*/  LEA.HI.X.SX32 R5, R217, R5, 0x2, P0 ;  /* 0x00000005d9057211 */ /* 0x000fe200000f16ff */
[----:B------:R-:W-:Y:S02]  /*3c30*/  IMAD.MOV.U32 R204, RZ, RZ, R185 ;  /* 0x000000ffffcc7224 */ /* 0x000fe400078e00b9 */
[----:B------:R-:W-:Y:S02]  /*3c40*/  IMAD.IADD R2, R235, 0x1, R177 ;  /* 0x00000001eb027824 */ /* 0x000fe400078e02b1 */
[----:B------:R-:W-:Y:S03]  /*3c50*/  IMAD.MOV.U32 R205, RZ, RZ, R184 ;  /* 0x000000ffffcd7224 */ /* 0x000fe600078e00b8 */
[C---:B------:R-:W-:Y:S02]  /*3c60*/  IADD3 R176, R2.reuse, 0x7, RZ ;  /* 0x0000000702b07810 */ /* 0x040fe40007ffe0ff */
[C---:B------:R-:W-:Y:S02]  /*3c70*/  IADD3 R174, R2.reuse, 0x8, RZ ;  /* 0x0000000802ae7810 */ /* 0x040fe40007ffe0ff */
[----:B------:R-:W-:Y:S01]  /*3c80*/  IADD3 R175, R2, -0x1, RZ ;  /* 0xffffffff02af7810 */ /* 0x000fe20007ffe0ff */
[----:B------:R-:W-:Y:S04]  /*3c90*/  DEPBAR.LE SB0, 0x0 ;  /* 0x000080000000791a */ /* 0x000fe80000000000 */
[----:B------:R-:W-:Y:S01]  /*3ca0*/  BAR.SYNC.DEFER_BLOCKING 0x0 ;  /* 0x0000000000007b1d */ /* 0x000fe20000010000 */
[----:B------:R-:W-:Y:S02]  /*3cb0*/  ISETP.GE.AND P1, PT, R174, RZ, PT ;  /* 0x000000ffae00720c */ /* 0x000fe40003f26270 */
[----:B------:R-:W-:Y:S11]  /*3cc0*/  ISETP.GE.AND P0, PT, R175, RZ, PT ;  /* 0x000000ffaf00720c */ /* 0x000ff60003f06270 */
[C---:B------:R-:W-:Y:S02]  /*3cd0*/  @!P1 IADD3 R174, -R2.reuse, -0x8, RZ ;  /* 0xfffffff802ae9810 */ /* 0x040fe40007ffe1ff */
[----:B------:R-:W-:Y:S02]  /*3ce0*/  @!P0 IADD3 R175, -R2, 0x1, RZ ;  /* 0x0000000102af8810 */ /* 0x000fe40007ffe1ff */
        /* <DEDUP_REMOVED lines=49> */
[----:B------:R-:W-:Y:S02]  /*4000*/  @!P0 IADD3 R116, -R2, -0x27, RZ ;  /* 0xffffffd902748810 */ /* 0x000fe40007ffe1ff */
[----:B------:R-:W-:Y:S04]  /*4010*/  ISETP.GE.AND P0, PT, R174, RZ, PT ;  /* 0x000000ffae00720c */ /* 0x000fe80003f06270 */
[----:B------:R2:W2:Y:S01]  /*4020*/  I2F R182, R116 ;  /* 0x0000007400b67306 */ /* 0x0004a20000201400 */
[C---:B------:R-:W-:Y:S02]  /*4030*/  @!P1 IADD3 R104, -R2.reuse, -0x20, RZ ;  /* 0xffffffe002689810 */ /* 0x040fe40007ffe1ff */
        /* <DEDUP_REMOVED lines=39> */
[C---:B------:R-:W-:Y:S04]  /*42b0*/  @!P0 IADD3 R113, -R2.reuse, 0x11, RZ ;  /* 0x0000001102718810 */ /* 0x040fe80007ffe1ff */
[-C--:B------:R-:W-:Y:S01]  /*42c0*/  FFMA.FTZ R5, R179, -R173.reuse, R5 ;  /* 0x800000adb3057223 */ /* 0x080fe20000010005 */
[----:B------:R-:W-:Y:S01]  /*42d0*/  @!P1 IADD3 R0, -R2, 0x10, RZ ;  /* 0x0000001002009810 */ /* 0x000fe20007ffe1ff */
        /* <DEDUP_REMOVED lines=14> */
[----:B--2---:R-:W-:Y:S01]  /*43c0*/  IADD3 R113, R2, -0x18, RZ ;  /* 0xffffffe802717810 */ /* 0x004fe20007ffe0ff */
[-C--:B------:R-:W-:Y:S01]  /*43d0*/  FFMA.FTZ R14, R176, -R173.reuse, R14 ;  /* 0x800000adb00e7223 */ /* 0x080fe2000001000e */
[----:B------:R-:W-:Y:S01]  /*43e0*/  @!P1 IADD3 R112, -R2, -0x10, RZ ;  /* 0xfffffff002709810 */ /* 0x000fe20007ffe1ff */
[-C--:B------:R-:W-:Y:S01]  /*43f0*/  FFMA.FTZ R15, R174, -R173.reuse, R15 ;  /* 0x800000adae0f7223 */ /* 0x080fe2000001000f */
[----:B------:R-:W-:Y:S01]  /*4400*/  ISETP.GE.AND P3, PT, R113, RZ, PT ;  /* 0x000000ff7100720c */ /* 0x000fe20003f66270 */
[-C--:B------:R-:W-:Y:S02]  /*4410*/  HMMA.16816.F32 R28, R108, R102.reuse, R28 ;  /* 0x000000666c1c723c */ /* 0x080fe4000000181c */
[----:B------:R-:W-:Y:S01]  /*4420*/  IMAD.MOV.U32 R101, RZ, RZ, c[0x0][0x2e4] ;  /* 0x0000b900ff657624 */ /* 0x000fe200078e00ff */
[----:B------:R-:W-:Y:S01]  /*4430*/  ISETP.GE.AND P1, PT, R114, RZ, PT ;  /* 0x000000ff7200720c */ /* 0x000fe20003f26270 */
[-C--:B------:R-:W-:Y:S01]  /*4440*/  FFMA.FTZ R12, R175, -R173.reuse, R12 ;  /* 0x800000adaf0c7223 */ /* 0x080fe2000001000c */
[----:B-1----:R-:W-:Y:S01]  /*4450*/  IADD3 R0, R2, 0xf, RZ ;  /* 0x0000000f02007810 */ /* 0x002fe20007ffe0ff */
[-C--:B------:R-:W-:Y:S01]  /*4460*/  FFMA.FTZ R13, R121, -R173.reuse, R13 ;  /* 0x800000ad790d7223 */ /* 0x080fe2000001000d */
[----:B------:R-:W1:Y:S01]  /*4470*/  I2F R112, R112 ;  /* 0x0000007000707306 */ /* 0x000e620000201400 */
[-C--:B------:R-:W-:Y:S01]  /*4480*/  FFMA.FTZ R19, R179, -R173.reuse, R19 ;  /* 0x800000adb3137223 */ /* 0x080fe20000010013 */
[----:B------:R-:W-:Y:S01]  /*4490*/  ISETP.GE.AND P0, PT, R0, RZ, PT ;  /* 0x000000ff0000720c */ /* 0x000fe20003f06270 */
[----:B------:R-:W-:Y:S04]  /*44a0*/  HMMA.16816.F32 R32, R104, R102, R32 ;  /* 0x000000666820723c */ /* 0x000fe80000001820 */
[-C--:B------:R-:W-:Y:S01]  /*44b0*/  FFMA.FTZ R18, R186, -R173.reuse, R18 ;  /* 0x800000adba127223 */ /* 0x080fe20000010012 */
[----:B------:R-:W-:Y:S01]  /*44c0*/  @!P3 IADD3 R113, -R2, 0x18, RZ ;  /* 0x000000180271b810 */ /* 0x000fe20007ffe1ff */
[-C--:B------:R-:W-:Y:S01]  /*44d0*/  FFMA.FTZ R16, R156, -R173.reuse, R16 ;  /* 0x800000ad9c107223 */ /* 0x080fe20000010010 */
[----:B------:R-:W-:Y:S01]  /*44e0*/  @!P1 IADD3 R114, -R2, 0x19, RZ ;  /* 0x0000001902729810 */ /* 0x000fe20007ffe1ff */
[-C--:B------:R-:W-:Y:S03]  /*44f0*/  FFMA.FTZ R17, R120, -R173.reuse, R17 ;  /* 0x800000ad78117223 */ /* 0x080fe60000010011 */
[----:B------:R-:W2:Y:S01]  /*4500*/  I2F R113, R113 ;  /* 0x0000007100717306 */ /* 0x000ea20000201400 */
[-C--:B------:R-:W-:Y:S01]  /*4510*/  FFMA.FTZ R22, R156, -R173.reuse, R22 ;  /* 0x800000ad9c167223 */ /* 0x080fe20000010016 */
[----:B------:R-:W-:Y:S01]  /*4520*/  @!P0 IADD3 R0, -R2, -0xf, RZ ;  /* 0xfffffff102008810 */ /* 0x000fe20007ffe1ff */
[-C--:B------:R-:W-:Y:S01]  /*4530*/  FFMA.FTZ R23, R120, -R173.reuse, R23 ;  /* 0x800000ad78177223 */ /* 0x080fe20000010017 */
[----:B------:R-:W-:Y:S01]  /*4540*/  ISETP.GE.AND P0, PT, R177, R236, PT ;  /* 0x000000ecb100720c */ /* 0x000fe20003f06270 */
[-C--:B---3--:R-:W-:Y:S02]  /*4550*/  FFMA.FTZ R20, R116, -R173.reuse, R20 ;  /* 0x800000ad74147223 */ /* 0x088fe40000010014 */
[-C--:B------:R-:W-:Y:S02]  /*4560*/  FFMA.FTZ R21, R115, -R173.reuse, R21 ;  /* 0x800000ad73157223 */ /* 0x080fe40000010015 */
[-C--:B------:R-:W-:Y:S01]  /*4570*/  FFMA.FTZ R26, R175, -R173.reuse, R26 ;  /* 0x800000adaf1a7223 */ /* 0x080fe2000001001a */
[----:B------:R-:W3:Y:S01]  /*4580*/  I2F R0, R0 ;  /* 0x0000000000007306 */ /* 0x000ee20000201400 */
[-C--:B------:R-:W-:Y:S02]  /*4590*/  FFMA.FTZ R27, R121, -R173.reuse, R27 ;  /* 0x800000ad791b7223 */ /* 0x080fe4000001001b */
[-C--:B-1----:R-:W-:Y:S02]  /*45a0*/  FFMA.FTZ R24, R112, -R173.reuse, R24 ;  /* 0x800000ad70187223 */ /* 0x082fe40000010018 */
[-C--:B------:R-:W-:Y:S02]  /*45b0*/  FFMA.FTZ R28, R180, -R173.reuse, R28 ;  /* 0x800000adb41c7223 */ /* 0x080fe4000001001c */
[-C--:B------:R-:W-:Y:S02]  /*45c0*/  FFMA.FTZ R29, R178, -R173.reuse, R29 ;  /* 0x800000adb21d7223 */ /* 0x080fe4000001001d */
[-C--:B------:R-:W-:Y:S01]  /*45d0*/  FFMA.FTZ R30, R112, -R173.reuse, R30 ;  /* 0x800000ad701e7223 */ /* 0x080fe2000001001e */
[----:B------:R-:W1:Y:S01]  /*45e0*/  I2F R114, R114 ;  /* 0x0000007200727306 */ /* 0x000e620000201400 */
[-C--:B------:R-:W-:Y:S02]  /*45f0*/  FFMA.FTZ R34, R116, -R173.reuse, R34 ;  /* 0x800000ad74227223 */ /* 0x080fe40000010022 */
[-C--:B------:R-:W-:Y:S02]  /*4600*/  FFMA.FTZ R35, R115, -R173.reuse, R35 ;  /* 0x800000ad73237223 */ /* 0x080fe40000010023 */
[-C--:B--2---:R-:W-:Y:S02]  /*4610*/  FFMA.FTZ R32, R113, -R173.reuse, R32 ;  /* 0x800000ad71207223 */ /* 0x084fe40000010020 */
[CC--:B---3--:R-:W-:Y:S02]  /*4620*/  FFMA.FTZ R25, R0.reuse, -R173.reuse, R25 ;  /* 0x800000ad00197223 */ /* 0x0c8fe40000010019 */
[-C--:B------:R-:W-:Y:S02]  /*4630*/  FFMA.FTZ R31, R0, -R173.reuse, R31 ;  /* 0x800000ad001f7223 */ /* 0x080fe4000001001f */
[----:B-1----:R-:W-:Y:S01]  /*4640*/  FFMA.FTZ R33, R114, -R173, R33 ;  /* 0x800000ad72217223 */ /* 0x002fe20000010021 */
[----:B------:R-:W-:-:S05]  /*4650*/  @!P0 BRA `(.L_x_1494) ;  /* 0x000000a000008947 */ /* 0x000fca0003800000 */
[----:B------:R-:W-:Y:S01]  /*4660*/  IADD3 R101, R177, 0x40, RZ ;  /* 0x00000040b1657810 */ /* 0x000fe20007ffe0ff */
[----:B------:R-:W-:Y:S04]  /*4670*/  IMAD.SHL.U32 R0, R229, 0x80, RZ ;  /* 0x00000080e5007824 */ /* 0x000fe800078e00ff */
[C---:B------:R-:W-:Y:S01]  /*4680*/  IMAD.IADD R2, R0.reuse, 0x1, R207 ;  /* 0x0000000100027824 */ /* 0x040fe200078e02cf */
[----:B------:R-:W-:Y:S04]  /*4690*/  IADD3 R100, R0, 0x80, RZ ;  /* 0x0000008000647810 */ /* 0x000fe80007ffe0ff */
[----:B------:R-:W-:Y:S02]  /*46a0*/  IADD3 R0, R212, R2, -R193 ;  /* 0x00000002d4007210 */ /* 0x000fe40007ffe8c1 */
[----:B------:R-:W-:Y:S02]  /*46b0*/  ISETP.LT.AND P0, PT, R100, R193, PT ;  /* 0x000000c16400720c */ /* 0x000fe40003f01270 */
[----:B------:R-:W-:Y:S01]  /*46c0*/  ISETP.GE.AND P1, PT, R101, R0, PT ;  /* 0x000000006500720c */ /* 0x000fe20003f26270 */
[----:B------:R-:W-:Y:S11]  /*46d0*/  IMAD.MOV.U32 R101, RZ, RZ, R212 ;  /* 0x000000ffff657224 */ /* 0x000ff600078e00d4 */
[----:B------:R-:W-:Y:S01]  /*46e0*/  @!UPT UIADD3 URZ, URZ, URZ, URZ ;  /* 0x0000003f3f3ff290 */ /* 0x000fe2000fffe03f */
[----:B------:R-:W-:-:S05]  /*46f0*/  @!P1 BRA P0, `(.L_x_1495) ;  /* 0x000007f000009947 */ /* 0x000fca0000000000 */
.L_x_1494:
[----:B------:R-:W-:Y:S01]  /*4700*/  IADD3 R2, R193, 0x1, -R207 ;  /* 0x00000001c1027810 */ /* 0x000fe20007ffe8cf */
[----:B------:R-:W-:Y:S01]  /*4710*/  IMAD.IADD R0, R217, 0x1, R177 ;  /* 0x00000001d9007824 */ /* 0x000fe200078e02b1 */
[----:B------:R-:W-:Y:S01]  /*4720*/  IADD3 R100, -R101, R193, -R207 ;  /* 0x000000c165647210 */ /* 0x000fe20007ffe9cf */
[----:B------:R-:W-:Y:S01]  /*4730*/  IMAD.MOV.U32 R212, RZ, RZ, R101 ;  /* 0x000000ffffd47224 */ /* 0x000fe200078e0065 */
[----:B------:R-:W-:Y:S02]  /*4740*/  IADD3 R2, R2, c[0x0][0x2e8], RZ ;  /* 0x0000ba0002027a10 */ /* 0x000fe40007ffe0ff */
[C---:B------:R-:W-:Y:S01]  /*4750*/  IADD3 R104, R0.reuse, 0x8, RZ ;  /* 0x0000000800687810 */ /* 0x040fe20007ffe0ff */
[C---:B------:R-:W-:Y:S01]  /*4760*/  IMAD.IADD R109, R0.reuse, 0x1, R100 ;  /* 0x00000001006d7824 */ /* 0x040fe200078e0264 */
[C---:B------:R-:W-:Y:S01]  /*4770*/  IADD3 R103, R0.reuse, 0x20, RZ ;  /* 0x0000002000677810 */ /* 0x040fe20007ffe0ff */
[C---:B------:R-:W-:Y:S01]  /*4780*/  IMAD.IADD R110, R0.reuse, 0x1, R2 ;  /* 0x00000001006e7824 */ /* 0x040fe200078e0202 */
[----:B------:R-:W-:Y:S01]  /*4790*/  IADD3 R102, R0, 0x28, RZ ;  /* 0x0000002800667810 */ /* 0x000fe20007ffe0ff */
[C---:B------:R-:W-:Y:S01]  /*47a0*/  IMAD.IADD R112, R2.reuse, 0x1, R104 ;  /* 0x0000000102707824 */ /* 0x040fe200078e0268 */
[C---:B------:R-:W-:Y:S01]  /*47b0*/  IADD3 R108, R181.reuse, 0x1, RZ ;  /* 0x00000001b56c7810 */ /* 0x040fe20007ffe0ff */
        /* <DEDUP_REMOVED lines=9> */
[CC--:B------:R-:W-:Y:S02]  /*4850*/  ISETP.GE.AND P0, PT, R181.reuse, R0.reuse, PT ;  /* 0x00000000b500720c */ /* 0x0c0fe40003f06270 */
        /* <DEDUP_REMOVED lines=22> */
[-C--:B------:R-:W-:Y:S02]  /*49c0*/  IMNMX R2, R112, R193.reuse, PT ;  /* 0x000000c170027217 */ /* 0x080fe40003800200 */
        /* <DEDUP_REMOVED lines=82> */
.L_x_1495:
[C---:B------:R-:W-:Y:S01]  /*4ef0*/  FSETP.NEU.FTZ.AND P0, PT, R215.reuse, -INF , PT ;  /* 0xff800000d700780b */ /* 0x040fe20003f1d000 */
[----:B------:R-:W-:Y:S01]  /*4f00*/  FMUL.FTZ R100, R215, 1.4426950216293334961 ;  /* 0x3fb8aa3bd7647820 */ /* 0x000fe20000410000 */
[----:B------:R-:W-:Y:S01]  /*4f10*/  IADD3 R102, R194, -0x255992d5, RZ ;  /* 0xdaa66d2bc2667810 */ /* 0x000fe20007ffe0ff */
[----:B------:R-:W-:Y:S01]  /*4f20*/  FMUL.FTZ R0, R216, 1.4426950216293334961 ;  /* 0x3fb8aa3bd8007820 */ /* 0x000fe20000410000 */
[----:B------:R-:W-:Y:S01]  /*4f30*/  ULDC.U8 UR4, c[0x0][0x2d8] ;  /* 0x0000b60000047ab9 */ /* 0x000fe20000000000 */
[----:B------:R-:W-:Y:S01]  /*4f40*/  FMUL.FTZ R2, R213, 1.4426950216293334961 ;  /* 0x3fb8aa3bd5027820 */ /* 0x000fe20000410000 */
[----:B------:R-:W-:Y:S01]  /*4f50*/  FSEL R100, R100, RZ, P0 ;  /* 0x000000ff64647208 */ /* 0x000fe20000000000 */
[----:B------:R-:W-:Y:S01]  /*4f60*/  IMAD.MOV.U32 R156, RZ, RZ, 0x40 ;  /* 0x00000040ff9c7424 */ /* 0x000fe200078e00ff */
[----:B------:R-:W-:Y:S03]  /*4f70*/  FSETP.NEU.FTZ.AND P0, PT, R216, -INF , PT ;  /* 0xff800000d800780b */ /* 0x000fe60003f1d000 */
[--C-:B------:R-:W-:Y:S01]  /*4f80*/  FFMA.FTZ R32, R32, c[0x0][0x23c], -R100.reuse ;  /* 0x00008f0020207a23 */ /* 0x100fe20000010864 */
[----:B------:R-:W-:Y:S01]  /*4f90*/  SEL R156, R156, 0xffffffc0, !P2 ;  /* 0xffffffc09c9c7807 */ /* 0x000fe20005000000 */
[--C-:B------:R-:W-:Y:S02]  /*4fa0*/  FFMA.FTZ R16, R16, c[0x0][0x23c], -R100.reuse ;  /* 0x00008f0010107a23 */ /* 0x100fe40000010864 */
[----:B------:R1:W2:Y:S01]  /*4fb0*/  MUFU.EX2 R189, R32 ;  /* 0x0000002000bd7308 */ /* 0x0002a20000000800 */
[--C-:B------:R-:W-:Y:S02]  /*4fc0*/  FFMA.FTZ R33, R33, c[0x0][0x23c], -R100.reuse ;  /* 0x00008f0021217a23 */ /* 0x100fe40000010864 */
[--C-:B------:R-:W-:Y:S02]  /*4fd0*/  FFMA.FTZ R20, R20, c[0x0][0x23c], -R100.reuse ;  /* 0x00008f0014147a23 */ /* 0x100fe40000010864 */
[--C-:B------:R-:W-:Y:S02]  /*4fe0*/  FFMA.FTZ R4, R4, c[0x0][0x23c], -R100.reuse ;  /* 0x00008f0004047a23 */ /* 0x100fe40000010864 */
[--C-:B------:R-:W-:Y:S01]  /*4ff0*/  FFMA.FTZ R122, R17, c[0x0][0x23c], -R100.reuse ;  /* 0x00008f00117a7a23 */ /* 0x100fe20000010864 */
[----:B------:R-:W-:Y:S01]  /*5000*/  IADD3 R17, R195, 0x76cf5d0a, RZ ;  /* 0x76cf5d0ac3117810 */ /* 0x000fe20007ffe0ff */
[--C-:B------:R-:W-:Y:S01]  /*5010*/  FFMA.FTZ R175, R21, c[0x0][0x23c], -R100.reuse ;  /* 0x00008f0015af7a23 */ /* 0x100fe20000010864 */
[----:B------:R-:W-:Y:S01]  /*5020*/  MUFU.EX2 R185, R33 ;  /* 0x0000002100b97308 */ /* 0x000fe20000000800 */
[----:B------:R-:W-:Y:S09]  /*5030*/  FFMA.FTZ R100, R5, c[0x0][0x23c], -R100 ;  /* 0x00008f0005647a23 */ /* 0x000ff20000010864 */
[----:B------:R-:W-:Y:S01]  /*5040*/  MUFU.EX2 R108, R100 ;  /* 0x00000064006c7308 */ /* 0x000fe20000000800 */
[----:B-1----:R-:W-:Y:S01]  /*5050*/  FSEL R32, R0, RZ, P0 ;  /* 0x000000ff00207208 */ /* 0x002fe20000000000 */
[----:B------:R-:W-:Y:S01]  /*5060*/  FMUL.FTZ R0, R214, 1.4426950216293334961 ;  /* 0x3fb8aa3bd6007820 */ /* 0x000fe20000410000 */
[----:B------:R-:W-:Y:S03]  /*5070*/  FSETP.NEU.FTZ.AND P0, PT, R213, -INF , PT ;  /* 0xff800000d500780b */ /* 0x000fe60003f1d000 */
[--C-:B------:R-:W-:Y:S01]  /*5080*/  FFMA.FTZ R7, R7, c[0x0][0x23c], -R32.reuse ;  /* 0x00008f0007077a23 */ /* 0x100fe20000010820 */
[----:B------:R-:W-:Y:S03]  /*5090*/  FSEL R2, R2, RZ, P0 ;  /* 0x000000ff02027208 */ /* 0x000fe60000000000 */
[----:B------:R1:W-:Y:S01]  /*50a0*/  MUFU.EX2 R180, R16 ;  /* 0x0000001000b47308 */ /* 0x0003e20000000800 */
[----:B------:R-:W-:Y:S01]  /*50b0*/  FSETP.NEU.FTZ.AND P0, PT, R214, -INF , PT ;  /* 0xff800000d600780b */ /* 0x000fe20003f1d000 */
[--C-:B------:R-:W-:Y:S02]  /*50c0*/  FFMA.FTZ R35, R35, c[0x0][0x23c], -R32.reuse ;  /* 0x00008f0023237a23 */ /* 0x100fe40000010820 */
[--C-:B------:R-:W-:Y:S01]  /*50d0*/  FFMA.FTZ R23, R23, c[0x0][0x23c], -R32.reuse ;  /* 0x00008f0017177a23 */ /* 0x100fe20000010820 */
[----:B------:R-:W-:Y:S01]  /*50e0*/  FSEL R0, R0, RZ, P0 ;  /* 0x000000ff00007208 */ /* 0x000fe20000000000 */
[--C-:B------:R-:W-:Y:S02]  /*50f0*/  FFMA.FTZ R34, R34, c[0x0][0x23c], -R32.reuse ;  /* 0x00008f0022227a23 */ /* 0x100fe40000010820 */
[----:B------:R-:W-:Y:S02]  /*5100*/  FFMA.FTZ R22, R22, c[0x0][0x23c], -R32 ;  /* 0x00008f0016167a23 */ /* 0x000fe40000010820 */
[----:B------:R3:W-:Y:S01]  /*5110*/  MUFU.EX2 R177, R7 ;  /* 0x0000000700b17308 */ /* 0x0007e20000000800 */
[----:B------:R-:W-:Y:S02]  /*5120*/  FFMA.FTZ R28, R28, c[0x0][0x23c], -R2 ;  /* 0x00008f001c1c7a23 */ /* 0x000fe40000010802 */
[--C-:B------:R-:W-:Y:S02]  /*5130*/  FFMA.FTZ R19, R19, c[0x0][0x23c], -R32.reuse ;  /* 0x00008f0013137a23 */ /* 0x100fe40000010820 */
[----:B------:R-:W-:Y:S02]  /*5140*/  FFMA.FTZ R18, R18, c[0x0][0x23c], -R32 ;  /* 0x00008f0012127a23 */ /* 0x000fe40000010820 */
[----:B------:R-:W-:Y:S02]  /*5150*/  FFMA.FTZ R15, R15, c[0x0][0x23c], -R0 ;  /* 0x00008f000f0f7a23 */ /* 0x000fe40000010800 */
[----:B------:R-:W-:Y:S01]  /*5160*/  FFMA.FTZ R32, R6, c[0x0][0x23c], -R32 ;  /* 0x00008f0006207a23 */ /* 0x000fe20000010820 */
[----:B------:R-:W-:Y:S01]  /*5170*/  MUFU.EX2 R190, R35 ;  /* 0x0000002300be7308 */ /* 0x000fe20000000800 */
[--C-:B------:R-:W-:Y:S02]  /*5180*/  FFMA.FTZ R12, R12, c[0x0][0x23c], -R2.reuse ;  /* 0x00008f000c0c7a23 */ /* 0x100fe40000010802 */
[----:B------:R-:W-:Y:S02]  /*5190*/  FFMA.FTZ R111, R13, c[0x0][0x23c], -R2 ;  /* 0x00008f000d6f7a23 */ /* 0x000fe40000010802 */
[----:B-1----:R-:W-:Y:S02]  /*51a0*/  IMAD R16, R192, 0x4, R240 ;  /* 0x00000004c0107824 */ /* 0x002fe400078e02f0 */
[----:B------:R-:W-:Y:S02]  /*51b0*/  FFMA.FTZ R31, R31, c[0x0][0x23c], -R0 ;  /* 0x00008f001f1f7a23 */ /* 0x000fe40000010800 */
[----:B------:R-:W-:Y:S01]  /*51c0*/  FFMA.FTZ R120, R8, c[0x0][0x23c], -R2 ;  /* 0x00008f0008787a23 */ /* 0x000fe20000010802 */
[----:B------:R-:W-:Y:S01]  /*51d0*/  MUFU.EX2 R183, R23 ;  /* 0x0000001700b77308 */ /* 0x000fe20000000800 */
[--C-:B------:R-:W-:Y:S02]  /*51e0*/  FFMA.FTZ R119, R11, c[0x0][0x23c], -R0.reuse ;  /* 0x00008f000b777a23 */ /* 0x100fe40000010800 */
[----:B------:R-:W-:Y:S01]  /*51f0*/  FFMA.FTZ R110, R10, c[0x0][0x23c], -R0 ;  /* 0x00008f000a6e7a23 */ /* 0x000fe20000010800 */
[----:B---3--:R-:W-:Y:S01]  /*5200*/  IADD3 R7, R16, 0x2, RZ ;  /* 0x0000000210077810 */ /* 0x008fe20007ffe0ff */
[----:B------:R-:W-:Y:S02]  /*5210*/  FFMA.FTZ R109, R9, c[0x0][0x23c], -R2 ;  /* 0x00008f00096d7a23 */ /* 0x000fe40000010802 */
[----:B------:R-:W-:Y:S02]  /*5220*/  FFMA.FTZ R118, R14, c[0x0][0x23c], -R0 ;  /* 0x00008f000e767a23 */ /* 0x000fe40000010800 */
[----:B------:R-:W-:Y:S01]  /*5230*/  IMAD.WIDE.U32 R6, R7, -0x326172a9, RZ ;  /* 0xcd9e8d5707067825 */ /* 0x000fe200078e00ff */
[----:B------:R1:W-:Y:S03]  /*5240*/  MUFU.EX2 R188, R34 ;  /* 0x0000002200bc7308 */ /* 0x0003e60000000800 */
[--C-:B------:R-:W-:Y:S02]  /*5250*/  FFMA.FTZ R24, R24, c[0x0][0x23c], -R2.reuse ;  /* 0x00008f0018187a23 */ /* 0x100fe40000010802 */
[--C-:B------:R-:W-:Y:S02]  /*5260*/  FFMA.FTZ R25, R25, c[0x0][0x23c], -R2.reuse ;  /* 0x00008f0019197a23 */ /* 0x100fe40000010802 */
[----:B------:R-:W-:Y:S02]  /*5270*/  FFMA.FTZ R2, R29, c[0x0][0x23c], -R2 ;  /* 0x00008f001d027a23 */ /* 0x000fe40000010802 */
[--C-:B------:R-:W-:Y:S01]  /*5280*/  FFMA.FTZ R27, R27, c[0x0][0x23c], -R0.reuse ;  /* 0x00008f001b1b7a23 */ /* 0x100fe20000010800 */
[----:B------:R3:W-:Y:S01]  /*5290*/  MUFU.EX2 R182, R22 ;  /* 0x0000001600b67308 */ /* 0x0007e20000000800 */
[--C-:B------:R-:W-:Y:S02]  /*52a0*/  FFMA.FTZ R26, R26, c[0x0][0x23c], -R0.reuse ;  /* 0x00008f001a1a7a23 */ /* 0x100fe40000010800 */
[----:B------:R-:W-:Y:S07]  /*52b0*/  FFMA.FTZ R0, R30, c[0x0][0x23c], -R0 ;  /* 0x00008f001e007a23 */ /* 0x000fee0000010800 */
[----:B------:R4:W2:Y:S01]  /*52c0*/  MUFU.EX2 R184, R20 ;  /* 0x0000001400b87308 */ /* 0x0008a20000000800 */
[----:B-1----:R-:W-:Y:S01]  /*52d0*/  IMAD.WIDE.U32 R34, R16, -0x326172a9, RZ ;  /* 0xcd9e8d5710227825 */ /* 0x002fe200078e00ff */
[----:B------:R-:W-:Y:S04]  /*52e0*/  IADD3 R16, R195, -0x4498517b, RZ ;  /* 0xbb67ae85c3107810 */ /* 0x000fe80007ffe0ff */
[----:B------:R-:W-:Y:S04]  /*52f0*/  LOP3.LUT R16, R232, R16, RZ, 0x3c, !PT ;  /* 0x00000010e8107212 */ /* 0x000fe800078e3cff */
[----:B------:R1:W1:Y:S01]  /*5300*/  MUFU.EX2 R186, R28 ;  /* 0x0000001c00ba7308 */ /* 0x0002620000000800 */
[----:B---3--:R-:W-:Y:S09]  /*5310*/  IMAD.WIDE.U32 R22, R234, -0x326172a9, RZ ;  /* 0xcd9e8d57ea167825 */ /* 0x008ff200078e00ff */
[----:B------:R3:W-:Y:S01]  /*5320*/  MUFU.EX2 R179, R19 ;  /* 0x0000001300b37308 */ /* 0x0007e20000000800 */
[C---:B----4-:R-:W-:Y:S04]  /*5330*/  IADD3 R20, R194.reuse, -0x61c88647, RZ ;  /* 0x9e3779b9c2147810 */ /* 0x050fe80007ffe0ff */
[C-C-:B------:R-:W-:Y:S05]  /*5340*/  LOP3.LUT R34, R23.reuse, R34, R20.reuse, 0x96, !PT ;  /* 0x0000002217227212 */ /* 0x140fea00078e9614 */
[----:B------:R4:W-:Y:S01]  /*5350*/  MUFU.EX2 R123, R4 ;  /* 0x00000004007b7308 */ /* 0x0009e20000000800 */
[----:B-1----:R-:W-:Y:S04]  /*5360*/  IADD3 R28, R194, 0x3c6ef372, RZ ;  /* 0x3c6ef372c21c7810 */ /* 0x002fe80007ffe0ff */
[----:B------:R-:W-:Y:S02]  /*5370*/  LOP3.LUT R28, R22, R28, RZ, 0x3c, !PT ;  /* 0x0000001c161c7212 */ /* 0x000fe400078e3cff */
[----:B------:R-:W-:Y:S03]  /*5380*/  LOP3.LUT R22, R23, R6, R20, 0x96, !PT ;  /* 0x0000000617167212 */ /* 0x000fe600078e9614 */
[----:B------:R1:W-:Y:S01]  /*5390*/  MUFU.EX2 R178, R18 ;  /* 0x0000001200b27308 */ /* 0x0003e20000000800 */
[-C--:B---3--:R-:W-:Y:S01]  /*53a0*/  LOP3.LUT R19, R35, R225.reuse, RZ, 0x3c, !PT ;  /* 0x000000e123137212 */ /* 0x088fe200078e3cff */
[----:B------:R-:W-:Y:S04]  /*53b0*/  IMAD.WIDE.U32 R34, R34, -0x2daee0ad, RZ ;  /* 0xd2511f5322227825 */ /* 0x000fe800078e00ff */
[----:B------:R-:W-:Y:S04]  /*53c0*/  IMAD.WIDE.U32 R22, R22, -0x2daee0ad, RZ ;  /* 0xd2511f5316167825 */ /* 0x000fe800078e00ff */
[----:B------:R3:W-:Y:S01]  /*53d0*/  MUFU.EX2 R174, R15 ;  /* 0x0000000f00ae7308 */ /* 0x0007e20000000800 */
[----:B----4-:R-:W-:Y:S01]  /*53e0*/  LOP3.LUT R4, R7, R225, RZ, 0x3c, !PT ;  /* 0x000000e107047212 */ /* 0x010fe200078e3cff */
[----:B------:R-:W-:Y:S04]  /*53f0*/  IMAD.WIDE.U32 R6, R19, -0x2daee0ad, RZ ;  /* 0xd2511f5313067825 */ /* 0x000fe800078e00ff */
[----:B------:R-:W-:Y:S01]  /*5400*/  IMAD.WIDE.U32 R4, R4, -0x2daee0ad, RZ ;  /* 0xd2511f5304047825 */ /* 0x000fe200078e00ff */
[C---:B------:R-:W-:Y:S03]  /*5410*/  LOP3.LUT R7, R16.reuse, R7, RZ, 0x3c, !PT ;  /* 0x0000000710077212 */ /* 0x040fe600078e3cff */
[----:B------:R4:W-:Y:S01]  /*5420*/  MUFU.EX2 R176, R12 ;  /* 0x0000000c00b07308 */ /* 0x0009e20000000800 */
[--C-:B------:R-:W-:Y:S02]  /*5430*/  LOP3.LUT R20, R35, R6, R17.reuse, 0x96, !PT ;  /* 0x0000000623147212 */ /* 0x100fe400078e9611 */
[----:B------:R-:W-:Y:S01]  /*5440*/  LOP3.LUT R5, R16, R5, RZ, 0x3c, !PT ;  /* 0x0000000510057212 */ /* 0x000fe200078e3cff */
[----:B------:R-:W-:Y:S01]  /*5450*/  IMAD.WIDE.U32 R6, R7, -0x326172a9, RZ ;  /* 0xcd9e8d5707067825 */ /* 0x000fe200078e00ff */
[----:B------:R-:W-:Y:S03]  /*5460*/  LOP3.LUT R16, R23, R4, R17, 0x96, !PT ;  /* 0x0000000417107212 */ /* 0x000fe600078e9611 */
[----:B------:R-:W-:Y:S01]  /*5470*/  IMAD.WIDE.U32 R20, R20, -0x326172a9, RZ ;  /* 0xcd9e8d5714147825 */ /* 0x000fe200078e00ff */
[----:B------:R-:W-:Y:S01]  /*5480*/  LOP3.LUT R7, R28, R7, RZ, 0x3c, !PT ;  /* 0x000000071c077212 */ /* 0x000fe200078e3cff */
[----:B------:R-:W2:Y:S02]  /*5490*/  MUFU.EX2 R187, R31 ;  /* 0x0000001f00bb7308 */ /* 0x000ea40000000800 */
[----:B------:R-:W-:Y:S01]  /*54a0*/  IMAD.WIDE.U32 R4, R5, -0x326172a9, RZ ;  /* 0xcd9e8d5705047825 */ /* 0x000fe200078e00ff */
[--C-:B-1----:R-:W-:Y:S02]  /*54b0*/  LOP3.LUT R18, R21, R6, R102.reuse, 0x96, !PT ;  /* 0x0000000615127212 */ /* 0x102fe400078e9666 */
[----:B---3--:R-:W-:Y:S01]  /*54c0*/  IADD3 R15, R195, -0x126145ec, RZ ;  /* 0xed9eba14c30f7810 */ /* 0x008fe20007ffe0ff */
[----:B------:R-:W-:Y:S01]  /*54d0*/  IMAD.WIDE.U32 R16, R16, -0x326172a9, RZ ;  /* 0xcd9e8d5710107825 */ /* 0x000fe200078e00ff */
[----:B------:R-:W-:Y:S03]  /*54e0*/  LOP3.LUT R5, R28, R5, RZ, 0x3c, !PT ;  /* 0x000000051c057212 */ /* 0x000fe600078e3cff */
[----:B------:R-:W-:Y:S01]  /*54f0*/  MUFU.EX2 R121, R32 ;  /* 0x0000002000797308 */ /* 0x000fe20000000800 */
[----:B------:R-:W-:Y:S01]  /*5500*/  LOP3.LUT R102, R17, R4, R102, 0x96, !PT ;  /* 0x0000000411667212 */ /* 0x000fe200078e9666 */
[----:B------:R-:W-:Y:S01]  /*5510*/  IMAD.WIDE.U32 R6, R7, -0x2daee0ad, RZ ;  /* 0xd2511f5307067825 */ /* 0x000fe200078e00ff */
[----:B------:R-:W-:Y:S03]  /*5520*/  IADD3 R17, R195, 0x32370b8f, RZ ;  /* 0x32370b8fc3117810 */ /* 0x000fe60007ffe0ff */
[----:B------:R-:W-:Y:S01]  /*5530*/  IMAD.WIDE.U32 R18, R18, -0x2daee0ad, RZ ;  /* 0xd2511f5312127825 */ /* 0x000fe200078e00ff */
[----:B------:R-:W-:Y:S03]  /*5540*/  LOP3.LUT R7, R7, R34, R17, 0x96, !PT ;  /* 0x0000002207077212 */ /* 0x000fe600078e9611 */
[----:B------:R-:W-:Y:S01]  /*5550*/  IMAD.WIDE.U32 R102, R102, -0x2daee0ad, RZ ;  /* 0xd2511f5366667825 */ /* 0x000fe200078e00ff */
[----:B----4-:R-:W-:Y:S01]  /*5560*/  LOP3.LUT R12, R19, R6, R15, 0x96, !PT ;  /* 0x00000006130c7212 */ /* 0x010fe200078e960f */
[----:B------:R-:W-:Y:S02]  /*5570*/  MUFU.EX2 R175, R175 ;  /* 0x000000af00af7308 */ /* 0x000fe40000000800 */
[----:B------:R-:W-:Y:S04]  /*5580*/  IMAD.WIDE.U32 R4, R5, -0x2daee0ad, RZ ;  /* 0xd2511f5305047825 */ /* 0x000fe800078e00ff */
[----:B------:R-:W-:Y:S01]  /*5590*/  IMAD.WIDE.U32 R6, R7, -0x326172a9, RZ ;  /* 0xcd9e8d5707067825 */ /* 0x000fe200078e00ff */
[----:B------:R-:W-:Y:S02]  /*55a0*/  LOP3.LUT R5, R5, R22, R17, 0x96, !PT ;  /* 0x0000001605057212 */ /* 0x000fe400078e9611 */
[----:B------:R-:W-:Y:S01]  /*55b0*/  LOP3.LUT R22, R103, R4, R15, 0x96, !PT ;  /* 0x0000000467167212 */ /* 0x000fe200078e960f */
[----:B------:R-:W-:Y:S01]  /*55c0*/  IMAD.WIDE.U32 R12, R12, -0x326172a9, RZ ;  /* 0xcd9e8d570c0c7825 */ /* 0x000fe200078e00ff */
[C---:B------:R-:W-:Y:S01]  /*55d0*/  IADD3 R15, R194.reuse, 0x78dde6e4, RZ ;  /* 0x78dde6e4c20f7810 */ /* 0x040fe20007ffe0ff */
[----:B------:R-:W-:Y:S01]  /*55e0*/  MUFU.EX2 R112, R0 ;  /* 0x0000000000707308 */ /* 0x000fe20000000800 */
[----:B------:R-:W-:Y:S01]  /*55f0*/  IADD3 R17, R194, 0x1715609d, RZ ;  /* 0x1715609dc2117810 */ /* 0x000fe20007ffe0ff */
[----:B------:R-:W-:Y:S01]  /*5600*/  IMAD.WIDE.U32 R22, R22, -0x326172a9, RZ ;  /* 0xcd9e8d5716167825 */ /* 0x000fe200078e00ff */
[----:B------:R-:W-:Y:S02]  /*5610*/  LOP3.LUT R20, R7, R20, R15, 0x96, !PT ;  /* 0x0000001407147212 */ /* 0x000fe400078e960f */
[----:B------:R-:W-:Y:S01]  /*5620*/  LOP3.LUT R6, R13, R6, R17, 0x96, !PT ;  /* 0x000000060d067212 */ /* 0x000fe200078e9611 */
[----:B------:R-:W-:Y:S04]  /*5630*/  IMAD.WIDE.U32 R4, R5, -0x326172a9, RZ ;  /* 0xcd9e8d5705047825 */ /* 0x000fe800078e00ff */
[----:B------:R-:W-:Y:S01]  /*5640*/  IMAD.WIDE.U32 R10, R20, -0x2daee0ad, RZ ;  /* 0xd2511f53140a7825 */ /* 0x000fe200078e00ff */
[----:B------:R-:W-:Y:S01]  /*5650*/  LOP3.LUT R8, R5, R16, R15, 0x96, !PT ;  /* 0x0000001005087212 */ /* 0x000fe200078e960f */
[----:B------:R-:W-:Y:S01]  /*5660*/  MUFU.EX2 R122, R122 ;  /* 0x0000007a007a7308 */ /* 0x000fe20000000800 */
[----:B------:R-:W-:Y:S01]  /*5670*/  LOP3.LUT R4, R23, R4, R17, 0x96, !PT ;  /* 0x0000000417047212 */ /* 0x000fe200078e9611 */
[----:B------:R-:W-:Y:S01]  /*5680*/  IMAD.WIDE.U32 R6, R6, -0x2daee0ad, RZ ;  /* 0xd2511f5306067825 */ /* 0x000fe200078e00ff */
[C---:B------:R-:W-:Y:S02]  /*5690*/  IADD3 R17, R195.reuse, 0x646e171e, RZ ;  /* 0x646e171ec3117810 */ /* 0x040fe40007ffe0ff */
[----:B------:R-:W-:Y:S01]  /*56a0*/  IADD3 R15, R195, -0x56f99767, RZ ;  /* 0xa9066899c30f7810 */ /* 0x000fe20007ffe0ff */
[----:B------:R-:W-:Y:S01]  /*56b0*/  IMAD.WIDE.U32 R8, R8, -0x2daee0ad, RZ ;  /* 0xd2511f5308087825 */ /* 0x000fe200078e00ff */
[----:B------:R-:W-:Y:S02]  /*56c0*/  LOP3.LUT R10, R7, R10, R17, 0x96, !PT ;  /* 0x0000000a070a7212 */ /* 0x000fe400078e9611 */
[----:B------:R-:W-:Y:S01]  /*56d0*/  LOP3.LUT R13, R6, 0xff, RZ, 0xc0, !PT ;  /* 0x000000ff060d7812 */ /* 0x000fe200078ec0ff */
[----:B------:R-:W-:Y:S01]  /*56e0*/  IMAD.WIDE.U32 R4, R4, -0x2daee0ad, RZ ;  /* 0xd2511f5304047825 */ /* 0x000fe200078e00ff */
[----:B------:R-:W-:Y:S01]  /*56f0*/  LOP3.LUT R102, R9, R102, R15, 0x96, !PT ;  /* 0x0000006609667212 */ /* 0x000fe200078e960f */
[----:B------:R-:W-:Y:S01]  /*5700*/  MUFU.EX2 R120, R120 ;  /* 0x0000007800787308 */ /* 0x000fe20000000800 */
[----:B------:R-:W-:Y:S02]  /*5710*/  ISETP.LE.U32.AND P0, PT, R13, UR4, PT ;  /* 0x000000040d007c0c */ /* 0x000fe4000bf03070 */
[----:B------:R-:W-:Y:S02]  /*5720*/  LOP3.LUT R9, R5, R8, R17, 0x96, !PT ;  /* 0x0000000805097212 */ /* 0x000fe400078e9611 */
[----:B------:R-:W-:Y:S02]  /*5730*/  LOP3.LUT R8, R10, 0xff, RZ, 0xc0, !PT ;  /* 0x000000ff0a087812 */ /* 0x000fe400078ec0ff */
[----:B------:R-:W-:Y:S02]  /*5740*/  LOP3.LUT R18, R11, R18, R15, 0x96, !PT ;  /* 0x000000120b127212 */ /* 0x000fe400078e960f */
[--C-:B------:R-:W-:Y:S01]  /*5750*/  SHF.R.U32.HI R11, RZ, 0x18, R6.reuse ;  /* 0x00000018ff0b7819 */ /* 0x100fe20000011606 */
[----:B------:R-:W-:Y:S01]  /*5760*/  MUFU.EX2 R118, R118 ;  /* 0x0000007600767308 */ /* 0x000fe20000000800 */
[----:B------:R-:W-:Y:S02]  /*5770*/  SHF.R.U32.HI R14, RZ, 0x10, R6 ;  /* 0x00000010ff0e7819 */ /* 0x000fe40000011606 */
[----:B------:R-:W-:Y:S02]  /*5780*/  ISETP.LE.U32.AND P5, PT, R8, UR4, PT ;  /* 0x0000000408007c0c */ /* 0x000fe4000bfa3070 */
[----:B------:R-:W-:Y:S02]  /*5790*/  ISETP.LE.U32.AND P6, PT, R11, UR4, PT ;  /* 0x000000040b007c0c */ /* 0x000fe4000bfc3070 */
[----:B------:R-:W-:Y:S02]  /*57a0*/  LOP3.LUT R19, R4, 0xffff, RZ, 0xc0, !PT ;  /* 0x0000ffff04137812 */ /* 0x000fe400078ec0ff */
[----:B------:R-:W-:Y:S01]  /*57b0*/  SHF.R.U32.HI R5, RZ, 0x18, R10 ;  /* 0x00000018ff057819 */ /* 0x000fe2000001160a */
[----:B------:R-:W-:Y:S01]  /*57c0*/  MUFU.EX2 R113, R2 ;  /* 0x0000000200717308 */ /* 0x000fe20000000800 */
[----:B------:R-:W-:Y:S01]  /*57d0*/  LOP3.LUT R16, R6, 0xffff, RZ, 0xc0, !PT ;  /* 0x0000ffff06107812 */ /* 0x000fe200078ec0ff */
[----:B------:R-:W-:Y:S01]  /*57e0*/  IMAD.WIDE.U32 R6, R18, -0x326172a9, RZ ;  /* 0xcd9e8d5712067825 */ /* 0x000fe200078e00ff */
[----:B------:R-:W-:Y:S02]  /*57f0*/  LOP3.LUT R13, R4, 0xff, RZ, 0xc0, !PT ;  /* 0x000000ff040d7812 */ /* 0x000fe400078ec0ff */
[--C-:B------:R-:W-:Y:S02]  /*5800*/  SHF.R.U32.HI R11, RZ, 0x18, R4.reuse ;  /* 0x00000018ff0b7819 */ /* 0x100fe40000011604 */
[----:B------:R-:W-:Y:S02]  /*5810*/  SHF.R.U32.HI R17, RZ, 0x10, R4 ;  /* 0x00000010ff117819 */ /* 0x000fe40000011604 */
[----:B------:R-:W-:Y:S01]  /*5820*/  LOP3.LUT R4, R14, 0xff, RZ, 0xc0, !PT ;  /* 0x000000ff0e047812 */ /* 0x000fe200078ec0ff */
[----:B------:R-:W-:Y:S01]  /*5830*/  MUFU.EX2 R110, R110 ;  /* 0x0000006e006e7308 */ /* 0x000fe20000000800 */
[----:B------:R-:W-:Y:S02]  /*5840*/  ISETP.LE.U32.AND P4, PT, R5, UR4, PT ;  /* 0x0000000405007c0c */ /* 0x000fe4000bf83070 */
[----:B------:R-:W-:Y:S02]  /*5850*/  IADD3 R18, R194, -0x4ab325aa, RZ ;  /* 0xb54cda56c2127810 */ /* 0x000fe40007ffe0ff */
[----:B------:R-:W-:Y:S01]  /*5860*/  ISETP.LE.U32.AND P3, PT, R4, UR4, PT ;  /* 0x0000000404007c0c */ /* 0x000fe2000bf63070 */
[----:B------:R-:W-:Y:S01]  /*5870*/  IMAD.WIDE.U32 R4, R102, -0x326172a9, RZ ;  /* 0xcd9e8d5766047825 */ /* 0x000fe200078e00ff */
[----:B------:R-:W-:Y:S02]  /*5880*/  ISETP.LE.U32.AND P1, PT, R13, UR4, PT ;  /* 0x000000040d007c0c */ /* 0x000fe4000bf23070 */
[----:B------:R-:W-:Y:S01]  /*5890*/  SHF.R.U32.HI R13, RZ, 0x18, R6 ;  /* 0x00000018ff0d7819 */ /* 0x000fe20000011606 */
[----:B------:R-:W-:Y:S01]  /*58a0*/  MUFU.EX2 R109, R109 ;  /* 0x0000006d006d7308 */ /* 0x000fe20000000800 */
[----:B------:R-:W-:Y:S02]  /*58b0*/  LOP3.LUT R8, R7, R12, R18, 0x96, !PT ;  /* 0x0000000c07087212 */ /* 0x000fe400078e9612 */
[C---:B------:R-:W-:Y:S02]  /*58c0*/  LOP3.LUT R12, R6.reuse, 0xff, RZ, 0xc0, !PT ;  /* 0x000000ff060c7812 */ /* 0x040fe400078ec0ff */
[----:B------:R-:W-:Y:S02]  /*58d0*/  LOP3.LUT R15, R6, 0xffff, RZ, 0xc0, !PT ;  /* 0x0000ffff060f7812 */ /* 0x000fe400078ec0ff */
[----:B------:R-:W-:Y:S02]  /*58e0*/  SHF.R.U32.HI R7, RZ, 0x8, R16 ;  /* 0x00000008ff077819 */ /* 0x000fe40000011610 */
[----:B------:R-:W-:Y:S01]  /*58f0*/  SHF.R.U32.HI R14, RZ, 0x10, R6 ;  /* 0x00000010ff0e7819 */ /* 0x000fe20000011606 */
[----:B------:R-:W-:Y:S01]  /*5900*/  MUFU.EX2 R119, R119 ;  /* 0x0000007700777308 */ /* 0x000fe20000000800 */
[----:B------:R-:W-:Y:S02]  /*5910*/  LOP3.LUT R7, R7, 0xffff, RZ, 0xc0, !PT ;  /* 0x0000ffff07077812 */ /* 0x000fe400078ec0ff */
[----:B------:R-:W-:Y:S02]  /*5920*/  LOP3.LUT R16, R4, 0xffff, RZ, 0xc0, !PT ;  /* 0x0000ffff04107812 */ /* 0x000fe400078ec0ff */
[----:B------:R-:W-:Y:S02]  /*5930*/  LOP3.LUT R6, R5, R22, R18, 0x96, !PT ;  /* 0x0000001605067212 */ /* 0x000fe400078e9612 */
[----:B------:R-:W-:Y:S03]  /*5940*/  LOP3.LUT R5, R8, 0xff, RZ, 0xc0, !PT ;  /* 0x000000ff08057812 */ /* 0x000fe600078ec0ff */
[----:B------:R-:W-:Y:S10]  /*5950*/  MUFU.EX2 R111, R111 ;  /* 0x0000006f006f7308 */ /* 0x000ff40000000800 */
[----:B------:R-:W1:Y:S10]  /*5960*/  MUFU.EX2 R117, R24 ;  /* 0x0000001800757308 */ /* 0x000e740000000800 */
[----:B------:R-:W3:Y:S10]  /*5970*/  MUFU.EX2 R116, R27 ;  /* 0x0000001b00747308 */ /* 0x000ef40000000800 */
[----:B------:R-:W-:Y:S10]  /*5980*/  MUFU.EX2 R115, R25 ;  /* 0x0000001900737308 */ /* 0x000ff40000000800 */
[----:B------:R-:W4:Y:S01]  /*5990*/  MUFU.EX2 R114, R26 ;  /* 0x0000001a00727308 */ /* 0x000f220000000800 */
[----:B--2---:R-:W-:Y:S01]  /*59a0*/  @!P0 FADD.FTZ R189, -R189, -RZ ;  /* 0x800000ffbdbd8221 */ /* 0x004fe20000010100 */
[----:B------:R-:W-:Y:S01]  /*59b0*/  ISETP.LE.U32.AND P0, PT, R11, UR4, PT ;  /* 0x000000040b007c0c */ /* 0x000fe2000bf03070 */
[----:B------:R-:W-:Y:S01]  /*59c0*/  @!P5 FADD.FTZ R184, -R184, -RZ ;  /* 0x800000ffb8b8d221 */ /* 0x000fe20000010100 */
[----:B------:R-:W-:Y:S01]  /*59d0*/  SHF.R.U32.HI R11, RZ, 0x10, R10 ;  /* 0x00000010ff0b7819 */ /* 0x000fe2000001160a */
        /* <DEDUP_REMOVED lines=10> */
[--C-:B------:R-:W-:Y:S02]  /*5a80*/  SHF.R.U32.HI R11, RZ, 0x18, R4.reuse ;  /* 0x00000018ff0b7819 */ /* 0x100fe40000011604 */
[----:B------:R-:W-:Y:S01]  /*5a90*/  SHF.R.U32.HI R13, RZ, 0x10, R4 ;  /* 0x00000010ff0d7819 */ /* 0x000fe20000011604 */
[----:B------:R-:W-:Y:S01]  /*5aa0*/  @!P5 FADD.FTZ R179, -R179, -RZ ;  /* 0x800000ffb3b3d221 */ /* 0x000fe20000010100 */
[----:B------:R-:W-:Y:S01]  /*5ab0*/  SHF.R.U32.HI R4, RZ, 0x18, R8 ;  /* 0x00000018ff047819 */ /* 0x000fe20000011608 */
[----:B------:R-:W-:Y:S01]  /*5ac0*/  @!P6 FADD.FTZ R180, -R180, -RZ ;  /* 0x800000ffb4b4e221 */ /* 0x000fe20000010100 */
[----:B------:R-:W-:Y:S02]  /*5ad0*/  ISETP.LE.U32.AND P3, PT, R7, UR4, PT ;  /* 0x0000000407007c0c */ /* 0x000fe4000bf63070 */
[----:B------:R-:W-:Y:S02]  /*5ae0*/  ISETP.LE.U32.AND P0, PT, R4, UR4, PT ;  /* 0x0000000404007c0c */ /* 0x000fe4000bf03070 */
[----:B------:R-:W-:Y:S01]  /*5af0*/  LOP3.LUT R4, R14, 0xff, RZ, 0xc0, !PT ;  /* 0x000000ff0e047812 */ /* 0x000fe200078ec0ff */
[----:B------:R-:W-:Y:S01]  /*5b00*/  @!P4 FADD.FTZ R182, -R182, -RZ ;  /* 0x800000ffb6b6c221 */ /* 0x000fe20000010100 */
[----:B------:R-:W-:Y:S02]  /*5b10*/  LOP3.LUT R10, R10, 0xffff, RZ, 0xc0, !PT ;  /* 0x0000ffff0a0a7812 */ /* 0x000fe400078ec0ff */
[----:B------:R-:W-:Y:S02]  /*5b20*/  ISETP.LE.U32.AND P5, PT, R4, UR4, PT ;  /* 0x0000000404007c0c */ /* 0x000fe4000bfa3070 */
[----:B------:R-:W-:Y:S02]  /*5b30*/  ISETP.LE.U32.AND P6, PT, R5, UR4, PT ;  /* 0x0000000405007c0c */ /* 0x000fe4000bfc3070 */
[----:B------:R-:W-:Y:S01]  /*5b40*/  LOP3.LUT R7, R9, 0xff, RZ, 0xc0, !PT ;  /* 0x000000ff09077812 */ /* 0x000fe200078ec0ff */
[----:B------:R-:W-:Y:S01]  /*5b50*/  @!P3 FADD.FTZ R185, -R185, -RZ ;  /* 0x800000ffb9b9b221 */ /* 0x000fe20000010100 */
[----:B------:R-:W-:Y:S01]  /*5b60*/  SHF.R.U32.HI R10, RZ, 0x8, R10 ;  /* 0x00000008ff0a7819 */ /* 0x000fe2000001160a */
[----:B------:R-:W-:Y:S01]  /*5b70*/  @!P0 FADD.FTZ R177, -R177, -RZ ;  /* 0x800000ffb1b18221 */ /* 0x000fe20000010100 */
[----:B------:R-:W-:Y:S02]  /*5b80*/  ISETP.LE.U32.AND P1, PT, R7, UR4, PT ;  /* 0x0000000407007c0c */ /* 0x000fe4000bf23070 */
[----:B------:R-:W-:Y:S02]  /*5b90*/  ISETP.LE.U32.AND P4, PT, R12, UR4, PT ;  /* 0x000000040c007c0c */ /* 0x000fe4000bf83070 */
[----:B------:R-:W-:Y:S01]  /*5ba0*/  SHF.R.U32.HI R7, RZ, 0x10, R8 ;  /* 0x00000010ff077819 */ /* 0x000fe20000011608 */
[----:B------:R-:W-:Y:S01]  /*5bb0*/  @!P5 FADD.FTZ R178, -R178, -RZ ;  /* 0x800000ffb2b2d221 */ /* 0x000fe20000010100 */
[----:B------:R-:W-:Y:S01]  /*5bc0*/  LOP3.LUT R10, R10, 0xffff, RZ, 0xc0, !PT ;  /* 0x0000ffff0a0a7812 */ /* 0x000fe200078ec0ff */
[----:B------:R-:W-:Y:S01]  /*5bd0*/  @!P6 FADD.FTZ R123, -R123, -RZ ;  /* 0x800000ff7b7be221 */ /* 0x000fe20000010100 */
[----:B------:R-:W-:Y:S02]  /*5be0*/  ISETP.LE.U32.AND P3, PT, R11, UR4, PT ;  /* 0x000000040b007c0c */ /* 0x000fe4000bf63070 */
[----:B------:R-:W-:Y:S02]  /*5bf0*/  LOP3.LUT R7, R7, 0xff, RZ, 0xc0, !PT ;  /* 0x000000ff07077812 */ /* 0x000fe400078ec0ff */
[----:B------:R-:W-:Y:S01]  /*5c00*/  ISETP.LE.U32.AND P0, PT, R10, UR4, PT ;  /* 0x000000040a007c0c */ /* 0x000fe2000bf03070 */
[----:B-1----:R-:W-:Y:S01]  /*5c10*/  @!P1 FADD.FTZ R117, -R117, -RZ ;  /* 0x800000ff75759221 */ /* 0x002fe20000010100 */
[----:B------:R-:W-:Y:S01]  /*5c20*/  SHF.R.U32.HI R5, RZ, 0x8, R15 ;  /* 0x00000008ff057819 */ /* 0x000fe2000001160f */
[----:B------:R-:W-:Y:S01]  /*5c30*/  @!P4 FADD.FTZ R176, -R176, -RZ ;  /* 0x800000ffb0b0c221 */ /* 0x000fe20000010100 */
[--C-:B------:R-:W-:Y:S02]  /*5c40*/  SHF.R.U32.HI R4, RZ, 0x18, R9.reuse ;  /* 0x00000018ff047819 */ /* 0x100fe40000011609 */
[----:B------:R-:W-:Y:S02]  /*5c50*/  ISETP.LE.U32.AND P5, PT, R7, UR4, PT ;  /* 0x0000000407007c0c */ /* 0x000fe4000bfa3070 */
[----:B------:R-:W-:Y:S01]  /*5c60*/  ISETP.LE.U32.AND P6, PT, R4, UR4, PT ;  /* 0x0000000404007c0c */ /* 0x000fe2000bfc3070 */
[----:B------:R-:W-:Y:S01]  /*5c70*/  @!P3 FADD.FTZ R174, -R174, -RZ ;  /* 0x800000ffaeaeb221 */ /* 0x000fe20000010100 */
[----:B------:R-:W-:Y:S02]  /*5c80*/  LOP3.LUT R4, R5, 0xffff, RZ, 0xc0, !PT ;  /* 0x0000ffff05047812 */ /* 0x000fe400078ec0ff */
[----:B------:R-:W-:Y:S01]  /*5c90*/  LOP3.LUT R5, R6, 0xff, RZ, 0xc0, !PT ;  /* 0x000000ff06057812 */ /* 0x000fe200078ec0ff */
[----:B------:R-:W-:Y:S01]  /*5ca0*/  @!P0 FADD.FTZ R175, -R175, -RZ ;  /* 0x800000ffafaf8221 */ /* 0x000fe20000010100 */
[----:B------:R-:W-:Y:S02]  /*5cb0*/  ISETP.LE.U32.AND P4, PT, R4, UR4, PT ;  /* 0x0000000404007c0c */ /* 0x000fe4000bf83070 */
[----:B------:R-:W-:Y:S02]  /*5cc0*/  LOP3.LUT R8, R8, 0xffff, RZ, 0xc0, !PT ;  /* 0x0000ffff08087812 */ /* 0x000fe400078ec0ff */
[----:B------:R-:W-:Y:S01]  /*5cd0*/  SHF.R.U32.HI R4, RZ, 0x18, R6 ;  /* 0x00000018ff047819 */ /* 0x000fe20000011606 */
[----:B------:R-:W-:Y:S01]  /*5ce0*/  @!P5 FADD.FTZ R121, -R121, -RZ ;  /* 0x800000ff7979d221 */ /* 0x000fe20000010100 */
[----:B------:R-:W-:Y:S01]  /*5cf0*/  ISETP.LE.U32.AND P3, PT, R5, UR4, PT ;  /* 0x0000000405007c0c */ /* 0x000fe2000bf63070 */
[----:B---3--:R-:W-:Y:S01]  /*5d00*/  @!P6 FADD.FTZ R116, -R116, -RZ ;  /* 0x800000ff7474e221 */ /* 0x008fe20000010100 */
[----:B------:R-:W-:Y:S02]  /*5d10*/  LOP3.LUT R5, R13, 0xff, RZ, 0xc0, !PT ;  /* 0x000000ff0d057812 */ /* 0x000fe400078ec0ff */
[----:B------:R-:W-:Y:S02]  /*5d20*/  ISETP.LE.U32.AND P0, PT, R4, UR4, PT ;  /* 0x0000000404007c0c */ /* 0x000fe4000bf03070 */
[----:B------:R-:W-:Y:S01]  /*5d30*/  SHF.R.U32.HI R4, RZ, 0x8, R8 ;  /* 0x00000008ff047819 */ /* 0x000fe20000011608 */
[----:B------:R-:W-:Y:S01]  /*5d40*/  @!P4 FADD.FTZ R122, -R122, -RZ ;  /* 0x800000ff7a7ac221 */ /* 0x000fe20000010100 */
[----:B------:R-:W-:Y:S02]  /*5d50*/  SHF.R.U32.HI R7, RZ, 0x10, R6 ;  /* 0x00000010ff077819 */ /* 0x000fe40000011606 */
[----:B------:R-:W-:Y:S02]  /*5d60*/  ISETP.LE.U32.AND P5, PT, R5, UR4, PT ;  /* 0x0000000405007c0c */ /* 0x000fe4000bfa3070 */
[----:B------:R-:W-:Y:S01]  /*5d70*/  LOP3.LUT R4, R4, 0xffff, RZ, 0xc0, !PT ;  /* 0x0000ffff04047812 */ /* 0x000fe200078ec0ff */
[----:B------:R-:W-:Y:S01]  /*5d80*/  @!P3 FADD.FTZ R120, -R120, -RZ ;  /* 0x800000ff7878b221 */ /* 0x000fe20000010100 */
[----:B------:R-:W-:Y:S02]  /*5d90*/  LOP3.LUT R5, R7, 0xff, RZ, 0xc0, !PT ;  /* 0x000000ff07057812 */ /* 0x000fe400078ec0ff */
[----:B------:R-:W-:Y:S01]  /*5da0*/  ISETP.LE.U32.AND P4, PT, R4, UR4, PT ;  /* 0x0000000404007c0c */ /* 0x000fe2000bf83070 */
[----:B------:R-:W-:Y:S01]  /*5db0*/  @!P0 FADD.FTZ R119, -R119, -RZ ;  /* 0x800000ff77778221 */ /* 0x000fe20000010100 */
[----:B------:R-:W-:Y:S02]  /*5dc0*/  SHF.R.U32.HI R4, RZ, 0x8, R16 ;  /* 0x00000008ff047819 */ /* 0x000fe40000011610 */
[----:B------:R-:W-:Y:S02]  /*5dd0*/  ISETP.LE.U32.AND P3, PT, R5, UR4, PT ;  /* 0x0000000405007c0c */ /* 0x000fe4000bf63070 */
[----:B------:R-:W-:Y:S01]  /*5de0*/  LOP3.LUT R4, R4, 0xffff, RZ, 0xc0, !PT ;  /* 0x0000ffff04047812 */ /* 0x000fe200078ec0ff */
[----:B------:R-:W-:Y:S01]  /*5df0*/  @!P5 FADD.FTZ R118, -R118, -RZ ;  /* 0x800000ff7676d221 */ /* 0x000fe20000010100 */
[----:B------:R-:W-:Y:S02]  /*5e00*/  LOP3.LUT R6, R6, 0xffff, RZ, 0xc0, !PT ;  /* 0x0000ffff06067812 */ /* 0x000fe400078ec0ff */
[----:B------:R-:W-:Y:S02]  /*5e10*/  ISETP.LE.U32.AND P5, PT, R4, UR4, PT ;  /* 0x0000000404007c0c */ /* 0x000fe4000bfa3070 */
[----:B------:R-:W-:Y:S01]  /*5e20*/  SHF.R.U32.HI R4, RZ, 0x10, R9 ;  /* 0x00000010ff047819 */ /* 0x000fe20000011609 */
[----:B------:R-:W-:Y:S01]  /*5e30*/  @!P4 FADD.FTZ R108, -R108, -RZ ;  /* 0x800000ff6c6cc221 */ /* 0x000fe20000010100 */
[----:B------:R-:W-:Y:S02]  /*5e40*/  SHF.R.U32.HI R5, RZ, 0x8, R6 ;  /* 0x00000008ff057819 */ /* 0x000fe40000011606 */
[----:B------:R-:W-:Y:S01]  /*5e50*/  LOP3.LUT R2, R4, 0xff, RZ, 0xc0, !PT ;  /* 0x000000ff04027812 */ /* 0x000fe200078ec0ff */
[----:B------:R-:W-:Y:S01]  /*5e60*/  @!P3 FADD.FTZ R110, -R110, -RZ ;  /* 0x800000ff6e6eb221 */ /* 0x000fe20000010100 */
[----:B------:R-:W-:Y:S02]  /*5e70*/  LOP3.LUT R5, R5, 0xffff, RZ, 0xc0, !PT ;  /* 0x0000ffff05057812 */ /* 0x000fe400078ec0ff */
[----:B------:R-:W-:Y:S02]  /*5e80*/  ISETP.LE.U32.AND P3, PT, R2, UR4, PT ;  /* 0x0000000402007c0c */ /* 0x000fe4000bf63070 */
[----:B------:R-:W-:Y:S01]  /*5e90*/  F2FP.RELU.PACK_AB R2, R177, R121 ;  /* 0x00000079b102723e */ /* 0x000fe200000008ff */
[----:B------:R-:W-:Y:S01]  /*5ea0*/  @!P5 FADD.FTZ R111, -R111, -RZ ;  /* 0x800000ff6f6fd221 */ /* 0x000fe20000010100 */
[----:B------:R-:W-:Y:S02]  /*5eb0*/  ISETP.LE.U32.AND P4, PT, R5, UR4, PT ;  /* 0x0000000405007c0c */ /* 0x000fe4000bf83070 */
[----:B------:R-:W-:Y:S01]  /*5ec0*/  LOP3.LUT R9, R9, 0xffff, RZ, 0xc0, !PT ;  /* 0x0000ffff09097812 */ /* 0x000fe200078ec0ff */
[----:B------:R1:W-:Y:S01]  /*5ed0*/  STS [R200+0xe400], R2 ;  /* 0x00e40002c8007388 */ /* 0x0003e20000000800 */
[----:B------:R-:W-:Y:S02]  /*5ee0*/  F2FP.RELU.PACK_AB R6, R108, R123 ;  /* 0x0000007b6c06723e */ /* 0x000fe400000008ff */
[----:B------:R-:W-:Y:S02]  /*5ef0*/  SHF.R.U32.HI R5, RZ, 0x8, R9 ;  /* 0x00000008ff057819 */ /* 0x000fe40000011609 */
[----:B------:R-:W-:Y:S01]  /*5f00*/  F2FP.RELU.PACK_AB R0, R179, R178 ;  /* 0x000000b2b300723e */ /* 0x000fe200000008ff */
[----:B------:R2:W-:Y:S01]  /*5f10*/  STS [R200+0xe000], R6 ;  /* 0x00e00006c8007388 */ /* 0x0005e20000000800 */
[----:B------:R-:W-:Y:S01]  /*5f20*/  LOP3.LUT R5, R5, 0xffff, RZ, 0xc0, !PT ;  /* 0x0000ffff05057812 */ /* 0x000fe200078ec0ff */
[----:B----4-:R-:W-:Y:S01]  /*5f30*/  @!P3 FADD.FTZ R114, -R114, -RZ ;  /* 0x800000ff7272b221 */ /* 0x010fe20000010100 */
[----:B------:R-:W-:Y:S01]  /*5f40*/  SHF.R.U32.HI R4, RZ, 0x8, R19 ;  /* 0x00000008ff047819 */ /* 0x000fe20000011613 */
[----:B------:R-:W-:Y:S01]  /*5f50*/  @!P4 FADD.FTZ R109, -R109, -RZ ;  /* 0x800000ff6d6dc221 */ /* 0x000fe20000010100 */
[----:B------:R-:W-:Y:S01]  /*5f60*/  ISETP.LE.U32.AND P4, PT, R5, UR4, PT ;  /* 0x0000000405007c0c */ /* 0x000fe2000bf83070 */
[----:B------:R3:W-:Y:S01]  /*5f70*/  STS [R203+0xe400], R0 ;  /* 0x00e40000cb007388 */ /* 0x0007e20000000800 */
[----:B------:R-:W-:Y:S02]  /*5f80*/  LOP3.LUT R4, R4, 0xffff, RZ, 0xc0, !PT ;  /* 0x0000ffff04047812 */ /* 0x000fe400078ec0ff */
[----:B------:R-:W-:Y:S02]  /*5f90*/  F2FP.RELU.PACK_AB R5, R109, R120 ;  /* 0x000000786d05723e */ /* 0x000fe400000008ff */
[----:B------:R-:W-:Y:S02]  /*5fa0*/  ISETP.LE.U32.AND P5, PT, R4, UR4, PT ;  /* 0x0000000404007c0c */ /* 0x000fe4000bfa3070 */
[----:B------:R-:W-:Y:S02]  /*5fb0*/  F2FP.RELU.PACK_AB R4, R119, R110 ;  /* 0x0000006e7704723e */ /* 0x000fe400000008ff */
[----:B------:R-:W-:Y:S02]  /*5fc0*/  LOP3.LUT R7, R17, 0xff, RZ, 0xc0, !PT ;  /* 0x000000ff11077812 */ /* 0x000fe400078ec0ff */
[----:B------:R-:W-:Y:S01]  /*5fd0*/  FSETP.GE.FTZ.AND P1, PT, R121, RZ, PT ;  /* 0x000000ff7900720b */ /* 0x000fe20003f36000 */
[----:B------:R-:W-:Y:S01]  /*5fe0*/  @!P4 FADD.FTZ R115, -R115, -RZ ;  /* 0x800000ff7373c221 */ /* 0x000fe20000010100 */
[----:B-1----:R-:W-:Y:S02]  /*5ff0*/  F2FP.RELU.PACK_AB R2, R122, R180 ;  /* 0x000000b47a02723e */ /* 0x002fe400000008ff */
[----:B------:R-:W-:Y:S02]  /*6000*/  ISETP.LE.U32.AND P0, PT, R7, UR4, PT ;  /* 0x0000000407007c0c */ /* 0x000fe4000bf03070 */
[----:B------:R-:W-:Y:S01]  /*6010*/  FSETP.GE.FTZ.AND P3, PT, R108, RZ, PT ;  /* 0x000000ff6c00720b */ /* 0x000fe20003f76000 */
[----:B------:R1:W-:Y:S01]  /*6020*/  STS [R203+0xe000], R2 ;  /* 0x00e00002cb007388 */ /* 0x0003e20000000800 */
[----:B--2---:R-:W-:Y:S01]  /*6030*/  F2FP.RELU.PACK_AB R6, R111, R176 ;  /* 0x000000b06f06723e */ /* 0x004fe200000008ff */
[----:B------:R-:W-:Y:S01]  /*6040*/  @!P5 FADD.FTZ R113, -R113, -RZ ;  /* 0x800000ff7171d221 */ /* 0x000fe20000010100 */
[----:B------:R-:W-:Y:S01]  /*6050*/  FSETP.GE.FTZ.AND P4, PT, R120, RZ, PT ;  /* 0x000000ff7800720b */ /* 0x000fe20003f96000 */
[----:B------:R2:W-:Y:S01]  /*6060*/  STS [R200+0xf000], R5 ;  /* 0x00f00005c8007388 */ /* 0x0005e20000000800 */
[C---:B------:R-:W-:Y:S02]  /*6070*/  FSETP.GE.FTZ.AND P6, PT, R185.reuse, RZ, PT ;  /* 0x000000ffb900720b */ /* 0x040fe40003fd6000 */
[----:B---3--:R-:W-:Y:S01]  /*6080*/  F2FP.RELU.PACK_AB R0, R185, R189 ;  /* 0x000000bdb900723e */ /* 0x008fe200000008ff */
[----:B------:R3:W-:Y:S01]  /*6090*/  STS [R200+0xf400], R4 ;  /* 0x00f40004c8007388 */ /* 0x0007e20000000800 */
[----:B------:R-:W-:Y:S01]  /*60a0*/  FSETP.GE.FTZ.AND P5, PT, R190, RZ, PT ;  /* 0x000000ffbe00720b */ /* 0x000fe20003fb6000 */
[----:B------:R-:W-:Y:S01]  /*60b0*/  @!P0 FADD.FTZ R112, -R112, -RZ ;  /* 0x800000ff70708221 */ /* 0x000fe20000010100 */
[----:B------:R-:W-:Y:S01]  /*60c0*/  FSETP.GE.FTZ.AND P0, PT, R123, RZ, PT ;  /* 0x000000ff7b00720b */ /* 0x000fe20003f16000 */
[----:B------:R4:W-:Y:S01]  /*60d0*/  STS [R203+0xf000], R6 ;  /* 0x00f00006cb007388 */ /* 0x0009e20000000800 */
[----:B-1----:R-:W-:Y:S02]  /*60e0*/  F2FP.RELU.PACK_AB R2, R183, R182 ;  /* 0x000000b6b702723e */ /* 0x002fe400000008ff */
[----:B--2---:R-:W-:Y:S02]  /*60f0*/  F2FP.RELU.PACK_AB R5, R174, R118 ;  /* 0x00000076ae05723e */ /* 0x004fe400000008ff */
[----:B---3--:R-:W-:Y:S03]  /*6100*/  F2FP.RELU.PACK_AB R4, R175, R184 ;  /* 0x000000b8af04723e */ /* 0x008fe600000008ff */
[----:B------:R1:W-:Y:S01]  /*6110*/  STS [R203+0xf400], R5 ;  /* 0x00f40005cb007388 */ /* 0x0003e20000000800 */
[----:B----4-:R-:W-:Y:S03]  /*6120*/  F2FP.RELU.PACK_AB R6, R115, R117 ;  /* 0x000000757306723e */ /* 0x010fe600000008ff */
[----:B------:R2:W-:Y:S04]  /*6130*/  STS [R201+0xe000], R4 ;  /* 0x00e00004c9007388 */ /* 0x0005e80000000800 */
[----:B------:R3:W-:Y:S04]  /*6140*/  STS [R201+0xe400], R2 ;  /* 0x00e40002c9007388 */ /* 0x0007e80000000800 */
[----:B------:R4:W-:Y:S01]  /*6150*/  STS [R202+0xe000], R0 ;  /* 0x00e00000ca007388 */ /* 0x0009e20000000800 */
[----:B-1----:R-:W-:Y:S02]  /*6160*/  F2FP.RELU.PACK_AB R5, R116, R114 ;  /* 0x000000727405723e */ /* 0x002fe400000008ff */
[----:B--2---:R-:W-:Y:S02]  /*6170*/  F2FP.RELU.PACK_AB R4, R190, R188 ;  /* 0x000000bcbe04723e */ /* 0x004fe400000008ff */
[----:B---3--:R-:W-:Y:S03]  /*6180*/  F2FP.RELU.PACK_AB R2, R113, R186 ;  /* 0x000000ba7102723e */ /* 0x008fe600000008ff */
[----:B------:R-:W-:Y:S01]  /*6190*/  STS [R202+0xe400], R4 ;  /* 0x00e40004ca007388 */ /* 0x000fe20000000800 */
[----:B----4-:R-:W-:Y:S03]  /*61a0*/  F2FP.RELU.PACK_AB R0, R187, R112 ;  /* 0x00000070bb00723e */ /* 0x010fe600000008ff */
[----:B------:R-:W-:Y:S04]  /*61b0*/  STS [R201+0xf000], R6 ;  /* 0x00f00006c9007388 */ /* 0x000fe80000000800 */
[----:B------:R-:W-:Y:S04]  /*61c0*/  STS [R201+0xf400], R5 ;  /* 0x00f40005c9007388 */ /* 0x000fe80000000800 */
[----:B------:R-:W-:Y:S04]  /*61d0*/  STS [R202+0xf000], R2 ;  /* 0x00f00002ca007388 */ /* 0x000fe80000000800 */
[----:B------:R1:W-:Y:S04]  /*61e0*/  STS [R202+0xf400], R0 ;  /* 0x00f40000ca007388 */ /* 0x0003e80000000800 */
[----:B------:R-:W2:Y:S08]  /*61f0*/  LDSM.16.M88.4 R32, [R159+0x4000] ;  /* 0x004000009f20783b */ /* 0x000eb00000000200 */
[----:B------:R-:W3:Y:S01]  /*6200*/  LDSM.16.M88.4 R28, [R159+0x5000] ;  /* 0x005000009f1c783b */ /* 0x000ee20000000200 */
[C---:B-1----:R-:W-:Y:S07]  /*6210*/  IMAD.IADD R0, R159.reuse, 0x1, R166 ;  /* 0x000000019f007824 */ /* 0x042fee00078e02a6 */
[----:B------:R-:W1:Y:S08]  /*6220*/  LDSM.16.M88.4 R100, [R0+0x4000] ;  /* 0x004000000064783b */ /* 0x000e700000000200 */
[----:B------:R-:W4:Y:S01]  /*6230*/  LDSM.16.M88.4 R104, [R0+0x5000] ;  /* 0x005000000068783b */ /* 0x000f220000000200 */
        /* <DEDUP_REMOVED lines=8> */
[-C--:B-1----:R-:W-:Y:S08]  /*62c0*/  HMMA.16816.F32 R4, R100, R132.reuse, R4 ;  /* 0x000000846404723c */ /* 0x082ff00000001804 */
[C---:B----4-:R-:W-:Y:S08]  /*62d0*/  HMMA.16816.F32 R8, R104.reuse, R132, R8 ;  /* 0x000000846808723c */ /* 0x050ff00000001808 */
[-C--:B------:R-:W-:Y:S08]  /*62e0*/  HMMA.16816.F32 R12, R104, R134.reuse, R12 ;  /* 0x00000086680c723c */ /* 0x080ff0000000180c */
[C---:B------:R-:W-:Y:S08]  /*62f0*/  HMMA.16816.F32 R16, R100.reuse, R134, R16 ;  /* 0x000000866410723c */ /* 0x040ff00000001810 */
[-C--:B------:R-:W-:Y:S08]  /*6300*/  HMMA.16816.F32 R20, R100, R136.reuse, R20 ;  /* 0x000000886414723c */ /* 0x080ff00000001814 */
[C---:B------:R-:W-:Y:S08]  /*6310*/  HMMA.16816.F32 R24, R104.reuse, R136, R24 ;  /* 0x000000886818723c */ /* 0x040ff00000001818 */
[-C--:B------:R-:W-:Y:S07]  /*6320*/  HMMA.16816.F32 R28, R104, R138.reuse, R28 ;  /* 0x0000008a681c723c */ /* 0x080fee000000181c */
[----:B------:R-:W-:Y:S01]  /*6330*/  IMAD.IADD R104, R159, 0x1, R156 ;  /* 0x000000019f687824 */ /* 0x000fe200078e029c */
        /* <DEDUP_REMOVED lines=17> */
[----:B-----5:R-:W-:Y:S01]  /*6450*/  FADD.FTZ R0, -R172, R4 ;  /* 0x00000004ac007221 */ /* 0x020fe20000010100 */
[C---:B------:R-:W-:Y:S03]  /*6460*/  HMMA.16816.F32 R16, R100.reuse, R150, R16 ;  /* 0x000000966410723c */ /* 0x040fe60000001810 */
[----:B------:R-:W-:Y:S01]  /*6470*/  FADD.FTZ R2, -R171, R6 ;  /* 0x00000006ab027221 */ /* 0x000fe20000010100 */
[----:B------:R-:W-:Y:S01]  /*6480*/  FSEL R0, R0, R172, P0 ;  /* 0x000000ac00007208 */ /* 0x000fe20000000000 */
[----:B------:R-:W-:Y:S01]  /*6490*/  FADD.FTZ R4, -R172, R5 ;  /* 0x00000005ac047221 */ /* 0x000fe20000010100 */
[----:B------:R-:W-:Y:S01]  /*64a0*/  FSETP.GE.FTZ.AND P0, PT, R177, RZ, PT ;  /* 0x000000ffb100720b */ /* 0x000fe20003f16000 */
[----:B------:R-:W-:Y:S01]  /*64b0*/  FADD.FTZ R10, -R169, R10 ;  /* 0x0000000aa90a7221 */ /* 0x000fe20000010100 */
[-C--:B------:R-:W-:Y:S01]  /*64c0*/  HMMA.16816.F32 R20, R100, R152.reuse, R20 ;  /* 0x000000986414723c */ /* 0x080fe20000001814 */
[----:B------:R-:W-:Y:S03]  /*64d0*/  FMUL.FTZ R123, R123, R0 ;  /* 0x000000007b7b7220 */ /* 0x000fe60000410000 */
[----:B------:R-:W-:Y:S01]  /*64e0*/  FADD.FTZ R0, -R171, R7 ;  /* 0x00000007ab007221 */ /* 0x000fe20000010100 */
[-C--:B------:R-:W-:Y:S01]  /*64f0*/  FSEL R2, R2, R171.reuse, P1 ;  /* 0x000000ab02027208 */ /* 0x080fe20000800000 */
[C---:B------:R-:W-:Y:S01]  /*6500*/  FADD.FTZ R11, -R169.reuse, R11 ;  /* 0x0000000ba90b7221 */ /* 0x040fe20000010100 */
[----:B------:R-:W-:Y:S01]  /*6510*/  FSETP.GE.FTZ.AND P1, PT, R110, RZ, PT ;  /* 0x000000ff6e00720b */ /* 0x000fe20003f36000 */
[----:B------:R-:W-:Y:S01]  /*6520*/  FADD.FTZ R14, -R169, R14 ;  /* 0x0000000ea90e7221 */ /* 0x000fe20000010100 */
[C---:B------:R-:W-:Y:S03]  /*6530*/  HMMA.16816.F32 R24, R104.reuse, R152, R24 ;  /* 0x000000986818723c */ /* 0x040fe60000001818 */
[----:B------:R-:W-:Y:S01]  /*6540*/  FMUL.FTZ R121, R121, R2 ;  /* 0x0000000279797220 */ /* 0x000fe20000410000 */
[----:B------:R-:W-:Y:S01]  /*6550*/  FSEL R0, R0, R171, P0 ;  /* 0x000000ab00007208 */ /* 0x000fe20000000000 */
[C---:B------:R-:W-:Y:S01]  /*6560*/  FADD.FTZ R7, -R170.reuse, R8 ;  /* 0x00000008aa077221 */ /* 0x040fe20000010100 */
[----:B------:R-:W-:Y:S01]  /*6570*/  FSETP.GE.FTZ.AND P0, PT, R119, RZ, PT ;  /* 0x000000ff7700720b */ /* 0x000fe20003f16000 */
[----:B------:R-:W-:Y:S01]  /*6580*/  FADD.FTZ R15, -R169, R15 ;  /* 0x0000000fa90f7221 */ /* 0x000fe20000010100 */
[-C--:B------:R-:W-:Y:S01]  /*6590*/  HMMA.16816.F32 R28, R104, R154.reuse, R28 ;  /* 0x0000009a681c723c */ /* 0x080fe2000000181c */
[----:B------:R-:W-:Y:S03]  /*65a0*/  FMUL.FTZ R177, R177, R0 ;  /* 0x00000000b1b17220 */ /* 0x000fe60000410000 */
[----:B------:R-:W-:Y:S01]  /*65b0*/  FADD.FTZ R6, -R170, R9 ;  /* 0x00000009aa067221 */ /* 0x000fe20000010100 */
[-C--:B------:R-:W-:Y:S01]  /*65c0*/  FSEL R2, R10, R169.reuse, P1 ;  /* 0x000000a90a027208 */ /* 0x080fe20000800000 */
[----:B------:R-:W-:Y:S01]  /*65d0*/  FADD.FTZ R5, -R170, R12 ;  /* 0x0000000caa057221 */ /* 0x000fe20000010100 */
[----:B------:R-:W-:Y:S01]  /*65e0*/  FSETP.GE.FTZ.AND P1, PT, R118, RZ, PT ;  /* 0x000000ff7600720b */ /* 0x000fe20003f36000 */
[----:B------:R-:W-:Y:S01]  /*65f0*/  FADD.FTZ R22, -R171, R22 ;  /* 0x00000016ab167221 */ /* 0x000fe20000010100 */
[----:B------:R-:W-:Y:S03]  /*6600*/  HMMA.16816.F32 R32, R100, R154, R32 ;  /* 0x0000009a6420723c */ /* 0x000fe60000001820 */
[----:B------:R-:W-:Y:S01]  /*6610*/  FMUL.FTZ R110, R110, R2 ;  /* 0x000000026e6e7220 */ /* 0x000fe20000410000 */
[-C--:B------:R-:W-:Y:S01]  /*6620*/  FSEL R0, R11, R169.reuse, P0 ;  /* 0x000000a90b007208 */ /* 0x080fe20000000000 */
[----:B------:R-:W-:Y:S01]  /*6630*/  FADD.FTZ R2, -R171, R18 ;  /* 0x00000012ab027221 */ /* 0x000fe20000010100 */
[----:B------:R-:W-:Y:S01]  /*6640*/  FSEL R4, R4, R172, P3 ;  /* 0x000000ac04047208 */ /* 0x000fe20001800000 */
[----:B------:R-:W-:Y:S01]  /*6650*/  FADD.FTZ R16, -R172, R16 ;  /* 0x00000010ac107221 */ /* 0x000fe20000010100 */
[----:B------:R-:W-:Y:S01]  /*6660*/  FSETP.GE.FTZ.AND P0, PT, R174, RZ, PT ;  /* 0x000000ffae00720b */ /* 0x000fe20003f16000 */
[----:B------:R-:W-:Y:S01]  /*6670*/  FMUL.FTZ R119, R119, R0 ;  /* 0x0000000077777220 */ /* 0x000fe20000410000 */
[----:B------:R-:W-:Y:S02]  /*6680*/  FSETP.GE.FTZ.AND P3, PT, R109, RZ, PT ;  /* 0x000000ff6d00720b */ /* 0x000fe40003f76000 */
[----:B------:R-:W-:Y:S01]  /*6690*/  FADD.FTZ R0, -R171, R19 ;  /* 0x00000013ab007221 */ /* 0x000fe20000010100 */
[-C--:B------:R-:W-:Y:S01]  /*66a0*/  FSEL R14, R14, R169.reuse, P1 ;  /* 0x000000a90e0e7208 */ /* 0x080fe20000800000 */
[----:B------:R-:W-:Y:S01]  /*66b0*/  FMUL.FTZ R108, R108, R4 ;  /* 0x000000046c6c7220 */ /* 0x000fe20000410000 */
        /* <DEDUP_REMOVED lines=9> */
[----:B------:R-:W-:Y:S01]  /*6750*/  FMUL.FTZ R118, R118, R14 ;  /* 0x0000000e76767220 */ /* 0x000fe20000410000 */
[-C--:B------:R-:W-:Y:S01]  /*6760*/  FSEL R6, R6, R170.reuse, P3 ;  /* 0x000000aa06067208 */ /* 0x080fe20001800000 */
[----:B------:R-:W-:Y:S01]  /*6770*/  FADD.FTZ R20, -R172, R20 ;  /* 0x00000014ac147221 */ /* 0x000fe20000010100 */
[----:B------:R-:W-:Y:S01]  /*6780*/  FSETP.GE.FTZ.AND P3, PT, R111, RZ, PT ;  /* 0x000000ff6f00720b */ /* 0x000fe20003f76000 */
[C---:B------:R-:W-:Y:S01]  /*6790*/  FADD.FTZ R27, -R169.reuse, R27 ;  /* 0x0000001ba91b7221 */ /* 0x040fe20000010100 */
[-C--:B------:R-:W-:Y:S01]  /*67a0*/  FSEL R2, R2, R171.reuse, P1 ;  /* 0x000000ab02027208 */ /* 0x080fe20000800000 */
[----:B------:R-:W-:Y:S01]  /*67b0*/  FADD.FTZ R21, -R172, R21 ;  /* 0x00000015ac157221 */ /* 0x000fe20000010100 */
[----:B------:R-:W-:Y:S01]  /*67c0*/  FSETP.GE.FTZ.AND P1, PT, R182, RZ, PT ;  /* 0x000000ffb600720b */ /* 0x000fe20003f36000 */
[----:B------:R-:W-:Y:S01]  /*67d0*/  FADD.FTZ R30, -R169, R30 ;  /* 0x0000001ea91e7221 */ /* 0x000fe20000010100 */
[----:B------:R-:W-:Y:S01]  /*67e0*/  FSEL R5, R5, R170, P4 ;  /* 0x000000aa05057208 */ /* 0x000fe20002000000 */
[----:B------:R-:W-:Y:S01]  /*67f0*/  FMUL.FTZ R178, R178, R2 ;  /* 0x00000002b2b27220 */ /* 0x000fe20000410000 */
[----:B------:R-:W-:Y:S01]  /*6800*/  FSEL R0, R0, R171, P0 ;  /* 0x000000ab00007208 */ /* 0x000fe20000000000 */
[----:B------:R-:W-:Y:S01]  /*6810*/  FADD.FTZ R24, -R170, R24 ;  /* 0x00000018aa187221 */ /* 0x000fe20000010100 */
        /* <DEDUP_REMOVED lines=35> */
[----:B------:R-:W-:Y:S01]  /*6a50*/  FADD.FTZ R0, -R171, R34 ;  /* 0x00000022ab007221 */ /* 0x000fe20000010100 */
        /* <DEDUP_REMOVED lines=15> */
[----:B------:R-:W-:Y:S01]  /*6b50*/  FSEL R4, R25, R170, P4 ;  /* 0x000000aa19047208 */ /* 0x000fe20002000000 */
[----:B------:R-:W-:Y:S01]  /*6b60*/  FMUL.FTZ R7, R185, R172 ;  /* 0x000000acb9077220 */ /* 0x000fe20000410000 */
        /* <DEDUP_REMOVED lines=45> */
.L_x_1496:
        /* <DEDUP_REMOVED lines=109> */
.L_x_1497:
        /* <DEDUP_REMOVED lines=58> */
[----:B------:R-:W-:Y:S01]  /*78b0*/  IMAD.MOV.U32 R20, RZ, RZ, R185 ;  /* 0x000000ffff147224 */ /* 0x000fe200078e00b9 */
[----:B------:R-:W-:Y:S04]  /*78c0*/  HMMA.16816.F32 R16, R108, R22, R16 ;  /* 0x000000166c10723c */ /* 0x000fe80000001810 */
[----:B------:R-:W-:Y:S03]  /*78d0*/  IMAD.MOV.U32 R21, RZ, RZ, R184 ;  /* 0x000000ffff157224 */ /* 0x000fe600078e00b8 */
[----:B------:R-:W-:Y:S01]  /*78e0*/  @P6 IADD3 R22, R217, -0x40, RZ ;  /* 0xffffffc0d9166810 */ /* 0x000fe20007ffe0ff */
[C---:B------:R-:W-:Y:S05]  /*78f0*/  HMMA.16816.F32 R4, R28.reuse, R32, R4 ;  /* 0x000000201c04723c */ /* 0x040fea0000001804 */
[----:B------:R-:W-:Y:S03]  /*7900*/  @P6 IMAD.WIDE R22, R22, 0x4, R208 ;  /* 0x0000000416166825 */ /* 0x000fe600078e02d0 */
[C---:B------:R-:W-:Y:S01]  /*7910*/  HMMA.16816.F32 R8, R28.reuse, R34, R8 ;  /* 0x000000221c08723c */ /* 0x040fe20000001808 */
[----:B------:R-:W-:Y:S04]  /*7920*/  LDSM.16.MT88.4 R32, [R3+0xc800] ;  /* 0x00c800000320783b */ /* 0x000fe80000004200 */
[----:B------:R1:W5:Y:S03]  /*7930*/  @P6 LDG.E R215, [R22.64] ;  /* 0x0000000616d76981 */ /* 0x000366000c1e1900 */
[C---:B--2---:R-:W-:Y:S01]  /*7940*/  HMMA.16816.F32 R12, R28.reuse, R24, R12 ;  /* 0x000000181c0c723c */ /* 0x044fe2000000180c */
[----:B------:R1:W5:Y:S04]  /*7950*/  @P6 LDG.E R216, [R22.64+0x20] ;  /* 0x0000200616d86981 */ /* 0x000368000c1e1900 */
[----:B------:R1:W5:Y:S02]  /*7960*/  @P6 LDG.E R213, [R22.64+0x80] ;  /* 0x0000800616d56981 */ /* 0x000364000c1e1900 */
[CC--:B------:R-:W-:Y:S01]  /*7970*/  LEA R24, P1, R227.reuse, R20.reuse, 0x2 ;  /* 0x00000014e3187211 */ /* 0x0c0fe200078210ff */
[----:B------:R-:W-:Y:S01]  /*7980*/  HMMA.16816.F32 R16, R28, R26, R16 ;  /* 0x0000001a1c10723c */ /* 0x000fe20000001810 */
[----:B------:R1:W5:Y:S03]  /*7990*/  @P6 LDG.E R214, [R22.64+0xa0] ;  /* 0x0000a00616d66981 */ /* 0x000366000c1e1900 */
[-C--:B------:R-:W-:Y:S01]  /*79a0*/  LEA.HI.X.SX32 R25, R227, R21.reuse, 0x2, P1 ;  /* 0x00000015e3197211 */ /* 0x080fe200008f16ff */
[----:B------:R2:W-:Y:S04]  /*79b0*/  RED.E.ADD.F32.FTZ.RN.STRONG.GPU [R20.64], R4 ;  /* 0x000000041400798e */ /* 0x0005e8000c10e786 */
[----:B------:R3:W-:Y:S04]  /*79c0*/  RED.E.ADD.F32.FTZ.RN.STRONG.GPU [R24.64], R5 ;  /* 0x000000051800798e */ /* 0x0007e8000c10e786 */
[----:B------:R-:W-:Y:S01]  /*79d0*/  LDSM.16.MT88.4 R28, [R3+0xa800] ;  /* 0x00a80000031c783b */ /* 0x000fe20000004200 */
[CC--:B-1----:R-:W-:Y:S04]  /*79e0*/  LEA R22, P0, R242.reuse, R20.reuse, 0x2 ;  /* 0x00000014f2167211 */ /* 0x0c2fe800078010ff */
[-C--:B------:R-:W-:Y:S02]  /*79f0*/  LEA.HI.X.SX32 R23, R242, R21.reuse, 0x2, P0 ;  /* 0x00000015f2177211 */ /* 0x080fe400000f16ff */
[CC--:B--2---:R-:W-:Y:S02]  /*7a00*/  LEA R4, P1, R251.reuse, R20.reuse, 0x2 ;  /* 0x00000014fb047211 */ /* 0x0c4fe400078210ff */
[CC--:B------:R-:W-:Y:S01]  /*7a10*/  LEA R26, P0, R250.reuse, R20.reuse, 0x2 ;  /* 0x00000014fa1a7211 */ /* 0x0c0fe200078010ff */
[----:B------:R1:W-:Y:S01]  /*7a20*/  RED.E.ADD.F32.FTZ.RN.STRONG.GPU [R22.64], R6 ;  /* 0x000000061600798e */ /* 0x0003e2000c10e786 */
[-C--:B---3--:R-:W-:Y:S02]  /*7a30*/  LEA.HI.X.SX32 R5, R251, R21.reuse, 0x2, P1 ;  /* 0x00000015fb057211 */ /* 0x088fe400008f16ff */
[-C--:B------:R-:W-:Y:S03]  /*7a40*/  LEA.HI.X.SX32 R27, R250, R21.reuse, 0x2, P0 ;  /* 0x00000015fa1b7211 */ /* 0x080fe600000f16ff */
[----:B------:R2:W-:Y:S04]  /*7a50*/  RED.E.ADD.F32.FTZ.RN.STRONG.GPU [R4.64], R7 ;  /* 0x000000070400798e */ /* 0x0005e8000c10e786 */
[----:B------:R3:W-:Y:S01]  /*7a60*/  RED.E.ADD.F32.FTZ.RN.STRONG.GPU [R26.64], R8 ;  /* 0x000000081a00798e */ /* 0x0007e2000c10e786 */
[CC--:B-1----:R-:W-:Y:S02]  /*7a70*/  LEA R22, P3, R249.reuse, R20.reuse, 0x2 ;  /* 0x00000014f9167211 */ /* 0x0c2fe400078610ff */
[CC--:B------:R-:W-:Y:S02]  /*7a80*/  LEA R6, P1, R248.reuse, R20.reuse, 0x2 ;  /* 0x00000014f8067211 */ /* 0x0c0fe400078210ff */
[-C--:B------:R-:W-:Y:S02]  /*7a90*/  LEA.HI.X.SX32 R23, R249, R21.reuse, 0x2, P3 ;  /* 0x00000015f9177211 */ /* 0x080fe400018f16ff */
[CC--:B--2---:R-:W-:Y:S02]  /*7aa0*/  LEA R4, P0, R247.reuse, R20.reuse, 0x2 ;  /* 0x00000014f7047211 */ /* 0x0c4fe400078010ff */
[-C--:B------:R-:W-:Y:S01]  /*7ab0*/  LEA.HI.X.SX32 R7, R248, R21.reuse, 0x2, P1 ;  /* 0x00000015f8077211 */ /* 0x080fe200008f16ff */
[----:B------:R1:W-:Y:S01]  /*7ac0*/  RED.E.ADD.F32.FTZ.RN.STRONG.GPU [R22.64], R9 ;  /* 0x000000091600798e */ /* 0x0003e2000c10e786 */
[-C--:B------:R-:W-:Y:S02]  /*7ad0*/  LEA.HI.X.SX32 R5, R247, R21.reuse, 0x2, P0 ;  /* 0x00000015f7057211 */ /* 0x080fe400000f16ff */
[CC--:B---3--:R-:W-:Y:S01]  /*7ae0*/  LEA R26, P0, R239.reuse, R20.reuse, 0x2 ;  /* 0x00000014ef1a7211 */ /* 0x0c8fe200078010ff */
[----:B------:R2:W-:Y:S01]  /*7af0*/  RED.E.ADD.F32.FTZ.RN.STRONG.GPU [R6.64], R10 ;  /* 0x0000000a0600798e */ /* 0x0005e2000c10e786 */
[CC--:B------:R-:W-:Y:S02]  /*7b00*/  LEA R8, P3, R222.reuse, R20.reuse, 0x2 ;  /* 0x00000014de087211 */ /* 0x0c0fe400078610ff */
[-C--:B------:R-:W-:Y:S01]  /*7b10*/  LEA.HI.X.SX32 R27, R239, R21.reuse, 0x2, P0 ;  /* 0x00000015ef1b7211 */ /* 0x080fe200000f16ff */
[----:B------:R3:W-:Y:S04]  /*7b20*/  RED.E.ADD.F32.FTZ.RN.STRONG.GPU [R4.64], R11 ;  /* 0x0000000b0400798e */ /* 0x0007e8000c10e786 */
[----:B------:R-:W-:Y:S04]  /*7b30*/  RED.E.ADD.F32.FTZ.RN.STRONG.GPU [R20.64+0x80], R12 ;  /* 0x0000800c1400798e */ /* 0x000fe8000c10e786 */
[----:B------:R-:W-:Y:S04]  /*7b40*/  RED.E.ADD.F32.FTZ.RN.STRONG.GPU [R24.64+0x80], R13 ;  /* 0x0000800d1800798e */ /* 0x000fe8000c10e786 */
[----:B------:R-:W-:Y:S04]  /*7b50*/  RED.E.ADD.F32.FTZ.RN.STRONG.GPU [R26.64], R14 ;  /* 0x0000000e1a00798e */ /* 0x000fe8000c10e786 */
[----:B------:R-:W-:Y:S01]  /*7b60*/  LDSM.16.MT88.4 R24, [R0] ;  /* 0x000000000018783b */ /* 0x000fe20000004200 */
[CC--:B-1----:R-:W-:Y:S02]  /*7b70*/  LEA R22, P5, R237.reuse, R20.reuse, 0x2 ;  /* 0x00000014ed167211 */ /* 0x0c2fe400078a10ff */
[-C--:B------:R-:W-:Y:S02]  /*7b80*/  LEA.HI.X.SX32 R9, R222, R21.reuse, 0x2, P3 ;  /* 0x00000015de097211 */ /* 0x080fe400018f16ff */
[CC--:B--2---:R-:W-:Y:S02]  /*7b90*/  LEA R10, P4, R252.reuse, R20.reuse, 0x2 ;  /* 0x00000014fc0a7211 */ /* 0x0c4fe400078810ff */
[-C--:B------:R-:W-:Y:S02]  /*7ba0*/  LEA.HI.X.SX32 R23, R237, R21.reuse, 0x2, P5 ;  /* 0x00000015ed177211 */ /* 0x080fe400028f16ff */
[-C--:B---3--:R-:W-:Y:S02]  /*7bb0*/  LEA.HI.X.SX32 R11, R252, R21.reuse, 0x2, P4 ;  /* 0x00000015fc0b7211 */ /* 0x088fe400020f16ff */
[-C--:B------:R-:W-:Y:S01]  /*7bc0*/  LEA R6, P1, R221, R20.reuse, 0x2 ;  /* 0x00000014dd067211 */ /* 0x080fe200078210ff */
[----:B------:R-:W-:Y:S01]  /*7bd0*/  RED.E.ADD.F32.FTZ.RN.STRONG.GPU [R22.64], R15 ;  /* 0x0000000f1600798e */ /* 0x000fe2000c10e786 */
        /* <DEDUP_REMOVED lines=13> */
[----:B------:R-:W3:Y:S04]  /*7cb0*/  LDSM.16.MT88.4 R12, [R157+0x800] ;  /* 0x000800009d0c783b */ /* 0x000ee80000004200 */
        /* <DEDUP_REMOVED lines=14> */
[C---:B------:R-:W-:Y:S08]  /*7da0*/  HMMA.16816.F32 R72, R32.reuse, R12, R72 ;  /* 0x0000000c2048723c */ /* 0x040ff00000001848 */
        /* <DEDUP_REMOVED lines=21> */
[----:B------:R-:W-:Y:S01]  /*7f00*/  IADD3 R5, R192, -0x1, RZ ;  /* 0xffffffffc0057810 */ /* 0x000fe20007ffe0ff */
[----:B------:R-:W-:Y:S01]  /*7f10*/  IMAD.MOV.U32 R157, RZ, RZ, R0 ;  /* 0x000000ffff9d7224 */ /* 0x000fe200078e0000 */
[----:B------:R-:W-:Y:S01]  /*7f20*/  @P6 IADD3.X R2, R209, -0x1, RZ, P3, !PT ;  /* 0xffffffffd1026810 */ /* 0x000fe20001ffe4ff */
[----:B------:R-:W-:Y:S01]  /*7f30*/  @P6 IMAD.MOV.U32 R208, RZ, RZ, R4 ;  /* 0x000000ffffd06224 */ /* 0x000fe200078e0004 */
        /* <DEDUP_REMOVED lines=14> */
[----:B------:R-:W-:Y:S01]  /*8020*/  ISETP.NE.AND P0, PT, R241, -0x1, PT ;  /* 0xfffffffff100780c */ /* 0x000fe20003f05270 */
[----:B------:R-:W-:-:S02]  /*8030*/  FMUL.FTZ R32, R69, c[0x0][0x2e0] ;  /* 0x0000b80045207a20 */ /* 0x000fc40000410000 */
[----:B------:R-:W-:Y:S02]  /*8040*/  FMUL.FTZ R70, R70, c[0x0][0x2e0] ;  /* 0x0000b80046467a20 */ /* 0x000fe40000410000 */
        /* <DEDUP_REMOVED lines=95> */
[----:B------:R-:W-:-:S04]  /*8640*/  F2FP.PACK_AB R0, R0, R62 ;  /* 0x0000003e0000723e */ /* 0x000fc800000000ff */
[----:B------:R-:W-:Y:S01]  /*8650*/  F2FP.PACK_AB R2, R2, R60 ;  /* 0x0000003c0202723e */ /* 0x000fe200000000ff */
[----:B--2---:R-:W-:Y:S04]  /*8660*/  STS [R119], R27 ;  /* 0x0000001b77007388 */ /* 0x004fe80000000800 */
        /* <DEDUP_REMOVED lines=21> */
[----:B------:R-:W-:Y:S04]  /*87c0*/  STS [R244+0x4400], R8 ;  /* 0x00440008f4007388 */ /* 0x000fe80000000800 */
[----:B-1----:R-:W1:Y:S04]  /*87d0*/  S2R R119, SR_CTAID.Y ;  /* 0x0000000000777919 */ /* 0x002e680000002600 */
[----:B------:R-:W-:Y:S04]  /*87e0*/  STS [R245+0x4000], R5 ;  /* 0x00400005f5007388 */ /* 0x000fe80000000800 */
[----:B------:R-:W-:Y:S04]  /*87f0*/  STS [R245+0x4400], R4 ;  /* 0x00440004f5007388 */ /* 0x000fe80000000800 */
[----:B------:R-:W-:Y:S04]  /*8800*/  STS [R244+0x6000], R7 ;  /* 0x00600007f4007388 */ /* 0x000fe80000000800 */
[----:B------:R1:W-:Y:S04]  /*8810*/  STS [R244+0x6400], R6 ;  /* 0x00640006f4007388 */ /* 0x0003e80000000800 */
[----:B------:R2:W-:Y:S04]  /*8820*/  STS [R245+0x6400], R0 ;  /* 0x00640000f5007388 */ /* 0x0005e80000000800 */
[----:B------:R3:W-:Y:S01]  /*8830*/  STS [R245+0x6000], R2 ;  /* 0x00600002f5007388 */ /* 0x0007e20000000800 */
[----:B-1----:R-:W-:-:S02]  /*8840*/  SHF.R.S32.HI R6, RZ, 0x1f, R119 ;  /* 0x0000001fff067819 */ /* 0x002fc40000011477 */
[----:B--2---:R-:W-:-:S05]  /*8850*/  @P0 IADD3 R0, R228, R241, RZ ;  /* 0x000000f1e4000210 */ /* 0x004fca0007ffe0ff */
[----:B------:R-:W-:-:S04]  /*8860*/  @P0 IMAD.WIDE.U32 R4, R0, c[0x0][0x3a0], RZ ;  /* 0x0000e80000040a25 */ /* 0x000fc800078e00ff */
[----:B------:R-:W-:Y:S01]  /*8870*/  @P0 IMAD R8, R0, c[0x0][0x3a4], R5 ;  /* 0x0000e90000080a24 */ /* 0x000fe200078e0205 */
[----:B---3--:R-:W-:Y:S01]  /*8880*/  @P0 MOV R2, R4 ;  /* 0x0000000400020202 */ /* 0x008fe20000000f00 */
        /* <DEDUP_REMOVED lines=11> */
.L_x_1499:
        /* <DEDUP_REMOVED lines=15> */
.L_x_1500:
[----:B------:R-:W-:Y:S01]  /*8a30*/  BAR.SYNC.DEFER_BLOCKING 0x0 ;  /* 0x0000000000007b1d */ /* 0x000fe20000010000 */
[C---:B------:R-:W-:Y:S01]  /*8a40*/  IMAD.SHL.U32 R13, R229.reuse, 0x80, RZ ;  /* 0x00000080e50d7824 */ /* 0x040fe200078e00ff */
        /* <DEDUP_REMOVED lines=36> */
.L_x_1502:
[----:B------:R-:W-:Y:S05]  /*8c90*/  BSYNC B0 ;  /* 0x0000000000007941 */ /* 0x000fea0003800000 */
.L_x_1501:
        /* <DEDUP_REMOVED lines=14> */
[----:B--2---:R1:W-:Y:S02]  /*8d80*/  STG.E.128 [R10.64], R16 ;  /* 0x000000100a007986 */ /* 0x0043e4000c101d06 */
.L_x_1504:
[----:B------:R-:W-:Y:S05]  /*8d90*/  BSYNC B0 ;  /* 0x0000000000007941 */ /* 0x000fea0003800000 */
.L_x_1503:
        /* <DEDUP_REMOVED lines=14> */
[----:B---3--:R1:W-:Y:S02]  /*8e80*/  STG.E.128 [R10.64], R20 ;  /* 0x000000140a007986 */ /* 0x0083e4000c101d06 */
.L_x_1506:
[----:B------:R-:W-:Y:S05]  /*8e90*/  BSYNC B0 ;  /* 0x0000000000007941 */ /* 0x000fea0003800000 */
.L_x_1505:
        /* <DEDUP_REMOVED lines=13> */
[----:B----4-:R1:W-:Y:S02]  /*8f70*/  STG.E.128 [R4.64], R28 ;  /* 0x0000001c04007986 */ /* 0x0103e4000c101d06 */
.L_x_1508:
[----:B------:R-:W-:Y:S05]  /*8f80*/  BSYNC B0 ;  /* 0x0000000000007941 */ /* 0x000fea0003800000 */
.L_x_1507:
        /* <DEDUP_REMOVED lines=20> */
.L_x_1510:
[----:B------:R-:W-:Y:S05]  /*90d0*/  BSYNC B0 ;  /* 0x0000000000007941 */ /* 0x000fea0003800000 */
.L_x_1509:
        /* <DEDUP_REMOVED lines=13> */
.L_x_1512:
[----:B------:R-:W-:Y:S05]  /*91b0*/  BSYNC B0 ;  /* 0x0000000000007941 */ /* 0x000fea0003800000 */
.L_x_1511:
        /* <DEDUP_REMOVED lines=13> */
.L_x_1514:
[----:B------:R-:W-:Y:S05]  /*9290*/  BSYNC B0 ;  /* 0x0000000000007941 */ /* 0x000fea0003800000 */
.L_x_1513:
        /* <DEDUP_REMOVED lines=11> */
.L_x_1469:
[----:B------:R-:W-:Y:S05]  /*9350*/  BSYNC B1 ;  /* 0x0000000000017941 */ /* 0x000fea0003800000 */
.L_x_1447:
        /* <DEDUP_REMOVED lines=9> */
.L_x_1515:
[----:B------:R-:W-:Y:S05]  /*93f0*/  EXIT ;  /* 0x000000000000794d */ /* 0x000fea0003800000 */
.L_x_1517:
        /* <DEDUP_REMOVED lines=16> */
.L_x_2478:


//--------------------- .text._ZN5flash44flash_bwd_dq_dk_dv_loop_seqk_parallel_kernelI23Flash_bwd_kernel_traitsILi64ELi64ELi128ELi8ELi2ELi4ELi4ELb1ELb0EN7cutlass6half_tE19Flash_kernel_traitsILi64ELi64ELi128ELi8ES3_EELb0ELb0ELb1ELb1ELb0ELb0ELb1EEEvNS_16Flash_bwd_paramsE --------------------------
	.section	.text._ZN5flash44flash_bwd_dq_dk_dv_loop_seqk_parallel_kernelI23Flash_bwd_kernel_traitsILi64ELi64ELi128ELi8ELi2ELi4ELi4ELb1ELb0EN7cutlass6half_tE19Flash_kernel_traitsILi64ELi64ELi128ELi8ES3_EELb0ELb0ELb1ELb1ELb0ELb0ELb1EEEvNS_16Flash_bwd_paramsE,"ax",@progbits
	.sectioninfo	@"SHI_REGISTERS=255"
	.align	128
        .global         _ZN5flash44flash_bwd_dq_dk_dv_loop_seqk_parallel_kernelI23Flash_bwd_kernel_traitsILi64ELi64ELi128ELi8ELi2ELi4ELi4ELb1ELb0EN7cutlass6half_tE19Flash_kernel_traitsILi64ELi64ELi128ELi8ES3_EELb0ELb0ELb1ELb1ELb0ELb0ELb1EEEvNS_16Flash_bwd_paramsE
        .type           _ZN5flash44flash_bwd_dq_dk_dv_loop_seqk_parallel_kernelI23Flash_bwd_kernel_traitsILi64ELi64ELi128ELi8ELi2ELi4ELi4ELb1ELb0EN7cutlass6half_tE19Flash_kernel_traitsILi64ELi64ELi128ELi8ES3_EELb0ELb0ELb1ELb1ELb0ELb0ELb1EEEvNS_16Flash_bwd_paramsE,@function
        .size           _ZN5flash44flash_bwd_dq_dk_dv_loop_seqk_parallel_kernelI23Flash_bwd_kernel_traitsILi64ELi64ELi128ELi8ELi2ELi4ELi4ELb1ELb0EN7cutlass6half_tE19Flash_kernel_traitsILi64ELi64ELi128ELi8ES3_EELb0ELb0ELb1ELb1ELb0ELb0ELb1EEEvNS_16Flash_bwd_paramsE,(.L_x_2479 - _ZN5flash44flash_bwd_dq_dk_dv_loop_seqk_parallel_kernelI23Flash_bwd_kernel_traitsILi64ELi64ELi128ELi8ELi2ELi4ELi4ELb1ELb0EN7cutlass6half_tE19Flash_kernel_traitsILi64ELi64ELi128ELi8ES3_EELb0ELb0ELb1ELb1ELb0ELb0ELb1EEEvNS_16Flash_bwd_paramsE)
        .other          _ZN5flash44flash_bwd_dq_dk_dv_loop_seqk_parallel_kernelI23Flash_bwd_kernel_traitsILi64ELi64ELi128ELi8ELi2ELi4ELi4ELb1ELb0EN7cutlass6half_tE19Flash_kernel_traitsILi64ELi64ELi128ELi8ES3_EELb0ELb0ELb1ELb1ELb0ELb0ELb1EEEvNS_16Flash_bwd_paramsE,@"STO_CUDA_ENTRY STV_DEFAULT"
_ZN5flash44flash_bwd_dq_dk_dv_loop_seqk_parallel_kernelI23Flash_bwd_kernel_traitsILi64ELi64ELi128ELi8ELi2ELi4ELi4ELb1ELb0EN7cutlass6half_tE19Flash_kernel_traitsILi64ELi64ELi128ELi8ES3_EELb0ELb0ELb1ELb1ELb0ELb0ELb1EEEvNS_16Flash_bwd_paramsE:
.text._ZN5flash44flash_bwd_dq_dk_dv_loop_seqk_parallel_kernelI23Flash_bwd_kernel_traitsILi64ELi64ELi128ELi8ELi2ELi4ELi4ELb1ELb0EN7cutlass6half_tE19Flash_kernel_traitsILi64ELi64ELi128ELi8ES3_EELb0ELb0ELb1ELb1ELb0ELb0ELb1EEEvNS_16Flash_bwd_paramsE:
        /* <DEDUP_REMOVED lines=20> */
[----:B------:R-:W-:Y:S02]  /*0140*/  ULDC UR14, c[0x0][0x1c0] ;  /* 0x00007000000e7ab9 */ /* 0x000fe40000000800 */
[----:B------:R-:W-:Y:S02]  /*0150*/  ULDC UR54, c[0x0][0x1c0] ;  /* 0x0000700000367ab9 */ /* 0x000fe40000000800 */
[----:B------:R-:W-:Y:S02]  /*0160*/  UIMAD UR14, UR5, UR14, URZ ;  /* 0x0000000e050e72a4 */ /* 0x000fe4000f8e023f */
[----:B------:R-:W-:Y:S02]  /*0170*/  ULDC UR15, c[0x0][0x1c8] ;  /* 0x00007200000f7ab9 */ /* 0x000fe40000000800 */
[----:B------:R-:W-:Y:S02]  /*0180*/  UIMAD.WIDE UR54, UR5, UR54, URZ ;  /* 0x00000036053672a5 */ /* 0x000fe4000f8e023f */
[----:B------:R-:W-:Y:S01]  /*0190*/  ULDC.U8 UR11, c[0x0][0x328] ;  /* 0x0000ca00000b7ab9 */ /* 0x000fe20000000000 */
[----:B-1----:R-:W-:Y:S01]  /*01a0*/  SHF.R.S32.HI R0, RZ, 0x1f, R11 ;  /* 0x0000001fff007819 */ /* 0x002fe2000001140b */
[----:B--2---:R-:W-:-:S02]  /*01b0*/  UIMAD UR18, UR52, UR5, URZ ;  /* 0x00000005341272a4 */ /* 0x004fc4000f8e023f */
[----:B------:R-:W-:Y:S01]  /*01c0*/  ULOP3.LUT UR5, UR52, UR15, URZ, 0x3c, !UPT ;  /* 0x0000000f34057292 */ /* 0x000fe2000f8e3c3f */
[CC--:B------:R-:W-:Y:S01]  /*01d0*/  LEA.HI R5, R0.reuse, R11.reuse, RZ, 0x5 ;  /* 0x0000000b00057211 */ /* 0x0c0fe200078f28ff */
[----:B------:R-:W-:Y:S01]  /*01e0*/  USHF.R.S32.HI UR6, URZ, 0x1f, UR52 ;  /* 0x0000001f3f067899 */ /* 0x000fe20008011434 */
[CC--:B------:R-:W-:Y:S01]  /*01f0*/  LEA.HI R10, R0.reuse, R11.reuse, RZ, 0x3 ;  /* 0x0000000b000a7211 */ /* 0x0c0fe200078f18ff */
[----:B------:R-:W-:Y:S01]  /*0200*/  ULDC UR10, c[0x0][0x1c0] ;  /* 0x00007000000a7ab9 */ /* 0x000fe20000000800 */
[CC--:B------:R-:W-:Y:S01]  /*0210*/  LEA.HI R3, R0.reuse, R11.reuse, RZ, 0x4 ;  /* 0x0000000b00037211 */ /* 0x0c0fe200078f20ff */
[----:B------:R-:W-:Y:S01]  /*0220*/  ULDC UR19, c[0x0][0x224] ;  /* 0x0000890000137ab9 */ /* 0x000fe20000000800 */
[CC--:B------:R-:W-:Y:S01]  /*0230*/  LEA.HI R15, R0.reuse, R11.reuse, RZ, 0x6 ;  /* 0x0000000b000f7211 */ /* 0x0c0fe200078f30ff */
[----:B------:R-:W-:Y:S01]  /*0240*/  UISETP.NE.AND UP5, UPT, UR11, URZ, UPT ;  /* 0x0000003f0b00728c */ /* 0x000fe2000bfa5270 */
[CC--:B------:R-:W-:Y:S01]  /*0250*/  LEA.HI R6, R0.reuse, R11.reuse, RZ, 0x2 ;  /* 0x0000000b00067211 */ /* 0x0c0fe200078f10ff */
[----:B---3--:R-:W-:Y:S01]  /*0260*/  USHF.R.S32.HI UR7, URZ, 0x1f, UR47 ;  /* 0x0000001f3f077899 */ /* 0x008fe2000801142f */
[----:B------:R-:W-:Y:S01]  /*0270*/  LEA.HI R16, R0, R11, RZ, 0x7 ;  /* 0x0000000b00107211 */ /* 0x000fe200078f38ff */
[----:B------:R-:W-:Y:S01]  /*0280*/  ULDC UR13, c[0x0][0x214] ;  /* 0x00008500000d7ab9 */ /* 0x000fe20000000800 */
[--C-:B------:R-:W-:Y:S01]  /*0290*/  SHF.R.S32.HI R0, RZ, 0x5, R5.reuse ;  /* 0x00000005ff007819 */ /* 0x100fe20000011405 */
[----:B------:R-:W-:Y:S01]  /*02a0*/  ULDC UR17, c[0x0][0x224] ;  /* 0x0000890000117ab9 */ /* 0x000fe20000000800 */
[----:B------:R-:W-:Y:S01]  /*02b0*/  SHF.R.S32.HI R2, RZ, 0x1f, R5 ;  /* 0x0000001fff027819 */ /* 0x000fe20000011405 */
[----:B------:R-:W-:Y:S01]  /*02c0*/  ULDC UR16, c[0x0][0x1c0] ;  /* 0x0000700000107ab9 */ /* 0x000fe20000000800 */
[C---:B------:R-:W-:Y:S01]  /*02d0*/  LOP3.LUT R4, R5.reuse, 0xffffffe0, RZ, 0xc0, !PT ;  /* 0xffffffe005047812 */ /* 0x040fe200078ec0ff */
[----:B------:R-:W-:Y:S01]  /*02e0*/  USHF.L.U32 UR25, UR14, 0x4, URZ ;  /* 0x000000040e197899 */ /* 0x000fe2000800063f */
[-C--:B------:R-:W-:Y:S01]  /*02f0*/  LEA.HI R2, R2, R0.reuse, RZ, 0x2 ;  /* 0x0000000002027211 */ /* 0x080fe200078f10ff */
[----:B------:R-:W-:Y:S01]  /*0300*/  USHF.L.U32 UR59, UR14, 0x6, URZ ;  /* 0x000000060e3b7899 */ /* 0x000fe2000800063f */
[----:B------:R-:W-:Y:S01]  /*0310*/  LEA.HI R5, R5, R0, RZ, 0x1 ;  /* 0x0000000005057211 */ /* 0x000fe200078f08ff */
[----:B------:R-:W-:Y:S01]  /*0320*/  IMAD.IADD R9, R11, 0x1, -R4 ;  /* 0x000000010b097824 */ /* 0x000fe200078e0a04 */
[----:B------:R-:W-:Y:S01]  /*0330*/  LOP3.LUT R2, R2, 0xfffffffc, RZ, 0xc0, !PT ;  /* 0xfffffffc02027812 */ /* 0x000fe200078ec0ff */
[----:B------:R-:W-:Y:S01]  /*0340*/  UIADD3 UR24, UR25, 0x20, URZ ;  /* 0x0000002019187890 */ /* 0x000fe2000fffe03f */
[----:B------:R-:W-:Y:S01]  /*0350*/  LOP3.LUT R4, R5, 0xfffffffe, RZ, 0xc0, !PT ;  /* 0xfffffffe05047812 */ /* 0x000fe200078ec0ff */
[----:B------:R-:W-:Y:S01]  /*0360*/  ULDC.U8 UR12, c[0x0][0x3d0] ;  /* 0x0000f400000c7ab9 */ /* 0x000fe20000000000 */
[----:B------:R-:W-:Y:S01]  /*0370*/  SHF.R.S32.HI R5, RZ, 0x4, R3 ;  /* 0x00000004ff057819 */ /* 0x000fe20000011403 */
[C---:B------:R-:W-:Y:S01]  /*0380*/  IMAD.IADD R159, R0.reuse, 0x1, -R2 ;  /* 0x00000001009f7824 */ /* 0x040fe200078e0a02 */
[C---:B------:R-:W-:Y:S01]  /*0390*/  LOP3.LUT R8, R3.reuse, 0xfffffff0, RZ, 0xc0, !PT ;  /* 0xfffffff003087812 */ /* 0x040fe200078ec0ff */
[----:B------:R-:W-:Y:S01]  /*03a0*/  IMAD.IADD R13, R0, 0x1, -R4 ;  /* 0x00000001000d7824 */ /* 0x000fe200078e0a04 */
[----:B------:R-:W-:Y:S01]  /*03b0*/  LEA.HI R2, R3, R5, RZ, 0x1 ;  /* 0x0000000503027211 */ /* 0x000fe200078f08ff */
[----:B------:R-:W-:Y:S01]  /*03c0*/  IMAD.U32 R4, RZ, RZ, UR4 ;  /* 0x00000004ff047e24 */ /* 0x000fe2000f8e00ff */
[----:B------:R-:W-:Y:S01]  /*03d0*/  SHF.R.S32.HI R3, RZ, 0x2, R6 ;  /* 0x00000002ff037819 */ /* 0x000fe20000011406 */
[C---:B------:R-:W-:Y:S01]  /*03e0*/  IMAD.IADD R8, R11.reuse, 0x1, -R8 ;  /* 0x000000010b087824 */ /* 0x040fe200078e0a08 */
[----:B------:R-:W-:Y:S01]  /*03f0*/  SHF.R.S32.HI R0, RZ, 0x1f, R6 ;  /* 0x0000001fff007819 */ /* 0x000fe20000011406 */
[----:B------:R-:W-:Y:S01]  /*0400*/  UIMAD UR4, UR47, UR10, UR52 ;  /* 0x0000000a2f0472a4 */ /* 0x000fe2000f8e0234 */
[----:B------:R-:W-:Y:S01]  /*0410*/  LOP3.LUT R7, R10, 0xfffffff8, RZ, 0xc0, !PT ;  /* 0xfffffff80a077812 */ /* 0x000fe200078ec0ff */
[----:B------:R1:W-:Y:S01]  /*0420*/  STL [R1+0x8], R4 ;  /* 0x0000080401007387 */ /* 0x0003e20000100800 */
[----:B------:R-:W-:Y:S01]  /*0430*/  LEA.HI R0, R0, R3, RZ, 0x3 ;  /* 0x0000000300007211 */ /* 0x000fe200078f18ff */
[----:B------:R-:W-:Y:S01]  /*0440*/  UIMAD.WIDE.U32 UR10, UR47, UR19, URZ ;  /* 0x000000132f0a72a5 */ /* 0x000fe2000f8e003f */
[----:B------:R-:W-:Y:S01]  /*0450*/  LOP3.LUT R12, R6, 0x7ffffffc, RZ, 0xc0, !PT ;  /* 0x7ffffffc060c7812 */ /* 0x000fe200078ec0ff */
[C---:B------:R-:W-:Y:S01]  /*0460*/  IMAD.IADD R7, R11.reuse, 0x1, -R7 ;  /* 0x000000010b077824 */ /* 0x040fe200078e0a07 */
[----:B------:R-:W-:Y:S01]  /*0470*/  LOP3.LUT R2, R2, 0xfffffffe, RZ, 0xc0, !PT ;  /* 0xfffffffe02027812 */ /* 0x000fe200078ec0ff */
[----:B------:R-:W-:Y:S01]  /*0480*/  UIMAD UR4, UR4, UR17, URZ ;  /* 0x00000011040472a4 */ /* 0x000fe2000f8e023f */
[----:B------:R-:W-:Y:S01]  /*0490*/  LOP3.LUT R0, R0, 0xfffffff8, RZ, 0xc0, !PT ;  /* 0xfffffff800007812 */ /* 0x000fe200078ec0ff */
[----:B------:R-:W-:Y:S01]  /*04a0*/  IMAD.IADD R17, R11, 0x1, -R12 ;  /* 0x000000010b117824 */ /* 0x000fe200078e0a0c */
[----:B------:R-:W-:Y:S01]  /*04b0*/  SHF.R.S32.HI R239, RZ, 0x3, R10 ;  /* 0x00000003ffef7819 */ /* 0x000fe2000001140a */
[----:B------:R-:W-:Y:S01]  /*04c0*/  IMAD.IADD R11, R5, 0x1, -R2 ;  /* 0x00000001050b7824 */ /* 0x000fe200078e0a02 */
[----:B------:R-:W-:Y:S01]  /*04d0*/  SHF.R.S32.HI R2, RZ, 0x1f, R9 ;  /* 0x0000001fff027819 */ /* 0x000fe20000011409 */
[C---:B------:R-:W-:Y:S01]  /*04e0*/  IMAD.SHL.U32 R234, R7.reuse, 0x8, RZ ;  /* 0x0000000807ea7824 */ /* 0x040fe200078e00ff */
[C---:B------:R-:W-:Y:S01]  /*04f0*/  LOP3.LUT P4, RZ, R7.reuse, 0x2, RZ, 0xc0, !PT ;  /* 0x0000000207ff7812 */ /* 0x040fe2000788c0ff */
[----:B------:R-:W-:Y:S01]  /*0500*/  IMAD.U32 R5, RZ, RZ, UR5 ;  /* 0x00000005ff057e24 */ /* 0x000fe2000f8e00ff */
[----:B------:R-:W-:Y:S01]  /*0510*/  LEA.HI R18, R2, R9, RZ, 0x2 ;  /* 0x0000000902127211 */ /* 0x000fe200078f10ff */
[----:B------:R-:W-:Y:S01]  /*0520*/  USHF.R.S32.HI UR5, URZ, 0x1f, UR19 ;  /* 0x0000001f3f057899 */ /* 0x000fe20008011413 */
[----:B------:R-:W-:Y:S01]  /*0530*/  SHF.R.S32.HI R2, RZ, 0x1f, R8 ;  /* 0x0000001fff027819 */ /* 0x000fe20000011408 */
[----:B------:R-:W-:Y:S01]  /*0540*/  USHF.L.U32 UR19, UR14, 0x3, URZ ;  /* 0x000000030e137899 */ /* 0x000fe2000800063f */
[----:B------:R-:W-:Y:S01]  /*0550*/  LOP3.LUT P3, RZ, R7, 0x4, RZ, 0xc0, !PT ;  /* 0x0000000407ff7812 */ /* 0x000fe2000786c0ff */
[----:B------:R-:W-:Y:S01]  /*0560*/  UIMAD UR5, UR5, UR47, URZ ;  /* 0x0000002f050572a4 */ /* 0x000fe2000f8e023f */
[----:B------:R-:W-:Y:S01]  /*0570*/  LEA.HI R12, R2, R8, RZ, 0x3 ;  /* 0x00000008020c7211 */ /* 0x000fe200078f18ff */
[----:B------:R-:W-:Y:S01]  /*0580*/  UIADD3 UR23, UR19, UR24, URZ ;  /* 0x0000001813177290 */ /* 0x000fe2000fffe03f */
[----:B------:R-:W-:Y:S01]  /*0590*/  SHF.R.S32.HI R6, RZ, 0x7, R16 ;  /* 0x00000007ff067819 */ /* 0x000fe20000011410 */
[----:B------:R-:W-:Y:S01]  /*05a0*/  ULDC.64 UR8, c[0x0][0x118] ;  /* 0x0000460000087ab9 */ /* 0x000fe20000000a00 */
[----:B-1----:R-:W-:Y:S01]  /*05b0*/  IMAD.IADD R4, R3, 0x1, -R0 ;  /* 0x0000000103047824 */ /* 0x002fe200078e0a00 */
[----:B------:R-:W-:Y:S01]  /*05c0*/  UIADD3 UR22, UR19, UR23, URZ ;  /* 0x0000001713167290 */ /* 0x000fe2000fffe03f */
[----:B------:R-:W-:Y:S01]  /*05d0*/  IMAD.U32 R3, RZ, RZ, UR18 ;  /* 0x00000012ff037e24 */ /* 0x000fe2000f8e00ff */
[----:B------:R-:W-:Y:S01]  /*05e0*/  ULDC UR58, c[0x0][0x2e8] ;  /* 0x0000ba00003a7ab9 */ /* 0x000fe20000000800 */
[----:B------:R-:W-:Y:S01]  /*05f0*/  IMAD.SHL.U32 R0, R239, 0x40, RZ ;  /* 0x00000040ef007824 */ /* 0x000fe200078e00ff */
[----:B------:R-:W-:-:S02]  /*0600*/  UIADD3 UR21, UR19, UR22, URZ ;  /* 0x0000001613157290 */ /* 0x000fc4000fffe03f */
[----:B------:R1:W-:Y:S01]  /*0610*/  STL [R1+0x24], R3 ;  /* 0x0000240301007387 */ /* 0x0003e20000100800 */
[----:B------:R-:W-:Y:S01]  /*0620*/  UISETP.NE.AND UP6, UPT, UR12, URZ, UPT ;  /* 0x0000003f0c00728c */ /* 0x000fe2000bfc5270 */
[----:B------:R-:W-:Y:S01]  /*0630*/  LOP3.LUT R0, R0, 0x1c0, RZ, 0xc0, !PT ;  /* 0x000001c000007812 */ /* 0x000fe200078ec0ff */
[----:B------:R-:W-:Y:S02]  /*0640*/  UIADD3 UR20, UR19, UR21, URZ ;  /* 0x0000001513147290 */ /* 0x000fe4000fffe03f */
[----:B------:R-:W-:Y:S01]  /*0650*/  UIMAD.WIDE.U32 UR60, UR54, UR10, URZ ;  /* 0x0000000a363c72a5 */ /* 0x000fe2000f8e003f */
[----:B------:R-:W-:Y:S01]  /*0660*/  LOP3.LUT R2, R0, 0x38, R234, 0xf8, !PT ;  /* 0x0000003800027812 */ /* 0x000fe200078ef8ea */
[----:B------:R-:W-:Y:S02]  /*0670*/  UIMAD UR31, UR14, 0x18, URZ ;  /* 0x000000180e1f78a4 */ /* 0x000fe4000f8e023f */
[----:B------:R-:W-:Y:S02]  /*0680*/  USHF.L.U32 UR30, UR14, 0x5, URZ ;  /* 0x000000050e1e7899 */ /* 0x000fe4000800063f */
[----:B------:R-:W-:-:S02]  /*0690*/  UIMAD UR29, UR14, 0x28, URZ ;  /* 0x000000280e1d78a4 */ /* 0x000fc4000f8e023f */
[----:B------:R-:W-:Y:S02]  /*06a0*/  UIMAD UR28, UR14, 0x30, URZ ;  /* 0x000000300e1c78a4 */ /* 0x000fe4000f8e023f */
[----:B------:R-:W-:Y:S02]  /*06b0*/  UIMAD UR27, UR14, 0x38, URZ ;  /* 0x000000380e1b78a4 */ /* 0x000fe4000f8e023f */
[----:B------:R-:W-:Y:S02]  /*06c0*/  UIADD3 UR26, UR19, UR20, URZ ;  /* 0x00000014131a7290 */ /* 0x000fe4000fffe03f */
[----:B------:R-:W-:Y:S01]  /*06d0*/  UMOV UR57, 0xffffe000 ;  /* 0xffffe00000397882 */ /* 0x000fe20000000000 */
[----:B-1----:R-:W-:-:S05]  /*06e0*/  IMAD.U32 R3, RZ, RZ, UR14 ;  /* 0x0000000eff037e24 */ /* 0x002fca000f8e00ff */
[----:B------:R1:W-:Y:S04]  /*06f0*/  STL [R1+0x4], R3 ;  /* 0x0000040301007387 */ /* 0x0003e80000100800 */
[----:B------:R2:W-:Y:S01]  /*0700*/  STL [R1+0x20], R5 ;  /* 0x0000200501007387 */ /* 0x0005e20000100800 */
[----:B-1----:R-:W-:Y:S02]  /*0710*/  SHF.R.U32.HI R3, RZ, 0x3, R0 ;  /* 0x00000003ff037819 */ /* 0x002fe40000011600 */
[----:B------:R-:W-:Y:S01]  /*0720*/  LOP3.LUT R0, R12, 0xfffffff8, RZ, 0xc0, !PT ;  /* 0xfffffff80c007812 */ /* 0x000fe200078ec0ff */
[----:B--2---:R-:W-:Y:S01]  /*0730*/  IMAD.U32 R5, RZ, RZ, UR6 ;  /* 0x00000006ff057e24 */ /* 0x004fe2000f8e00ff */
[----:B------:R-:W-:Y:S01]  /*0740*/  USHF.L.U32 UR6, UR47, 0x7, URZ ;  /* 0x000000072f067899 */ /* 0x000fe2000800063f */
[----:B------:R-:W-:-:S02]  /*0750*/  LOP3.LUT R245, R2, R3, RZ, 0x3c, !PT ;  /* 0x0000000302f57212 */ /* 0x000fc400078e3cff */
[----:B------:R-:W-:Y:S02]  /*0760*/  IMAD.IADD R14, R8, 0x1, -R0 ;  /* 0x00000001080e7824 */ /* 0x000fe400078e0a00 */
[----:B------:R-:W-:Y:S02]  /*0770*/  IMAD.SHL.U32 R0, R7, 0x40, RZ ;  /* 0x0000004007007824 */ /* 0x000fe400078e00ff */
[----:B------:R-:W-:Y:S02]  /*0780*/  IMAD.U32 R2, RZ, RZ, UR10 ;  /* 0x0000000aff027e24 */ /* 0x000fe4000f8e00ff */
[----:B------:R-:W-:Y:S01]  /*0790*/  IMAD.U32 R3, RZ, RZ, UR11 ;  /* 0x0000000bff037e24 */ /* 0x000fe2000f8e00ff */
[----:B------:R-:W-:Y:S01]  /*07a0*/  LOP3.LUT R0, R0, 0x1c0, RZ, 0xc0, !PT ;  /* 0x000001c000007812 */ /* 0x000fe200078ec0ff */
[----:B------:R-:W-:Y:S01]  /*07b0*/  IMAD.U32 R2, RZ, RZ, UR6 ;  /* 0x00000006ff027e24 */ /* 0x000fe2000f8e00ff */
[----:B------:R-:W-:Y:S01]  /*07c0*/  USHF.R.S32.HI UR6, URZ, 0x1f, UR52 ;  /* 0x0000001f3f067899 */ /* 0x000fe20008011434 */
[----:B------:R-:W-:Y:S01]  /*07d0*/  IMAD.SHL.U32 R3, R159, 0x10, RZ ;  /* 0x000000109f037824 */ /* 0x000fe200078e00ff */
[----:B------:R-:W-:Y:S01]  /*07e0*/  LOP3.LUT R2, R4, 0x1, RZ, 0xc0, !PT ;  /* 0x0000000104027812 */ /* 0x000fe200078ec0ff */
[----:B------:R-:W-:Y:S01]  /*07f0*/  IMAD.U32 R5, RZ, RZ, UR7 ;  /* 0x00000007ff057e24 */ /* 0x000fe2000f8e00ff */
[----:B------:R-:W-:Y:S01]  /*0800*/  @UP5 UIMAD UR7, UR47, UR13, URZ ;  /* 0x0000000d2f0752a4 */ /* 0x000fe2000f8e023f */
[----:B------:R-:W-:Y:S01]  /*0810*/  LOP3.LUT R161, R0, 0x8, R10, 0xf8, !PT ;  /* 0x0000000800a17812 */ /* 0x000fe200078ef80a */
[----:B------:R-:W-:Y:S01]  /*0820*/  IMAD.U32 R5, RZ, RZ, UR6 ;  /* 0x00000006ff057e24 */ /* 0x000fe2000f8e00ff */
[----:B------:R-:W-:Y:S01]  /*0830*/  ISETP.NE.U32.AND P0, PT, R2, 0x1, PT ;  /* 0x000000010200780c */ /* 0x000fe20003f05070 */
[----:B------:R-:W-:Y:S01]  /*0840*/  IMAD.SHL.U32 R5, R11, 0x200, RZ ;  /* 0x000002000b057824 */ /* 0x000fe200078e00ff */
[----:B------:R-:W-:Y:S01]  /*0850*/  LOP3.LUT R3, R0, 0x30, R3, 0xf8, !PT ;  /* 0x0000003000037812 */ /* 0x000fe200078ef803 */
[----:B------:R-:W-:Y:S01]  /*0860*/  IMAD.U32 R8, RZ, RZ, UR7 ;  /* 0x00000007ff087e24 */ /* 0x000fe2000f8e00ff */
[----:B------:R-:W-:Y:S01]  /*0870*/  SHF.R.S32.HI R2, RZ, 0x6, R15 ;  /* 0x00000006ff027819 */ /* 0x000fe2000001140f */
[----:B------:R-:W-:Y:S01]  /*0880*/  @!UP5 UIMAD UR6, UR47, UR16, UR52 ;  /* 0x000000102f06d2a4 */ /* 0x000fe2000f8e0234 */
[----:B------:R-:W-:-:S02]  /*0890*/  SHF.R.U32.HI R0, RZ, 0x3, R0 ;  /* 0x00000003ff007819 */ /* 0x000fc40000011600 */
[----:B------:R-:W-:Y:S01]  /*08a0*/  LOP3.LUT R7, R3, 0x8, R10, 0xf8, !PT ;  /* 0x0000000803077812 */ /* 0x000fe200078ef80a */
[C---:B------:R-:W-:Y:S01]  /*08b0*/  IMAD R3, R2.reuse, 0x800, R5 ;  /* 0x0000080002037824 */ /* 0x040fe200078e0205 */
[----:B------:R-:W-:Y:S01]  /*08c0*/  LOP3.LUT R161, R161, R0, RZ, 0x3c, !PT ;  /* 0x00000000a1a17212 */ /* 0x000fe200078e3cff */
[----:B------:R1:W-:Y:S01]  /*08d0*/  STL [R1+0x1c], R8 ;  /* 0x00001c0801007387 */ /* 0x0003e20000100800 */
[----:B------:R-:W-:Y:S01]  /*08e0*/  LOP3.LUT R5, R5, R7, R0, 0xf6, !PT ;  /* 0x0000000705057212 */ /* 0x000fe200078ef600 */
[----:B------:R-:W-:Y:S01]  /*08f0*/  IMAD R245, R2, 0x200, R245 ;  /* 0x0000020002f57824 */ /* 0x000fe200078e02f5 */
[----:B------:R-:W-:Y:S01]  /*0900*/  R2P PR, R4, 0x6 ;  /* 0x0000000604007804 */ /* 0x000fe20000000000 */
[----:B------:R-:W-:Y:S01]  /*0910*/  IMAD.IADD R161, R3, 0x1, R161 ;  /* 0x0000000103a17824 */ /* 0x000fe200078e02a1 */
[----:B------:R-:W-:Y:S01]  /*0920*/  SEL R195, R195, 0x10, !P0 ;  /* 0x00000010c3c37807 */ /* 0x000fe20004000000 */
[----:B------:R-:W-:Y:S02]  /*0930*/  IMAD.U32 R3, RZ, RZ, UR5 ;  /* 0x00000005ff037e24 */ /* 0x000fe4000f8e00ff */
[----:B------:R-:W-:-:S02]  /*0940*/  IMAD.SHL.U32 R7, R2, 0x20, RZ ;  /* 0x0000002002077824 */ /* 0x000fc400078e00ff */
[----:B------:R-:W-:Y:S02]  /*0950*/  IMAD.SHL.U32 R161, R161, 0x2, RZ ;  /* 0x00000002a1a17824 */ /* 0x000fe400078e00ff */
[----:B-1----:R-:W-:Y:S01]  /*0960*/  IMAD.U32 R8, RZ, RZ, UR4 ;  /* 0x00000004ff087e24 */ /* 0x002fe2000f8e00ff */
[----:B------:R-:W-:-:S04]  /*0970*/  USHF.R.S32.HI UR4, URZ, 0x1f, UR18 ;  /* 0x0000001f3f047899 */ /* 0x000fc80008011412 */
[----:B------:R1:W-:Y:S02]  /*0980*/  STL [R1+0x18], R8 ;  /* 0x0000180801007387 */ /* 0x0003e40000100800 */
[----:B------:R-:W-:Y:S01]  /*0990*/  IMAD.U32 R9, RZ, RZ, UR4 ;  /* 0x00000004ff097e24 */ /* 0x000fe2000f8e00ff */
[----:B------:R-:W-:Y:S01]  /*09a0*/  UIMAD UR4, UR55, UR10, URZ ;  /* 0x0000000a370472a4 */ /* 0x000fe2000f8e023f */
[----:B------:R2:W-:Y:S04]  /*09b0*/  STL [R1+0x14], R3 ;  /* 0x0000140301007387 */ /* 0x0005e80000100800 */
[----:B------:R3:W-:Y:S01]  /*09c0*/  STL [R1], R9 ;  /* 0x0000000901007387 */ /* 0x0007e20000100800 */
[----:B-1----:R-:W-:Y:S02]  /*09d0*/  IMAD.SHL.U32 R8, R6, 0x8, RZ ;  /* 0x0000000806087824 */ /* 0x002fe400078e00ff */
[----:B--2---:R-:W-:-:S03]  /*09e0*/  IMAD.SHL.U32 R3, R4, 0x40, RZ ;  /* 0x0000004004037824 */ /* 0x004fc600078e00ff */
[----:B------:R-:W-:Y:S01]  /*09f0*/  LOP3.LUT R4, R8, 0x8, RZ, 0xc0, !PT ;  /* 0x0000000808047812 */ /* 0x000fe200078ec0ff */
[----:B------:R-:W-:Y:S01]  /*0a00*/  IMAD.SHL.U32 R8, R11, 0x10, RZ ;  /* 0x000000100b087824 */ /* 0x000fe200078e00ff */
[----:B------:R-:W-:Y:S01]  /*0a10*/  LOP3.LUT R0, R3, 0x1c0, RZ, 0xc0, !PT ;  /* 0x000001c003007812 */ /* 0x000fe200078ec0ff */
[----:B------:R-:W-:-:S03]  /*0a20*/  IMAD.SHL.U32 R3, R17, 0x2, RZ ;  /* 0x0000000211037824 */ /* 0x000fc600078e00ff */
[----:B---3--:R-:W-:Y:S02]  /*0a30*/  LOP3.LUT R9, R4, 0x10, R8, 0xf8, !PT ;  /* 0x0000001004097812 */ /* 0x008fe400078ef808 */
[----:B------:R-:W-:Y:S02]  /*0a40*/  SHF.R.U32.HI R2, RZ, 0x3, R0 ;  /* 0x00000003ff027819 */ /* 0x000fe40000011600 */
[----:B------:R-:W-:Y:S02]  /*0a50*/  LOP3.LUT R7, R0, 0x20, R7, 0xf8, !PT ;  /* 0x0000002000077812 */ /* 0x000fe400078ef807 */
[----:B------:R-:W-:Y:S01]  /*0a60*/  LOP3.LUT R8, R2, R0, R4, 0x1e, !PT ;  /* 0x0000000002087212 */ /* 0x000fe200078e1e04 */
[----:B------:R-:W-:Y:S01]  /*0a70*/  IMAD R0, R6, 0x1000, R3 ;  /* 0x0000100006007824 */ /* 0x000fe200078e0203 */
[----:B------:R-:W-:Y:S01]  /*0a80*/  LOP3.LUT R6, R7, R2, RZ, 0x3c, !PT ;  /* 0x0000000207067212 */ /* 0x000fe200078e3cff */
[----:B------:R-:W-:Y:S01]  /*0a90*/  IMAD.U32 R4, RZ, RZ, UR4 ;  /* 0x00000004ff047e24 */ /* 0x000fe2000f8e00ff */
[----:B------:R-:W-:Y:S01]  /*0aa0*/  @!UP5 UIMAD UR4, UR6, UR13, URZ ;  /* 0x0000000d0604d2a4 */ /* 0x000fe2000f8e023f */
[----:B------:R-:W-:-:S02]  /*0ab0*/  IMAD R2, R13, 0x400, R0 ;  /* 0x000004000d027824 */ /* 0x000fc400078e0200 */
[----:B------:R-:W-:Y:S01]  /*0ac0*/  IMAD R0, R159, 0x400, R3 ;  /* 0x000004009f007824 */ /* 0x000fe200078e0203 */
[----:B------:R1:W-:Y:S01]  /*0ad0*/  STL [R1+0x10], R4 ;  /* 0x0000100401007387 */ /* 0x0003e20000100800 */
[----:B------:R-:W-:Y:S02]  /*0ae0*/  IMAD.IADD R197, R6, 0x1, R2 ;  /* 0x0000000106c57824 */ /* 0x000fe400078e0202 */
[----:B------:R-:W-:Y:S02]  /*0af0*/  IMAD.IADD R8, R0, 0x1, R8 ;  /* 0x0000000100087824 */ /* 0x000fe400078e0208 */
[----:B------:R-:W-:Y:S02]  /*0b00*/  IMAD.SHL.U32 R0, R11, 0x8, RZ ;  /* 0x000000080b007824 */ /* 0x000fe400078e00ff */
[----:B------:R-:W-:Y:S01]  /*0b10*/  IMAD.SHL.U32 R6, R12, 0x40, RZ ;  /* 0x000000400c067824 */ /* 0x000fe200078e00ff */
[----:B------:R-:W-:Y:S01]  /*0b20*/  LEA R248, R8, 0x6000, 0x1 ;  /* 0x0000600008f87811 */ /* 0x000fe200078e08ff */
[----:B------:R-:W-:-:S03]  /*0b30*/  IMAD.SHL.U32 R197, R197, 0x2, RZ ;  /* 0x00000002c5c57824 */ /* 0x000fc600078e00ff */
[C---:B------:R-:W-:Y:S01]  /*0b40*/  IADD3 R249, R248.reuse, 0x40, RZ ;  /* 0x00000040f8f97810 */ /* 0x040fe20007ffe0ff */
[----:B------:R-:W-:Y:S01]  /*0b50*/  IMAD.IADD R198, R197, 0x1, R195 ;  /* 0x00000001c5c67824 */ /* 0x000fe200078e02c3 */
[C---:B------:R-:W-:Y:S02]  /*0b60*/  @P2 IADD3 R249, R248.reuse, -0x40, RZ ;  /* 0xffffffc0f8f92810 */ /* 0x040fe40007ffe0ff */
[C---:B------:R-:W-:Y:S02]  /*0b70*/  IADD3 R252, R248.reuse, 0x420, RZ ;  /* 0x00000420f8fc7810 */ /* 0x040fe40007ffe0ff */
[----:B------:R-:W-:Y:S01]  /*0b80*/  @P1 IADD3 R252, R248, 0x3e0, RZ ;  /* 0x000003e0f8fc1810 */ /* 0x000fe20007ffe0ff */
[----:B-1----:R-:W-:-:S05]  /*0b90*/  IMAD.SHL.U32 R4, R14, 0x40, RZ ;  /* 0x000000400e047824 */ /* 0x002fca00078e00ff */
[----:B------:R-:W-:Y:S02]  /*0ba0*/  LOP3.LUT R3, R4, 0x1c0, RZ, 0xc0, !PT ;  /* 0x000001c004037812 */ /* 0x000fe400078ec0ff */
[----:B------:R-:W-:Y:S02]  /*0bb0*/  SHF.R.S32.HI R4, RZ, 0x2, R18 ;  /* 0x00000002ff047819 */ /* 0x000fe40000011412 */
[--C-:B------:R-:W-:Y:S02]  /*0bc0*/  SHF.R.U32.HI R2, RZ, 0x3, R3.reuse ;  /* 0x00000003ff027819 */ /* 0x100fe40000011603 */
[----:B------:R-:W-:Y:S01]  /*0bd0*/  LOP3.LUT R7, R3, 0x8, R0, 0xf8, !PT ;  /* 0x0000000803077812 */ /* 0x000fe200078ef800 */
[----:B------:R-:W-:Y:S01]  /*0be0*/  IMAD R241, R13, 0x10, R4 ;  /* 0x000000100df17824 */ /* 0x000fe200078e0204 */
[----:B------:R-:W-:Y:S02]  /*0bf0*/  LOP3.LUT R0, R6, 0xfffffe00, RZ, 0xc0, !PT ;  /* 0xfffffe0006007812 */ /* 0x000fe400078ec0ff */
[----:B------:R-:W-:-:S02]  /*0c00*/  LOP3.LUT R3, R2, R9, R3, 0x1e, !PT ;  /* 0x0000000902037212 */ /* 0x000fc400078e1e03 */
[----:B------:R-:W-:Y:S01]  /*0c10*/  LOP3.LUT R2, R7, R2, RZ, 0x3c, !PT ;  /* 0x0000000207027212 */ /* 0x000fe200078e3cff */
[--C-:B------:R-:W-:Y:S01]  /*0c20*/  IMAD R4, R13, 0x400, R0.reuse ;  /* 0x000004000d047824 */ /* 0x100fe200078e0200 */
[----:B------:R-:W-:Y:S01]  /*0c30*/  LOP3.LUT R167, R3, R0, RZ, 0xfc, !PT ;  /* 0x0000000003a77212 */ /* 0x000fe200078efcff */
[----:B------:R-:W-:Y:S01]  /*0c40*/  IMAD R159, R159, 0x400, R0 ;  /* 0x000004009f9f7824 */ /* 0x000fe200078e0200 */
[----:B------:R-:W-:Y:S01]  /*0c50*/  SHF.R.S32.HI R6, RZ, 0x1f, R241 ;  /* 0x0000001fff067819 */ /* 0x000fe200000114f1 */
[----:B------:R-:W-:Y:S02]  /*0c60*/  IMAD.IADD R166, R4, 0x1, R2 ;  /* 0x0000000104a67824 */ /* 0x000fe400078e0202 */
[----:B------:R-:W-:Y:S02]  /*0c70*/  IMAD.IADD R159, R2, 0x1, R159 ;  /* 0x00000001029f7824 */ /* 0x000fe400078e029f */
[----:B------:R-:W-:Y:S02]  /*0c80*/  IMAD.MOV.U32 R4, RZ, RZ, 0x20 ;  /* 0x00000020ff047424 */ /* 0x000fe400078e00ff */
[----:B------:R-:W-:Y:S01]  /*0c90*/  IMAD.U32 R2, RZ, RZ, UR4 ;  /* 0x00000004ff027e24 */ /* 0x000fe2000f8e00ff */
[----:B------:R-:W-:Y:S01]  /*0ca0*/  USHF.R.S32.HI UR4, URZ, 0x1f, UR59 ;  /* 0x0000001f3f047899 */ /* 0x000fe2000801143b */
[----:B------:R-:W-:Y:S01]  /*0cb0*/  IMAD.MOV.U32 R0, RZ, RZ, 0x40 ;  /* 0x00000040ff007424 */ /* 0x000fe200078e00ff */
[----:B------:R-:W-:-:S02]  /*0cc0*/  SEL R163, R4, 0xffffffe0, !P4 ;  /* 0xffffffe004a37807 */ /* 0x000fc40006000000 */
[----:B------:R1:W-:Y:S01]  /*0cd0*/  STL [R1+0xc], R2 ;  /* 0x00000c0201007387 */ /* 0x0003e20000100800 */
[----:B------:R-:W-:Y:S01]  /*0ce0*/  SEL R4, R4, 0xffffffe0, !P1 ;  /* 0xffffffe004047807 */ /* 0x000fe20004800000 */
[----:B------:R-:W-:Y:S01]  /*0cf0*/  IMAD.U32 R3, RZ, RZ, UR4 ;  /* 0x00000004ff037e24 */ /* 0x000fe2000f8e00ff */
[----:B------:R-:W-:Y:S01]  /*0d00*/  SEL R0, R0, 0xffffffc0, !P3 ;  /* 0xffffffc000007807 */ /* 0x000fe20005800000 */
[----:B------:R-:W-:Y:S01]  /*0d10*/  IMAD.IADD R164, R161, 0x1, R163 ;  /* 0x00000001a1a47824 */ /* 0x000fe200078e02a3 */
[----:B------:R-:W-:Y:S01]  /*0d20*/  LEA R159, R159, 0xa000, 0x1 ;  /* 0x0000a0009f9f7811 */ /* 0x000fe200078e08ff */
[----:B------:R-:W-:Y:S02]  /*0d30*/  IMAD.IADD R196, R197, 0x1, R4 ;  /* 0x00000001c5c47824 */ /* 0x000fe400078e0204 */
[----:B------:R-:W-:Y:S02]  /*0d40*/  IMAD.IADD R162, R161, 0x1, R0 ;  /* 0x00000001a1a27824 */ /* 0x000fe400078e0200 */
        /* <DEDUP_REMOVED lines=9> */
.L_x_1588:
        /* <DEDUP_REMOVED lines=53> */
.L_x_1518:
        /* <DEDUP_REMOVED lines=37> */
[----:B------:R-:W-:-:S03]  /*1380*/  USHF.R.S32.HI UR7, URZ, 0x1f, UR6 ;  /* 0x0000001f3f077899 */ /* 0x000fc60008011406 */
[----:B------:R-:W-:Y:S02]  /*1390*/  @UP0 UIADD3 UR10, UR32, UR38, URZ ;  /* 0x00000026200a0290 */ /* 0x000fe4000fffe03f */
[----:B------:R-:W-:Y:S02]  /*13a0*/  ULEA.HI UR12, UR7, UR6, URZ, 0x6 ;  /* 0x00000006070c7291 */ /* 0x000fe4000f8f303f */
[----:B------:R-:W-:-:S04]  /*13b0*/  UIADD3 UR6, UR13, 0x80, UR33 ;  /* 0x000000800d067890 */ /* 0x000fc8000fffe021 */
[----:B------:R-:W-:-:S04]  /*13c0*/  UIADD3 UR6, UR6, UR16, -UR5 ;  /* 0x0000001006067290 */ /* 0x000fc8000fffe805 */
        /* <DEDUP_REMOVED lines=25> */
.L_x_1520:
        /* <DEDUP_REMOVED lines=18> */
.L_x_1521:
        /* <DEDUP_REMOVED lines=9> */
[----:B------:R-:W-:Y:S01]  /*1710*/  @!UP3 UIMAD UR10, UR56, UR6, URZ ;  /* 0x00000006380ab2a4 */ /* 0x000fe2000f8e023f */
[----:B------:R-:W-:-:S03]  /*1720*/  IABS R6, c[0x0][0x1c8] ;  /* 0x0000720000067a13 */ /* 0x000fc60000000000 */
[----:B------:R-:W-:Y:S02]  /*1730*/  @!UP3 UIMAD UR10, UR47, UR7, UR10 ;  /* 0x000000072f0ab2a4 */ /* 0x000fe4000f8e020a */
[----:B------:R-:W-:Y:S02]  /*1740*/  @!UP3 UIMAD.WIDE.U32 UR6, UR47, UR6, URZ ;  /* 0x000000062f06b2a5 */ /* 0x000fe4000f8e003f */
[----:B------:R-:W-:Y:S02]  /*1750*/  ULDC UR15, c[0x0][0x224] ;  /* 0x00008900000f7ab9 */ /* 0x000fe40000000800 */
[----:B------:R-:W-:-:S03]  /*1760*/  UIMAD.WIDE.U32 UR16, UR47, UR15, URZ ;  /* 0x0000000f2f1072a5 */ /* 0x000fc6000f8e003f */
[----:B------:R-:W-:Y:S01]  /*1770*/  @!UP3 UMOV UR41, UR6 ;  /* 0x000000060029bc82 */ /* 0x000fe20008000000 */
[----:B--2---:R1:W2:Y:S02]  /*1780*/  R2UR UR14, R0 ;  /* 0x00000000000e73c2 */ /* 0x0042a400000e0000 */
[----:B-1----:R-:W5:Y:S06]  /*1790*/  LDL R0, [R1+0xc] ;  /* 0x00000c0001007983 */ /* 0x002f6c0000100800 */
[----:B---3--:R-:W1:Y:S08]  /*17a0*/  R2UR UR18, R5 ;  /* 0x00000000051273c2 */ /* 0x008e7000000e0000 */
[----:B----4-:R3:W4:Y:S01]  /*17b0*/  R2UR UR34, R4 ;  /* 0x00000000042273c2 */ /* 0x01072200000e0000 */
[----:B-1----:R-:W-:Y:S01]  /*17c0*/  UIMAD UR6, UR56, UR15, UR18 ;  /* 0x0000000f380672a4 */ /* 0x002fe2000f8e0212 */
[----:B---3--:R-:W1:Y:S03]  /*17d0*/  I2F.RP R4, R6 ;  /* 0x0000000600047306 */ /* 0x008e660000209400 */
[----:B------:R-:W-:-:S04]  /*17e0*/  UIADD3 UR6, UR17, UR6, URZ ;  /* 0x0000000611067290 */ /* 0x000fc8000fffe03f */
[----:B--2---:R-:W-:Y:S01]  /*17f0*/  UIMAD UR6, UR54, UR6, UR14 ;  /* 0x00000006360672a4 */ /* 0x004fe2000f8e020e */
[----:B------:R-:W2:Y:S01]  /*1800*/  S2UR UR14, SR_CTAID.X ;  /* 0x00000000000e79c3 */ /* 0x000ea20000002500 */
[----:B-1----:R-:W1:Y:S01]  /*1810*/  MUFU.RCP R4, R4 ;  /* 0x0000000400047308 */ /* 0x002e620000001000 */
[----:B------:R-:W-:Y:S02]  /*1820*/  @!UP3 UIADD3 UR44, UR7, UR10, URZ ;  /* 0x0000000a072cb290 */ /* 0x000fe4000fffe03f */
[----:B------:R-:W-:Y:S02]  /*1830*/  UIMAD UR10, UR55, UR4, URZ ;  /* 0x00000004370a72a4 */ /* 0x000fe4000f8e023f */
[----:B------:R-:W-:Y:S02]  /*1840*/  UIADD3 UR15, UR61, UR6, URZ ;  /* 0x000000063d0f7290 */ /* 0x000fe4000fffe03f */
[----:B------:R-:W-:-:S04]  /*1850*/  UIMAD.WIDE.U32 UR6, UR54, UR4, URZ ;  /* 0x00000004360672a5 */ /* 0x000fc8000f8e003f */
[----:B------:R-:W-:Y:S01]  /*1860*/  @UP3 UIADD3 UR15, UR7, UR10, URZ ;  /* 0x0000000a070f3290 */ /* 0x000fe2000fffe03f */
[----:B-1----:R-:W-:Y:S02]  /*1870*/  IADD3 R4, R4, 0xffffffe, RZ ;  /* 0x0ffffffe04047810 */ /* 0x002fe40007ffe0ff */
[----:B------:R-:W-:Y:S02]  /*1880*/  ULDC.64 UR10, c[0x0][0x3d8] ;  /* 0x0000f600000a7ab9 */ /* 0x000fe40000000a00 */
[----:B------:R1:W3:Y:S01]  /*1890*/  F2I.FTZ.U32.TRUNC.NTZ R5, R4 ;  /* 0x0000000400057305 */ /* 0x0002e2000021f000 */
        /* <DEDUP_REMOVED lines=8> */
[----:B-1----:R-:W-:Y:S01]  /*1920*/  IMAD.MOV.U32 R4, RZ, RZ, RZ ;  /* 0x000000ffff047224 */ /* 0x002fe200078e00ff */
[----:B------:R1:W2:Y:S02]  /*1930*/  R2UR UR35, R2 ;  /* 0x00000000022373c2 */ /* 0x0002a400000e0000 */
[----:B-1----:R-:W-:Y:S01]  /*1940*/  IABS R2, UR52 ;  /* 0x0000003400027c13 */ /* 0x002fe20008000000 */
[----:B------:R-:W-:-:S04]  /*1950*/  UIADD3 UR6, UP1, UR12, UR6, URZ ;  /* 0x000000060c067290 */ /* 0x000fc8000ff3e03f */
        /* <DEDUP_REMOVED lines=16> */
[----:B----4-:R-:W-:-:S09]  /*1a60*/  ISETP.LE.AND P0, PT, RZ, UR34, PT ;  /* 0x00000022ff007c0c */ /* 0x010fd2000bf03270 */
[----:B------:R-:W-:-:S05]  /*1a70*/  @P3 IADD3 R0, R0, 0x1, RZ ;  /* 0x0000000100003810 */ /* 0x000fca0007ffe0ff */
[----:B------:R-:W-:Y:S01]  /*1a80*/  IMAD.MOV.U32 R11, RZ, RZ, R0 ;  /* 0x000000ffff0b7224 */ /* 0x000fe200078e0000 */
[----:B------:R-:W-:-:S03]  /*1a90*/  ULDC UR34, c[0x0][0x234] ;  /* 0x00008d0000227ab9 */ /* 0x000fc60000000800 */
[----:B------:R-:W-:Y:S01]  /*1aa0*/  @!P0 IMAD.MOV R11, RZ, RZ, -R11 ;  /* 0x000000ffff0b8224 */ /* 0x000fe200078e0a0b */
[----:B------:R-:W-:Y:S01]  /*1ab0*/  PLOP3.LUT P0, PT, PT, PT, UP5, 0x80, 0x0 ;  /* 0x000000000000781c */ /* 0x000fe20003f0f058 */
[----:B------:R-:W-:Y:S02]  /*1ac0*/  @UP5 UIMAD UR10, UR52, UR34, UR7 ;  /* 0x00000022340a52a4 */ /* 0x000fe4000f8e0207 */
[----:B------:R-:W-:Y:S01]  /*1ad0*/  UIMAD.WIDE.U32 UR6, UR54, UR6, URZ ;  /* 0x00000006360672a5 */ /* 0x000fe2000f8e003f */
[----:B------:R-:W-:Y:S01]  /*1ae0*/  @!P2 LOP3.LUT R11, RZ, c[0x0][0x1c8], RZ, 0x33, !PT ;  /* 0x00007200ff0baa12 */ /* 0x000fe200078e33ff */
[----:B------:R-:W-:-:S03]  /*1af0*/  USHF.R.S32.HI UR34, URZ, 0x1f, UR33 ;  /* 0x0000001f3f227899 */ /* 0x000fc60008011421 */
[----:B-1----:R-:W-:Y:S02]  /*1b00*/  @!UP5 UMOV UR10, UR16 ;  /* 0x00000010000adc82 */ /* 0x002fe40008000000 */
[----:B------:R-:W-:Y:S02]  /*1b10*/  USEL UR16, UR14, URZ, UP6 ;  /* 0x0000003f0e107287 */ /* 0x000fe4000b000000 */
[----:B------:R-:W-:Y:S01]  /*1b20*/  UIADD3 UR14, UR7, UR11, URZ ;  /* 0x0000000b070e7290 */ /* 0x000fe2000fffe03f */
        /* <DEDUP_REMOVED lines=9> */
.L_x_1522:
[----:B------:R-:W2:Y:S02]  /*1bc0*/  LDL R0, [R1+0x18] ;  /* 0x0000180001007983 */ /* 0x000ea40000100800 */
[----:B--2---:R1:W2:Y:S01]  /*1bd0*/  R2UR UR11, R0 ;  /* 0x00000000000b73c2 */ /* 0x0042a200000e0000 */
[----:B------:R-:W-:-:S07]  /*1be0*/  DEPBAR.LE SB1, 0x0, {2} ;  /* 0x000090040000791a */ /* 0x000fce0000000000 */
.L_x_1523:
[----:B------:R-:W2:Y:S04]  /*1bf0*/  LDL R2, [R1+0x24] ;  /* 0x0000240001027983 */ /* 0x000ea80000100800 */
[----:B------:R-:W3:Y:S04]  /*1c00*/  LDL R0, [R1] ;  /* 0x0000000001007983 */ /* 0x000ee80000100800 */
[----:B------:R-:W4:Y:S01]  /*1c10*/  LDL R8, [R1+0x4] ;  /* 0x0000040001087983 */ /* 0x000f220000100800 */
[----:B------:R-:W-:-:S03]  /*1c20*/  USHF.R.S32.HI UR4, URZ, 0x1f, UR59 ;  /* 0x0000001f3f047899 */ /* 0x000fc6000801143b */
[----:B------:R-:W1:Y:S01]  /*1c30*/  S2R R15, SR_TID.X ;  /* 0x00000000000f7919 */ /* 0x000e620000002100 */
[----:B------:R-:W-:Y:S02]  /*1c40*/  SHF.R.S32.HI R14, RZ, 0x1f, R239 ;  /* 0x0000001fff0e7819 */ /* 0x000fe400000114ef */
[----:B------:R-:W-:Y:S02]  /*1c50*/  SHF.R.S32.HI R235, RZ, 0x1f, R234 ;  /* 0x0000001fffeb7819 */ /* 0x000fe400000114ea */
[----:B-1----:R-:W-:Y:S01]  /*1c60*/  SHF.R.S32.HI R16, RZ, 0x1f, R15 ;  /* 0x0000001fff107819 */ /* 0x002fe2000001140f */
[----:B------:R-:W-:Y:S02]  /*1c70*/  IMAD.U32 R10, RZ, RZ, UR9 ;  /* 0x00000009ff0a7e24 */ /* 0x000fe4000f8e00ff */
[----:B------:R-:W-:Y:S01]  /*1c80*/  IMAD.U32 R9, RZ, RZ, UR8 ;  /* 0x00000008ff097e24 */ /* 0x000fe2000f8e00ff */
[----:B------:R-:W-:Y:S01]  /*1c90*/  ULDC.64 UR8, c[0x0][0x200] ;  /* 0x0000800000087ab9 */ /* 0x000fe20000000a00 */
[----:B------:R-:W-:Y:S01]  /*1ca0*/  BSSY B1, `(.L_x_1519) ;  /* 0x00007ba000017945 */ /* 0x000fe20003800000 */
[----:B--2---:R-:W1:Y:S08]  /*1cb0*/  R2UR UR35, R2 ;  /* 0x00000000022373c2 */ /* 0x004e7000000e0000 */
[----:B---3--:R-:W2:Y:S01]  /*1cc0*/  R2UR UR36, R0 ;  /* 0x00000000002473c2 */ /* 0x008ea200000e0000 */
[----:B-1----:R-:W-:-:S02]  /*1cd0*/  UIADD3 UR6, UP4, UP3, UR6, UR59, UR35 ;  /* 0x0000003b06067290 */ /* 0x002fc4000fb9e023 */
[----:B------:R-:W-:Y:S02]  /*1ce0*/  USHF.R.S32.HI UR35, URZ, 0x1f, UR52 ;  /* 0x0000001f3f237899 */ /* 0x000fe40008011434 */
[----:B------:R-:W-:-:S03]  /*1cf0*/  UIADD3 UR45, UP2, UP1, UR17, UR6, UR18 ;  /* 0x00000006112d7290 */ /* 0x000fc6000f95e012 */
[----:B------:R-:W-:Y:S02]  /*1d00*/  ULDC.64 UR6, c[0x0][0x1a8] ;  /* 0x00006a0000067ab9 */ /* 0x000fe40000000a00 */
[----:B--2---:R-:W-:-:S04]  /*1d10*/  UIADD3.X UR4, UR14, UR4, UR36, UP4, UP3 ;  /* 0x000000040e047290 */ /* 0x004fc8000a7e6424 */
[----:B------:R-:W-:Y:S02]  /*1d20*/  UIADD3.X UR40, UR16, UR4, UR15, UP2, UP1 ;  /* 0x0000000410287290 */ /* 0x000fe400097e240f */
[----:B------:R-:W-:-:S04]  /*1d30*/  UIMAD UR4, UR35, UR6, URZ ;  /* 0x00000006230472a4 */ /* 0x000fc8000f8e023f */
[----:B------:R-:W-:-:S03]  /*1d40*/  UIMAD UR37, UR52, UR7, UR4 ;  /* 0x00000007342572a4 */ /* 0x000fc6000f8e0204 */
[----:B------:R-:W-:Y:S02]  /*1d50*/  ULDC.64 UR6, c[0x0][0x378] ;  /* 0x0000de0000067ab9 */ /* 0x000fe40000000a00 */
[----:B------:R-:W-:Y:S01]  /*1d60*/  UIMAD UR4, UR35, UR6, URZ ;  /* 0x00000006230472a4 */ /* 0x000fe2000f8e023f */
[----:B------:R-:W-:-:S03]  /*1d70*/  IADD3 R0, P0, R239, UR12, RZ ;  /* 0x0000000cef007c10 */ /* 0x000fc6000ff1e0ff */
[----:B------:R-:W-:-:S03]  /*1d80*/  UIMAD UR36, UR52, UR7, UR4 ;  /* 0x00000007342472a4 */ /* 0x000fc6000f8e0204 */
[----:B------:R-:W-:Y:S02]  /*1d90*/  ULDC.64 UR6, c[0x0][0x370] ;  /* 0x0000dc0000067ab9 */ /* 0x000fe40000000a00 */
[----:B------:R-:W-:Y:S01]  /*1da0*/  UIMAD UR4, UR43, UR6, URZ ;  /* 0x000000062b0472a4 */ /* 0x000fe2000f8e023f */
[----:B------:R-:W-:Y:S01]  /*1db0*/  IADD3.X R2, R14, UR43, RZ, P0, !PT ;  /* 0x0000002b0e027c10 */ /* 0x000fe200087fe4ff */
[----:B------:R-:W-:Y:S01]  /*1dc0*/  UIADD3 UR6, UR12, UR10, URZ ;  /* 0x0000000a0c067290 */ /* 0x000fe2000fffe03f */
[----:B----4-:R1:W2:Y:S01]  /*1dd0*/  R2UR UR10, R8 ;  /* 0x00000000080a73c2 */ /* 0x0102a200000e0000 */
[----:B------:R-:W-:Y:S01]  /*1de0*/  IMAD.WIDE.U32 R4, R0, c[0x0][0x190], R234 ;  /* 0x0000640000047a25 */ /* 0x000fe200078e00ea */
[----:B------:R-:W-:-:S03]  /*1df0*/  UIMAD UR35, UR12, UR7, UR4 ;  /* 0x000000070c2372a4 */ /* 0x000fc6000f8e0204 */
[----:B------:R-:W-:Y:S01]  /*1e00*/  IMAD R2, R2, c[0x0][0x190], RZ ;  /* 0x0000640002027a24 */ /* 0x000fe200078e02ff */
[----:B------:R-:W-:Y:S01]  /*1e10*/  UIADD3 UR4, -UR5, UR13, UR33 ;  /* 0x0000000d05047290 */ /* 0x000fe2000fffe121 */
[----:B------:R-:W-:Y:S01]  /*1e20*/  IADD3 R6, P0, R4, UR53, RZ ;  /* 0x0000003504067c10 */ /* 0x000fe2000ff1e0ff */
[----:B------:R-:W-:Y:S01]  /*1e30*/  ULDC UR18, c[0x0][0x2e8] ;  /* 0x0000ba0000127ab9 */ /* 0x000fe20000000800 */
[----:B------:R-:W-:Y:S01]  /*1e40*/  IMAD R0, R0, c[0x0][0x194], R2 ;  /* 0x0000650000007a24 */ /* 0x000fe200078e0202 */
[----:B------:R-:W-:Y:S01]  /*1e50*/  LEA.HI R2, R16, R15, RZ, 0x5 ;  /* 0x0000000f10027211 */ /* 0x000fe200078f28ff */
[----:B------:R-:W-:-:S03]  /*1e60*/  UIADD3 UR4, UR4, -UR18, URZ ;  /* 0x8000001204047290 */ /* 0x000fc6000fffe03f */
[----:B------:R-:W-:Y:S01]  /*1e70*/  IADD3.X R7, R5, UR51, R0, P0, !PT ;  /* 0x0000003305077c10 */ /* 0x000fe200087fe400 */
[----:B------:R-:W-:Y:S01]  /*1e80*/  USHF.R.S32.HI UR18, URZ, 0x1f, UR4 ;  /* 0x0000001f3f127899 */ /* 0x000fe20008011404 */
[----:B------:R-:W-:Y:S02]  /*1e90*/  LOP3.LUT R0, R2, 0xffffffe0, RZ, 0xc0, !PT ;  /* 0xffffffe002007812 */ /* 0x000fe400078ec0ff */
[----:B------:R-:W-:Y:S01]  /*1ea0*/  IADD3 R4, P0, R234, UR41, RZ ;  /* 0x00000029ea047c10 */ /* 0x000fe2000ff1e0ff */
[----:B------:R-:W-:Y:S01]  /*1eb0*/  ULEA.HI UR18, UR18, UR4, URZ, 0x6 ;  /* 0x0000000412127291 */ /* 0x000fe2000f8f303f */
[----:B------:R-:W-:Y:S01]  /*1ec0*/  SHF.R.S32.HI R2, RZ, 0x5, R2 ;  /* 0x00000005ff027819 */ /* 0x000fe20000011402 */
[----:B------:R-:W-:Y:S01]  /*1ed0*/  IMAD.IADD R0, R15, 0x1, -R0 ;  /* 0x000000010f007824 */ /* 0x000fe200078e0a00 */
[----:B------:R-:W-:Y:S01]  /*1ee0*/  IADD3.X R5, R235, UR44, RZ, P0, !PT ;  /* 0x0000002ceb057c10 */ /* 0x000fe200087fe4ff */
[----:B-1----:R-:W-:Y:S01]  /*1ef0*/  IMAD.U32 R8, RZ, RZ, UR12 ;  /* 0x0000000cff087e24 */ /* 0x002fe2000f8e00ff */
[----:B------:R-:W-:Y:S01]  /*1f00*/  USHF.R.S32.HI UR18, URZ, 0x6, UR18 ;  /* 0x000000063f127899 */ /* 0x000fe20008011412 */
[----:B--2---:R-:W-:-:S02]  /*1f10*/  IMAD R0, R2, UR10, R0 ;  /* 0x0000000a02007c24 */ /* 0x004fc4000f8e0200 */
[----:B------:R-:W-:Y:S01]  /*1f20*/  IMAD.WIDE.U32 R4, R8, c[0x0][0x370], R4 ;  /* 0x0000dc0008047a25 */ /* 0x000fe200078e0004 */
[----:B------:R-:W-:Y:S02]  /*1f30*/  UISETP.LT.AND UP1, UPT, URZ, UR18, UPT ;  /* 0x000000123f00728c */ /* 0x000fe4000bf21270 */
[C---:B------:R-:W-:Y:S01]  /*1f40*/  IADD3 R2, P0, R0.reuse, UR45, RZ ;  /* 0x0000002d00027c10 */ /* 0x040fe2000ff1e0ff */
[----:B------:R-:W-:Y:S01]  /*1f50*/  UMOV UR17, 0x4 ;  /* 0x0000000400117882 */ /* 0x000fe20000000000 */
[----:B------:R-:W-:Y:S01]  /*1f60*/  IADD3 R5, R5, UR35, RZ ;  /* 0x0000002305057c10 */ /* 0x000fe2000fffe0ff */
[----:B------:R-:W-:Y:S01]  /*1f70*/  USEL UR18, URZ, UR18, !UP1 ;  /* 0x000000123f127287 */ /* 0x000fe2000c800000 */
[----:B------:R-:W-:Y:S01]  /*1f80*/  LEA.HI.X.SX32 R193, R0, UR40, 0x1, P0 ;  /* 0x0000002800c17c11 */ /* 0x000fe200080f0eff */
[----:B------:R-:W-:Y:S01]  /*1f90*/  UIMAD.WIDE UR6, UR6, UR17, UR8 ;  /* 0x00000011060672a5 */ /* 0x000fe2000f8e0208 */
[----:B------:R-:W-:Y:S01]  /*1fa0*/  IMAD.U32 R0, RZ, RZ, UR52 ;  /* 0x00000034ff007e24 */ /* 0x000fe2000f8e00ff */
[----:B------:R-:W-:-:S03]  /*1fb0*/  UISETP.GT.AND UP1, UPT, UR46, UR18, UPT ;  /* 0x000000122e00728c */ /* 0x000fc6000bf24270 */
[C---:B------:R-:W-:Y:S02]  /*1fc0*/  IMAD.WIDE.U32 R4, R0.reuse, c[0x0][0x378], R4 ;  /* 0x0000de0000047a25 */ /* 0x040fe400078e0004 */
[----:B------:R-:W-:Y:S01]  /*1fd0*/  UMOV UR15, UR6 ;  /* 0x00000006000f7c82 */ /* 0x000fe20008000000 */
[----:B------:R-:W-:Y:S01]  /*1fe0*/  PLOP3.LUT P0, PT, PT, PT, UP1, 0x80, 0x0 ;  /* 0x000000000000781c */ /* 0x000fe20003f0f018 */
[----:B------:R-:W-:Y:S01]  /*1ff0*/  UIADD3 UR6, UR12, UR11, URZ ;  /* 0x0000000b0c067290 */ /* 0x000fe2000fffe03f */
[----:B------:R-:W-:Y:S01]  /*2000*/  IADD3 R5, R5, UR36, RZ ;  /* 0x0000002405057c10 */ /* 0x000fe2000fffe0ff */
[----:B------:R-:W-:Y:S01]  /*2010*/  IMAD.WIDE.U32 R6, R0, c[0x0][0x1a8], R6 ;  /* 0x00006a0000067a25 */ /* 0x000fe200078e0006 */
[----:B------:R-:W-:Y:S02]  /*2020*/  ULDC.64 UR8, c[0x0][0x3c8] ;  /* 0x0000f20000087ab9 */ /* 0x000fe40000000a00 */
[----:B------:R-:W-:Y:S01]  /*2030*/  UMOV UR14, UR7 ;  /* 0x00000007000e7c82 */ /* 0x000fe20008000000 */
[----:B------:R-:W-:Y:S01]  /*2040*/  IMAD R0, R14, c[0x0][0x370], RZ ;  /* 0x0000dc000e007a24 */ /* 0x000fe200078e02ff */
[----:B------:R-:W-:Y:S01]  /*2050*/  UIMAD.WIDE UR6, UR6, UR17, UR8 ;  /* 0x00000011060672a5 */ /* 0x000fe2000f8e0208 */
[----:B------:R-:W-:-:S04]  /*2060*/  IMAD.WIDE.U32 R4, R239, c[0x0][0x370], R4 ;  /* 0x0000dc00ef047a25 */ /* 0x000fc800078e0004 */
[----:B------:R-:W-:Y:S01]  /*2070*/  IMAD R0, R239, c[0x0][0x374], R0 ;  /* 0x0000dd00ef007a24 */ /* 0x000fe200078e0200 */
[----:B------:R-:W-:Y:S01]  /*2080*/  IADD3 R7, R7, UR37, RZ ;  /* 0x0000002507077c10 */ /* 0x000fe2000fffe0ff */
[----:B------:R-:W-:Y:S01]  /*2090*/  UMOV UR16, UR7 ;  /* 0x0000000700107c82 */ /* 0x000fe20008000000 */
[----:B------:R-:W-:Y:S01]  /*20a0*/  LEA R202, P4, R6, c[0x0][0x160], 0x1 ;  /* 0x0000580006ca7a11 */ /* 0x000fe200078808ff */
[----:B------:R-:W-:Y:S01]  /*20b0*/  IMAD.IADD R0, R5, 0x1, R0 ;  /* 0x0000000105007824 */ /* 0x000fe200078e0200 */
[----:B------:R-:W-:Y:S01]  /*20c0*/  LEA R194, P2, R2, c[0x0][0x350], 0x2 ;  /* 0x0000d40002c27a11 */ /* 0x000fe200078410ff */
[----:B------:R1:W2:Y:S01]  /*20d0*/  R2UR UR9, R10 ;  /* 0x000000000a0973c2 */ /* 0x0002a200000e0000 */
[----:B------:R-:W-:Y:S01]  /*20e0*/  LEA R200, P3, R4, c[0x0][0x330], 0x1 ;  /* 0x0000cc0004c87a11 */ /* 0x000fe200078608ff */
[----:B------:R-:W-:Y:S02]  /*20f0*/  UMOV UR17, UR6 ;  /* 0x0000000600117c82 */ /* 0x000fe40008000000 */
[----:B------:R-:W-:Y:S01]  /*2100*/  UIADD3 UR7, UR46, -0x1, URZ ;  /* 0xffffffff2e077890 */ /* 0x000fe2000fffe03f */
[----:B------:R-:W-:-:S03]  /*2110*/  LEA.HI.X R203, R6, c[0x0][0x164], R7, 0x1, P4 ;  /* 0x0000590006cb7a11 */ /* 0x000fc600020f0c07 */
[----:B------:R1:W3:Y:S01]  /*2120*/  R2UR UR8, R9 ;  /* 0x00000000090873c2 */ /* 0x0002e200000e0000 */
[----:B------:R-:W-:Y:S02]  /*2130*/  LEA.HI.X R201, R4, c[0x0][0x334], R0, 0x1, P3 ;  /* 0x0000cd0004c97a11 */ /* 0x000fe400018f0c00 */
[----:B------:R-:W-:Y:S01]  /*2140*/  LEA.HI.X R193, R2, c[0x0][0x354], R193, 0x2, P2 ;  /* 0x0000d50002c17a11 */ /* 0x000fe200010f14c1 */
        /* <DEDUP_REMOVED lines=19> */
.L_x_1525:
        /* <DEDUP_REMOVED lines=18> */
.L_x_1526:
        /* <DEDUP_REMOVED lines=29> */
.L_x_1528:
[----:B------:R-:W-:Y:S05]  /*2570*/  BSYNC B0 ;  /* 0x0000000000007941 */ /* 0x000fea0003800000 */
.L_x_1527:
        /* <DEDUP_REMOVED lines=15> */
.L_x_1530:
[----:B------:R-:W-:Y:S05]  /*2670*/  BSYNC B0 ;  /* 0x0000000000007941 */ /* 0x000fea0003800000 */
.L_x_1529:
        /* <DEDUP_REMOVED lines=15> */
.L_x_1532:
[----:B------:R-:W-:Y:S05]  /*2770*/  BSYNC B0 ;  /* 0x0000000000007941 */ /* 0x000fea0003800000 */
.L_x_1531:
        /* <DEDUP_REMOVED lines=14> */
.L_x_1534:
[----:B------:R-:W-:Y:S05]  /*2860*/  BSYNC B0 ;  /* 0x0000000000007941 */ /* 0x000fea0003800000 */
.L_x_1533:
[----:B------:R-:W-:Y:S01]  /*2870*/  ULDC.64 UR10, c[0x0][0x3a8] ;  /* 0x0000ea00000a7ab9 */ /* 0x000fe20000000a00 */
[----:B--2---:R-:W-:Y:S01]  /*2880*/  IMAD.U32 R4, RZ, RZ, UR33 ;  /* 0x00000021ff047e24 */ /* 0x004fe2000f8e00ff */
[----:B------:R-:W-:Y:S01]  /*2890*/  UIMAD UR5, UR34, UR10, URZ ;  /* 0x0000000a220572a4 */ /* 0x000fe2000f8e023f */
[----:B------:R-:W-:Y:S01]  /*28a0*/  BSSY B0, `(.L_x_1535) ;  /* 0x0000017000007945 */ /* 0x000fe20003800000 */
[----:B------:R-:W-:Y:S01]  /*28b0*/  USHF.R.S32.HI UR6, URZ, 0x1f, UR52 ;  /* 0x0000001f3f067899 */ /* 0x000fe20008011434 */
[----:B------:R-:W-:Y:S01]  /*28c0*/  IMAD.WIDE.U32 R4, R4, c[0x0][0x3a8], R234 ;  /* 0x0000ea0004047a25 */ /* 0x000fe200078e00ea */
[----:B------:R-:W-:-:S04]  /*28d0*/  UIMAD UR5, UR33, UR11, UR5 ;  /* 0x0000000b210572a4 */ /* 0x000fc8000f8e0205 */
[----:B------:R-:W-:Y:S02]  /*28e0*/  IADD3 R4, P4, R4, UR4, RZ ;  /* 0x0000000404047c10 */ /* 0x000fe4000ff9e0ff */
[----:B------:R-:W-:Y:S01]  /*28f0*/  MOV R0, UR5 ;  /* 0x0000000500007c02 */ /* 0x000fe20008000f00 */
[----:B------:R-:W-:Y:S02]  /*2900*/  ULDC.64 UR4, c[0x0][0x3c0] ;  /* 0x0000f00000047ab9 */ /* 0x000fe40000000a00 */
[----:B------:R-:W-:Y:S01]  /*2910*/  UIMAD UR4, UR6, UR4, URZ ;  /* 0x00000004060472a4 */ /* 0x000fe2000f8e023f */
[----:B------:R-:W-:Y:S01]  /*2920*/  IADD3.X R5, R5, UR7, R0, P4, !PT ;  /* 0x0000000705057c10 */ /* 0x000fe2000a7fe400 */
[----:B------:R-:W-:Y:S02]  /*2930*/  IMAD.U32 R0, RZ, RZ, UR52 ;  /* 0x00000034ff007e24 */ /* 0x000fe4000f8e00ff */
[----:B------:R-:W-:Y:S02]  /*2940*/  UIMAD UR4, UR52, UR5, UR4 ;  /* 0x00000005340472a4 */ /* 0x000fe4000f8e0204 */
        /* <DEDUP_REMOVED lines=12> */
.L_x_1536:
[----:B------:R-:W-:Y:S05]  /*2a10*/  BSYNC B0 ;  /* 0x0000000000007941 */ /* 0x000fea0003800000 */
.L_x_1535:
        /* <DEDUP_REMOVED lines=13> */
.L_x_1538:
[----:B------:R-:W-:Y:S05]  /*2af0*/  BSYNC B0 ;  /* 0x0000000000007941 */ /* 0x000fea0003800000 */
.L_x_1537:
        /* <DEDUP_REMOVED lines=13> */
.L_x_1540:
[----:B------:R-:W-:Y:S05]  /*2bd0*/  BSYNC B0 ;  /* 0x0000000000007941 */ /* 0x000fea0003800000 */
.L_x_1539:
        /* <DEDUP_REMOVED lines=12> */
.L_x_1524:
        /* <DEDUP_REMOVED lines=39> */
.L_x_1543:
[----:B------:R-:W-:Y:S05]  /*2f10*/  BSYNC B0 ;  /* 0x0000000000007941 */ /* 0x000fea0003800000 */
.L_x_1542:
        /* <DEDUP_REMOVED lines=22> */
.L_x_1545:
[----:B------:R-:W-:Y:S05]  /*3080*/  BSYNC B0 ;  /* 0x0000000000007941 */ /* 0x000fea0003800000 */
.L_x_1544:
        /* <DEDUP_REMOVED lines=22> */
.L_x_1547:
[----:B------:R-:W-:Y:S05]  /*31f0*/  BSYNC B0 ;  /* 0x0000000000007941 */ /* 0x000fea0003800000 */
.L_x_1546:
        /* <DEDUP_REMOVED lines=21> */
.L_x_1549:
[----:B------:R-:W-:Y:S05]  /*3350*/  BSYNC B0 ;  /* 0x0000000000007941 */ /* 0x000fea0003800000 */
.L_x_1548:
        /* <DEDUP_REMOVED lines=13> */
.L_x_1551:
[----:B------:R-:W-:Y:S05]  /*3430*/  BSYNC B0 ;  /* 0x0000000000007941 */ /* 0x000fea0003800000 */
.L_x_1550:
        /* <DEDUP_REMOVED lines=15> */
.L_x_1553:
[----:B------:R-:W-:Y:S05]  /*3530*/  BSYNC B0 ;  /* 0x0000000000007941 */ /* 0x000fea0003800000 */
.L_x_1552:
        /* <DEDUP_REMOVED lines=20> */
.L_x_1555:
[----:B------:R-:W-:Y:S05]  /*3680*/  BSYNC B0 ;  /* 0x0000000000007941 */ /* 0x000fea0003800000 */
.L_x_1554:
        /* <DEDUP_REMOVED lines=20> */
.L_x_1557:
[----:B------:R-:W-:Y:S05]  /*37d0*/  BSYNC B0 ;  /* 0x0000000000007941 */ /* 0x000fea0003800000 */
.L_x_1556:
[----:B------:R-:W-:Y:S01]  /*37e0*/  ULDC.64 UR10, c[0x0][0x198] ;  /* 0x00006600000a7ab9 */ /* 0x000fe20000000a00 */
[----:B---3--:R-:W-:Y:S01]  /*37f0*/  IMAD.U32 R4, RZ, RZ, UR33 ;  /* 0x00000021ff047e24 */ /* 0x008fe2000f8e00ff */
[----:B------:R-:W-:Y:S01]  /*3800*/  UIMAD UR6, UR34, UR10, URZ ;  /* 0x0000000a220672a4 */ /* 0x000fe2000f8e023f */
[----:B------:R-:W-:Y:S01]  /*3810*/  SHF.R.S32.HI R13, RZ, 0x1f, R241 ;  /* 0x0000001fff0d7819 */ /* 0x000fe200000114f1 */
[----:B------:R-:W-:Y:S01]  /*3820*/  IMAD.MOV.U32 R238, RZ, RZ, 0x7f800000 ;  /* 0x7f800000ffee7424 */ /* 0x000fe200078e00ff */
[C---:B------:R-:W-:Y:S01]  /*3830*/  ISETP.GE.AND P2, PT, R241.reuse, UR4, PT ;  /* 0x00000004f1007c0c */ /* 0x040fe2000bf46270 */
[----:B------:R-:W-:Y:S01]  /*3840*/  UIMAD UR6, UR33, UR11, UR6 ;  /* 0x0000000b210672a4 */ /* 0x000fe2000f8e0206 */
[----:B------:R-:W-:Y:S01]  /*3850*/  IMAD.WIDE.U32 R4, R4, c[0x0][0x198], R234 ;  /* 0x0000660004047a25 */ /* 0x000fe200078e00ea */
[----:B------:R-:W-:-:S04]  /*3860*/  SHF.L.U64.HI R8, R241, 0x2, R13 ;  /* 0x00000002f1087819 */ /* 0x000fc8000001020d */
        /* <DEDUP_REMOVED lines=44> */
.L_x_1559:
[----:B-1----:R-:W-:Y:S05]  /*3b30*/  BSYNC B0 ;  /* 0x0000000000007941 */ /* 0x002fea0003800000 */
.L_x_1558:
        /* <DEDUP_REMOVED lines=20> */
.L_x_1561:
[----:B------:R-:W-:Y:S05]  /*3c80*/  BSYNC B0 ;  /* 0x0000000000007941 */ /* 0x000fea0003800000 */
.L_x_1560:
        /* <DEDUP_REMOVED lines=20> */
.L_x_1563:
[----:B------:R-:W-:Y:S05]  /*3dd0*/  BSYNC B0 ;  /* 0x0000000000007941 */ /* 0x000fea0003800000 */
.L_x_1562:
        /* <DEDUP_REMOVED lines=19> */
.L_x_1565:
[----:B------:R-:W-:Y:S05]  /*3f10*/  BSYNC B0 ;  /* 0x0000000000007941 */ /* 0x000fea0003800000 */
.L_x_1564:
[----:B------:R-:W0:Y:S01]  /*3f20*/  LDGDEPBAR ;  /* 0x00000000000079af */ /* 0x000e220000000000 */
[----:B------:R-:W-:Y:S02]  /*3f30*/  ULDC.64 UR34, c[0x0][0x318] ;  /* 0x0000c60000227ab9 */ /* 0x000fe40000000a00 */
[----:B------:R-:W-:Y:S02]  /*3f40*/  UISETP.NE.U32.AND UP2, UPT, URZ, UR34, UPT ;  /* 0x000000223f00728c */ /* 0x000fe4000bf45070 */
[----:B------:R-:W-:Y:S02]  /*3f50*/  USHF.R.S32.HI UR6, URZ, 0x1f, UR52 ;  /* 0x0000001f3f067899 */ /* 0x000fe40008011434 */
[----:B------:R-:W-:Y:S02]  /*3f60*/  UISETP.NE.AND.EX UP2, UPT, URZ, UR35, UPT, UP2 ;  /* 0x000000233f00728c */ /* 0x000fe4000bf45320 */
[----:B------:R-:W-:-:S04]  /*3f70*/  ULDC.64 UR36, c[0x0][0x320] ;  /* 0x0000c80000247ab9 */ /* 0x000fc80000000a00 */
[----:B------:R-:W-:-:S05]  /*3f80*/  PLOP3.LUT P0, PT, PT, PT, UP2, 0x80, 0x0 ;  /* 0x000000000000781c */ /* 0x000fca0003f0f028 */
[----:B------:R-:W-:Y:S02]  /*3f90*/  @UP2 UIMAD UR4, UR56, UR36, URZ ;  /* 0x00000024380422a4 */ /* 0x000fe4000f8e023f */
[----:B------:R-:W-:Y:S02]  /*3fa0*/  @UP2 UMOV UR10, UR52 ;  /* 0x00000034000a2c82 */ /* 0x000fe40008000000 */
[----:B------:R-:W-:Y:S01]  /*3fb0*/  @UP2 UMOV UR11, UR6 ;  /* 0x00000006000b2c82 */ /* 0x000fe20008000000 */
[----:B------:R-:W-:-:S04]  /*3fc0*/  DEPBAR.LE SB0, 0x1 ;  /* 0x000080400000791a */ /* 0x000fc80000000000 */
[----:B------:R-:W-:Y:S01]  /*3fd0*/  BAR.SYNC.DEFER_BLOCKING 0x0 ;  /* 0x0000000000007b1d */ /* 0x000fe20000010000 */
[----:B------:R-:W-:Y:S02]  /*3fe0*/  @UP2 UIMAD.WIDE.U32 UR10, UR47, UR36, UR10 ;  /* 0x000000242f0a22a5 */ /* 0x000fe4000f8e000a */
[----:B------:R-:W-:Y:S02]  /*3ff0*/  @UP2 UIMAD UR37, UR47, UR37, UR4 ;  /* 0x000000252f2522a4 */ /* 0x000fe4000f8e0204 */
[----:B------:R-:W-:Y:S02]  /*4000*/  @UP2 ULEA UR34, UP1, UR10, UR34, 0x2 ;  /* 0x000000220a222291 */ /* 0x000fe4000f82103f */
[----:B------:R-:W-:-:S04]  /*4010*/  @UP2 UIADD3 UR37, UR11, UR37, URZ ;  /* 0x000000250b252290 */ /* 0x000fc8000fffe03f */
[----:B------:R-:W-:Y:S01]  /*4020*/  @UP2 ULEA.HI.X UR35, UR10, UR35, UR37, 0x2, UP1 ;  /* 0x000000230a232291 */ /* 0x000fe200088f1425 */
[----:B---3--:R-:W-:-:S05]  /*4030*/  IMAD.U32 R4, RZ, RZ, UR34 ;  /* 0x00000022ff047e24 */ /* 0x008fca000f8e00ff */
[----:B------:R-:W-:-:S05]  /*4040*/  IMAD.U32 R5, RZ, RZ, UR35 ;  /* 0x00000023ff057e24 */ /* 0x000fca000f8e00ff */
[----:B------:R-:W3:Y:S01]  /*4050*/  @P0 LDG.E R4, [R4.64] ;  /* 0x0000000804040981 */ /* 0x000ee2000c1e1900 */
[----:B-12-4-:R-:W3:Y:S01]  /*4060*/  @P0 MUFU.RCP R0, c[0x0][0x238] ;  /* 0x00008e0000000b08 */ /* 0x016ee20000001000 */
[----:B------:R-:W-:Y:S01]  /*4070*/  IMAD.U32 R172, RZ, RZ, UR50 ;  /* 0x00000032ffac7e24 */ /* 0x000fe2000f8e00ff */
[----:B------:R-:W-:Y:S01]  /*4080*/  PLOP3.LUT P3, PT, PT, PT, UP0, 0x40, 0x0 ;  /* 0x000000000000781c */ /* 0x000fe20003f6e808 */
[----:B------:R1:W2:Y:S01]  /*4090*/  LDSM.16.M88.4 R124, [R161+0xa000] ;  /* 0x00a00000a17c783b */ /* 0x0002a20000000200 */
[----:B------:R-:W-:Y:S01]  /*40a0*/  IMAD.MOV.U32 R165, RZ, RZ, 0x20 ;  /* 0x00000020ffa57424 */ /* 0x000fe200078e00ff */
[----:B------:R-:W-:Y:S01]  /*40b0*/  PLOP3.LUT P2, PT, PT, PT, UP0, 0x40, 0x0 ;  /* 0x000000000000781c */ /* 0x000fe20003f4e808 */
[----:B------:R-:W-:Y:S01]  /*40c0*/  IMAD.MOV.U32 R156, RZ, RZ, 0x40 ;  /* 0x00000040ff9c7424 */ /* 0x000fe200078e00ff */
[----:B------:R1:W4:Y:S01]  /*40d0*/  LDSM.16.M88.4 R128, [R161+0xa800] ;  /* 0x00a80000a180783b */ /* 0x0003220000000200 */
[----:B------:R-:W-:Y:S01]  /*40e0*/  IADD3 R158, R166, 0x1000, RZ ;  /* 0x00001000a69e7810 */ /* 0x000fe20007ffe0ff */
[----:B------:R-:W-:Y:S01]  /*40f0*/  UIADD3 UR34, UR33, UR13, URZ ;  /* 0x0000000d21227290 */ /* 0x000fe2000fffe03f */
[----:B------:R-:W-:Y:S01]  /*4100*/  IMAD.MOV.U32 R231, RZ, RZ, R183 ;  /* 0x000000ffffe77224 */ /* 0x000fe200078e00b7 */
[----:B------:R1:W1:Y:S01]  /*4110*/  LDSM.16.M88.4 R132, [R164+0xa000] ;  /* 0x00a00000a484783b */ /* 0x0002620000000200 */
[----:B------:R-:W-:Y:S01]  /*4120*/  SEL R158, R158, R166, P2 ;  /* 0x000000a69e9e7207 */ /* 0x000fe20001000000 */
[----:B------:R-:W-:Y:S01]  /*4130*/  UIADD3 UR35, -UR5, 0x80, UR34 ;  /* 0x0000008005237890 */ /* 0x000fe2000fffe122 */
[----:B------:R-:W-:Y:S01]  /*4140*/  IMAD R240, RZ, RZ, -UR59 ;  /* 0x8000003bfff07e24 */ /* 0x000fe2000f8e02ff */
        /* <DEDUP_REMOVED lines=38> */
[C---:B------:R-:W-:Y:S01]  /*43b0*/  SHF.L.U64.HI R242, R241.reuse, 0x2, R13 ;  /* 0x00000002f1f27819 */ /* 0x040fe2000001020d */
[----:B------:R-:W-:Y:S01]  /*43c0*/  IMAD.SHL.U32 R243, R241, 0x4, RZ ;  /* 0x00000004f1f37824 */ /* 0x000fe200078e00ff */
[----:B------:R-:W-:-:S02]  /*43d0*/  ULDC UR12, c[0x0][0x2e8] ;  /* 0x0000ba00000c7ab9 */ /* 0x000fc40000000800 */
[----:B------:R-:W-:Y:S02]  /*43e0*/  UMOV UR4, URZ ;  /* 0x0000003f00047c82 */ /* 0x000fe40008000000 */
[----:B------:R-:W-:Y:S02]  /*43f0*/  UIADD3 UR35, UR35, -UR12, URZ ;  /* 0x8000000c23237290 */ /* 0x000fe4000fffe03f */
[----:B------:R-:W-:Y:S02]  /*4400*/  UIADD3 UR36, UR33, 0x80, URZ ;  /* 0x0000008021247890 */ /* 0x000fe4000fffe03f */
[----:B------:R-:W-:Y:S01]  /*4410*/  ULDC UR11, c[0x0][0x2e4] ;  /* 0x0000b900000b7ab9 */ /* 0x000fe20000000800 */
[----:B---3--:R-:W-:Y:S01]  /*4420*/  @P0 FMUL.FTZ R4, R4, R0 ;  /* 0x0000000004040220 */ /* 0x008fe20000410000 */
[----:B------:R-:W-:-:S03]  /*4430*/  LEA.HI R0, R16, R15, RZ, 0x4 ;  /* 0x0000000f10007211 */ /* 0x000fc600078f20ff */
[----:B------:R3:W1:Y:S01]  /*4440*/  @P0 R2UR UR6, R4 ;  /* 0x00000000040603c2 */ /* 0x00066200000e0000 */
[----:B------:R-:W-:-:S05]  /*4450*/  LOP3.LUT R0, R0, 0xfffffff0, RZ, 0xc0, !PT ;  /* 0xfffffff000007812 */ /* 0x000fca00078ec0ff */
[----:B------:R-:W-:-:S05]  /*4460*/  IMAD.IADD R0, R15, 0x1, -R0 ;  /* 0x000000010f007824 */ /* 0x000fca00078e0a00 */
[----:B------:R-:W-:-:S04]  /*4470*/  SHF.R.S32.HI R2, RZ, 0x1f, R0 ;  /* 0x0000001fff027819 */ /* 0x000fc80000011400 */
[----:B------:R-:W-:-:S04]  /*4480*/  LEA.HI R2, R2, R0, RZ, 0x3 ;  /* 0x0000000002027211 */ /* 0x000fc800078f18ff */
[----:B------:R-:W-:Y:S02]  /*4490*/  LOP3.LUT R2, R2, 0xfffffff8, RZ, 0xc0, !PT ;  /* 0xfffffff802027812 */ /* 0x000fe400078ec0ff */
[----:B---3--:R-:W-:Y:S01]  /*44a0*/  LEA.HI R4, R16, R15, RZ, 0x6 ;  /* 0x0000000f10047211 */ /* 0x008fe200078f30ff */
[----:B------:R-:W-:Y:S01]  /*44b0*/  IMAD.SHL.U32 R15, R15, 0x2, RZ ;  /* 0x000000020f0f7824 */ /* 0x000fe200078e00ff */
[----:B-1----:R-:W-:Y:S01]  /*44c0*/  @UP2 UMOV UR4, UR6 ;  /* 0x0000000600042c82 */ /* 0x002fe20008000000 */
[----:B------:R-:W-:Y:S01]  /*44d0*/  IMAD.IADD R0, R0, 0x1, -R2 ;  /* 0x0000000100007824 */ /* 0x000fe200078e0a02 */
[----:B------:R-:W-:-:S04]  /*44e0*/  SHF.R.S32.HI R4, RZ, 0x6, R4 ;  /* 0x00000006ff047819 */ /* 0x000fc80000011404 */
[----:B------:R-:W-:Y:S01]  /*44f0*/  LOP3.LUT P0, RZ, R0, 0x2, RZ, 0xc0, !PT ;  /* 0x0000000200ff7812 */ /* 0x000fe2000780c0ff */
[----:B------:R-:W-:Y:S01]  /*4500*/  IMAD.SHL.U32 R4, R4, 0x20, RZ ;  /* 0x0000002004047824 */ /* 0x000fe200078e00ff */
[----:B------:R-:W-:Y:S02]  /*4510*/  LOP3.LUT P1, RZ, R0, 0x4, RZ, 0xc0, !PT ;  /* 0x0000000400ff7812 */ /* 0x000fe4000782c0ff */
[----:B------:R-:W-:Y:S02]  /*4520*/  IADD3 R0, R167, 0x1000, RZ ;  /* 0x00001000a7007810 */ /* 0x000fe40007ffe0ff */
[----:B------:R-:W-:Y:S02]  /*4530*/  LOP3.LUT R4, R4, 0x6, R15, 0xf8, !PT ;  /* 0x0000000604047812 */ /* 0x000fe400078ef80f */
[----:B------:R-:W-:Y:S02]  /*4540*/  SEL R0, R0, R167, P3 ;  /* 0x000000a700007207 */ /* 0x000fe40001800000 */
[----:B------:R-:W-:Y:S01]  /*4550*/  SEL R165, R165, 0xffffffe0, !P0 ;  /* 0xffffffe0a5a57807 */ /* 0x000fe20004000000 */
[----:B------:R-:W-:Y:S01]  /*4560*/  IMAD R172, R172, 0x80, R4 ;  /* 0x00000080acac7824 */ /* 0x000fe200078e0204 */
[----:B------:R-:W-:Y:S01]  /*4570*/  SEL R156, R156, 0xffffffc0, !P1 ;  /* 0xffffffc09c9c7807 */ /* 0x000fe20004800000 */
[----:B------:R-:W-:-:S02]  /*4580*/  IMAD.SHL.U32 R157, R0, 0x2, RZ ;  /* 0x00000002009d7824 */ /* 0x000fc400078e00ff */
[----:B------:R-:W-:Y:S01]  /*4590*/  IMAD.IADD R160, R159, 0x1, R165 ;  /* 0x000000019fa07824 */ /* 0x000fe200078e02a5 */
[----:B------:R-:W-:-:S04]  /*45a0*/  IADD3 R2, R241, -UR13, -R172 ;  /* 0x8000000df1027c10 */ /* 0x000fc8000fffe8ac */
[----:B--2-4-:R-:W-:Y:S02]  /*45b0*/  IADD3 R244, R2, UR5, RZ ;  /* 0x0000000502f47c10 */ /* 0x014fe4000fffe0ff */
.L_x_1570:
[----:B------:R-:W0:Y:S01]  /*45c0*/  LDGDEPBAR ;  /* 0x00000000000079af */ /* 0x000e220000000000 */
[----:B------:R-:W-:Y:S01]  /*45d0*/  IADD3 R0, R158, R165, RZ ;  /* 0x000000a59e007210 */ /* 0x000fe20007ffe0ff */
[----:B------:R-:W-:Y:S02]  /*45e0*/  USHF.L.U32 UR6, UR7, 0x6, URZ ;  /* 0x0000000607067899 */ /* 0x000fe4000800063f */
[----:B------:R-:W-:Y:S02]  /*45f0*/  ULDC UR10, c[0x0][0x2e4] ;  /* 0x0000b900000a7ab9 */ /* 0x000fe40000000800 */
[----:B------:R-:W-:Y:S02]  /*4600*/  UISETP.GE.AND UP0, UPT, UR6, UR35, UPT ;  /* 0x000000230600728c */ /* 0x000fe4000bf06270 */
[----:B------:R-:W-:Y:S04]  /*4610*/  IADD3 R2, R244, UR6, RZ ;  /* 0x00000006f4027c10 */ /* 0x000fe8000fffe0ff */
[C---:B------:R-:W-:Y:S02]  /*4620*/  IADD3 R168, R2.reuse, 0x7, RZ ;  /* 0x0000000702a87810 */ /* 0x040fe40007ffe0ff */
[C---:B------:R-:W-:Y:S02]  /*4630*/  IADD3 R170, R2.reuse, 0x28, RZ ;  /* 0x0000002802aa7810 */ /* 0x040fe40007ffe0ff */
[C---:B------:R-:W-:Y:S01]  /*4640*/  IADD3 R169, R2.reuse, 0x27, RZ ;  /* 0x0000002702a97810 */ /* 0x040fe20007ffe0ff */
[----:B------:R-:W-:Y:S04]  /*4650*/  DEPBAR.LE SB0, 0x0 ;  /* 0x000080000000791a */ /* 0x000fe80000000000 */
[----:B------:R-:W-:Y:S08]  /*4660*/  BAR.SYNC.DEFER_BLOCKING 0x0 ;  /* 0x0000000000007b1d */ /* 0x000ff00000010000 */
[----:B------:R-:W-:Y:S08]  /*4670*/  LDSM.16.M88.4 R32, [R158] ;  /* 0x000000009e20783b */ /* 0x000ff00000000200 */
[----:B------:R-:W1:Y:S08]  /*4680*/  LDSM.16.M88.4 R16, [R161+0x6000] ;  /* 0x00600000a110783b */ /* 0x000e700000000200 */
[----:B------:R-:W2:Y:S08]  /*4690*/  LDSM.16.M88.4 R28, [R158+0x1000] ;  /* 0x001000009e1c783b */ /* 0x000eb00000000200 */
[----:B------:R-:W3:Y:S08]  /*46a0*/  LDSM.16.M88.4 R100, [R161+0x6800] ;  /* 0x00680000a164783b */ /* 0x000ef00000000200 */
[----:B------:R-:W-:Y:S08]  /*46b0*/  LDSM.16.M88.4 R104, [R0] ;  /* 0x000000000068783b */ /* 0x000ff00000000200 */
[----:B------:R-:W4:Y:S08]  /*46c0*/  LDSM.16.M88.4 R108, [R164+0x6000] ;  /* 0x00600000a46c783b */ /* 0x000f300000000200 */
        /* <DEDUP_REMOVED lines=8> */
[C---:B------:R-:W-:Y:S07]  /*4750*/  HMMA.16816.F32 R24, R28.reuse, R100, RZ ;  /* 0x000000641c18723c */ /* 0x040fee00000018ff */
[C---:B------:R-:W-:Y:S01]  /*4760*/  IADD3 R101, R2.reuse, -0x1, RZ ;  /* 0xffffffff02657810 */ /* 0x040fe20007ffe0ff */
[-C--:B------:R-:W-:Y:S01]  /*4770*/  HMMA.16816.F32 R28, R28, R102.reuse, RZ ;  /* 0x000000661c1c723c */ /* 0x080fe200000018ff */
[----:B------:R-:W-:Y:S02]  /*4780*/  IABS R100, R2 ;  /* 0x0000000200647213 */ /* 0x000fe40000000000 */
[----:B------:R-:W-:Y:S05]  /*4790*/  ISETP.GE.AND P0, PT, R101, RZ, PT ;  /* 0x000000ff6500720c */ /* 0x000fea0003f06270 */
[----:B------:R-:W-:Y:S07]  /*47a0*/  HMMA.16816.F32 R32, R32, R102, RZ ;  /* 0x000000662020723c */ /* 0x000fee00000018ff */
[----:B------:R-:W-:Y:S01]  /*47b0*/  MOV R102, R100 ;  /* 0x0000006400667202 */ /* 0x000fe20000000f00 */
[-C--:B----4-:R-:W-:Y:S03]  /*47c0*/  HMMA.16816.F32 R4, R104, R108.reuse, R4 ;  /* 0x0000006c6804723c */ /* 0x090fe60000001804 */
[----:B------:R-:W-:Y:S02]  /*47d0*/  I2F R199, R102 ;  /* 0x0000006600c77306 */ /* 0x000fe40000201400 */
[C---:B------:R-:W-:Y:S02]  /*47e0*/  @!P0 IADD3 R101, -R2.reuse, 0x1, RZ ;  /* 0x0000000102658810 */ /* 0x040fe40007ffe1ff */
[----:B------:R-:W-:Y:S01]  /*47f0*/  IADD3 R100, R2, 0x8, RZ ;  /* 0x0000000802647810 */ /* 0x000fe20007ffe0ff */
[C---:B------:R-:W-:Y:S04]  /*4800*/  HMMA.16816.F32 R8, R112.reuse, R108, R8 ;  /* 0x0000006c7008723c */ /* 0x040fe80000001808 */
[----:B------:R-:W-:Y:S01]  /*4810*/  ISETP.GE.AND P2, PT, R100, RZ, PT ;  /* 0x000000ff6400720c */ /* 0x000fe20003f46270 */
[----:B------:R-:W-:Y:S01]  /*4820*/  I2F R180, R101 ;  /* 0x0000006500b47306 */ /* 0x000fe20000201400 */
[----:B------:R-:W-:Y:S02]  /*4830*/  ISETP.GE.AND P0, PT, R168, RZ, PT ;  /* 0x000000ffa800720c */ /* 0x000fe40003f06270 */
[-C--:B------:R-:W-:Y:S01]  /*4840*/  IADD3 R108, R158, R156.reuse, RZ ;  /* 0x0000009c9e6c7210 */ /* 0x080fe20007ffe0ff */
[-C--:B------:R-:W-:Y:S08]  /*4850*/  HMMA.16816.F32 R12, R112, R110.reuse, R12 ;  /* 0x0000006e700c723c */ /* 0x080ff0000000180c */
[----:B------:R-:W-:Y:S01]  /*4860*/  @!P2 IADD3 R100, -R2, -0x8, RZ ;  /* 0xfffffff80264a810 */ /* 0x000fe20007ffe1ff */
[C---:B------:R-:W-:Y:S03]  /*4870*/  HMMA.16816.F32 R16, R104.reuse, R110, R16 ;  /* 0x0000006e6810723c */ /* 0x040fe60000001810 */
[----:B------:R2:W-:Y:S01]  /*4880*/  I2F R182, R100 ;  /* 0x0000006400b67306 */ /* 0x0005e20000201400 */
[----:B------:R-:W-:Y:S02]  /*4890*/  ISETP.GE.AND P2, PT, R170, RZ, PT ;  /* 0x000000ffaa00720c */ /* 0x000fe40003f46270 */
[C---:B------:R-:W-:Y:S02]  /*48a0*/  @!P0 IADD3 R168, -R2.reuse, -0x7, RZ ;  /* 0xfffffff902a88810 */ /* 0x040fe40007ffe1ff */
[-C--:B-1----:R-:W-:Y:S03]  /*48b0*/  HMMA.16816.F32 R20, R104, R116.reuse, R20 ;  /* 0x000000746814723c */ /* 0x082fe60000001814 */
[----:B------:R-:W-:Y:S02]  /*48c0*/  ISETP.GE.AND P0, PT, R169, RZ, PT ;  /* 0x000000ffa900720c */ /* 0x000fe40003f06270 */
[----:B------:R1:W-:Y:S03]  /*48d0*/  I2F R181, R168 ;  /* 0x000000a800b57306 */ /* 0x0003e60000201400 */
[C---:B------:R-:W-:Y:S04]  /*48e0*/  HMMA.16816.F32 R24, R112.reuse, R116, R24 ;  /* 0x000000747018723c */ /* 0x040fe80000001818 */
[C---:B------:R-:W-:Y:S03]  /*48f0*/  @!P2 IADD3 R170, -R2.reuse, -0x28, RZ ;  /* 0xffffffd802aaa810 */ /* 0x040fe60007ffe1ff */
[C---:B------:R-:W-:Y:S01]  /*4900*/  IADD3 R116, R2.reuse, 0x1f, RZ ;  /* 0x0000001f02747810 */ /* 0x040fe20007ffe0ff */
[----:B------:R-:W-:Y:S01]  /*4910*/  I2F R192, R170 ;  /* 0x000000aa00c07306 */ /* 0x000fe20000201400 */
[----:B------:R-:W-:Y:S01]  /*4920*/  @!P0 IADD3 R169, -R2, -0x27, RZ ;  /* 0xffffffd902a98810 */ /* 0x000fe20007ffe1ff */
[-C--:B------:R-:W-:Y:S01]  /*4930*/  HMMA.16816.F32 R28, R112, R118.reuse, R28 ;  /* 0x00000076701c723c */ /* 0x080fe2000000181c */
[----:B--2---:R-:W2:Y:S02]  /*4940*/  LDSM.16.M88.4 R100, [R108] ;  /* 0x000000006c64783b */ /* 0x004ea40000000200 */
[----:B------:R-:W-:Y:S04]  /*4950*/  ISETP.GE.AND P0, PT, R116, RZ, PT ;  /* 0x000000ff7400720c */ /* 0x000fe80003f06270 */
[C---:B------:R-:W-:Y:S01]  /*4960*/  IADD3 R113, R2.reuse, 0x18, RZ ;  /* 0x0000001802717810 */ /* 0x040fe20007ffe0ff */
[----:B------:R-:W-:Y:S01]  /*4970*/  I2F R189, R169 ;  /* 0x000000a900bd7306 */ /* 0x000fe20000201400 */
[----:B------:R-:W3:Y:S01]  /*4980*/  LDSM.16.M88.4 R108, [R108+0x1000] ;  /* 0x001000006c6c783b */ /* 0x000ee20000000200 */
[----:B------:R-:W-:Y:S04]  /*4990*/  HMMA.16816.F32 R32, R104, R118, R32 ;  /* 0x000000766820723c */ /* 0x000fe80000001820 */
[C---:B-1----:R-:W-:Y:S02]  /*49a0*/  IADD3 R168, R2.reuse, 0x20, RZ ;  /* 0x0000002002a87810 */ /* 0x042fe40007ffe0ff */
[C---:B------:R-:W-:Y:S01]  /*49b0*/  @!P0 IADD3 R116, -R2.reuse, -0x1f, RZ ;  /* 0xffffffe102748810 */ /* 0x040fe20007ffe1ff */
[----:B------:R-:W1:Y:S01]  /*49c0*/  LDSM.16.M88.4 R104, [R162+0x6800] ;  /* 0x00680000a268783b */ /* 0x000e620000000200 */
[----:B------:R-:W-:Y:S02]  /*49d0*/  IADD3 R112, R2, 0x17, RZ ;  /* 0x0000001702707810 */ /* 0x000fe40007ffe0ff */
[----:B------:R4:W-:Y:S01]  /*49e0*/  I2F R177, R116 ;  /* 0x0000007400b17306 */ /* 0x0009e20000201400 */
[----:B------:R-:W-:Y:S02]  /*49f0*/  ISETP.GE.AND P2, PT, R168, RZ, PT ;  /* 0x000000ffa800720c */ /* 0x000fe40003f46270 */
[----:B------:R-:W-:Y:S11]  /*4a00*/  ISETP.GE.AND P0, PT, R112, RZ, PT ;  /* 0x000000ff7000720c */ /* 0x000ff60003f06270 */
[C---:B------:R-:W-:Y:S02]  /*4a10*/  @!P2 IADD3 R168, -R2.reuse, -0x20, RZ ;  /* 0xffffffe002a8a810 */ /* 0x040fe40007ffe1ff */
[C---:B------:R-:W-:Y:S02]  /*4a20*/  @!P0 IADD3 R112, -R2.reuse, -0x17, RZ ;  /* 0xffffffe902708810 */ /* 0x040fe40007ffe1ff */
[----:B------:R1:W-:Y:S01]  /*4a30*/  I2F R179, R168 ;  /* 0x000000a800b37306 */ /* 0x0003e20000201400 */
[----:B------:R-:W-:Y:S01]  /*4a40*/  ISETP.GE.AND P2, PT, R113, RZ, PT ;  /* 0x000000ff7100720c */ /* 0x000fe20003f46270 */
[-C--:B--2---:R-:W-:Y:S01]  /*4a50*/  HMMA.16816.F32 R4, R100, R120.reuse, R4 ;  /* 0x000000786404723c */ /* 0x084fe20000001804 */
[----:B----4-:R-:W-:Y:S07]  /*4a60*/  LDSM.16.M88.4 R116, [R163+0x6000] ;  /* 0x00600000a374783b */ /* 0x010fee0000000200 */
[----:B------:R-:W-:Y:S01]  /*4a70*/  I2F R176, R112 ;  /* 0x0000007000b07306 */ /* 0x000fe20000201400 */
[C---:B---3--:R-:W-:Y:S04]  /*4a80*/  HMMA.16816.F32 R8, R108.reuse, R120, R8 ;  /* 0x000000786c08723c */ /* 0x048fe80000001808 */
[----:B------:R-:W-:Y:S03]  /*4a90*/  @!P2 IADD3 R113, -R2, -0x18, RZ ;  /* 0xffffffe80271a810 */ /* 0x000fe60007ffe1ff */
[----:B------:R-:W-:Y:S01]  /*4aa0*/  IADD3 R120, R0, R156, RZ ;  /* 0x0000009c00787210 */ /* 0x000fe20007ffe0ff */
[-C--:B------:R-:W-:Y:S01]  /*4ab0*/  HMMA.16816.F32 R12, R108, R122.reuse, R12 ;  /* 0x0000007a6c0c723c */ /* 0x080fe2000000180c */
[----:B------:R2:W-:Y:S03]  /*4ac0*/  I2F R178, R113 ;  /* 0x0000007100b27306 */ /* 0x0005e60000201400 */
[C---:B------:R-:W-:Y:S02]  /*4ad0*/  IADD3 R0, R2.reuse, -0x10, RZ ;  /* 0xfffffff002007810 */ /* 0x040fe40007ffe0ff */
[C---:B-1----:R-:W-:Y:S02]  /*4ae0*/  IADD3 R168, R2.reuse, -0x8, RZ ;  /* 0xfffffff802a87810 */ /* 0x042fe40007ffe0ff */
[----:B------:R-:W-:Y:S01]  /*4af0*/  IADD3 R121, R2, -0x9, RZ ;  /* 0xfffffff702797810 */ /* 0x000fe20007ffe0ff */
[C---:B------:R-:W-:Y:S04]  /*4b00*/  HMMA.16816.F32 R16, R100.reuse, R122, R16 ;  /* 0x0000007a6410723c */ /* 0x040fe80000001810 */
[----:B------:R-:W-:Y:S02]  /*4b10*/  ISETP.GE.AND P3, PT, R168, RZ, PT ;  /* 0x000000ffa800720c */ /* 0x000fe40003f66270 */
[----:B------:R-:W-:Y:S02]  /*4b20*/  ISETP.GE.AND P0, PT, R121, RZ, PT ;  /* 0x000000ff7900720c */ /* 0x000fe40003f06270 */
[----:B------:R-:W-:Y:S01]  /*4b30*/  IADD3 R122, P2, R243, UR17, RZ ;  /* 0x00000011f37a7c10 */ /* 0x000fe2000ff5e0ff */
[-C--:B------:R-:W-:Y:S03]  /*4b40*/  HMMA.16816.F32 R20, R100, R104.reuse, R20 ;  /* 0x000000686414723c */ /* 0x080fe60000001814 */
[----:B------:R-:W-:Y:S02]  /*4b50*/  IADD3.X R123, R242, UR16, RZ, P2, !PT ;  /* 0x00000010f27b7c10 */ /* 0x000fe400097fe4ff */
[C---:B------:R-:W-:Y:S01]  /*4b60*/  IADD3 R156, R2.reuse, -0x11, RZ ;  /* 0xffffffef029c7810 */ /* 0x040fe20007ffe0ff */
[----:B--2---:R-:W1:Y:S02]  /*4b70*/  LDSM.16.M88.4 R112, [R120] ;  /* 0x000000007870783b */ /* 0x004e640000000200 */
[C---:B------:R-:W-:Y:S01]  /*4b80*/  @!P3 IADD3 R168, -R2.reuse, 0x8, RZ ;  /* 0x0000000802a8b810 */ /* 0x040fe20007ffe1ff */
[C---:B------:R-:W-:Y:S03]  /*4b90*/  HMMA.16816.F32 R24, R108.reuse, R104, R24 ;  /* 0x000000686c18723c */ /* 0x040fe60000001818 */
[----:B------:R2:W-:Y:S01]  /*4ba0*/  I2F R175, R168 ;  /* 0x000000a800af7306 */ /* 0x0005e20000201400 */
[C---:B------:R-:W-:Y:S01]  /*4bb0*/  @!P0 IADD3 R121, -R2.reuse, 0x9, RZ ;  /* 0x0000000902798810 */ /* 0x040fe20007ffe1ff */
[----:B-----5:R3:W5:Y:S02]  /*4bc0*/  LDG.E R171, [R122.64] ;  /* 0x000000087aab7981 */ /* 0x020764000c1e1900 */
[----:B------:R-:W-:Y:S01]  /*4bd0*/  IADD3 R105, R2, 0x10, RZ ;  /* 0x0000001002697810 */ /* 0x000fe20007ffe0ff */
[-C--:B------:R-:W-:Y:S01]  /*4be0*/  HMMA.16816.F32 R28, R108, R106.reuse, R28 ;  /* 0x0000006a6c1c723c */ /* 0x080fe2000000181c */
[----:B------:R3:W5:Y:S02]  /*4bf0*/  LDG.E R170, [R122.64+0x20] ;  /* 0x000020087aaa7981 */ /* 0x000764000c1e1900 */
[----:B------:R-:W-:Y:S02]  /*4c00*/  ISETP.GE.AND P2, PT, R0, RZ, PT ;  /* 0x000000ff0000720c */ /* 0x000fe40003f46270 */
[----:B------:R3:W-:Y:S01]  /*4c10*/  I2F R173, R121 ;  /* 0x0000007900ad7306 */ /* 0x0007e20000201400 */
[----:B------:R3:W5:Y:S01]  /*4c20*/  LDG.E R169, [R122.64+0x80] ;  /* 0x000080087aa97981 */ /* 0x000762000c1e1900 */
[----:B------:R-:W-:Y:S01]  /*4c30*/  IADD3 R104, R2, 0xf, RZ ;  /* 0x0000000f02687810 */ /* 0x000fe20007ffe0ff */
[----:B------:R-:W-:Y:S04]  /*4c40*/  HMMA.16816.F32 R32, R100, R106, R32 ;  /* 0x0000006a6420723c */ /* 0x000fe80000001820 */
[----:B------:R-:W-:Y:S03]  /*4c50*/  ISETP.GE.AND P0, PT, R156, RZ, PT ;  /* 0x000000ff9c00720c */ /* 0x000fe60003f06270 */
[C---:B------:R-:W-:Y:S02]  /*4c60*/  IADD3 R100, R2.reuse, -0x18, RZ ;  /* 0xffffffe802647810 */ /* 0x040fe40007ffe0ff */
[----:B------:R-:W-:Y:S01]  /*4c70*/  @!P2 IADD3 R0, -R2, 0x10, RZ ;  /* 0x000000100200a810 */ /* 0x000fe20007ffe1ff */
[----:B--2---:R3:W5:Y:S01]  /*4c80*/  LDG.E R168, [R122.64+0xa0] ;  /* 0x0000a0087aa87981 */ /* 0x004762000c1e1900 */
[----:B------:R-:W-:Y:S02]  /*4c90*/  ISETP.GE.AND P2, PT, R105, RZ, PT ;  /* 0x000000ff6900720c */ /* 0x000fe40003f46270 */
[----:B------:R2:W-:Y:S01]  /*4ca0*/  I2F R174, R0 ;  /* 0x0000000000ae7306 */ /* 0x0005e20000201400 */
[----:B------:R-:W-:Y:S03]  /*4cb0*/  ISETP.GE.AND P3, PT, R100, RZ, PT ;  /* 0x000000ff6400720c */ /* 0x000fe60003f66270 */
[----:B------:R-:W-:Y:S02]  /*4cc0*/  @!P0 IADD3 R156, -R2, 0x11, RZ ;  /* 0x00000011029c8810 */ /* 0x000fe40007ffe1ff */
[----:B------:R-:W-:Y:S01]  /*4cd0*/  ISETP.GE.AND P0, PT, R104, RZ, PT ;  /* 0x000000ff6800720c */ /* 0x000fe20003f06270 */
[-C--:B-1----:R-:W-:Y:S03]  /*4ce0*/  HMMA.16816.F32 R4, R112, R116.reuse, R4 ;  /* 0x000000747004723c */ /* 0x082fe60000001804 */
[----:B------:R-:W-:Y:S02]  /*4cf0*/  I2F R156, R156 ;  /* 0x0000009c009c7306 */ /* 0x000fe40000201400 */
[C---:B------:R-:W-:Y:S02]  /*4d00*/  @!P2 IADD3 R105, -R2.reuse, -0x10, RZ ;  /* 0xfffffff00269a810 */ /* 0x040fe40007ffe1ff */
[C---:B------:R-:W-:Y:S06]  /*4d10*/  @!P3 IADD3 R100, -R2.reuse, 0x18, RZ ;  /* 0x000000180264b810 */ /* 0x040fec0007ffe1ff */
[----:B------:R-:W-:Y:S01]  /*4d20*/  I2F R111, R100 ;  /* 0x00000064006f7306 */ /* 0x000fe20000201400 */
[C---:B------:R-:W-:Y:S01]  /*4d30*/  @!P0 IADD3 R104, -R2.reuse, -0xf, RZ ;  /* 0xfffffff102688810 */ /* 0x040fe20007ffe1ff */
[----:B---3--:R-:W1:Y:S01]  /*4d40*/  LDSM.16.M88.4 R120, [R120+0x1000] ;  /* 0x001000007878783b */ /* 0x008e620000000200 */
[----:B--2---:R-:W-:Y:S02]  /*4d50*/  IADD3 R0, R2, -0x19, RZ ;  /* 0xffffffe702007810 */ /* 0x004fe40007ffe0ff */
[----:B------:R-:W-:Y:S02]  /*4d60*/  PLOP3.LUT P0, PT, PT, PT, UP0, 0x80, 0x0 ;  /* 0x000000000000781c */ /* 0x000fe40003f0f008 */
[----:B------:R-:W-:Y:S03]  /*4d70*/  ISETP.GE.AND P2, PT, R0, RZ, PT ;  /* 0x000000ff0000720c */ /* 0x000fe60003f46270 */
[----:B------:R-:W-:Y:S01]  /*4d80*/  I2F R101, R104 ;  /* 0x0000006800657306 */ /* 0x000fe20000201400 */
[----:B------:R-:W-:Y:S02]  /*4d90*/  FMUL.FTZ R4, R4, c[0x0][0x2ec] ;  /* 0x0000bb0004047a20 */ /* 0x000fe40000410000 */
[----:B------:R-:W-:Y:S02]  /*4da0*/  FMUL.FTZ R5, R5, c[0x0][0x2ec] ;  /* 0x0000bb0005057a20 */ /* 0x000fe40000410000 */
[----:B------:R-:W-:Y:S02]  /*4db0*/  FMUL.FTZ R6, R6, c[0x0][0x2ec] ;  /* 0x0000bb0006067a20 */ /* 0x000fe40000410000 */
[----:B------:R-:W-:Y:S03]  /*4dc0*/  FMUL.FTZ R7, R7, c[0x0][0x2ec] ;  /* 0x0000bb0007077a20 */ /* 0x000fe60000410000 */
[----:B------:R-:W-:Y:S01]  /*4dd0*/  MUFU.TANH R191, R5 ;  /* 0x0000000500bf7308 */ /* 0x000fe20000002400 */
[----:B------:R-:W-:Y:S09]  /*4de0*/  @!P2 IADD3 R0, -R2, 0x19, RZ ;  /* 0x000000190200a810 */ /* 0x000ff20007ffe1ff */
[----:B------:R-:W2:Y:S10]  /*4df0*/  MUFU.TANH R2, R4 ;  /* 0x0000000400027308 */ /* 0x000eb40000002400 */
[----:B------:R-:W-:Y:S01]  /*4e00*/  MUFU.TANH R190, R6 ;  /* 0x0000000600be7308 */ /* 0x000fe20000002400 */
[C---:B-1----:R-:W-:Y:S09]  /*4e10*/  HMMA.16816.F32 R8, R120.reuse, R116, R8 ;  /* 0x000000747808723c */ /* 0x042ff20000001808 */
[----:B------:R1:W3:Y:S01]  /*4e20*/  MUFU.TANH R104, R7 ;  /* 0x0000000700687308 */ /* 0x0002e20000002400 */
[-C--:B------:R-:W-:Y:S08]  /*4e30*/  HMMA.16816.F32 R12, R120, R118.reuse, R12 ;  /* 0x00000076780c723c */ /* 0x080ff0000000180c */
[C---:B------:R-:W-:Y:S01]  /*4e40*/  HMMA.16816.F32 R16, R112.reuse, R118, R16 ;  /* 0x000000767010723c */ /* 0x040fe20000001810 */
[----:B------:R2:W-:Y:S05]  /*4e50*/  I2F R184, R0 ;  /* 0x0000000000b87306 */ /* 0x0005ea0000201400 */
[----:B------:R-:W-:Y:S05]  /*4e60*/  FMUL.FTZ R10, R10, c[0x0][0x2ec] ;  /* 0x0000bb000a0a7a20 */ /* 0x000fea0000410000 */
[----:B------:R-:W-:Y:S01]  /*4e70*/  I2F R105, R105 ;  /* 0x0000006900697306 */ /* 0x000fe20000201400 */
[----:B------:R-:W-:Y:S02]  /*4e80*/  FMUL.FTZ R8, R8, c[0x0][0x2ec] ;  /* 0x0000bb0008087a20 */ /* 0x000fe40000410000 */
[----:B------:R-:W-:Y:S01]  /*4e90*/  FMUL.FTZ R11, R11, c[0x0][0x2ec] ;  /* 0x0000bb000b0b7a20 */ /* 0x000fe20000410000 */
[----:B-1----:R-:W1:Y:S01]  /*4ea0*/  LDSM.16.M88.4 R4, [R163+0x6800] ;  /* 0x00680000a304783b */ /* 0x002e620000000200 */
        /* <DEDUP_REMOVED lines=8> */
[----:B--2---:R-:W-:Y:S01]  /*4f30*/  FFMA.FTZ R0, -R2, R2, 1 ;  /* 0x3f80000002007423 */ /* 0x004fe20000010102 */
[----:B------:R-:W2:Y:S10]  /*4f40*/  MUFU.TANH R188, R8 ;  /* 0x0000000800bc7308 */ /* 0x000eb40000002400 */
[----:B------:R4:W-:Y:S01]  /*4f50*/  MUFU.TANH R119, R13 ;  /* 0x0000000d00777308 */ /* 0x0009e20000002400 */
[----:B---3--:R-:W-:Y:S09]  /*4f60*/  FFMA.FTZ R10, R181, -UR4, R104 ;  /* 0x80000004b50a7c23 */ /* 0x008ff20008010068 */
[----:B------:R-:W3:Y:S01]  /*4f70*/  MUFU.TANH R103, R11 ;  /* 0x0000000b00677308 */ /* 0x000ee20000002400 */
[-C--:B-1----:R-:W-:Y:S03]  /*4f80*/  HMMA.16816.F32 R20, R112, R4.reuse, R20 ;  /* 0x000000047014723c */ /* 0x082fe60000001814 */
[----:B--2---:R-:W-:Y:S06]  /*4f90*/  FFMA.FTZ R8, -R188, R188, 1 ;  /* 0x3f800000bc087423 */ /* 0x004fec00000101bc */
[----:B------:R3:W-:Y:S01]  /*4fa0*/  MUFU.TANH R187, R9 ;  /* 0x0000000900bb7308 */ /* 0x0007e20000002400 */
[C---:B------:R-:W-:Y:S04]  /*4fb0*/  HMMA.16816.F32 R24, R120.reuse, R4, R24 ;  /* 0x000000047818723c */ /* 0x040fe80000001818 */
[----:B----4-:R-:W-:Y:S02]  /*4fc0*/  FMUL.FTZ R13, R16, c[0x0][0x2ec] ;  /* 0x0000bb00100d7a20 */ /* 0x010fe40000410000 */
[----:B------:R-:W-:Y:S03]  /*4fd0*/  FFMA.FTZ R16, -R186, R186, 1 ;  /* 0x3f800000ba107423 */ /* 0x000fe600000101ba */
[----:B------:R-:W1:Y:S01]  /*4fe0*/  MUFU.TANH R109, R19 ;  /* 0x00000013006d7308 */ /* 0x000e620000002400 */
[-C--:B------:R-:W-:Y:S03]  /*4ff0*/  HMMA.16816.F32 R28, R120, R6.reuse, R28 ;  /* 0x00000006781c723c */ /* 0x080fe6000000181c */
[----:B------:R-:W-:Y:S02]  /*5000*/  FFMA.FTZ R4, -R104, R104, 1 ;  /* 0x3f80000068047423 */ /* 0x000fe40000010168 */
[----:B------:R-:W-:Y:S02]  /*5010*/  FFMA.FTZ R5, -R190, R190, 1 ;  /* 0x3f800000be057423 */ /* 0x000fe400000101be */
[----:B------:R-:W-:Y:S01]  /*5020*/  FMUL.FTZ R21, R21, c[0x0][0x2ec] ;  /* 0x0000bb0015157a20 */ /* 0x000fe20000410000 */
[----:B------:R-:W-:Y:S01]  /*5030*/  HMMA.16816.F32 R32, R112, R6, R32 ;  /* 0x000000067020723c */ /* 0x000fe20000001820 */
[----:B------:R2:W-:Y:S03]  /*5040*/  MUFU.TANH R185, R12 ;  /* 0x0000000c00b97308 */ /* 0x0005e60000002400 */
[----:B------:R-:W-:Y:S02]  /*5050*/  FMUL.FTZ R22, R22, c[0x0][0x2ec] ;  /* 0x0000bb0016167a20 */ /* 0x000fe40000410000 */
[----:B------:R-:W-:Y:S02]  /*5060*/  FMUL.FTZ R23, R23, c[0x0][0x2ec] ;  /* 0x0000bb0017177a20 */ /* 0x000fe40000410000 */
[----:B------:R-:W-:Y:S03]  /*5070*/  FMUL.FTZ R26, R26, c[0x0][0x2ec] ;  /* 0x0000bb001a1a7a20 */ /* 0x000fe60000410000 */
[----:B------:R4:W-:Y:S01]  /*5080*/  MUFU.TANH R116, R21 ;  /* 0x0000001500747308 */ /* 0x0009e20000002400 */
[----:B------:R-:W-:Y:S02]  /*5090*/  FMUL.FTZ R24, R24, c[0x0][0x2ec] ;  /* 0x0000bb0018187a20 */ /* 0x000fe40000410000 */
[----:B------:R-:W-:Y:S02]  /*50a0*/  FMUL.FTZ R27, R27, c[0x0][0x2ec] ;  /* 0x0000bb001b1b7a20 */ /* 0x000fe40000410000 */
[----:B------:R-:W-:Y:S02]  /*50b0*/  FMUL.FTZ R29, R29, c[0x0][0x2ec] ;  /* 0x0000bb001d1d7a20 */ /* 0x000fe40000410000 */
[----:B---3--:R-:W-:Y:S02]  /*50c0*/  FFMA.FTZ R9, -R103, R103, 1 ;  /* 0x3f80000067097423 */ /* 0x008fe40000010167 */
[----:B------:R-:W-:Y:S01]  /*50d0*/  FMUL.FTZ R123, R16, c[0x0][0x2ec] ;  /* 0x0000bb00107b7a20 */ /* 0x000fe20000410000 */
[----:B------:R-:W3:Y:S01]  /*50e0*/  MUFU.TANH R117, R18 ;  /* 0x0000001200757308 */ /* 0x000ee20000002400 */
[----:B------:R-:W-:Y:S02]  /*50f0*/  FMUL.FTZ R122, R8, c[0x0][0x2ec] ;  /* 0x0000bb00087a7a20 */ /* 0x000fe40000410000 */
[----:B------:R-:W-:Y:S02]  /*5100*/  FMUL.FTZ R32, R32, c[0x0][0x2ec] ;  /* 0x0000bb0020207a20 */ /* 0x000fe40000410000 */
[----:B-1----:R-:W-:Y:S02]  /*5110*/  FFMA.FTZ R8, R180, -UR4, R109 ;  /* 0x80000004b4087c23 */ /* 0x002fe4000801006d */
[----:B------:R-:W-:Y:S02]  /*5120*/  FFMA.FTZ R16, -R109, R109, 1 ;  /* 0x3f8000006d107423 */ /* 0x000fe4000001016d */
[----:B------:R-:W-:Y:S01]  /*5130*/  FMUL.FTZ R20, R20, c[0x0][0x2ec] ;  /* 0x0000bb0014147a20 */ /* 0x000fe20000410000 */
[----:B------:R-:W-:Y:S01]  /*5140*/  MUFU.TANH R110, R26 ;  /* 0x0000001a006e7308 */ /* 0x000fe20000002400 */
[----:B--2---:R-:W-:Y:S02]  /*5150*/  FMUL.FTZ R12, R17, c[0x0][0x2ec] ;  /* 0x0000bb00110c7a20 */ /* 0x004fe40000410000 */
[----:B------:R-:W-:Y:S02]  /*5160*/  FMUL.FTZ R28, R28, c[0x0][0x2ec] ;  /* 0x0000bb001c1c7a20 */ /* 0x000fe40000410000 */
[----:B----4-:R-:W-:Y:S02]  /*5170*/  FFMA.FTZ R21, R189, -UR4, R103 ;  /* 0x80000004bd157c23 */ /* 0x010fe40008010067 */
[----:B------:R-:W-:Y:S02]  /*5180*/  FMUL.FTZ R25, R25, c[0x0][0x2ec] ;  /* 0x0000bb0019197a20 */ /* 0x000fe40000410000 */
[----:B------:R-:W-:Y:S01]  /*5190*/  FMUL.FTZ R30, R30, c[0x0][0x2ec] ;  /* 0x0000bb001e1e7a20 */ /* 0x000fe20000410000 */
[----:B------:R1:W-:Y:S01]  /*51a0*/  MUFU.TANH R26, R24 ;  /* 0x00000018001a7308 */ /* 0x0003e20000002400 */
[----:B------:R-:W-:Y:S02]  /*51b0*/  FMUL.FTZ R31, R31, c[0x0][0x2ec] ;  /* 0x0000bb001f1f7a20 */ /* 0x000fe40000410000 */
[----:B------:R-:W-:Y:S02]  /*51c0*/  FMUL.FTZ R34, R34, c[0x0][0x2ec] ;  /* 0x0000bb0022227a20 */ /* 0x000fe40000410000 */
[----:B---3--:R-:W-:Y:S02]  /*51d0*/  FFMA.FTZ R17, -R117, R117, 1 ;  /* 0x3f80000075117423 */ /* 0x008fe40000010175 */
[----:B------:R-:W-:Y:S02]  /*51e0*/  FMUL.FTZ R112, R35, c[0x0][0x2ec] ;  /* 0x0000bb0023707a20 */ /* 0x000fe40000410000 */
[----:B------:R-:W-:Y:S01]  /*51f0*/  FFMA.FTZ R7, R199, -UR4, R2 ;  /* 0x80000004c7077c23 */ /* 0x000fe20008010002 */
[----:B------:R-:W2:Y:S01]  /*5200*/  MUFU.TANH R102, R15 ;  /* 0x0000000f00667308 */ /* 0x000ea20000002400 */
[----:B------:R-:W-:Y:S02]  /*5210*/  FFMA.FTZ R2, -R191, R191, 1 ;  /* 0x3f800000bf027423 */ /* 0x000fe400000101bf */
[----:B------:R-:W-:Y:S02]  /*5220*/  FFMA.FTZ R6, R180, -UR4, R191 ;  /* 0x80000004b4067c23 */ /* 0x000fe400080100bf */
[----:B------:R-:W-:Y:S02]  /*5230*/  FMUL.FTZ R114, R4, c[0x0][0x2ec] ;  /* 0x0000bb0004727a20 */ /* 0x000fe40000410000 */
[----:B------:R-:W-:Y:S02]  /*5240*/  FMUL.FTZ R191, R17, c[0x0][0x2ec] ;  /* 0x0000bb0011bf7a20 */ /* 0x000fe40000410000 */
[----:B------:R-:W-:Y:S01]  /*5250*/  FMUL.FTZ R121, R0, c[0x0][0x2ec] ;  /* 0x0000bb0000797a20 */ /* 0x000fe20000410000 */
[----:B------:R3:W4:Y:S01]  /*5260*/  MUFU.TANH R108, R22 ;  /* 0x00000016006c7308 */ /* 0x0007220000002400 */
[----:B------:R-:W-:Y:S02]  /*5270*/  FFMA.FTZ R0, -R187, R187, 1 ;  /* 0x3f800000bb007423 */ /* 0x000fe400000101bb */
[----:B------:R-:W-:Y:S02]  /*5280*/  FMUL.FTZ R115, R5, c[0x0][0x2ec] ;  /* 0x0000bb0005737a20 */ /* 0x000fe40000410000 */
[----:B-1----:R-:W-:Y:S02]  /*5290*/  FMUL.FTZ R24, R33, c[0x0][0x2ec] ;  /* 0x0000bb0021187a20 */ /* 0x002fe40000410000 */
[----:B------:R-:W-:Y:S02]  /*52a0*/  FMUL.FTZ R120, R2, c[0x0][0x2ec] ;  /* 0x0000bb0002787a20 */ /* 0x000fe40000410000 */
[----:B------:R-:W-:Y:S01]  /*52b0*/  FFMA.FTZ R2, -R119, R119, 1 ;  /* 0x3f80000077027423 */ /* 0x000fe20000010177 */
[----:B------:R4:W-:Y:S01]  /*52c0*/  MUFU.TANH R18, R23 ;  /* 0x0000001700127308 */ /* 0x0009e20000002400 */
[----:B------:R-:W-:Y:S02]  /*52d0*/  FFMA.FTZ R11, R182, -UR4, R190 ;  /* 0x80000004b60b7c23 */ /* 0x000fe400080100be */
[----:B------:R-:W-:Y:S02]  /*52e0*/  FMUL.FTZ R190, R16, c[0x0][0x2ec] ;  /* 0x0000bb0010be7a20 */ /* 0x000fe40000410000 */
[----:B--2---:R-:W-:Y:S02]  /*52f0*/  FFMA.FTZ R19, R177, -UR4, R102 ;  /* 0x80000004b1137c23 */ /* 0x004fe40008010066 */
[----:B------:R-:W-:Y:S02]  /*5300*/  FFMA.FTZ R4, -R102, R102, 1 ;  /* 0x3f80000066047423 */ /* 0x000fe40000010166 */
[----:B------:R-:W-:Y:S01]  /*5310*/  FFMA.FTZ R15, R179, -UR4, R188 ;  /* 0x80000004b30f7c23 */ /* 0x000fe200080100bc */
[----:B------:R-:W1:Y:S01]  /*5320*/  MUFU.TANH R107, R27 ;  /* 0x0000001b006b7308 */ /* 0x000e620000002400 */
[----:B------:R-:W-:Y:S02]  /*5330*/  FFMA.FTZ R35, R156, -UR4, R116 ;  /* 0x800000049c237c23 */ /* 0x000fe40008010074 */
[----:B---3--:R-:W-:Y:S01]  /*5340*/  FFMA.FTZ R22, R192, -UR4, R186 ;  /* 0x80000004c0167c23 */ /* 0x008fe200080100ba */
[----:B------:R-:W-:Y:S06]  /*5350*/  MOV R192, R194 ;  /* 0x000000c200c07202 */ /* 0x000fec0000000f00 */
[----:B------:R2:W3:Y:S01]  /*5360*/  MUFU.TANH R103, R29 ;  /* 0x0000001d00677308 */ /* 0x0004e20000002400 */
[----:B----4-:R-:W-:Y:S04]  /*5370*/  FFMA.FTZ R23, -R108, R108, 1 ;  /* 0x3f8000006c177423 */ /* 0x010fe8000001016c */
[----:B------:R-:W-:Y:S05]  /*5380*/  FMUL.FTZ R207, R23, c[0x0][0x2ec] ;  /* 0x0000bb0017cf7a20 */ /* 0x000fea0000410000 */
[----:B------:R4:W-:Y:S01]  /*5390*/  MUFU.TANH R109, R32 ;  /* 0x00000020006d7308 */ /* 0x0009e20000002400 */
[C---:B-1----:R-:W-:Y:S02]  /*53a0*/  FFMA.FTZ R17, R176.reuse, -UR4, R107 ;  /* 0x80000004b0117c23 */ /* 0x042fe4000801006b */
[----:B------:R-:W-:Y:S07]  /*53b0*/  FFMA.FTZ R27, R176, -UR4, R119 ;  /* 0x80000004b01b7c23 */ /* 0x000fee0008010077 */
[----:B------:R-:W1:Y:S01]  /*53c0*/  MUFU.TANH R118, R14 ;  /* 0x0000000e00767308 */ /* 0x000e620000002400 */
[----:B--2---:R-:W-:Y:S02]  /*53d0*/  FFMA.FTZ R29, -R107, R107, 1 ;  /* 0x3f8000006b1d7423 */ /* 0x004fe4000001016b */
[----:B---3--:R-:W-:Y:S02]  /*53e0*/  FFMA.FTZ R23, R181, -UR4, R103 ;  /* 0x80000004b5177c23 */ /* 0x008fe40008010067 */
[----:B------:R-:W-:Y:S02]  /*53f0*/  FFMA.FTZ R103, -R103, R103, 1 ;  /* 0x3f80000067677423 */ /* 0x000fe40000010167 */
[----:B------:R-:W-:Y:S03]  /*5400*/  FMUL.FTZ R204, R29, c[0x0][0x2ec] ;  /* 0x0000bb001dcc7a20 */ /* 0x000fe60000410000 */
[----:B------:R2:W-:Y:S01]  /*5410*/  MUFU.TANH R100, R20 ;  /* 0x0000001400647308 */ /* 0x0005e20000002400 */
[----:B----4-:R-:W-:Y:S09]  /*5420*/  FFMA.FTZ R32, R175, -UR4, R108 ;  /* 0x80000004af207c23 */ /* 0x010ff2000801006c */
[----:B------:R-:W3:Y:S01]  /*5430*/  MUFU.TANH R12, R12 ;  /* 0x0000000c000c7308 */ /* 0x000ee20000002400 */
[----:B-1----:R-:W-:Y:S02]  /*5440*/  FFMA.FTZ R5, -R118, R118, 1 ;  /* 0x3f80000076057423 */ /* 0x002fe40000010176 */
[----:B------:R-:W-:Y:S02]  /*5450*/  FFMA.FTZ R14, R177, -UR4, R187 ;  /* 0x80000004b10e7c23 */ /* 0x000fe400080100bb */
[----:B------:R-:W-:Y:S02]  /*5460*/  FMUL.FTZ R177, R9, c[0x0][0x2ec] ;  /* 0x0000bb0009b17a20 */ /* 0x000fe40000410000 */
[----:B------:R-:W-:Y:S03]  /*5470*/  FFMA.FTZ R9, R199, -UR4, R117 ;  /* 0x80000004c7097c23 */ /* 0x000fe60008010075 */
[----:B------:R-:W1:Y:S01]  /*5480*/  MUFU.TANH R13, R13 ;  /* 0x0000000d000d7308 */ /* 0x000e620000002400 */
[----:B------:R-:W-:Y:S02]  /*5490*/  FMUL.FTZ R180, R5, c[0x0][0x2ec] ;  /* 0x0000bb0005b47a20 */ /* 0x000fe40000410000 */
[----:B------:R-:W-:Y:S02]  /*54a0*/  FMUL.FTZ R117, R2, c[0x0][0x2ec] ;  /* 0x0000bb0002757a20 */ /* 0x000fe40000410000 */
[----:B--2---:R-:W-:Y:S02]  /*54b0*/  FFMA.FTZ R20, R179, -UR4, R118 ;  /* 0x80000004b3147c23 */ /* 0x004fe40008010076 */
[----:B------:R-:W-:Y:S02]  /*54c0*/  FMUL.FTZ R118, R0, c[0x0][0x2ec] ;  /* 0x0000bb0000767a20 */ /* 0x000fe40000410000 */
[----:B------:R-:W-:Y:S01]  /*54d0*/  FFMA.FTZ R0, -R185, R185, 1 ;  /* 0x3f800000b9007423 */ /* 0x000fe200000101b9 */
[----:B------:R2:W-:Y:S01]  /*54e0*/  MUFU.TANH R106, R28 ;  /* 0x0000001c006a7308 */ /* 0x0005e20000002400 */
[----:B------:R-:W-:Y:S02]  /*54f0*/  FMUL.FTZ R179, R4, c[0x0][0x2ec] ;  /* 0x0000bb0004b37a20 */ /* 0x000fe40000410000 */
[----:B------:R-:W-:Y:S02]  /*5500*/  FMUL.FTZ R119, R0, c[0x0][0x2ec] ;  /* 0x0000bb0000777a20 */ /* 0x000fe40000410000 */
[----:B---3--:R-:W-:Y:S02]  /*5510*/  FFMA.FTZ R0, -R12, R12, 1 ;  /* 0x3f8000000c007423 */ /* 0x008fe4000001010c */
[----:B------:R-:W-:Y:S02]  /*5520*/  FFMA.FTZ R5, -R18, R18, 1 ;  /* 0x3f80000012057423 */ /* 0x000fe40000010112 */
[----:B------:R-:W-:Y:S01]  /*5530*/  FFMA.FTZ R2, -R116, R116, 1 ;  /* 0x3f80000074027423 */ /* 0x000fe20000010174 */
[----:B------:R-:W3:Y:S01]  /*5540*/  MUFU.TANH R25, R25 ;  /* 0x0000001900197308 */ /* 0x000ee20000002400 */
[----:B------:R-:W-:Y:S02]  /*5550*/  FMUL.FTZ R206, R5, c[0x0][0x2ec] ;  /* 0x0000bb0005ce7a20 */ /* 0x000fe40000410000 */
[----:B------:R-:W-:Y:S02]  /*5560*/  FMUL.FTZ R189, R2, c[0x0][0x2ec] ;  /* 0x0000bb0002bd7a20 */ /* 0x000fe40000410000 */
[----:B-1----:R-:W-:Y:S02]  /*5570*/  FFMA.FTZ R4, -R13, R13, 1 ;  /* 0x3f8000000d047423 */ /* 0x002fe4000001010d */
[----:B------:R-:W-:Y:S02]  /*5580*/  FFMA.FTZ R5, -R109, R109, 1 ;  /* 0x3f8000006d057423 */ /* 0x000fe4000001016d */
[----:B------:R-:W-:Y:S01]  /*5590*/  FMUL.FTZ R186, R4, c[0x0][0x2ec] ;  /* 0x0000bb0004ba7a20 */ /* 0x000fe20000410000 */
[----:B------:R1:W4:Y:S01]  /*55a0*/  MUFU.TANH R104, R30 ;  /* 0x0000001e00687308 */ /* 0x0003220000002400 */
[----:B------:R-:W-:Y:S02]  /*55b0*/  FFMA.FTZ R4, -R26, R26, 1 ;  /* 0x3f8000001a047423 */ /* 0x000fe4000001011a */
[----:B------:R-:W-:Y:S02]  /*55c0*/  FFMA.FTZ R13, R175, -UR4, R13 ;  /* 0x80000004af0d7c23 */ /* 0x000fe4000801000d */
[----:B--2---:R-:W-:Y:S02]  /*55d0*/  FFMA.FTZ R28, R178, -UR4, R185 ;  /* 0x80000004b21c7c23 */ /* 0x004fe400080100b9 */
[----:B------:R-:W-:Y:S02]  /*55e0*/  FMUL.FTZ R185, R0, c[0x0][0x2ec] ;  /* 0x0000bb0000b97a20 */ /* 0x000fe40000410000 */
[----:B------:R-:W-:Y:S01]  /*55f0*/  FFMA.FTZ R0, -R100, R100, 1 ;  /* 0x3f80000064007423 */ /* 0x000fe20000010164 */
[----:B------:R-:W2:Y:S01]  /*5600*/  MUFU.TANH R102, R31 ;  /* 0x0000001f00667308 */ /* 0x000ea20000002400 */
[----:B------:R-:W-:Y:S02]  /*5610*/  FMUL.FTZ R188, R4, c[0x0][0x2ec] ;  /* 0x0000bb0004bc7a20 */ /* 0x000fe40000410000 */
[----:B------:R-:W-:Y:S02]  /*5620*/  FMUL.FTZ R199, R0, c[0x0][0x2ec] ;  /* 0x0000bb0000c77a20 */ /* 0x000fe40000410000 */
[----:B---3--:R-:W-:Y:S02]  /*5630*/  FFMA.FTZ R0, -R25, R25, 1 ;  /* 0x3f80000019007423 */ /* 0x008fe40000010119 */
[----:B------:R-:W-:Y:S02]  /*5640*/  FFMA.FTZ R25, R101, -UR4, R25 ;  /* 0x8000000465197c23 */ /* 0x000fe40008010019 */
[----:B------:R-:W-:Y:S01]  /*5650*/  FMUL.FTZ R187, R0, c[0x0][0x2ec] ;  /* 0x0000bb0000bb7a20 */ /* 0x000fe20000410000 */
[----:B------:R-:W3:Y:S01]  /*5660*/  MUFU.TANH R33, R34 ;  /* 0x0000002200217308 */ /* 0x000ee20000002400 */
[----:B------:R-:W-:Y:S02]  /*5670*/  FFMA.FTZ R12, R173, -UR4, R12 ;  /* 0x80000004ad0c7c23 */ /* 0x000fe4000801000c */
[----:B------:R-:W-:Y:S02]  /*5680*/  FFMA.FTZ R100, R174, -UR4, R100 ;  /* 0x80000004ae647c23 */ /* 0x000fe40008010064 */
[----:B-1----:R-:W-:Y:S02]  /*5690*/  FFMA.FTZ R30, -R110, R110, 1 ;  /* 0x3f8000006e1e7423 */ /* 0x002fe4000001016e */
[C---:B----4-:R-:W-:Y:S02]  /*56a0*/  FFMA.FTZ R16, R105.reuse, -UR4, R104 ;  /* 0x8000000469107c23 */ /* 0x050fe40008010068 */
[----:B------:R-:W-:Y:S01]  /*56b0*/  FFMA.FTZ R104, -R104, R104, 1 ;  /* 0x3f80000068687423 */ /* 0x000fe20000010168 */
[----:B------:R1:W4:Y:S01]  /*56c0*/  MUFU.TANH R108, R24 ;  /* 0x00000018006c7308 */ /* 0x0003220000002400 */
[----:B------:R-:W-:Y:S02]  /*56d0*/  FFMA.FTZ R26, R105, -UR4, R26 ;  /* 0x80000004691a7c23 */ /* 0x000fe4000801001a */
[----:B------:R-:W-:Y:S02]  /*56e0*/  FMUL.FTZ R205, R30, c[0x0][0x2ec] ;  /* 0x0000bb001ecd7a20 */ /* 0x000fe40000410000 */
[----:B--2---:R-:W-:Y:S02]  /*56f0*/  FFMA.FTZ R101, R101, -UR4, R102 ;  /* 0x8000000465657c23 */ /* 0x004fe40008010066 */
[----:B------:R-:W-:Y:S02]  /*5700*/  FFMA.FTZ R102, -R102, R102, 1 ;  /* 0x3f80000066667423 */ /* 0x000fe40000010166 */
[----:B------:R-:W-:Y:S01]  /*5710*/  FFMA.FTZ R31, R173, -UR4, R18 ;  /* 0x80000004ad1f7c23 */ /* 0x000fe20008010012 */
[----:B------:R-:W2:Y:S01]  /*5720*/  MUFU.TANH R107, R112 ;  /* 0x00000070006b7308 */ /* 0x000ea20000002400 */
[----:B------:R-:W-:Y:S02]  /*5730*/  FFMA.FTZ R18, R178, -UR4, R110 ;  /* 0x80000004b2127c23 */ /* 0x000fe4000801006e */
[----:B------:R-:W-:Y:S02]  /*5740*/  FMUL.FTZ R181, R104, c[0x0][0x2ec] ;  /* 0x0000bb0068b57a20 */ /* 0x000fe40000410000 */
[----:B---3--:R-:W-:Y:S02]  /*5750*/  FFMA.FTZ R4, -R33, R33, 1 ;  /* 0x3f80000021047423 */ /* 0x008fe40000010121 */
[----:B------:R-:W-:Y:S02]  /*5760*/  FFMA.FTZ R34, R111, -UR4, R109 ;  /* 0x800000046f227c23 */ /* 0x000fe4000801006d */
[----:B------:R-:W-:Y:S02]  /*5770*/  FFMA.FTZ R30, R174, -UR4, R33 ;  /* 0x80000004ae1e7c23 */ /* 0x000fe40008010021 */
[----:B------:R-:W-:Y:S02]  /*5780*/  FMUL.FTZ R116, R103, c[0x0][0x2ec] ;  /* 0x0000bb0067747a20 */ /* 0x000fe40000410000 */
[----:B------:R-:W-:Y:S02]  /*5790*/  FMUL.FTZ R174, R102, c[0x0][0x2ec] ;  /* 0x0000bb0066ae7a20 */ /* 0x000fe40000410000 */
[----:B-1----:R-:W-:Y:S02]  /*57a0*/  FFMA.FTZ R24, R182, -UR4, R106 ;  /* 0x80000004b6187c23 */ /* 0x002fe4000801006a */
[----:B------:R-:W-:Y:S02]  /*57b0*/  FFMA.FTZ R106, -R106, R106, 1 ;  /* 0x3f8000006a6a7423 */ /* 0x000fe4000001016a */
[----:B----4-:R-:W-:Y:S02]  /*57c0*/  FFMA.FTZ R2, -R108, R108, 1 ;  /* 0x3f8000006c027423 */ /* 0x010fe4000001016c */
[----:B------:R-:W-:Y:S02]  /*57d0*/  FFMA.FTZ R33, R184, -UR4, R108 ;  /* 0x80000004b8217c23 */ /* 0x000fe4000801006c */
[----:B------:R-:W-:Y:S02]  /*57e0*/  FMUL.FTZ R176, R106, c[0x0][0x2ec] ;  /* 0x0000bb006ab07a20 */ /* 0x000fe40000410000 */
[----:B--2---:R-:W-:Y:S02]  /*57f0*/  FFMA.FTZ R0, -R107, R107, 1 ;  /* 0x3f8000006b007423 */ /* 0x004fe4000001016b */
[----:B------:R-:W-:Y:S02]  /*5800*/  FFMA.FTZ R29, R156, -UR4, R107 ;  /* 0x800000049c1d7c23 */ /* 0x000fe4000801006b */
[----:B------:R-:W-:Y:S02]  /*5810*/  FMUL.FTZ R178, R5, c[0x0][0x2ec] ;  /* 0x0000bb0005b27a20 */ /* 0x000fe40000410000 */
[----:B------:R-:W-:Y:S02]  /*5820*/  FMUL.FTZ R182, R4, c[0x0][0x2ec] ;  /* 0x0000bb0004b67a20 */ /* 0x000fe40000410000 */
[----:B------:R-:W-:Y:S02]  /*5830*/  FMUL.FTZ R173, R2, c[0x0][0x2ec] ;  /* 0x0000bb0002ad7a20 */ /* 0x000fe40000410000 */
[----:B------:R-:W-:Y:S01]  /*5840*/  FMUL.FTZ R175, R0, c[0x0][0x2ec] ;  /* 0x0000bb0000af7a20 */ /* 0x000fe20000410000 */
[----:B------:R-:W-:-:S05]  /*5850*/  @!P0 BRA `(.L_x_1566) ;  /* 0x0000009000008947 */ /* 0x000fca0003800000 */
[----:B------:R-:W-:Y:S01]  /*5860*/  UIADD3 UR12, UR11, UR34, -UR5 ;  /* 0x000000220b0c7290 */ /* 0x000fe2000fffe805 */
[----:B------:R-:W-:Y:S01]  /*5870*/  IMAD.U32 R0, RZ, RZ, UR36 ;  /* 0x00000024ff007e24 */ /* 0x000fe2000f8e00ff */
[----:B------:R-:W-:Y:S04]  /*5880*/  UIADD3 UR10, UR6, 0x40, URZ ;  /* 0x00000040060a7890 */ /* 0x000fe8000fffe03f */
[----:B------:R-:W-:Y:S01]  /*5890*/  UISETP.GE.AND UP0, UPT, UR10, UR12, UPT ;  /* 0x0000000c0a00728c */ /* 0x000fe2000bf06270 */
[----:B------:R-:W-:Y:S02]  /*58a0*/  ISETP.LT.AND P0, PT, R0, UR5, PT ;  /* 0x0000000500007c0c */ /* 0x000fe4000bf01270 */
[----:B------:R-:W-:Y:S03]  /*58b0*/  UMOV UR10, UR11 ;  /* 0x0000000b000a7c82 */ /* 0x000fe60008000000 */
[----:B------:R-:W-:Y:S11]  /*58c0*/  PLOP3.LUT P2, PT, PT, PT, UP0, 0x80, 0x0 ;  /* 0x000000000000781c */ /* 0x000ff60003f4f008 */
[----:B------:R-:W-:Y:S02]  /*58d0*/  @!UPT UIADD3 URZ, URZ, URZ, URZ ;  /* 0x0000003f3f3ff290 */ /* 0x000fe4000fffe03f */
[----:B------:R-:W-:-:S05]  /*58e0*/  @!P2 BRA P0, `(.L_x_1567) ;  /* 0x000007f00000a947 */ /* 0x000fca0000000000 */
.L_x_1566:
        /* <DEDUP_REMOVED lines=16> */
[----:B------:R-:W-:Y:S03]  /*59f0*/  IADD3 R103, R172, 0x11, RZ ;  /* 0x00000011ac677810 */ /* 0x000fe60007ffe0ff */
[----:B------:R-:W-:Y:S02]  /*5a00*/  IADD3 R108, R0, UR6, RZ ;  /* 0x00000006006c7c10 */ /* 0x000fe4000fffe0ff */
[----:B------:R-:W-:Y:S02]  /*5a10*/  IMNMX R0, RZ, R102, !PT ;  /* 0x00000066ff007217 */ /* 0x000fe40007800200 */
[----:B------:R-:W-:Y:S02]  /*5a20*/  IADD3 R111, R2, UR6, RZ ;  /* 0x00000006026f7c10 */ /* 0x000fe4000fffe0ff */
[----:B------:R-:W-:Y:S02]  /*5a30*/  IMNMX R2, R108, UR5, PT ;  /* 0x000000056c027c17 */ /* 0x000fe4000b800200 */
[CC--:B------:R-:W-:Y:S02]  /*5a40*/  ISETP.GE.AND P0, PT, R172.reuse, R0.reuse, PT ;  /* 0x00000000ac00720c */ /* 0x0c0fe40003f06270 */
[-C--:B------:R-:W-:Y:S02]  /*5a50*/  ISETP.GE.AND P6, PT, R107, R0.reuse, PT ;  /* 0x000000006b00720c */ /* 0x080fe40003fc6270 */
[----:B------:R-:W-:Y:S02]  /*5a60*/  IADD3 R109, R5, UR6, RZ ;  /* 0x00000006056d7c10 */ /* 0x000fe4000fffe0ff */
        /* <DEDUP_REMOVED lines=34> */
[----:B------:R-:W-:Y:S02]  /*5c90*/  IADD3 R4, R4, UR6, RZ ;  /* 0x0000000604047c10 */ /* 0x000fe4000fffe0ff */
        /* <DEDUP_REMOVED lines=68> */
.L_x_1567:
[C---:B------:R-:W-:Y:S01]  /*60e0*/  FMUL.FTZ R5, R238.reuse, 1.4426950216293334961 ;  /* 0x3fb8aa3bee057820 */ /* 0x040fe20000410000 */
[----:B------:R-:W-:Y:S01]  /*60f0*/  FSETP.NEU.FTZ.AND P0, PT, R238, -INF , PT ;  /* 0xff800000ee00780b */ /* 0x000fe20003f1d000 */
[----:B------:R-:W-:Y:S01]  /*6100*/  FMUL.FTZ R4, R237, 1.4426950216293334961 ;  /* 0x3fb8aa3bed047820 */ /* 0x000fe20000410000 */
[----:B------:R-:W-:Y:S01]  /*6110*/  MOV R156, 0x40 ;  /* 0x00000040009c7802 */ /* 0x000fe20000000f00 */
[----:B------:R-:W-:Y:S01]  /*6120*/  FMUL.FTZ R2, R236, 1.4426950216293334961 ;  /* 0x3fb8aa3bec027820 */ /* 0x000fe20000410000 */
[----:B------:R-:W-:Y:S01]  /*6130*/  FSEL R5, R5, RZ, P0 ;  /* 0x000000ff05057208 */ /* 0x000fe20000000000 */
[----:B------:R-:W-:Y:S01]  /*6140*/  FMUL.FTZ R0, R233, 1.4426950216293334961 ;  /* 0x3fb8aa3be9007820 */ /* 0x000fe20000410000 */
[----:B------:R-:W-:Y:S01]  /*6150*/  FSETP.NEU.FTZ.AND P0, PT, R237, -INF , PT ;  /* 0xff800000ed00780b */ /* 0x000fe20003f1d000 */
[----:B------:R-:W-:Y:S01]  /*6160*/  UISETP.GT.AND UP0, UPT, UR7, UR18, UPT ;  /* 0x000000120700728c */ /* 0x000fe2000bf04270 */
[----:B------:R-:W-:Y:S01]  /*6170*/  SEL R156, R156, 0xffffffc0, !P1 ;  /* 0xffffffc09c9c7807 */ /* 0x000fe20004800000 */
[--C-:B------:R-:W-:Y:S01]  /*6180*/  FFMA.FTZ R7, R7, c[0x0][0x23c], -R5.reuse ;  /* 0x00008f0007077a23 */ /* 0x100fe20000010805 */
[----:B------:R-:W-:Y:S01]  /*6190*/  FSEL R4, R4, RZ, P0 ;  /* 0x000000ff04047208 */ /* 0x000fe20000000000 */
[--C-:B------:R-:W-:Y:S01]  /*61a0*/  FFMA.FTZ R6, R6, c[0x0][0x23c], -R5.reuse ;  /* 0x00008f0006067a23 */ /* 0x100fe20000010805 */
[----:B------:R-:W-:Y:S01]  /*61b0*/  FSETP.NEU.FTZ.AND P0, PT, R236, -INF , PT ;  /* 0xff800000ec00780b */ /* 0x000fe20003f1d000 */
[----:B------:R-:W-:Y:S01]  /*61c0*/  MUFU.EX2 R108, R7 ;  /* 0x00000007006c7308 */ /* 0x000fe20000000800 */
[--C-:B------:R-:W-:Y:S01]  /*61d0*/  FFMA.FTZ R100, R100, c[0x0][0x23c], -R5.reuse ;  /* 0x00008f0064647a23 */ /* 0x100fe20000010805 */
[----:B------:R-:W-:Y:S01]  /*61e0*/  PLOP3.LUT P2, PT, PT, PT, UP0, 0x80, 0x0 ;  /* 0x000000000000781c */ /* 0x000fe20003f4f008 */
[--C-:B------:R-:W-:Y:S01]  /*61f0*/  FFMA.FTZ R32, R32, c[0x0][0x23c], -R4.reuse ;  /* 0x00008f0020207a23 */ /* 0x100fe20000010804 */
[----:B------:R-:W-:Y:S01]  /*6200*/  FSEL R2, R2, RZ, P0 ;  /* 0x000000ff02027208 */ /* 0x000fe20000000000 */
[--C-:B------:R-:W-:Y:S01]  /*6210*/  FFMA.FTZ R31, R31, c[0x0][0x23c], -R4.reuse ;  /* 0x00008f001f1f7a23 */ /* 0x100fe20000010804 */
[----:B------:R-:W-:Y:S01]  /*6220*/  FSETP.NEU.FTZ.AND P0, PT, R233, -INF , PT ;  /* 0xff800000e900780b */ /* 0x000fe20003f1d000 */
[----:B------:R-:W-:Y:S02]  /*6230*/  FFMA.FTZ R30, R30, c[0x0][0x23c], -R4 ;  /* 0x00008f001e1e7a23 */ /* 0x000fe40000010804 */
[----:B------:R-:W-:Y:S01]  /*6240*/  FFMA.FTZ R28, R28, c[0x0][0x23c], -R2 ;  /* 0x00008f001c1c7a23 */ /* 0x000fe20000010802 */
[----:B------:R-:W1:Y:S01]  /*6250*/  MUFU.EX2 R209, R6 ;  /* 0x0000000600d17308 */ /* 0x000e620000000800 */
[--C-:B------:R-:W-:Y:S01]  /*6260*/  FFMA.FTZ R11, R11, c[0x0][0x23c], -R4.reuse ;  /* 0x00008f000b0b7a23 */ /* 0x100fe20000010804 */
[----:B------:R-:W-:Y:S01]  /*6270*/  FSEL R0, R0, RZ, P0 ;  /* 0x000000ff00007208 */ /* 0x000fe20000000000 */
        /* <DEDUP_REMOVED lines=10> */
[----:B------:R-:W2:Y:S01]  /*6320*/  MUFU.EX2 R113, R10 ;  /* 0x0000000a00717308 */ /* 0x000ea20000000800 */
[--C-:B------:R-:W-:Y:S02]  /*6330*/  FFMA.FTZ R24, R24, c[0x0][0x23c], -R2.reuse ;  /* 0x00008f0018187a23 */ /* 0x100fe40000010802 */
[----:B------:R-:W-:Y:S02]  /*6340*/  FFMA.FTZ R2, R23, c[0x0][0x23c], -R2 ;  /* 0x00008f0017027a23 */ /* 0x000fe40000010802 */
[--C-:B------:R-:W-:Y:S02]  /*6350*/  FFMA.FTZ R35, R35, c[0x0][0x23c], -R5.reuse ;  /* 0x00008f0023237a23 */ /* 0x100fe40000010805 */
        /* <DEDUP_REMOVED lines=8> */
[----:B------:R2:W-:Y:S01]  /*63e0*/  MUFU.EX2 R222, R2 ;  /* 0x0000000200de7308 */ /* 0x0005e20000000800 */
[--C-:B------:R-:W-:Y:S02]  /*63f0*/  FFMA.FTZ R19, R19, c[0x0][0x23c], -R0.reuse ;  /* 0x00008f0013137a23 */ /* 0x100fe40000010800 */
[--C-:B------:R-:W-:Y:S02]  /*6400*/  FFMA.FTZ R18, R18, c[0x0][0x23c], -R0.reuse ;  /* 0x00008f0012127a23 */ /* 0x100fe40000010800 */
[--C-:B------:R-:W-:Y:S02]  /*6410*/  FFMA.FTZ R17, R17, c[0x0][0x23c], -R0.reuse ;  /* 0x00008f0011117a23 */ /* 0x100fe40000010800 */
[--C-:B------:R-:W-:Y:S02]  /*6420*/  FFMA.FTZ R16, R16, c[0x0][0x23c], -R0.reuse ;  /* 0x00008f0010107a23 */ /* 0x100fe40000010800 */
[----:B------:R-:W-:Y:S01]  /*6430*/  FFMA.FTZ R0, R101, c[0x0][0x23c], -R0 ;  /* 0x00008f0065007a23 */ /* 0x000fe20000010800 */
[----:B------:R-:W-:Y:S10]  /*6440*/  MUFU.EX2 R225, R13 ;  /* 0x0000000d00e17308 */ /* 0x000ff40000000800 */
[----:B------:R-:W-:Y:S10]  /*6450*/  MUFU.EX2 R224, R12 ;  /* 0x0000000c00e07308 */ /* 0x000ff40000000800 */
[----:B------:R-:W-:Y:S10]  /*6460*/  MUFU.EX2 R227, R9 ;  /* 0x0000000900e37308 */ /* 0x000ff40000000800 */
[----:B------:R-:W-:Y:S10]  /*6470*/  MUFU.EX2 R226, R8 ;  /* 0x0000000800e27308 */ /* 0x000ff40000000800 */
[----:B------:R-:W-:Y:S10]  /*6480*/  MUFU.EX2 R112, R15 ;  /* 0x0000000f00707308 */ /* 0x000ff40000000800 */
[----:B------:R-:W3:Y:S10]  /*6490*/  MUFU.EX2 R111, R14 ;  /* 0x0000000e006f7308 */ /* 0x000ef40000000800 */
[----:B------:R-:W-:Y:S10]  /*64a0*/  MUFU.EX2 R110, R22 ;  /* 0x00000016006e7308 */ /* 0x000ff40000000800 */
[----:B------:R-:W4:Y:S10]  /*64b0*/  MUFU.EX2 R109, R21 ;  /* 0x00000015006d7308 */ /* 0x000f340000000800 */
[----:B------:R4:W-:Y:S10]  /*64c0*/  MUFU.EX2 R230, R5 ;  /* 0x0000000500e67308 */ /* 0x0009f40000000800 */
        /* <DEDUP_REMOVED lines=92> */
[C---:B------:R-:W-:Y:S01]  /*6a90*/  FADD.FTZ R8, -R169.reuse, R8 ;  /* 0x00000008a9087221 */ /* 0x040fe20000010100 */
[-C--:B------:R-:W-:Y:S03]  /*6aa0*/  HMMA.16816.F32 R20, R100, R152.reuse, R20 ;  /* 0x000000986414723c */ /* 0x080fe60000001814 */
[----:B------:R-:W-:Y:S02]  /*6ab0*/  FADD.FTZ R9, -R169, R9 ;  /* 0x00000009a9097221 */ /* 0x000fe40000010100 */
[C---:B------:R-:W-:Y:S02]  /*6ac0*/  FADD.FTZ R10, -R168.reuse, R10 ;  /* 0x0000000aa80a7221 */ /* 0x040fe40000010100 */
[C---:B------:R-:W-:Y:S01]  /*6ad0*/  FADD.FTZ R11, -R168.reuse, R11 ;  /* 0x0000000ba80b7221 */ /* 0x040fe20000010100 */
[C---:B------:R-:W-:Y:S04]  /*6ae0*/  HMMA.16816.F32 R24, R104.reuse, R152, R24 ;  /* 0x000000986818723c */ /* 0x040fe80000001818 */
[----:B------:R-:W-:Y:S02]  /*6af0*/  FADD.FTZ R14, -R168, R14 ;  /* 0x0000000ea80e7221 */ /* 0x000fe40000010100 */
[----:B------:R-:W-:Y:S02]  /*6b00*/  FADD.FTZ R5, -R171, R5 ;  /* 0x00000005ab057221 */ /* 0x000fe40000010100 */
[----:B------:R-:W-:Y:S01]  /*6b10*/  FMUL.FTZ R6, R184, R6 ;  /* 0x00000006b8067220 */ /* 0x000fe20000410000 */
[-C--:B------:R-:W-:Y:S03]  /*6b20*/  HMMA.16816.F32 R28, R104, R154.reuse, R28 ;  /* 0x0000009a681c723c */ /* 0x080fe6000000181c */
[----:B------:R-:W-:Y:S02]  /*6b30*/  FMUL.FTZ R7, R113, R7 ;  /* 0x0000000771077220 */ /* 0x000fe40000410000 */
[----:B------:R-:W-:Y:S02]  /*6b40*/  FMUL.FTZ R8, R112, R8 ;  /* 0x0000000870087220 */ /* 0x000fe40000410000 */
[----:B------:R-:W-:Y:S01]  /*6b50*/  FMUL.FTZ R9, R111, R9 ;  /* 0x000000096f097220 */ /* 0x000fe20000410000 */
[----:B------:R-:W-:Y:S04]  /*6b60*/  HMMA.16816.F32 R32, R100, R154, R32 ;  /* 0x0000009a6420723c */ /* 0x000fe80000001820 */
[----:B------:R-:W-:Y:S02]  /*6b70*/  FMUL.FTZ R10, R110, R10 ;  /* 0x0000000a6e0a7220 */ /* 0x000fe40000410000 */
[----:B------:R-:W-:Y:S02]  /*6b80*/  FMUL.FTZ R11, R109, R11 ;  /* 0x0000000b6d0b7220 */ /* 0x000fe40000410000 */
[C---:B------:R-:W-:Y:S04]  /*6b90*/  FADD.FTZ R12, -R169.reuse, R12 ;  /* 0x0000000ca90c7221 */ /* 0x040fe80000010100 */
[----:B------:R-:W-:Y:S02]  /*6ba0*/  FADD.FTZ R13, -R169, R13 ;  /* 0x0000000da90d7221 */ /* 0x000fe40000010100 */
[----:B------:R-:W-:Y:S02]  /*6bb0*/  FADD.FTZ R15, -R168, R15 ;  /* 0x0000000fa80f7221 */ /* 0x000fe40000010100 */
[----:B------:R-:W-:Y:S02]  /*6bc0*/  FMUL.FTZ R0, R208, R14 ;  /* 0x0000000ed0007220 */ /* 0x000fe40000410000 */
        /* <DEDUP_REMOVED lines=111> */
.L_x_1568:
        /* <DEDUP_REMOVED lines=109> */
.L_x_1569:
        /* <DEDUP_REMOVED lines=318> */
.L_x_1571:
        /* <DEDUP_REMOVED lines=17> */
.L_x_1572:
        /* <DEDUP_REMOVED lines=42> */
.L_x_1574:
[----:B------:R-:W-:Y:S05]  /*9120*/  BSYNC B0 ;  /* 0x0000000000007941 */ /* 0x000fea0003800000 */
.L_x_1573:
        /* <DEDUP_REMOVED lines=15> */
.L_x_1576:
[----:B------:R-:W-:Y:S05]  /*9220*/  BSYNC B0 ;  /* 0x0000000000007941 */ /* 0x000fea0003800000 */
.L_x_1575:
        /* <DEDUP_REMOVED lines=15> */
.L_x_1578:
[----:B------:R-:W-:Y:S05]  /*9320*/  BSYNC B0 ;  /* 0x0000000000007941 */ /* 0x000fea0003800000 */
.L_x_1577:
        /* <DEDUP_REMOVED lines=14> */
.L_x_1580:
[----:B------:R-:W-:Y:S05]  /*9410*/  BSYNC B0 ;  /* 0x0000000000007941 */ /* 0x000fea0003800000 */
.L_x_1579:
        /* <DEDUP_REMOVED lines=26> */
.L_x_1582:
[----:B------:R-:W-:Y:S05]  /*95c0*/  BSYNC B0 ;  /* 0x0000000000007941 */ /* 0x000fea0003800000 */
.L_x_1581:
        /* <DEDUP_REMOVED lines=13> */
.L_x_1584:
[----:B------:R-:W-:Y:S05]  /*96a0*/  BSYNC B0 ;  /* 0x0000000000007941 */ /* 0x000fea0003800000 */
.L_x_1583:
        /* <DEDUP_REMOVED lines=13> */
.L_x_1586:
[----:B------:R-:W-:Y:S05]  /*9780*/  BSYNC B0 ;  /* 0x0000000000007941 */ /* 0x000fea0003800000 */
.L_x_1585:
        /* <DEDUP_REMOVED lines=11> */
.L_x_1541:
[----:B------:R-:W-:Y:S05]  /*9840*/  BSYNC B1 ;  /* 0x0000000000017941 */ /* 0x000fea0003800000 */
.L_x_1519:
        /* <DEDUP_REMOVED lines=11> */
.L_x_1587:
[----:B------:R-:W-:Y:S05]  /*9900*/  EXIT ;  /* 0x000000000000794d */ /* 0x000fea0003800000 */
.L_x_1589:
        /* <DEDUP_REMOVED lines=15> */
.L_x_2479:


//--------------------- .text._ZN5flash25flash_bwd_dot_do_o_kernelILb0E23Flash_bwd_kernel_traitsILi64ELi64ELi128ELi8ELi2ELi4ELi4ELb1ELb0EN7cutlass6half_tE19Flash_kernel_traitsILi64ELi64ELi128ELi8ES3_EEEEvNS_16Flash_bwd_paramsE --------------------------
	.section	.text._ZN5flash25flash_bwd_dot_do_o_kernelILb0E23Flash_bwd_kernel_traitsILi64ELi64ELi128ELi8ELi2ELi4ELi4ELb1ELb0EN7cutlass6half_tE19Flash_kernel_traitsILi64ELi64ELi128ELi8ES3_EEEEvNS_16Flash_bwd_paramsE,"ax",@progbits
	.sectioninfo	@"SHI_REGISTERS=32"
	.align	128
        .global         _ZN5flash25flash_bwd_dot_do_o_kernelILb0E23Flash_bwd_kernel_traitsILi64ELi64ELi128ELi8ELi2ELi4ELi4ELb1ELb0EN7cutlass6half_tE19Flash_kernel_traitsILi64ELi64ELi128ELi8ES3_EEEEvNS_16Flash_bwd_paramsE
        .type           _ZN5flash25flash_bwd_dot_do_o_kernelILb0E23Flash_bwd_kernel_traitsILi64ELi64ELi128ELi8ELi2ELi4ELi4ELb1ELb0EN7cutlass6half_tE19Flash_kernel_traitsILi64ELi64ELi128ELi8ES3_EEEEvNS_16Flash_bwd_paramsE,@function
        .size           _ZN5flash25flash_bwd_dot_do_o_kernelILb0E23Flash_bwd_kernel_traitsILi64ELi64ELi128ELi8ELi2ELi4ELi4ELb1ELb0EN7cutlass6half_tE19Flash_kernel_traitsILi64ELi64ELi128ELi8ES3_EEEEvNS_16Flash_bwd_paramsE,(.L_x_2480 - _ZN5flash25flash_bwd_dot_do_o_kernelILb0E23Flash_bwd_kernel_traitsILi64ELi64ELi128ELi8ELi2ELi4ELi4ELb1ELb0EN7cutlass6half_tE19Flash_kernel_traitsILi64ELi64ELi128ELi8ES3_EEEEvNS_16Flash_bwd_paramsE)
        .other          _ZN5flash25flash_bwd_dot_do_o_kernelILb0E23Flash_bwd_kernel_traitsILi64ELi64ELi128ELi8ELi2ELi4ELi4ELb1ELb0EN7cutlass6half_tE19Flash_kernel_traitsILi64ELi64ELi128ELi8ES3_EEEEvNS_16Flash_bwd_paramsE,@"STO_CUDA_ENTRY STV_DEFAULT"
_ZN5flash25flash_bwd_dot_do_o_kernelILb0E23Flash_bwd_kernel_traitsILi64ELi64ELi128ELi8ELi2ELi4ELi4ELb1ELb0EN7cutlass6half_tE19Flash_kernel_traitsILi64ELi64ELi128ELi8ES3_EEEEvNS_16Flash_bwd_paramsE:
.text._ZN5flash25flash_bwd_dot_do_o_kernelILb0E23Flash_bwd_kernel_traitsILi64ELi64ELi128ELi8ELi2ELi4ELi4ELb1ELb0EN7cutlass6half_tE19Flash_kernel_traitsILi64ELi64ELi128ELi8ES3_EEEEvNS_16Flash_bwd_paramsE:
[----:B------:R-:W-:Y:S02]  /*0000*/  MOV R1, c[0x0][0x28] ;  /* 0x00000a0000017a02 */ /* 0x000fe40000000f00 */
[----:B------:R-:W0:Y:S01]  /*0010*/  S2R R0, SR_CTAID.Y ;  /* 0x0000000000007919 */ /* 0x000e220000002600 */
[----:B------:R-:W-:Y:S01]  /*0020*/  ISETP.NE.U32.AND P0, PT, RZ, c[0x0][0x240], PT ;  /* 0x00009000ff007a0c */ /* 0x000fe20003f05070 */
[----:B------:R-:W-:Y:S01]  /*0030*/  HFMA2.MMA R3, -RZ, RZ, 0, 2.384185791015625e-07 ;  /* 0x00000004ff037435 */ /* 0x000fe200000001ff */
[----:B------:R-:W-:Y:S01]  /*0040*/  MOV R7, 0xffffffff ;  /* 0xffffffff00077802 */ /* 0x000fe20000000f00 */
[----:B------:R-:W-:Y:S01]  /*0050*/  ULDC.64 UR4, c[0x0][0x118] ;  /* 0x0000460000047ab9 */ /* 0x000fe20000000a00 */
[----:B------:R-:W-:-:S07]  /*0060*/  ISETP.NE.AND.EX P0, PT, RZ, c[0x0][0x244], PT, P0 ;  /* 0x00009100ff007a0c */ /* 0x000fce0003f05300 */
[----:B0-----:R-:W-:-:S06]  /*0070*/  IMAD.WIDE R2, R0, R3, c[0x0][0x240] ;  /* 0x0000900000027625 */ /* 0x001fcc00078e0203 */
[----:B------:R-:W2:Y:S04]  /*0080*/  @P0 LDG.E R7, [R2.64] ;  /* 0x0000000402070981 */ /* 0x000ea8000c1e1900 */
[----:B------:R-:W2:Y:S04]  /*0090*/  @P0 LDG.E R8, [R2.64+0x4] ;  /* 0x0000040402080981 */ /* 0x000ea8000c1e1900 */
[----:B------:R-:W0:Y:S02]  /*00a0*/  S2R R23, SR_CTAID.X ;  /* 0x0000000000177919 */ /* 0x000e240000002500 */
[----:B0-----:R-:W-:-:S02]  /*00b0*/  SHF.L.U32 R23, R23, 0x6, RZ ;  /* 0x0000000617177819 */ /* 0x001fc400000006ff */
[----:B--2---:R-:W-:Y:S02]  /*00c0*/  @P0 IADD3 R8, R8, -R7, RZ ;  /* 0x8000000708080210 */ /* 0x004fe40007ffe0ff */
[----:B------:R-:W-:-:S04]  /*00d0*/  @!P0 MOV R8, c[0x0][0x214] ;  /* 0x0000850000088a02 */ /* 0x000fc80000000f00 */
[----:B------:R-:W-:-:S13]  /*00e0*/  ISETP.GT.AND P0, PT, R8, R23, PT ;  /* 0x000000170800720c */ /* 0x000fda0003f04270 */
[----:B------:R-:W-:Y:S05]  /*00f0*/  @!P0 EXIT ;  /* 0x000000000000894d */ /* 0x000fea0003800000 */
[C---:B------:R-:W-:Y:S01]  /*0100*/  ISETP.NE.AND P1, PT, R7.reuse, -0x1, PT ;  /* 0xffffffff0700780c */ /* 0x040fe20003f25270 */
[----:B------:R-:W0:Y:S01]  /*0110*/  S2R R3, SR_CTAID.Z ;  /* 0x0000000000037919 */ /* 0x000e220000002700 */
[----:B------:R-:W-:Y:S02]  /*0120*/  ULDC.U8 UR6, c[0x0][0x328] ;  /* 0x0000ca0000067ab9 */ /* 0x000fe40000000000 */
[----:B------:R-:W-:Y:S01]  /*0130*/  ISETP.NE.AND P0, PT, RZ, UR6, PT ;  /* 0x00000006ff007c0c */ /* 0x000fe2000bf05270 */
[----:B------:R-:W1:Y:S08]  /*0140*/  S2R R22, SR_TID.X ;  /* 0x0000000000167919 */ /* 0x000e700000002100 */
[----:B------:R-:W-:Y:S01]  /*0150*/  @P1 IMAD.WIDE.U32 R12, R7, c[0x0][0x370], RZ ;  /* 0x0000dc00070c1a25 */ /* 0x000fe200078e00ff */
[----:B------:R-:W-:-:S03]  /*0160*/  @!P1 SHF.R.S32.HI R2, RZ, 0x1f, R0 ;  /* 0x0000001fff029819 */ /* 0x000fc60000011400 */
[C---:B------:R-:W-:Y:S01]  /*0170*/  @P1 IMAD R4, R7.reuse, c[0x0][0x374], R13 ;  /* 0x0000dd0007041a24 */ /* 0x040fe200078e020d */
[----:B------:R-:W-:Y:S01]  /*0180*/  @!P1 SHF.R.S32.HI R13, RZ, 0x1f, R0 ;  /* 0x0000001fff0d9819 */ /* 0x000fe20000011400 */
[----:B------:R-:W-:-:S04]  /*0190*/  @P1 IMAD.WIDE.U32 R10, R7, c[0x0][0x1e8], RZ ;  /* 0x00007a00070a1a25 */ /* 0x000fc800078e00ff */
[----:B------:R-:W-:Y:S01]  /*01a0*/  @!P1 IMAD R9, R2, c[0x0][0x368], RZ ;  /* 0x0000da0002099a24 */ /* 0x000fe200078e02ff */
[----:B------:R-:W-:Y:S01]  /*01b0*/  @P1 MOV R6, R10 ;  /* 0x0000000a00061202 */ /* 0x000fe20000000f00 */
[----:B------:R-:W-:Y:S02]  /*01c0*/  @!P1 IMAD R13, R13, c[0x0][0x1e0], RZ ;  /* 0x000078000d0d9a24 */ /* 0x000fe400078e02ff */
[----:B------:R-:W-:Y:S02]  /*01d0*/  @P1 IMAD R5, R7, c[0x0][0x1ec], R11 ;  /* 0x00007b0007051a24 */ /* 0x000fe400078e020b */
[----:B------:R-:W-:-:S04]  /*01e0*/  @!P1 IMAD.WIDE.U32 R10, R0, c[0x0][0x368], RZ ;  /* 0x0000da00000a9a25 */ /* 0x000fc800078e00ff */
[----:B------:R-:W-:Y:S01]  /*01f0*/  @!P1 IMAD R9, R0, c[0x0][0x36c], R9 ;  /* 0x0000db0000099a24 */ /* 0x000fe200078e0209 */
[----:B------:R-:W-:Y:S01]  /*0200*/  @!P1 MOV R12, R10 ;  /* 0x0000000a000c9202 */ /* 0x000fe20000000f00 */
[----:B------:R-:W-:-:S03]  /*0210*/  @!P1 IMAD.WIDE.U32 R14, R0, c[0x0][0x1e0], RZ ;  /* 0x00007800000e9a25 */ /* 0x000fc600078e00ff */
[----:B------:R-:W-:Y:S01]  /*0220*/  @!P1 IADD3 R4, R11, R9, RZ ;  /* 0x000000090b049210 */ /* 0x000fe20007ffe0ff */
[----:B------:R-:W-:Y:S01]  /*0230*/  @!P1 IMAD R13, R0, c[0x0][0x1e4], R13 ;  /* 0x00007900000d9a24 */ /* 0x000fe200078e020d */
[----:B------:R-:W-:-:S04]  /*0240*/  @!P1 MOV R6, R14 ;  /* 0x0000000e00069202 */ /* 0x000fc80000000f00 */
[----:B------:R-:W-:Y:S01]  /*0250*/  @!P1 IADD3 R5, R15, R13, RZ ;  /* 0x0000000d0f059210 */ /* 0x000fe20007ffe0ff */
[----:B------:R-:W-:Y:S05]  /*0260*/  @!P0 BRA `(.L_x_1590) ;  /* 0x0000007000008947 */ /* 0x000fea0003800000 */
[----:B01----:R-:W-:Y:S01]  /*0270*/  HFMA2.MMA R2, -RZ, RZ, 0, 7.62939453125e-06 ;  /* 0x00000080ff027435 */ /* 0x003fe200000001ff */
[----:B------:R-:W-:Y:S01]  /*0280*/  @!P1 IMAD R7, R0, c[0x0][0x224], RZ ;  /* 0x0000890000079a24 */ /* 0x000fe200078e02ff */
[----:B------:R-:W-:-:S04]  /*0290*/  MOV R9, c[0x0][0x210] ;  /* 0x0000840000097a02 */ /* 0x000fc80000000f00 */
[----:B------:R-:W-:-:S04]  /*02a0*/  LEA R7, R0, R7, 0x7 ;  /* 0x0000000700077211 */ /* 0x000fc800078e38ff */
[----:B------:R-:W-:-:S04]  /*02b0*/  IMAD R0, R2, R9, c[0x0][0x234] ;  /* 0x00008d0002007624 */ /* 0x000fc800078e0209 */
[----:B------:R-:W-:Y:S01]  /*02c0*/  IMAD R0, R0, R3, R7 ;  /* 0x0000000300007224 */ /* 0x000fe200078e0207 */
[----:B------:R-:W-:Y:S05]  /*02d0*/  BRA `(.L_x_1591) ;  /* 0x0000002000007947 */ /* 0x000fea0003800000 */
.L_x_1590:
[----:B01----:R-:W-:-:S04]  /*02e0*/  IMAD R0, R0, c[0x0][0x1c0], R3 ;  /* 0x0000700000007a24 */ /* 0x003fc800078e0203 */
[----:B------:R-:W-:Y:S02]  /*02f0*/  IMAD R0, R0, c[0x0][0x224], RZ ;  /* 0x0000890000007a24 */ /* 0x000fe400078e02ff */
.L_x_1591:
[----:B------:R-:W-:Y:S02]  /*0300*/  SHF.R.S32.HI R7, RZ, 0x1f, R22 ;  /* 0x0000001fff077819 */ /* 0x000fe40000011416 */
[----:B------:R-:W-:Y:S02]  /*0310*/  IADD3 R17, -R23, R8, RZ ;  /* 0x0000000817117210 */ /* 0x000fe40007ffe1ff */
[----:B------:R-:W-:Y:S02]  /*0320*/  LEA.HI R7, R7, R22, RZ, 0x3 ;  /* 0x0000001607077211 */ /* 0x000fe400078f18ff */
[----:B------:R-:W-:Y:S02]  /*0330*/  SHF.R.S32.HI R8, RZ, 0x1f, R3 ;  /* 0x0000001fff087819 */ /* 0x000fe40000011403 */
[----:B------:R-:W-:Y:S02]  /*0340*/  LOP3.LUT R9, R7, 0x1ffffff8, RZ, 0xc0, !PT ;  /* 0x1ffffff807097812 */ /* 0x000fe400078ec0ff */
[----:B------:R-:W-:-:S02]  /*0350*/  SHF.R.S32.HI R2, RZ, 0x3, R7 ;  /* 0x00000003ff027819 */ /* 0x000fc40000011407 */
[----:B------:R-:W-:Y:S02]  /*0360*/  IADD3 R9, -R9, R22, RZ ;  /* 0x0000001609097210 */ /* 0x000fe40007ffe1ff */
[----:B------:R-:W-:Y:S02]  /*0370*/  IADD3 R7, R2, 0x20, RZ ;  /* 0x0000002002077810 */ /* 0x000fe40007ffe0ff */
[----:B------:R-:W-:Y:S02]  /*0380*/  SHF.L.U32 R10, R9, 0x3, RZ ;  /* 0x00000003090a7819 */ /* 0x000fe400000006ff */
[----:B------:R-:W-:Y:S02]  /*0390*/  SHF.R.S32.HI R9, RZ, 0x1f, R23 ;  /* 0x0000001fff097819 */ /* 0x000fe40000011417 */
[----:B------:R-:W-:Y:S02]  /*03a0*/  SHF.R.S32.HI R11, RZ, 0x1f, R10 ;  /* 0x0000001fff0b7819 */ /* 0x000fe4000001140a */
[----:B------:R-:W-:Y:S01]  /*03b0*/  ISETP.GE.AND P0, PT, R10, c[0x0][0x220], PT ;  /* 0x000088000a007a0c */ /* 0x000fe20003f06270 */
[----:B------:R-:W-:-:S02]  /*03c0*/  IMAD R16, R9, c[0x0][0x370], RZ ;  /* 0x0000dc0009107a24 */ /* 0x000fc400078e02ff */
[----:B------:R-:W-:Y:S01]  /*03d0*/  IMAD.WIDE.U32 R14, R23, c[0x0][0x370], R10 ;  /* 0x0000dc00170e7a25 */ /* 0x000fe200078e000a */
[-C--:B------:R-:W-:Y:S02]  /*03e0*/  ISETP.LT.AND P1, PT, R7, R17.reuse, !P0 ;  /* 0x000000110700720c */ /* 0x080fe40004721270 */
[----:B------:R-:W-:Y:S01]  /*03f0*/  ISETP.LT.AND P0, PT, R2, R17, !P0 ;  /* 0x000000110200720c */ /* 0x000fe20004701270 */
[----:B------:R-:W-:Y:S01]  /*0400*/  IMAD R18, R9, c[0x0][0x1e8], RZ ;  /* 0x00007a0009127a24 */ /* 0x000fe200078e02ff */
[----:B------:R-:W-:Y:S01]  /*0410*/  IADD3 R12, P2, R12, R14, RZ ;  /* 0x0000000e0c0c7210 */ /* 0x000fe20007f5e0ff */
[C---:B------:R-:W-:Y:S02]  /*0420*/  IMAD R9, R23.reuse, c[0x0][0x374], R16 ;  /* 0x0000dd0017097a24 */ /* 0x040fe400078e0210 */
[----:B------:R-:W-:-:S03]  /*0430*/  IMAD.WIDE.U32 R10, R23, c[0x0][0x1e8], R10 ;  /* 0x00007a00170a7a25 */ /* 0x000fc600078e000a */
[----:B------:R-:W-:Y:S01]  /*0440*/  IADD3.X R13, R4, R15, R9, P2, !PT ;  /* 0x0000000f040d7210 */ /* 0x000fe200017fe409 */
[----:B------:R-:W-:Y:S01]  /*0450*/  IMAD R18, R23, c[0x0][0x1ec], R18 ;  /* 0x00007b0017127a24 */ /* 0x000fe200078e0212 */
[----:B------:R-:W-:Y:S01]  /*0460*/  IADD3 R10, P2, R6, R10, RZ ;  /* 0x0000000a060a7210 */ /* 0x000fe20007f5e0ff */
[----:B------:R-:W-:Y:S02]  /*0470*/  IMAD R4, R8, c[0x0][0x378], RZ ;  /* 0x0000de0008047a24 */ /* 0x000fe400078e02ff */
[----:B------:R-:W-:Y:S01]  /*0480*/  IMAD.WIDE.U32 R6, R3, c[0x0][0x378], R12 ;  /* 0x0000de0003067a25 */ /* 0x000fe200078e000c */
[----:B------:R-:W-:Y:S02]  /*0490*/  IADD3.X R11, R5, R11, R18, P2, !PT ;  /* 0x0000000b050b7210 */ /* 0x000fe400017fe412 */
[----:B------:R-:W-:Y:S01]  /*04a0*/  @P1 IADD3 R9, P2, R2, 0x20, RZ ;  /* 0x0000002002091810 */ /* 0x000fe20007f5e0ff */
[C---:B------:R-:W-:Y:S02]  /*04b0*/  IMAD R5, R3.reuse, c[0x0][0x37c], R4 ;  /* 0x0000df0003057a24 */ /* 0x040fe400078e0204 */
[----:B------:R-:W-:Y:S01]  /*04c0*/  IMAD R4, R8, c[0x0][0x1f0], RZ ;  /* 0x00007c0008047a24 */ /* 0x000fe200078e02ff */
[----:B------:R-:W-:Y:S01]  /*04d0*/  SHF.R.S32.HI R8, RZ, 0x1f, R2 ;  /* 0x0000001fff087819 */ /* 0x000fe20000011402 */
[----:B------:R-:W-:Y:S01]  /*04e0*/  IMAD.WIDE.U32 R10, R3, c[0x0][0x1f0], R10 ;  /* 0x00007c00030a7a25 */ /* 0x000fe200078e000a */
[----:B------:R-:W-:-:S02]  /*04f0*/  IADD3 R7, R7, R5, RZ ;  /* 0x0000000507077210 */ /* 0x000fc40007ffe0ff */
[----:B------:R-:W-:Y:S01]  /*0500*/  @P1 IADD3.X R13, RZ, R8, RZ, P2, !PT ;  /* 0x00000008ff0d1210 */ /* 0x000fe200017fe4ff */
[----:B------:R-:W-:Y:S01]  /*0510*/  IMAD R15, R3, c[0x0][0x1f4], R4 ;  /* 0x00007d00030f7a24 */ /* 0x000fe200078e0204 */
[----:B------:R-:W-:Y:S01]  /*0520*/  @P1 IADD3 R12, P2, R2, 0x20, RZ ;  /* 0x00000020020c1810 */ /* 0x000fe20007f5e0ff */
[C---:B------:R-:W-:Y:S01]  /*0530*/  @P0 IMAD R17, R8.reuse, c[0x0][0x1e8], RZ ;  /* 0x00007a0008110a24 */ /* 0x040fe200078e02ff */
[----:B------:R-:W-:Y:S01]  /*0540*/  @P1 MOV R4, R6 ;  /* 0x0000000600041202 */ /* 0x000fe20000000f00 */
[----:B------:R-:W-:Y:S01]  /*0550*/  @P1 IMAD R14, R13, c[0x0][0x370], RZ ;  /* 0x0000dc000d0e1a24 */ /* 0x000fe200078e02ff */
[----:B------:R-:W-:Y:S01]  /*0560*/  @P1 MOV R5, R7 ;  /* 0x0000000700051202 */ /* 0x000fe20000000f00 */
[----:B------:R-:W-:Y:S01]  /*0570*/  @P0 IMAD R13, R8, c[0x0][0x370], RZ ;  /* 0x0000dc00080d0a24 */ /* 0x000fe200078e02ff */
[----:B------:R-:W-:Y:S01]  /*0580*/  @P1 IADD3.X R8, RZ, R8, RZ, P2, !PT ;  /* 0x00000008ff081210 */ /* 0x000fe200017fe4ff */
[----:B------:R-:W-:Y:S01]  /*0590*/  @P1 IMAD R3, R9, c[0x0][0x374], R14 ;  /* 0x0000dd0009031a24 */ /* 0x000fe200078e020e */
[----:B------:R-:W-:Y:S01]  /*05a0*/  IADD3 R11, R11, R15, RZ ;  /* 0x0000000f0b0b7210 */ /* 0x000fe20007ffe0ff */
[----:B------:R-:W-:-:S04]  /*05b0*/  @P1 IMAD.WIDE.U32 R4, R9, c[0x0][0x370], R4 ;  /* 0x0000dc0009041a25 */ /* 0x000fc800078e0004 */
[----:B------:R-:W-:Y:S01]  /*05c0*/  @P1 IMAD R15, R8, c[0x0][0x1e8], RZ ;  /* 0x00007a00080f1a24 */ /* 0x000fe200078e02ff */
[----:B------:R-:W-:Y:S01]  /*05d0*/  @P1 IADD3 R3, R5, R3, RZ ;  /* 0x0000000305031210 */ /* 0x000fe20007ffe0ff */
[C---:B------:R-:W-:Y:S02]  /*05e0*/  @P0 IMAD R13, R2.reuse, c[0x0][0x374], R13 ;  /* 0x0000dd00020d0a24 */ /* 0x040fe400078e020d */
[C---:B------:R-:W-:Y:S02]  /*05f0*/  @P0 IMAD R17, R2.reuse, c[0x0][0x1ec], R17 ;  /* 0x00007b0002110a24 */ /* 0x040fe400078e0211 */
[----:B------:R-:W-:-:S04]  /*0600*/  @P0 IMAD.WIDE.U32 R6, R2, c[0x0][0x370], R6 ;  /* 0x0000dc0002060a25 */ /* 0x000fc800078e0006 */
[----:B------:R-:W-:Y:S01]  /*0610*/  @P0 IMAD.WIDE.U32 R8, R2, c[0x0][0x1e8], R10 ;  /* 0x00007a0002080a25 */ /* 0x000fe200078e000a */
[----:B------:R-:W-:Y:S02]  /*0620*/  @P0 IADD3 R7, R7, R13, RZ ;  /* 0x0000000d07070210 */ /* 0x000fe40007ffe0ff */
[----:B------:R-:W-:Y:S01]  /*0630*/  @P0 LEA R24, P2, R6, c[0x0][0x330], 0x1 ;  /* 0x0000cc0006180a11 */ /* 0x000fe200078408ff */
[C---:B------:R-:W-:Y:S01]  /*0640*/  @P1 IMAD R15, R12.reuse, c[0x0][0x1ec], R15 ;  /* 0x00007b000c0f1a24 */ /* 0x040fe200078e020f */
[----:B------:R-:W-:Y:S01]  /*0650*/  @P0 IADD3 R5, R9, R17, RZ ;  /* 0x0000001109050210 */ /* 0x000fe20007ffe0ff */
[----:B------:R-:W-:Y:S01]  /*0660*/  @P1 IMAD.WIDE.U32 R12, R12, c[0x0][0x1e8], R10 ;  /* 0x00007a000c0c1a25 */ /* 0x000fe200078e000a */
[----:B------:R-:W-:Y:S01]  /*0670*/  @P1 LEA R2, P3, R4, c[0x0][0x330], 0x1 ;  /* 0x0000cc0004021a11 */ /* 0x000fe200078608ff */
[----:B------:R-:W-:Y:S01]  /*0680*/  CS2R R10, SRZ ;  /* 0x00000000000a7805 */ /* 0x000fe2000001ff00 */
[----:B------:R-:W-:Y:S02]  /*0690*/  @P0 LEA R26, P4, R8, c[0x0][0x1d0], 0x1 ;  /* 0x00007400081a0a11 */ /* 0x000fe400078808ff */
[----:B------:R-:W-:-:S02]  /*06a0*/  @P0 LEA.HI.X R25, R6, c[0x0][0x334], R7, 0x1, P2 ;  /* 0x0000cd0006190a11 */ /* 0x000fc400010f0c07 */
[----:B------:R-:W-:Y:S01]  /*06b0*/  @P1 LEA.HI.X R3, R4, c[0x0][0x334], R3, 0x1, P3 ;  /* 0x0000cd0004031a11 */ /* 0x000fe200018f0c03 */
[----:B------:R-:W-:Y:S01]  /*06c0*/  CS2R R6, SRZ ;  /* 0x0000000000067805 */ /* 0x000fe2000001ff00 */
[----:B------:R-:W-:Y:S02]  /*06d0*/  @P0 LEA.HI.X R27, R8, c[0x0][0x1d4], R5, 0x1, P4 ;  /* 0x00007500081b0a11 */ /* 0x000fe400020f0c05 */
[----:B------:R-:W-:Y:S01]  /*06e0*/  CS2R R4, SRZ ;  /* 0x0000000000047805 */ /* 0x000fe2000001ff00 */
[----:B------:R-:W-:Y:S01]  /*06f0*/  CS2R R8, SRZ ;  /* 0x0000000000087805 */ /* 0x000fe2000001ff00 */
[----:B------:R-:W-:Y:S02]  /*0700*/  @P1 IADD3 R15, R13, R15, RZ ;  /* 0x0000000f0d0f1210 */ /* 0x000fe40007ffe0ff */
[C---:B------:R-:W-:Y:S01]  /*0710*/  @P1 LEA R20, P2, R12.reuse, c[0x0][0x1d0], 0x1 ;  /* 0x000074000c141a11 */ /* 0x040fe200078408ff */
[----:B------:R-:W-:Y:S01]  /*0720*/  CS2R R18, SRZ ;  /* 0x0000000000127805 */ /* 0x000fe2000001ff00 */
[----:B------:R-:W2:Y:S01]  /*0730*/  @P0 LDG.E.128 R4, [R24.64] ;  /* 0x0000000418040981 */ /* 0x000ea2000c1e1d00 */
[----:B------:R-:W-:Y:S01]  /*0740*/  CS2R R16, SRZ ;  /* 0x0000000000107805 */ /* 0x000fe2000001ff00 */
[----:B------:R-:W-:-:S02]  /*0750*/  @P1 LEA.HI.X R21, R12, c[0x0][0x1d4], R15, 0x1, P2 ;  /* 0x000075000c151a11 */ /* 0x000fc400010f0c0f */
[----:B------:R-:W3:Y:S01]  /*0760*/  @P0 LDG.E.128 R8, [R26.64] ;  /* 0x000000041a080981 */ /* 0x000ee2000c1e1d00 */
[----:B------:R-:W-:Y:S01]  /*0770*/  CS2R R14, SRZ ;  /* 0x00000000000e7805 */ /* 0x000fe2000001ff00 */
[----:B------:R-:W-:Y:S02]  /*0780*/  CS2R R12, SRZ ;  /* 0x00000000000c7805 */ /* 0x000fe4000001ff00 */
[----:B------:R-:W4:Y:S04]  /*0790*/  @P1 LDG.E.128 R16, [R20.64] ;  /* 0x0000000414101981 */ /* 0x000f28000c1e1d00 */
[----:B------:R-:W5:Y:S01]  /*07a0*/  @P1 LDG.E.128 R12, [R2.64] ;  /* 0x00000004020c1981 */ /* 0x000f62000c1e1d00 */
[----:B------:R-:W-:Y:S02]  /*07b0*/  IADD3 R23, R23, R0, RZ ;  /* 0x0000000017177210 */ /* 0x000fe40007ffe0ff */
[----:B------:R-:W-:-:S02]  /*07c0*/  LOP3.LUT P0, RZ, R22, 0x7, RZ, 0xc0, !PT ;  /* 0x0000000716ff7812 */ /* 0x000fc4000780c0ff */
[----:B------:R-:W-:Y:S01]  /*07d0*/  LEA.HI R0, P1, R22, R23, RZ, 0x1d ;  /* 0x0000001716007211 */ /* 0x000fe2000783e8ff */
[----:B--2---:R-:W-:Y:S02]  /*07e0*/  HADD2.F32 R25, -RZ, R4.H1_H1 ;  /* 0x30000004ff197230 */ /* 0x004fe40000004100 */
[----:B---3--:R-:W-:Y:S02]  /*07f0*/  HADD2.F32 R26, -RZ, R8.H1_H1 ;  /* 0x30000008ff1a7230 */ /* 0x008fe40000004100 */
[----:B------:R-:W-:Y:S02]  /*0800*/  HADD2.F32 R24, -RZ, R4.H0_H0 ;  /* 0x20000004ff187230 */ /* 0x000fe40000004100 */
[----:B------:R-:W-:Y:S01]  /*0810*/  HADD2.F32 R27, -RZ, R8.H0_H0 ;  /* 0x20000008ff1b7230 */ /* 0x000fe20000004100 */
[----:B------:R-:W-:Y:S01]  /*0820*/  FMUL.FTZ R25, R25, R26 ;  /* 0x0000001a19197220 */ /* 0x000fe20000410000 */
[----:B----4-:R-:W-:Y:S02]  /*0830*/  HADD2.F32 R29, -RZ, R16.H1_H1 ;  /* 0x30000010ff1d7230 */ /* 0x010fe40000004100 */
[----:B-----5:R-:W-:Y:S01]  /*0840*/  HADD2.F32 R28, -RZ, R12.H1_H1 ;  /* 0x3000000cff1c7230 */ /* 0x020fe20000004100 */
[----:B------:R-:W-:Y:S01]  /*0850*/  FFMA.FTZ R24, R24, R27, R25 ;  /* 0x0000001b18187223 */ /* 0x000fe20000010019 */
[----:B------:R-:W-:-:S02]  /*0860*/  HADD2.F32 R8, -RZ, R5.H0_H0 ;  /* 0x20000005ff087230 */ /* 0x000fc40000004100 */
[----:B------:R-:W-:Y:S01]  /*0870*/  HADD2.F32 R21, -RZ, R9.H0_H0 ;  /* 0x20000009ff157230 */ /* 0x000fe20000004100 */
[----:B------:R-:W-:Y:S01]  /*0880*/  FMUL.FTZ R4, R28, R29 ;  /* 0x0000001d1c047220 */ /* 0x000fe20000410000 */
[----:B------:R-:W-:Y:S02]  /*0890*/  HADD2.F32 R25, -RZ, R12.H0_H0 ;  /* 0x2000000cff197230 */ /* 0x000fe40000004100 */
[----:B------:R-:W-:Y:S01]  /*08a0*/  HADD2.F32 R16, -RZ, R16.H0_H0 ;  /* 0x20000010ff107230 */ /* 0x000fe20000004100 */
[----:B------:R-:W-:Y:S01]  /*08b0*/  FFMA.FTZ R24, R8, R21, R24 ;  /* 0x0000001508187223 */ /* 0x000fe20000010018 */
[----:B------:R-:W-:Y:S02]  /*08c0*/  HADD2.F32 R5, -RZ, R5.H1_H1 ;  /* 0x30000005ff057230 */ /* 0x000fe40000004100 */
[----:B------:R-:W-:Y:S01]  /*08d0*/  HADD2.F32 R12, -RZ, R9.H1_H1 ;  /* 0x30000009ff0c7230 */ /* 0x000fe20000004100 */
[----:B------:R-:W-:Y:S01]  /*08e0*/  FFMA.FTZ R16, R25, R16, R4 ;  /* 0x0000001019107223 */ /* 0x000fe20000010004 */
[----:B------:R-:W-:-:S02]  /*08f0*/  HADD2.F32 R21, -RZ, R10.H0_H0 ;  /* 0x2000000aff157230 */ /* 0x000fc40000004100 */
[----:B------:R-:W-:Y:S01]  /*0900*/  HADD2.F32 R9, -RZ, R10.H1_H1 ;  /* 0x3000000aff097230 */ /* 0x000fe20000004100 */
[----:B------:R-:W-:Y:S01]  /*0910*/  FFMA.FTZ R5, R5, R12, R24 ;  /* 0x0000000c05057223 */ /* 0x000fe20000010018 */
[--C-:B------:R-:W-:Y:S02]  /*0920*/  HADD2.F32 R2, -RZ, R6.reuse.H0_H0 ;  /* 0x20000006ff027230 */ /* 0x100fe40000004100 */
[----:B------:R-:W-:Y:S02]  /*0930*/  HADD2.F32 R25, -RZ, R13.H0_H0 ;  /* 0x2000000dff197230 */ /* 0x000fe40000004100 */
[----:B------:R-:W-:Y:S01]  /*0940*/  HADD2.F32 R10, -RZ, R17.H0_H0 ;  /* 0x20000011ff0a7230 */ /* 0x000fe20000004100 */
[----:B------:R-:W-:Y:S01]  /*0950*/  FFMA.FTZ R2, R2, R21, R5 ;  /* 0x0000001502027223 */ /* 0x000fe20000010005 */
[----:B------:R-:W-:Y:S02]  /*0960*/  HADD2.F32 R6, -RZ, R6.H1_H1 ;  /* 0x30000006ff067230 */ /* 0x000fe40000004100 */
[----:B------:R-:W-:Y:S01]  /*0970*/  HADD2.F32 R13, -RZ, R13.H1_H1 ;  /* 0x3000000dff0d7230 */ /* 0x000fe20000004100 */
[----:B------:R-:W-:Y:S01]  /*0980*/  FFMA.FTZ R16, R25, R10, R16 ;  /* 0x0000000a19107223 */ /* 0x000fe20000010010 */
[----:B------:R-:W-:Y:S01]  /*0990*/  HADD2.F32 R17, -RZ, R17.H1_H1 ;  /* 0x30000011ff117230 */ /* 0x000fe20000004100 */
[----:B------:R-:W-:Y:S01]  /*09a0*/  FFMA.FTZ R2, R6, R9, R2 ;  /* 0x0000000906027223 */ /* 0x000fe20000010002 */
[----:B------:R-:W-:-:S02]  /*09b0*/  HADD2.F32 R3, -RZ, R7.H0_H0 ;  /* 0x20000007ff037230 */ /* 0x000fc40000004100 */
[----:B------:R-:W-:Y:S01]  /*09c0*/  HADD2.F32 R8, -RZ, R11.H0_H0 ;  /* 0x2000000bff087230 */ /* 0x000fe20000004100 */
[----:B------:R-:W-:Y:S01]  /*09d0*/  FFMA.FTZ R16, R13, R17, R16 ;  /* 0x000000110d107223 */ /* 0x000fe20000010010 */
[----:B------:R-:W-:Y:S02]  /*09e0*/  HADD2.F32 R5, -RZ, R14.H0_H0 ;  /* 0x2000000eff057230 */ /* 0x000fe40000004100 */
[----:B------:R-:W-:Y:S01]  /*09f0*/  HADD2.F32 R10, -RZ, R18.H0_H0 ;  /* 0x20000012ff0a7230 */ /* 0x000fe20000004100 */
[----:B------:R-:W-:Y:S01]  /*0a00*/  FFMA.FTZ R2, R3, R8, R2 ;  /* 0x0000000803027223 */ /* 0x000fe20000010002 */
[----:B------:R-:W-:Y:S02]  /*0a10*/  HADD2.F32 R7, -RZ, R7.H1_H1 ;  /* 0x30000007ff077230 */ /* 0x000fe40000004100 */
[----:B------:R-:W-:Y:S01]  /*0a20*/  HADD2.F32 R4, -RZ, R11.H1_H1 ;  /* 0x3000000bff047230 */ /* 0x000fe20000004100 */
[----:B------:R-:W-:Y:S01]  /*0a30*/  FFMA.FTZ R16, R5, R10, R16 ;  /* 0x0000000a05107223 */ /* 0x000fe20000010010 */
[----:B------:R-:W-:-:S02]  /*0a40*/  HADD2.F32 R9, -RZ, R14.H1_H1 ;  /* 0x3000000eff097230 */ /* 0x000fc40000004100 */
[----:B------:R-:W-:Y:S01]  /*0a50*/  HADD2.F32 R18, -RZ, R18.H1_H1 ;  /* 0x30000012ff127230 */ /* 0x000fe20000004100 */
[----:B------:R-:W-:Y:S01]  /*0a60*/  FFMA.FTZ R2, R7, R4, R2 ;  /* 0x0000000407027223 */ /* 0x000fe20000010002 */
[----:B------:R-:W-:Y:S02]  /*0a70*/  HADD2.F32 R3, -RZ, R15.H0_H0 ;  /* 0x2000000fff037230 */ /* 0x000fe40000004100 */
[----:B------:R-:W-:Y:S01]  /*0a80*/  HADD2.F32 R5, -RZ, R19.H0_H0 ;  /* 0x20000013ff057230 */ /* 0x000fe20000004100 */
[----:B------:R-:W-:Y:S01]  /*0a90*/  FFMA.FTZ R16, R9, R18, R16 ;  /* 0x0000001209107223 */ /* 0x000fe20000010010 */
[----:B------:R-:W-:-:S03]  /*0aa0*/  HADD2.F32 R15, -RZ, R15.H1_H1 ;  /* 0x3000000fff0f7230 */ /* 0x000fc60000004100 */
[----:B------:R-:W-:Y:S02]  /*0ab0*/  FFMA.FTZ R16, R3, R5, R16 ;  /* 0x0000000503107223 */ /* 0x000fe40000010010 */
[----:B------:R-:W0:Y:S01]  /*0ac0*/  SHFL.BFLY PT, R3, R2, 0x4, 0x1f ;  /* 0x0c801f0002037f89 */ /* 0x000e2200000e0000 */
[----:B------:R-:W-:-:S05]  /*0ad0*/  HADD2.F32 R19, -RZ, R19.H1_H1 ;  /* 0x30000013ff137230 */ /* 0x000fca0000004100 */
[----:B------:R-:W-:-:S05]  /*0ae0*/  FFMA.FTZ R16, R15, R19, R16 ;  /* 0x000000130f107223 */ /* 0x000fca0000010010 */
[----:B------:R-:W1:Y:S01]  /*0af0*/  SHFL.BFLY PT, R5, R16, 0x4, 0x1f ;  /* 0x0c801f0010057f89 */ /* 0x000e6200000e0000 */
[----:B0-----:R-:W-:-:S05]  /*0b00*/  FADD.FTZ R3, R2, R3 ;  /* 0x0000000302037221 */ /* 0x001fca0000010000 */
[----:B------:R-:W0:Y:S01]  /*0b10*/  SHFL.BFLY PT, R4, R3, 0x2, 0x1f ;  /* 0x0c401f0003047f89 */ /* 0x000e2200000e0000 */
[----:B-1----:R-:W-:-:S05]  /*0b20*/  FADD.FTZ R6, R16, R5 ;  /* 0x0000000510067221 */ /* 0x002fca0000010000 */
[----:B------:R-:W1:Y:S01]  /*0b30*/  SHFL.BFLY PT, R7, R6, 0x2, 0x1f ;  /* 0x0c401f0006077f89 */ /* 0x000e6200000e0000 */
[----:B0-----:R-:W-:-:S05]  /*0b40*/  FADD.FTZ R4, R3, R4 ;  /* 0x0000000403047221 */ /* 0x001fca0000010000 */
[----:B------:R-:W0:Y:S01]  /*0b50*/  SHFL.BFLY PT, R5, R4, 0x1, 0x1f ;  /* 0x0c201f0004057f89 */ /* 0x000e2200000e0000 */
[----:B-1----:R-:W-:-:S05]  /*0b60*/  FADD.FTZ R7, R6, R7 ;  /* 0x0000000706077221 */ /* 0x002fca0000010000 */
[----:B------:R-:W1:Y:S01]  /*0b70*/  SHFL.BFLY PT, R8, R7, 0x1, 0x1f ;  /* 0x0c201f0007087f89 */ /* 0x000e6200000e0000 */
[----:B------:R-:W-:-:S04]  /*0b80*/  SHF.R.S32.HI R2, RZ, 0x1f, R23 ;  /* 0x0000001fff027819 */ /* 0x000fc80000011417 */
[----:B------:R-:W-:Y:S02]  /*0b90*/  IADD3.X R3, RZ, R2, RZ, P1, !PT ;  /* 0x00000002ff037210 */ /* 0x000fe40000ffe4ff */
[----:B------:R-:W-:Y:S01]  /*0ba0*/  LEA R2, P1, R0, c[0x0][0x3c8], 0x2 ;  /* 0x0000f20000027a11 */ /* 0x000fe200078210ff */
[----:B0-----:R-:W-:-:S03]  /*0bb0*/  FADD.FTZ R5, R4, R5 ;  /* 0x0000000504057221 */ /* 0x001fc60000010000 */
[----:B------:R-:W-:Y:S01]  /*0bc0*/  LEA.HI.X R3, R0, c[0x0][0x3cc], R3, 0x2, P1 ;  /* 0x0000f30000037a11 */ /* 0x000fe200008f1403 */
[----:B------:R-:W-:-:S05]  /*0bd0*/  FMUL.FTZ R5, R5, c[0x0][0x2d4] ;  /* 0x0000b50005057a20 */ /* 0x000fca0000410000 */
[----:B------:R0:W-:Y:S01]  /*0be0*/  @!P0 STG.E [R2.64], R5 ;  /* 0x0000000502008986 */ /* 0x0001e2000c101904 */
[----:B-1----:R-:W-:Y:S01]  /*0bf0*/  FADD.FTZ R8, R7, R8 ;  /* 0x0000000807087221 */ /* 0x002fe20000010000 */
[----:B------:R-:W-:Y:S06]  /*0c00*/  @P0 EXIT ;  /* 0x000000000000094d */ /* 0x000fec0003800000 */
[----:B0-----:R-:W-:-:S05]  /*0c10*/  FMUL.FTZ R5, R8, c[0x0][0x2d4] ;  /* 0x0000b50008057a20 */ /* 0x001fca0000410000 */
[----:B------:R-:W-:Y:S01]  /*0c20*/  STG.E [R2.64+0x80], R5 ;  /* 0x0000800502007986 */ /* 0x000fe2000c101904 */
[----:B------:R-:W-:Y:S05]  /*0c30*/  EXIT ;  /* 0x000000000000794d */ /* 0x000fea0003800000 */
.L_x_1592:
        /* <DEDUP_REMOVED lines=12> */
.L_x_2480:


//--------------------- .text._ZN5flash25flash_bwd_dot_do_o_kernelILb1E23Flash_bwd_kernel_traitsILi64ELi64ELi128ELi8ELi2ELi4ELi4ELb1ELb0EN7cutlass6half_tE19Flash_kernel_traitsILi64ELi64ELi128ELi8ES3_EEEEvNS_16Flash_bwd_paramsE --------------------------
	.section	.text._ZN5flash25flash_bwd_dot_do_o_kernelILb1E23Flash_bwd_kernel_traitsILi64ELi64ELi128ELi8ELi2ELi4ELi4ELb1ELb0EN7cutlass6half_tE19Flash_kernel_traitsILi64ELi64ELi128ELi8ES3_EEEEvNS_16Flash_bwd_paramsE,"ax",@progbits
	.sectioninfo	@"SHI_REGISTERS=34"
	.align	128
        .global         _ZN5flash25flash_bwd_dot_do_o_kernelILb1E23Flash_bwd_kernel_traitsILi64ELi64ELi128ELi8ELi2ELi4ELi4ELb1ELb0EN7cutlass6half_tE19Flash_kernel_traitsILi64ELi64ELi128ELi8ES3_EEEEvNS_16Flash_bwd_paramsE
        .type           _ZN5flash25flash_bwd_dot_do_o_kernelILb1E23Flash_bwd_kernel_traitsILi64ELi64ELi128ELi8ELi2ELi4ELi4ELb1ELb0EN7cutlass6half_tE19Flash_kernel_traitsILi64ELi64ELi128ELi8ES3_EEEEvNS_16Flash_bwd_paramsE,@function
        .size           _ZN5flash25flash_bwd_dot_do_o_kernelILb1E23Flash_bwd_kernel_traitsILi64ELi64ELi128ELi8ELi2ELi4ELi4ELb1ELb0EN7cutlass6half_tE19Flash_kernel_traitsILi64ELi64ELi128ELi8ES3_EEEEvNS_16Flash_bwd_paramsE,(.L_x_2481 - _ZN5flash25flash_bwd_dot_do_o_kernelILb1E23Flash_bwd_kernel_traitsILi64ELi64ELi128ELi8ELi2ELi4ELi4ELb1ELb0EN7cutlass6half_tE19Flash_kernel_traitsILi64ELi64ELi128ELi8ES3_EEEEvNS_16Flash_bwd_paramsE)
        .other          _ZN5flash25flash_bwd_dot_do_o_kernelILb1E23Flash_bwd_kernel_traitsILi64ELi64ELi128ELi8ELi2ELi4ELi4ELb1ELb0EN7cutlass6half_tE19Flash_kernel_traitsILi64ELi64ELi128ELi8ES3_EEEEvNS_16Flash_bwd_paramsE,@"STO_CUDA_ENTRY STV_DEFAULT"
_ZN5flash25flash_bwd_dot_do_o_kernelILb1E23Flash_bwd_kernel_traitsILi64ELi64ELi128ELi8ELi2ELi4ELi4ELb1ELb0EN7cutlass6half_tE19Flash_kernel_traitsILi64ELi64ELi128ELi8ES3_EEEEvNS_16Flash_bwd_paramsE:
.text._ZN5flash25flash_bwd_dot_do_o_kernelILb1E23Flash_bwd_kernel_traitsILi64ELi64ELi128ELi8ELi2ELi4ELi4ELb1ELb0EN7cutlass6half_tE19Flash_kernel_traitsILi64ELi64ELi128ELi8ES3_EEEEvNS_16Flash_bwd_paramsE:
        /* <DEDUP_REMOVED lines=16> */
[----:B------:R-:W-:Y:S01]  /*0100*/  ISETP.NE.AND P1, PT, R11, -0x1, PT ;  /* 0xffffffff0b00780c */ /* 0x000fe20003f25270 */
[C---:B------:R-:W-:Y:S01]  /*0110*/  IMAD.WIDE R2, R10.reuse, 0x80, RZ ;  /* 0x000000800a027825 */ /* 0x040fe200078e02ff */
[----:B------:R-:W-:Y:S01]  /*0120*/  MOV R20, c[0x0][0x1c0] ;  /* 0x0000700000147a02 */ /* 0x000fe20000000f00 */
[----:B------:R-:W-:Y:S01]  /*0130*/  ULDC.U8 UR6, c[0x0][0x328] ;  /* 0x0000ca0000067ab9 */ /* 0x000fe20000000000 */
[----:B------:R-:W-:Y:S01]  /*0140*/  SHF.R.S32.HI R14, RZ, 0x1f, R21 ;  /* 0x0000001fff0e7819 */ /* 0x000fe20000011415 */
[----:B------:R-:W-:Y:S01]  /*0150*/  IMAD.WIDE R24, R10, c[0x0][0x224], RZ ;  /* 0x000089000a187a25 */ /* 0x000fe200078e02ff */
[----:B------:R-:W-:Y:S02]  /*0160*/  SEL R0, R2, RZ, P0 ;  /* 0x000000ff02007207 */ /* 0x000fe40000000000 */
[----:B------:R-:W-:Y:S01]  /*0170*/  SEL R5, R3, RZ, P0 ;  /* 0x000000ff03057207 */ /* 0x000fe20000000000 */
[----:B------:R-:W-:-:S04]  /*0180*/  IMAD.WIDE R30, R20, c[0x0][0x22c], RZ ;  /* 0x00008b00141e7a25 */ /* 0x000fc800078e02ff */
[--C-:B------:R-:W-:Y:S01]  /*0190*/  @!P1 SHF.R.S32.HI R4, RZ, 0x1f, R10.reuse ;  /* 0x0000001fff049819 */ /* 0x100fe2000001140a */
[C---:B------:R-:W-:Y:S01]  /*01a0*/  @P1 IMAD.WIDE.U32 R2, R11.reuse, c[0x0][0x1e8], RZ ;  /* 0x00007a000b021a25 */ /* 0x040fe200078e00ff */
[----:B------:R-:W-:Y:S02]  /*01b0*/  @!P1 SHF.R.S32.HI R19, RZ, 0x1f, R10 ;  /* 0x0000001fff139819 */ /* 0x000fe4000001140a */
[----:B------:R-:W-:Y:S01]  /*01c0*/  @P1 MOV R23, R11 ;  /* 0x0000000b00171202 */ /* 0x000fe20000000f00 */
[----:B------:R-:W-:Y:S01]  /*01d0*/  @!P1 IMAD R9, R4, c[0x0][0x368], RZ ;  /* 0x0000da0004099a24 */ /* 0x000fe200078e02ff */
[----:B------:R-:W-:Y:S01]  /*01e0*/  @P1 MOV R12, R2 ;  /* 0x00000002000c1202 */ /* 0x000fe20000000f00 */
[----:B------:R-:W-:Y:S01]  /*01f0*/  @P1 IMAD R8, R11, c[0x0][0x1ec], R3 ;  /* 0x00007b000b081a24 */ /* 0x000fe200078e0203 */
[----:B------:R-:W-:Y:S01]  /*0200*/  SHF.R.S32.HI R3, RZ, 0x1f, R20 ;  /* 0x0000001fff037819 */ /* 0x000fe20000011414 */
[----:B------:R-:W-:Y:S01]  /*0210*/  IMAD R2, R25, c[0x0][0x1c0], RZ ;  /* 0x0000700019027a24 */ /* 0x000fe200078e02ff */
[----:B------:R-:W-:Y:S01]  /*0220*/  @!P1 MOV R23, 0xffffffff ;  /* 0xffffffff00179802 */ /* 0x000fe20000000f00 */
[----:B------:R-:W-:-:S04]  /*0230*/  @P1 IMAD.WIDE.U32 R6, R11, c[0x0][0x370], RZ ;  /* 0x0000dc000b061a25 */ /* 0x000fc800078e00ff */
[----:B------:R-:W-:-:S04]  /*0240*/  @!P1 IMAD.WIDE.U32 R16, R10, c[0x0][0x368], RZ ;  /* 0x0000da000a109a25 */ /* 0x000fc800078e00ff */
[----:B------:R-:W-:Y:S02]  /*0250*/  @!P1 IMAD R19, R19, c[0x0][0x1e0], RZ ;  /* 0x0000780013139a24 */ /* 0x000fe400078e02ff */
[----:B------:R-:W-:Y:S02]  /*0260*/  @!P1 IMAD R9, R10, c[0x0][0x36c], R9 ;  /* 0x0000db000a099a24 */ /* 0x000fe400078e0209 */
[----:B------:R-:W-:Y:S02]  /*0270*/  IMAD R27, R24, R3, R2 ;  /* 0x00000003181b7224 */ /* 0x000fe400078e0202 */
[----:B------:R-:W-:Y:S01]  /*0280*/  @P1 IMAD R7, R11, c[0x0][0x374], R7 ;  /* 0x0000dd000b071a24 */ /* 0x000fe200078e0207 */
[----:B------:R-:W-:Y:S01]  /*0290*/  @!P1 IADD3 R7, R17, R9, RZ ;  /* 0x0000000911079210 */ /* 0x000fe20007ffe0ff */
[----:B------:R-:W-:Y:S01]  /*02a0*/  @!P1 IMAD.WIDE.U32 R2, R10, c[0x0][0x1e0], RZ ;  /* 0x000078000a029a25 */ /* 0x000fe200078e00ff */
[----:B------:R-:W0:Y:S01]  /*02b0*/  S2R R9, SR_CTAID.Z ;  /* 0x0000000000097919 */ /* 0x000e220000002700 */
[----:B------:R-:W-:-:S02]  /*02c0*/  MOV R17, RZ ;  /* 0x000000ff00117202 */ /* 0x000fc40000000f00 */
[----:B------:R-:W-:Y:S01]  /*02d0*/  @!P1 IMAD R19, R10, c[0x0][0x1e4], R19 ;  /* 0x000079000a139a24 */ /* 0x000fe200078e0213 */
[----:B------:R-:W-:Y:S01]  /*02e0*/  @!P1 MOV R12, R2 ;  /* 0x00000002000c9202 */ /* 0x000fe20000000f00 */
[----:B------:R-:W-:-:S04]  /*02f0*/  IMAD.WIDE.U32 R24, R24, c[0x0][0x1c0], RZ ;  /* 0x0000700018187a25 */ /* 0x000fc800078e00ff */
[----:B------:R-:W-:Y:S01]  /*0300*/  @!P1 IMAD.IADD R8, R3, 0x1, R19 ;  /* 0x0000000103089824 */ /* 0x000fe200078e0213 */
[----:B------:R-:W-:Y:S01]  /*0310*/  MOV R3, c[0x0][0x22c] ;  /* 0x00008b0000037a02 */ /* 0x000fe20000000f00 */
[----:B------:R-:W-:Y:S01]  /*0320*/  IMAD R4, R31, R23, RZ ;  /* 0x000000171f047224 */ /* 0x000fe200078e02ff */
[----:B------:R-:W-:Y:S01]  /*0330*/  IADD3 R2, R25, R27, RZ ;  /* 0x0000001b19027210 */ /* 0x000fe20007ffe0ff */
[----:B------:R-:W-:Y:S01]  /*0340*/  @P1 IMAD.MOV.U32 R15, RZ, RZ, R6 ;  /* 0x000000ffff0f1224 */ /* 0x000fe200078e0006 */
[----:B------:R-:W-:Y:S01]  /*0350*/  SHF.R.S32.HI R25, RZ, 0x1f, R3 ;  /* 0x0000001fff197819 */ /* 0x000fe20000011403 */
[----:B------:R-:W-:Y:S01]  /*0360*/  IMAD R17, R30, R17, R4 ;  /* 0x000000111e117224 */ /* 0x000fe200078e0204 */
[----:B------:R-:W-:Y:S01]  /*0370*/  IADD3 R19, P0, R21, R0, RZ ;  /* 0x0000000015137210 */ /* 0x000fe20007f1e0ff */
[----:B------:R-:W1:Y:S01]  /*0380*/  S2R R3, SR_TID.X ;  /* 0x0000000000037919 */ /* 0x000e620000002100 */
[----:B------:R-:W-:Y:S01]  /*0390*/  IMAD R2, R2, c[0x0][0x22c], RZ ;  /* 0x00008b0002027a24 */ /* 0x000fe200078e02ff */
[----:B------:R-:W-:-:S02]  /*03a0*/  @!P1 MOV R15, R16 ;  /* 0x00000010000f9202 */ /* 0x000fc40000000f00 */
[----:B------:R-:W-:Y:S01]  /*03b0*/  IMAD.X R5, R14, 0x1, R5, P0 ;  /* 0x000000010e057824 */ /* 0x000fe200000e0605 */
[----:B------:R-:W-:Y:S01]  /*03c0*/  ISETP.NE.AND P0, PT, RZ, UR6, PT ;  /* 0x00000006ff007c0c */ /* 0x000fe2000bf05270 */
[----:B------:R-:W-:Y:S02]  /*03d0*/  IMAD R27, R25, R24, R2 ;  /* 0x00000018191b7224 */ /* 0x000fe400078e0202 */
[----:B------:R-:W-:Y:S02]  /*03e0*/  IMAD R6, R5, R30, RZ ;  /* 0x0000001e05067224 */ /* 0x000fe400078e02ff */
[----:B------:R-:W-:-:S04]  /*03f0*/  IMAD.WIDE.U32 R4, R30, R23, RZ ;  /* 0x000000171e047225 */ /* 0x000fc800078e00ff */
[----:B------:R-:W-:-:S04]  /*0400*/  IMAD.WIDE.U32 R24, R24, c[0x0][0x22c], RZ ;  /* 0x00008b0018187a25 */ /* 0x000fc800078e00ff */
[----:B------:R-:W-:Y:S01]  /*0410*/  IMAD R23, R31, R19, R6 ;  /* 0x000000131f177224 */ /* 0x000fe200078e0206 */
[----:B------:R-:W-:Y:S01]  /*0420*/  IADD3 R0, R25, R27, RZ ;  /* 0x0000001b19007210 */ /* 0x000fe20007ffe0ff */
[----:B0-----:R-:W-:Y:S01]  /*0430*/  IMAD R2, R9, c[0x0][0x22c], RZ ;  /* 0x00008b0009027a24 */ /* 0x001fe200078e02ff */
[----:B------:R-:W-:Y:S01]  /*0440*/  SEL R24, R24, R4, !P1 ;  /* 0x0000000418187207 */ /* 0x000fe20004800000 */
[----:B------:R-:W-:Y:S01]  /*0450*/  IMAD.WIDE.U32 R30, R19, R30, RZ ;  /* 0x0000001e131e7225 */ /* 0x000fe200078e00ff */
[----:B------:R-:W-:Y:S02]  /*0460*/  @P1 IADD3 R0, R5, R17, RZ ;  /* 0x0000001105001210 */ /* 0x000fe40007ffe0ff */
[----:B------:R-:W-:Y:S02]  /*0470*/  SHF.R.S32.HI R6, RZ, 0x1f, R9 ;  /* 0x0000001fff067819 */ /* 0x000fe40000011409 */
[----:B------:R-:W-:Y:S02]  /*0480*/  SHF.R.S32.HI R25, RZ, 0x1f, R2 ;  /* 0x0000001fff197819 */ /* 0x000fe40000011402 */
[----:B------:R-:W-:Y:S01]  /*0490*/  IADD3 R26, R31, R23, RZ ;  /* 0x000000171f1a7210 */ /* 0x000fe20007ffe0ff */
[----:B------:R-:W-:Y:S05]  /*04a0*/  @!P0 BRA `(.L_x_1593) ;  /* 0x0000007000008947 */ /* 0x000fea0003800000 */
[----:B-1----:R-:W-:Y:S01]  /*04b0*/  HFMA2.MMA R4, -RZ, RZ, 0, 7.62939453125e-06 ;  /* 0x00000080ff047435 */ /* 0x002fe200000001ff */
[----:B------:R-:W-:Y:S01]  /*04c0*/  MOV R5, c[0x0][0x210] ;  /* 0x0000840000057a02 */ /* 0x000fe20000000f00 */
[----:B------:R-:W-:-:S04]  /*04d0*/  @!P1 IMAD R11, R10, c[0x0][0x224], RZ ;  /* 0x000089000a0b9a24 */ /* 0x000fc800078e02ff */
[----:B------:R-:W-:-:S04]  /*04e0*/  IMAD R10, R10, 0x80, R11 ;  /* 0x000000800a0a7824 */ /* 0x000fc800078e020b */
[----:B------:R-:W-:-:S04]  /*04f0*/  IMAD R4, R4, R5, c[0x0][0x234] ;  /* 0x00008d0004047624 */ /* 0x000fc800078e0205 */
[----:B------:R-:W-:Y:S01]  /*0500*/  IMAD R27, R4, R9, R10 ;  /* 0x00000009041b7224 */ /* 0x000fe200078e020a */
[----:B------:R-:W-:Y:S05]  /*0510*/  BRA `(.L_x_1594) ;  /* 0x0000002000007947 */ /* 0x000fea0003800000 */
.L_x_1593:
[----:B-1----:R-:W-:-:S04]  /*0520*/  IMAD R10, R10, c[0x0][0x1c0], R9 ;  /* 0x000070000a0a7a24 */ /* 0x002fc800078e0209 */
[----:B------:R-:W-:Y:S02]  /*0530*/  IMAD R27, R10, c[0x0][0x224], RZ ;  /* 0x000089000a1b7a24 */ /* 0x000fe400078e02ff */
.L_x_1594:
[----:B------:R-:W-:Y:S01]  /*0540*/  SHF.R.S32.HI R28, RZ, 0x1f, R3 ;  /* 0x0000001fff1c7819 */ /* 0x000fe20000011403 */
[----:B------:R-:W-:-:S03]  /*0550*/  IMAD R18, R14, c[0x0][0x370], RZ ;  /* 0x0000dc000e127a24 */ /* 0x000fc600078e02ff */
[----:B------:R-:W-:Y:S01]  /*0560*/  LEA.HI R16, R28, R3, RZ, 0x3 ;  /* 0x000000031c107211 */ /* 0x000fe200078f18ff */
[----:B------:R-:W-:-:S03]  /*0570*/  IMAD R18, R21, c[0x0][0x374], R18 ;  /* 0x0000dd0015127a24 */ /* 0x000fc600078e0212 */
[----:B------:R-:W-:-:S04]  /*0580*/  LOP3.LUT R4, R16, 0x1ffffff8, RZ, 0xc0, !PT ;  /* 0x1ffffff810047812 */ /* 0x000fc800078ec0ff */
[----:B------:R-:W-:-:S04]  /*0590*/  IADD3 R4, -R4, R3, RZ ;  /* 0x0000000304047210 */ /* 0x000fc80007ffe1ff */
[----:B------:R-:W-:-:S04]  /*05a0*/  SHF.L.U32 R4, R4, 0x3, RZ ;  /* 0x0000000304047819 */ /* 0x000fc800000006ff */
[----:B------:R-:W-:Y:S02]  /*05b0*/  SHF.R.S32.HI R5, RZ, 0x1f, R4 ;  /* 0x0000001fff057819 */ /* 0x000fe40000011404 */
[----:B------:R-:W-:-:S03]  /*05c0*/  ISETP.GE.AND P0, PT, R4, c[0x0][0x220], PT ;  /* 0x0000880004007a0c */ /* 0x000fc60003f06270 */
[----:B------:R-:W-:-:S04]  /*05d0*/  IMAD.WIDE.U32 R10, R21, c[0x0][0x370], R4 ;  /* 0x0000dc00150a7a25 */ /* 0x000fc800078e0004 */
[----:B------:R-:W-:Y:S01]  /*05e0*/  IMAD.WIDE.U32 R4, R21, c[0x0][0x1e8], R4 ;  /* 0x00007a0015047a25 */ /* 0x000fe200078e0004 */
[----:B------:R-:W-:-:S04]  /*05f0*/  IADD3 R10, P1, R15, R10, RZ ;  /* 0x0000000a0f0a7210 */ /* 0x000fc80007f3e0ff */
[----:B------:R-:W-:Y:S02]  /*0600*/  IADD3.X R11, R7, R11, R18, P1, !PT ;  /* 0x0000000b070b7210 */ /* 0x000fe40000ffe412 */
[----:B------:R-:W-:Y:S02]  /*0610*/  IADD3 R7, -R21, R13, RZ ;  /* 0x0000000d15077210 */ /* 0x000fe40007ffe1ff */
[----:B------:R-:W-:Y:S01]  /*0620*/  SHF.R.S32.HI R13, RZ, 0x3, R16 ;  /* 0x00000003ff0d7819 */ /* 0x000fe20000011410 */
[----:B------:R-:W-:Y:S01]  /*0630*/  IMAD R16, R14, c[0x0][0x1e8], RZ ;  /* 0x00007a000e107a24 */ /* 0x000fe200078e02ff */
[----:B------:R-:W-:Y:S01]  /*0640*/  IADD3 R4, P2, R12, R4, RZ ;  /* 0x000000040c047210 */ /* 0x000fe20007f5e0ff */
[----:B------:R-:W-:Y:S01]  /*0650*/  IMAD R14, R6, c[0x0][0x378], RZ ;  /* 0x0000de00060e7a24 */ /* 0x000fe200078e02ff */
[----:B------:R-:W-:Y:S01]  /*0660*/  ISETP.LT.AND P1, PT, R13, R7, !P0 ;  /* 0x000000070d00720c */ /* 0x000fe20004721270 */
[----:B------:R-:W-:Y:S02]  /*0670*/  IMAD R17, R21, c[0x0][0x1ec], R16 ;  /* 0x00007b0015117a24 */ /* 0x000fe400078e0210 */
[C---:B------:R-:W-:Y:S01]  /*0680*/  IMAD R15, R9.reuse, c[0x0][0x37c], R14 ;  /* 0x0000df00090f7a24 */ /* 0x040fe200078e020e */
[----:B------:R-:W-:Y:S01]  /*0690*/  SHF.R.S32.HI R14, RZ, 0x1f, R13 ;  /* 0x0000001fff0e7819 */ /* 0x000fe2000001140d */
[----:B------:R-:W-:Y:S01]  /*06a0*/  IMAD.WIDE.U32 R10, R9, c[0x0][0x378], R10 ;  /* 0x0000de00090a7a25 */ /* 0x000fe200078e000a */
[----:B------:R-:W-:-:S02]  /*06b0*/  IADD3.X R5, R8, R5, R17, P2, !PT ;  /* 0x0000000508057210 */ /* 0x000fc400017fe411 */
[----:B------:R-:W-:Y:S02]  /*06c0*/  IADD3 R8, R13, 0x20, RZ ;  /* 0x000000200d087810 */ /* 0x000fe40007ffe0ff */
[----:B------:R-:W-:Y:S01]  /*06d0*/  IADD3 R11, R11, R15, RZ ;  /* 0x0000000f0b0b7210 */ /* 0x000fe20007ffe0ff */
[----:B------:R-:W-:Y:S01]  /*06e0*/  IMAD.WIDE.U32 R4, R9, c[0x0][0x1f0], R4 ;  /* 0x00007c0009047a25 */ /* 0x000fe200078e0004 */
[----:B------:R-:W-:-:S03]  /*06f0*/  ISETP.LT.AND P0, PT, R8, R7, !P0 ;  /* 0x000000070800720c */ /* 0x000fc60004701270 */
[----:B------:R-:W-:Y:S02]  /*0700*/  @P1 IMAD R12, R14, c[0x0][0x370], RZ ;  /* 0x0000dc000e0c1a24 */ /* 0x000fe400078e02ff */
[----:B------:R-:W-:Y:S02]  /*0710*/  IMAD R8, R6, c[0x0][0x1f0], RZ ;  /* 0x00007c0006087a24 */ /* 0x000fe400078e02ff */
[C---:B------:R-:W-:Y:S02]  /*0720*/  @P1 IMAD R17, R13.reuse, c[0x0][0x374], R12 ;  /* 0x0000dd000d111a24 */ /* 0x040fe400078e020c */
[----:B------:R-:W-:-:S04]  /*0730*/  @P1 IMAD.WIDE.U32 R6, R13, c[0x0][0x370], R10 ;  /* 0x0000dc000d061a25 */ /* 0x000fc800078e000a */
[----:B------:R-:W-:Y:S01]  /*0740*/  IMAD R15, R9, c[0x0][0x1f4], R8 ;  /* 0x00007d00090f7a24 */ /* 0x000fe200078e0208 */
[----:B------:R-:W-:Y:S02]  /*0750*/  @P1 IADD3 R7, R7, R17, RZ ;  /* 0x0000001107071210 */ /* 0x000fe40007ffe0ff */
[----:B------:R-:W-:-:S04]  /*0760*/  @P1 LEA R8, P2, R6, c[0x0][0x330], 0x1 ;  /* 0x0000cc0006081a11 */ /* 0x000fc800078408ff */
[----:B------:R-:W-:Y:S01]  /*0770*/  @P1 LEA.HI.X R9, R6, c[0x0][0x334], R7, 0x1, P2 ;  /* 0x0000cd0006091a11 */ /* 0x000fe200010f0c07 */
[----:B------:R-:W-:Y:S01]  /*0780*/  IMAD.IADD R7, R5, 0x1, R15 ;  /* 0x0000000105077824 */ /* 0x000fe200078e020f */
[C---:B------:R-:W-:Y:S02]  /*0790*/  @P0 IADD3 R16, P2, R13.reuse, 0x20, RZ ;  /* 0x000000200d100810 */ /* 0x040fe40007f5e0ff */
[----:B------:R-:W-:Y:S02]  /*07a0*/  @P1 MOV R6, R4 ;  /* 0x0000000400061202 */ /* 0x000fe40000000f00 */
[----:B------:R-:W-:Y:S01]  /*07b0*/  @P0 IADD3.X R12, RZ, R14, RZ, P2, !PT ;  /* 0x0000000eff0c0210 */ /* 0x000fe200017fe4ff */
[----:B------:R-:W-:Y:S01]  /*07c0*/  @P0 IMAD.WIDE.U32 R10, R16, c[0x0][0x370], R10 ;  /* 0x0000dc00100a0a25 */ /* 0x000fe200078e000a */
[----:B------:R-:W-:Y:S02]  /*07d0*/  @P0 IADD3 R15, P2, R13, 0x20, RZ ;  /* 0x000000200d0f0810 */ /* 0x000fe40007f5e0ff */
[----:B------:R-:W-:Y:S01]  /*07e0*/  @P0 MOV R5, R7 ;  /* 0x0000000700050202 */ /* 0x000fe20000000f00 */
[----:B------:R-:W-:-:S02]  /*07f0*/  @P0 IMAD R17, R12, c[0x0][0x370], RZ ;  /* 0x0000dc000c110a24 */ /* 0x000fc400078e02ff */
[----:B------:R-:W-:-:S04]  /*0800*/  @P1 IMAD.WIDE.U32 R6, R13, c[0x0][0x1e8], R6 ;  /* 0x00007a000d061a25 */ /* 0x000fc800078e0006 */
[----:B------:R-:W-:Y:S01]  /*0810*/  @P0 IMAD R12, R16, c[0x0][0x374], R17 ;  /* 0x0000dd00100c0a24 */ /* 0x000fe200078e0211 */
[----:B------:R-:W-:Y:S01]  /*0820*/  @P0 IADD3.X R16, RZ, R14, RZ, P2, !PT ;  /* 0x0000000eff100210 */ /* 0x000fe200017fe4ff */
[----:B------:R-:W-:Y:S02]  /*0830*/  @P1 IMAD R14, R14, c[0x0][0x1e8], RZ ;  /* 0x00007a000e0e1a24 */ /* 0x000fe400078e02ff */
[----:B------:R-:W-:Y:S01]  /*0840*/  @P0 IMAD.WIDE.U32 R4, R15, c[0x0][0x1e8], R4 ;  /* 0x00007a000f040a25 */ /* 0x000fe200078e0004 */
[----:B------:R-:W-:-:S03]  /*0850*/  @P0 IADD3 R11, R11, R12, RZ ;  /* 0x0000000c0b0b0210 */ /* 0x000fc60007ffe0ff */
[----:B------:R-:W-:Y:S01]  /*0860*/  @P0 IMAD R16, R16, c[0x0][0x1e8], RZ ;  /* 0x00007a0010100a24 */ /* 0x000fe200078e02ff */
[----:B------:R-:W-:Y:S01]  /*0870*/  @P0 LEA R22, P3, R4, c[0x0][0x1d0], 0x1 ;  /* 0x0000740004160a11 */ /* 0x000fe200078608ff */
[----:B------:R-:W-:Y:S02]  /*0880*/  @P1 IMAD R14, R13, c[0x0][0x1ec], R14 ;  /* 0x00007b000d0e1a24 */ /* 0x000fe400078e020e */
[----:B------:R-:W-:Y:S01]  /*0890*/  @P0 IMAD R13, R15, c[0x0][0x1ec], R16 ;  /* 0x00007b000f0d0a24 */ /* 0x000fe200078e0210 */
[----:B------:R-:W-:Y:S01]  /*08a0*/  @P0 LEA R16, P2, R10, c[0x0][0x330], 0x1 ;  /* 0x0000cc000a100a11 */ /* 0x000fe200078408ff */
[----:B------:R-:W-:-:S03]  /*08b0*/  @P1 IMAD.IADD R7, R7, 0x1, R14 ;  /* 0x0000000107071824 */ /* 0x000fc600078e020e */
[----:B------:R-:W-:Y:S02]  /*08c0*/  @P0 LEA.HI.X R17, R10, c[0x0][0x334], R11, 0x1, P2 ;  /* 0x0000cd000a110a11 */ /* 0x000fe400010f0c0b */
[----:B------:R-:W-:Y:S02]  /*08d0*/  @P0 IADD3 R5, R5, R13, RZ ;  /* 0x0000000d05050210 */ /* 0x000fe40007ffe0ff */
[----:B------:R-:W-:Y:S02]  /*08e0*/  @P1 LEA R12, P2, R6, c[0x0][0x1d0], 0x1 ;  /* 0x00007400060c1a11 */ /* 0x000fe400078408ff */
[----:B------:R-:W-:Y:S02]  /*08f0*/  @P0 LEA.HI.X R23, R4, c[0x0][0x1d4], R5, 0x1, P3 ;  /* 0x0000750004170a11 */ /* 0x000fe400018f0c05 */
[----:B------:R-:W-:Y:S01]  /*0900*/  @P1 LEA.HI.X R13, R6, c[0x0][0x1d4], R7, 0x1, P2 ;  /* 0x00007500060d1a11 */ /* 0x000fe200010f0c07 */
[----:B------:R-:W-:Y:S01]  /*0910*/  CS2R R4, SRZ ;  /* 0x0000000000047805 */ /* 0x000fe2000001ff00 */
[----:B------:R-:W-:Y:S01]  /*0920*/  CS2R R6, SRZ ;  /* 0x0000000000067805 */ /* 0x000fe2000001ff00 */
[----:B------:R-:W-:-:S05]  /*0930*/  CS2R R10, SRZ ;  /* 0x00000000000a7805 */ /* 0x000fca000001ff00 */
[----:B------:R0:W2:Y:S02]  /*0940*/  @P1 LDG.E.128 R4, [R8.64] ;  /* 0x0000000408041981 */ /* 0x0000a4000c1e1d00 */
[----:B0-----:R-:W-:-:S06]  /*0950*/  CS2R R8, SRZ ;  /* 0x0000000000087805 */ /* 0x001fcc000001ff00 */
[----:B------:R0:W3:Y:S01]  /*0960*/  @P1 LDG.E.128 R8, [R12.64] ;  /* 0x000000040c081981 */ /* 0x0000e2000c1e1d00 */
[----:B------:R-:W-:Y:S01]  /*0970*/  CS2R R18, SRZ ;  /* 0x0000000000127805 */ /* 0x000fe2000001ff00 */
[----:B0-----:R-:W-:Y:S01]  /*0980*/  CS2R R12, SRZ ;  /* 0x00000000000c7805 */ /* 0x001fe2000001ff00 */
[--C-:B--2---:R-:W-:Y:S02]  /*0990*/  HADD2.F32 R14, -RZ, R4.reuse.H1_H1 ;  /* 0x30000004ff0e7230 */ /* 0x104fe40000004100 */
[----:B------:R-:W-:Y:S02]  /*09a0*/  HADD2.F32 R4, -RZ, R4.H0_H0 ;  /* 0x20000004ff047230 */ /* 0x000fe40000004100 */
[----:B---3--:R-:W-:-:S05]  /*09b0*/  HADD2.F32 R15, -RZ, R8.H1_H1 ;  /* 0x30000008ff0f7230 */ /* 0x008fca0000004100 */
[----:B------:R-:W-:Y:S01]  /*09c0*/  FMUL.FTZ R14, R14, R15 ;  /* 0x0000000f0e0e7220 */ /* 0x000fe20000410000 */
[----:B------:R-:W-:-:S05]  /*09d0*/  HADD2.F32 R15, -RZ, R8.H0_H0 ;  /* 0x20000008ff0f7230 */ /* 0x000fca0000004100 */
[----:B------:R-:W-:Y:S01]  /*09e0*/  FFMA.FTZ R14, R4, R15, R14 ;  /* 0x0000000f040e7223 */ /* 0x000fe2000001000e */
[----:B------:R-:W-:Y:S02]  /*09f0*/  HADD2.F32 R4, -RZ, R5.H0_H0 ;  /* 0x20000005ff047230 */ /* 0x000fe40000004100 */
[----:B------:R-:W-:Y:S02]  /*0a00*/  HADD2.F32 R15, -RZ, R9.H0_H0 ;  /* 0x20000009ff0f7230 */ /* 0x000fe40000004100 */
[----:B------:R-:W-:-:S03]  /*0a10*/  HADD2.F32 R5, -RZ, R5.H1_H1 ;  /* 0x30000005ff057230 */ /* 0x000fc60000004100 */
[----:B------:R-:W-:Y:S01]  /*0a20*/  FFMA.FTZ R14, R4, R15, R14 ;  /* 0x0000000f040e7223 */ /* 0x000fe2000001000e */
[----:B------:R-:W-:Y:S02]  /*0a30*/  HADD2.F32 R4, -RZ, R9.H1_H1 ;  /* 0x30000009ff047230 */ /* 0x000fe40000004100 */
[----:B------:R-:W-:-:S03]  /*0a40*/  HADD2.F32 R9, -RZ, R10.H1_H1 ;  /* 0x3000000aff097230 */ /* 0x000fc60000004100 */
[----:B------:R-:W-:Y:S01]  /*0a50*/  FFMA.FTZ R14, R5, R4, R14 ;  /* 0x00000004050e7223 */ /* 0x000fe2000001000e */
[----:B------:R-:W-:Y:S02]  /*0a60*/  HADD2.F32 R4, -RZ, R6.H0_H0 ;  /* 0x20000006ff047230 */ /* 0x000fe40000004100 */
[----:B------:R-:W-:Y:S02]  /*0a70*/  HADD2.F32 R5, -RZ, R10.H0_H0 ;  /* 0x2000000aff057230 */ /* 0x000fe40000004100 */
[----:B------:R-:W-:-:S03]  /*0a80*/  HADD2.F32 R6, -RZ, R6.H1_H1 ;  /* 0x30000006ff067230 */ /* 0x000fc60000004100 */
[----:B------:R-:W-:Y:S01]  /*0a90*/  FFMA.FTZ R4, R4, R5, R14 ;  /* 0x0000000504047223 */ /* 0x000fe2000001000e */
[----:B------:R-:W-:Y:S01]  /*0aa0*/  HADD2.F32 R5, -RZ, R11.H0_H0 ;  /* 0x2000000bff057230 */ /* 0x000fe20000004100 */
[----:B------:R-:W-:Y:S02]  /*0ab0*/  CS2R R14, SRZ ;  /* 0x00000000000e7805 */ /* 0x000fe4000001ff00 */
[----:B------:R-:W-:Y:S01]  /*0ac0*/  FFMA.FTZ R6, R6, R9, R4 ;  /* 0x0000000906067223 */ /* 0x000fe20000010004 */
[----:B------:R-:W-:-:S03]  /*0ad0*/  HADD2.F32 R4, -RZ, R7.H0_H0 ;  /* 0x20000007ff047230 */ /* 0x000fc60000004100 */
[----:B------:R0:W2:Y:S02]  /*0ae0*/  @P0 LDG.E.128 R12, [R16.64] ;  /* 0x00000004100c0981 */ /* 0x0000a4000c1e1d00 */
[----:B------:R-:W-:Y:S01]  /*0af0*/  FFMA.FTZ R4, R4, R5, R6 ;  /* 0x0000000504047223 */ /* 0x000fe20000010006 */
[----:B0-----:R-:W-:-:S06]  /*0b00*/  CS2R R16, SRZ ;  /* 0x0000000000107805 */ /* 0x001fcc000001ff00 */
[----:B------:R-:W3:Y:S01]  /*0b10*/  @P0 LDG.E.128 R16, [R22.64] ;  /* 0x0000000416100981 */ /* 0x000ee2000c1e1d00 */
[----:B------:R-:W-:Y:S01]  /*0b20*/  HADD2.F32 R7, -RZ, R7.H1_H1 ;  /* 0x30000007ff077230 */ /* 0x000fe20000004100 */
[----:B------:R-:W-:Y:S01]  /*0b30*/  LEA.HI R28, R28, R3, RZ, 0x4 ;  /* 0x000000031c1c7211 */ /* 0x000fe200078f20ff */
[----:B------:R-:W-:Y:S01]  /*0b40*/  HADD2.F32 R11, -RZ, R11.H1_H1 ;  /* 0x3000000bff0b7230 */ /* 0x000fe20000004100 */
[----:B------:R-:W-:Y:S01]  /*0b50*/  IADD3 R24, P0, P1, R30, R24, R2 ;  /* 0x000000181e187210 */ /* 0x000fe2000791e002 */
[----:B------:R-:W-:Y:S01]  /*0b60*/  IMAD R20, R20, c[0x0][0x22c], RZ ;  /* 0x00008b0014147a24 */ /* 0x000fe200078e02ff */
[----:B------:R-:W-:Y:S02]  /*0b70*/  LOP3.LUT R2, R28, 0x3ffffff0, RZ, 0xc0, !PT ;  /* 0x3ffffff01c027812 */ /* 0x000fe400078ec0ff */
[----:B------:R-:W-:Y:S01]  /*0b80*/  FFMA.FTZ R4, R7, R11, R4 ;  /* 0x0000000b07047223 */ /* 0x000fe20000010004 */
[----:B------:R-:W-:Y:S02]  /*0b90*/  SHF.R.S32.HI R28, RZ, 0x4, R28 ;  /* 0x00000004ff1c7819 */ /* 0x000fe4000001141c */
[----:B------:R-:W-:-:S02]  /*0ba0*/  IADD3 R2, -R2, R3, RZ ;  /* 0x0000000302027210 */ /* 0x000fc40007ffe1ff */
[----:B------:R-:W-:Y:S01]  /*0bb0*/  IADD3.X R0, R26, R0, R25, P0, P1 ;  /* 0x000000001a007210 */ /* 0x000fe200007e2419 */
[--C-:B--2---:R-:W-:Y:S02]  /*0bc0*/  HADD2.F32 R5, -RZ, R12.reuse.H1_H1 ;  /* 0x3000000cff057230 */ /* 0x104fe40000004100 */
[----:B------:R-:W-:Y:S02]  /*0bd0*/  HADD2.F32 R12, -RZ, R12.H0_H0 ;  /* 0x2000000cff0c7230 */ /* 0x000fe40000004100 */
[----:B------:R-:W-:Y:S02]  /*0be0*/  HADD2.F32 R8, -RZ, R13.H1_H1 ;  /* 0x3000000dff087230 */ /* 0x000fe40000004100 */
[--C-:B---3--:R-:W-:Y:S02]  /*0bf0*/  HADD2.F32 R6, -RZ, R16.reuse.H1_H1 ;  /* 0x30000010ff067230 */ /* 0x108fe40000004100 */
[----:B------:R-:W-:Y:S02]  /*0c00*/  HADD2.F32 R16, -RZ, R16.H0_H0 ;  /* 0x20000010ff107230 */ /* 0x000fe40000004100 */
[----:B------:R-:W-:Y:S01]  /*0c10*/  HADD2.F32 R9, -RZ, R17.H0_H0 ;  /* 0x20000011ff097230 */ /* 0x000fe20000004100 */
[----:B------:R-:W-:Y:S01]  /*0c20*/  FMUL.FTZ R5, R5, R6 ;  /* 0x0000000605057220 */ /* 0x000fe20000410000 */
[----:B------:R-:W-:-:S02]  /*0c30*/  HADD2.F32 R6, -RZ, R13.H0_H0 ;  /* 0x2000000dff067230 */ /* 0x000fc40000004100 */
[----:B------:R-:W-:Y:S01]  /*0c40*/  HADD2.F32 R17, -RZ, R17.H1_H1 ;  /* 0x30000011ff117230 */ /* 0x000fe20000004100 */
[----:B------:R-:W-:Y:S01]  /*0c50*/  FFMA.FTZ R5, R12, R16, R5 ;  /* 0x000000100c057223 */ /* 0x000fe20000010005 */
[----:B------:R-:W-:-:S03]  /*0c60*/  HADD2.F32 R7, -RZ, R19.H1_H1 ;  /* 0x30000013ff077230 */ /* 0x000fc60000004100 */
[----:B------:R-:W-:Y:S01]  /*0c70*/  FFMA.FTZ R5, R6, R9, R5 ;  /* 0x0000000906057223 */ /* 0x000fe20000010005 */
[----:B------:R-:W-:Y:S02]  /*0c80*/  HADD2.F32 R6, -RZ, R14.H0_H0 ;  /* 0x2000000eff067230 */ /* 0x000fe40000004100 */
[----:B------:R-:W-:Y:S01]  /*0c90*/  HADD2.F32 R9, -RZ, R18.H0_H0 ;  /* 0x20000012ff097230 */ /* 0x000fe20000004100 */
[----:B------:R-:W-:Y:S01]  /*0ca0*/  FFMA.FTZ R5, R8, R17, R5 ;  /* 0x0000001108057223 */ /* 0x000fe20000010005 */
[----:B------:R-:W-:Y:S02]  /*0cb0*/  HADD2.F32 R14, -RZ, R14.H1_H1 ;  /* 0x3000000eff0e7230 */ /* 0x000fe40000004100 */
[----:B------:R-:W-:Y:S01]  /*0cc0*/  HADD2.F32 R18, -RZ, R18.H1_H1 ;  /* 0x30000012ff127230 */ /* 0x000fe20000004100 */
[----:B------:R-:W-:Y:S01]  /*0cd0*/  FFMA.FTZ R5, R6, R9, R5 ;  /* 0x0000000906057223 */ /* 0x000fe20000010005 */
[----:B------:R-:W-:Y:S02]  /*0ce0*/  HADD2.F32 R6, -RZ, R15.H0_H0 ;  /* 0x2000000fff067230 */ /* 0x000fe40000004100 */
[----:B------:R-:W-:Y:S01]  /*0cf0*/  HADD2.F32 R9, -RZ, R19.H0_H0 ;  /* 0x20000013ff097230 */ /* 0x000fe20000004100 */
[----:B------:R-:W-:Y:S01]  /*0d00*/  FFMA.FTZ R5, R14, R18, R5 ;  /* 0x000000120e057223 */ /* 0x000fe20000010005 */
[----:B------:R-:W-:-:S03]  /*0d10*/  HADD2.F32 R8, -RZ, R15.H1_H1 ;  /* 0x3000000fff087230 */ /* 0x000fc60000004100 */
[----:B------:R-:W-:-:S04]  /*0d20*/  FFMA.FTZ R5, R6, R9, R5 ;  /* 0x0000000906057223 */ /* 0x000fc80000010005 */
[----:B------:R-:W-:Y:S02]  /*0d30*/  FFMA.FTZ R7, R8, R7, R5 ;  /* 0x0000000708077223 */ /* 0x000fe40000010005 */
[----:B------:R-:W0:Y:S04]  /*0d40*/  SHFL.BFLY PT, R5, R4, 0x4, 0x1f ;  /* 0x0c801f0004057f89 */ /* 0x000e2800000e0000 */
[----:B------:R-:W1:Y:S01]  /*0d50*/  SHFL.BFLY PT, R6, R7, 0x4, 0x1f ;  /* 0x0c801f0007067f89 */ /* 0x000e6200000e0000 */
[----:B0-----:R-:W-:Y:S02]  /*0d60*/  FADD.FTZ R8, R4, R5 ;  /* 0x0000000504087221 */ /* 0x001fe40000010000 */
[----:B-1----:R-:W-:-:S03]  /*0d70*/  FADD.FTZ R9, R7, R6 ;  /* 0x0000000607097221 */ /* 0x002fc60000010000 */
[----:B------:R-:W0:Y:S04]  /*0d80*/  SHFL.BFLY PT, R5, R8, 0x2, 0x1f ;  /* 0x0c401f0008057f89 */ /* 0x000e2800000e0000 */
[----:B------:R-:W1:Y:S01]  /*0d90*/  SHFL.BFLY PT, R10, R9, 0x2, 0x1f ;  /* 0x0c401f00090a7f89 */ /* 0x000e6200000e0000 */
[----:B0-----:R-:W-:Y:S01]  /*0da0*/  FADD.FTZ R6, R8, R5 ;  /* 0x0000000508067221 */ /* 0x001fe20000010000 */
[----:B------:R-:W-:Y:S02]  /*0db0*/  SHF.L.U32 R5, R2, 0x2, RZ ;  /* 0x0000000202057819 */ /* 0x000fe400000006ff */
[----:B------:R-:W-:Y:S01]  /*0dc0*/  IADD3 R8, R21, R27, RZ ;  /* 0x0000001b15087210 */ /* 0x000fe20007ffe0ff */
[----:B-1----:R-:W-:Y:S01]  /*0dd0*/  FADD.FTZ R7, R9, R10 ;  /* 0x0000000a09077221 */ /* 0x002fe20000010000 */
[----:B------:R-:W0:Y:S01]  /*0de0*/  SHFL.BFLY PT, R11, R6, 0x1, 0x1f ;  /* 0x0c201f00060b7f89 */ /* 0x000e2200000e0000 */
[----:B------:R-:W-:Y:S01]  /*0df0*/  IMAD R5, R28, R20, R5 ;  /* 0x000000141c057224 */ /* 0x000fe200078e0205 */
[----:B------:R-:W-:-:S02]  /*0e00*/  SHF.L.U32 R9, R20, 0x2, RZ ;  /* 0x0000000214097819 */ /* 0x000fc400000006ff */
[----:B------:R-:W1:Y:S01]  /*0e10*/  SHFL.BFLY PT, R10, R7, 0x1, 0x1f ;  /* 0x0c201f00070a7f89 */ /* 0x000e6200000e0000 */
[----:B------:R-:W-:Y:S02]  /*0e20*/  SHF.R.S32.HI R12, RZ, 0x1f, R8 ;  /* 0x0000001fff0c7819 */ /* 0x000fe40000011408 */
[----:B------:R-:W-:-:S04]  /*0e30*/  IADD3 R2, P0, R5, R24, RZ ;  /* 0x0000001805027210 */ /* 0x000fc80007f1e0ff */
[----:B------:R-:W-:Y:S02]  /*0e40*/  LEA.HI.X.SX32 R5, R5, R0, 0x1, P0 ;  /* 0x0000000005057211 */ /* 0x000fe400000f0eff */
[C---:B------:R-:W-:Y:S02]  /*0e50*/  LEA R4, P0, R2.reuse, c[0x0][0x350], 0x2 ;  /* 0x0000d40002047a11 */ /* 0x040fe400078010ff */
[C---:B------:R-:W-:Y:S02]  /*0e60*/  LEA.HI R0, P1, R3.reuse, R8, RZ, 0x1d ;  /* 0x0000000803007211 */ /* 0x040fe4000783e8ff */
[----:B------:R-:W-:Y:S02]  /*0e70*/  LEA.HI.X R5, R2, c[0x0][0x354], R5, 0x2, P0 ;  /* 0x0000d50002057a11 */ /* 0x000fe400000f1405 */
[----:B------:R-:W-:Y:S02]  /*0e80*/  LOP3.LUT P0, RZ, R3, 0x7, RZ, 0xc0, !PT ;  /* 0x0000000703ff7812 */ /* 0x000fe4000780c0ff */
[----:B------:R-:W-:Y:S01]  /*0e90*/  IADD3.X R3, RZ, R12, RZ, P1, !PT ;  /* 0x0000000cff037210 */ /* 0x000fe20000ffe4ff */
[----:B------:R-:W-:Y:S01]  /*0ea0*/  IMAD.WIDE R8, R9, 0x10, R4 ;  /* 0x0000001009087825 */ /* 0x000fe200078e0204 */
[----:B------:R-:W-:-:S03]  /*0eb0*/  LEA R2, P1, R0, c[0x0][0x3c8], 0x2 ;  /* 0x0000f20000027a11 */ /* 0x000fc600078210ff */
[----:B0-----:R-:W-:Y:S01]  /*0ec0*/  FADD.FTZ R11, R6, R11 ;  /* 0x0000000b060b7221 */ /* 0x001fe20000010000 */
[----:B------:R-:W-:Y:S01]  /*0ed0*/  LEA.HI.X R3, R0, c[0x0][0x3cc], R3, 0x2, P1 ;  /* 0x0000f30000037a11 */ /* 0x000fe200008f1403 */
[----:B-1----:R-:W-:Y:S02]  /*0ee0*/  FADD.FTZ R10, R7, R10 ;  /* 0x0000000a070a7221 */ /* 0x002fe40000010000 */
[----:B------:R-:W-:-:S04]  /*0ef0*/  IMAD.WIDE R6, R20, 0x40, R8 ;  /* 0x0000004014067825 */ /* 0x000fc800078e0208 */
[----:B------:R-:W-:Y:S02]  /*0f00*/  FMUL.FTZ R11, R11, c[0x0][0x2d4] ;  /* 0x0000b5000b0b7a20 */ /* 0x000fe40000410000 */
[----:B------:R-:W-:Y:S02]  /*0f10*/  FMUL.FTZ R13, R10, c[0x0][0x2d4] ;  /* 0x0000b5000a0d7a20 */ /* 0x000fe40000410000 */
[----:B------:R-:W-:Y:S01]  /*0f20*/  IMAD.WIDE R20, R20, 0x40, R6 ;  /* 0x0000004014147825 */ /* 0x000fe200078e0206 */
[----:B------:R-:W-:Y:S04]  /*0f30*/  @!P0 STG.E [R2.64], R11 ;  /* 0x0000000b02008986 */ /* 0x000fe8000c101904 */
[----:B------:R-:W-:Y:S04]  /*0f40*/  @!P0 STG.E [R2.64+0x80], R13 ;  /* 0x0000800d02008986 */ /* 0x000fe8000c101904 */
[----:B------:R-:W-:Y:S04]  /*0f50*/  STG.E.128 [R4.64], RZ ;  /* 0x000000ff04007986 */ /* 0x000fe8000c101d04 */
[----:B------:R-:W-:Y:S04]  /*0f60*/  STG.E.128 [R8.64], RZ ;  /* 0x000000ff08007986 */ /* 0x000fe8000c101d04 */
[----:B------:R-:W-:Y:S04]  /*0f70*/  STG.E.128 [R6.64], RZ ;  /* 0x000000ff06007986 */ /* 0x000fe8000c101d04 */
[----:B------:R-:W-:Y:S01]  /*0f80*/  STG.E.128 [R20.64], RZ ;  /* 0x000000ff14007986 */ /* 0x000fe2000c101d04 */
[----:B------:R-:W-:Y:S05]  /*0f90*/  EXIT ;  /* 0x000000000000794d */ /* 0x000fea0003800000 */
.L_x_1595:
        /* <DEDUP_REMOVED lines=14> */
.L_x_2481:


//--------------------- .text._ZN5flash27flash_bwd_convert_dq_kernelI23Flash_bwd_kernel_traitsILi64ELi128ELi128ELi8ELi4ELi4ELi4ELb0ELb0EN7cutlass6half_tE19Flash_kernel_traitsILi64ELi128ELi128ELi8ES3_EEEEvNS_16Flash_bwd_paramsEi --------------------------
	.section	.text._ZN5flash27flash_bwd_convert_dq_kernelI23Flash_bwd_kernel_traitsILi64ELi128ELi128ELi8ELi4ELi4ELi4ELb0ELb0EN7cutlass6half_tE19Flash_kernel_traitsILi64ELi128ELi128ELi8ES3_EEEEvNS_16Flash_bwd_paramsEi,"ax",@progbits
	.sectioninfo	@"SHI_REGISTERS=64"
	.align	128
        .global         _ZN5flash27flash_bwd_convert_dq_kernelI23Flash_bwd_kernel_traitsILi64ELi128ELi128ELi8ELi4ELi4ELi4ELb0ELb0EN7cutlass6half_tE19Flash_kernel_traitsILi64ELi128ELi128ELi8ES3_EEEEvNS_16Flash_bwd_paramsEi
        .type           _ZN5flash27flash_bwd_convert_dq_kernelI23Flash_bwd_kernel_traitsILi64ELi128ELi128ELi8ELi4ELi4ELi4ELb0ELb0EN7cutlass6half_tE19Flash_kernel_traitsILi64ELi128ELi128ELi8ES3_EEEEvNS_16Flash_bwd_paramsEi,@function
        .size           _ZN5flash27flash_bwd_convert_dq_kernelI23Flash_bwd_kernel_traitsILi64ELi128ELi128ELi8ELi4ELi4ELi4ELb0ELb0EN7cutlass6half_tE19Flash_kernel_traitsILi64ELi128ELi128ELi8ES3_EEEEvNS_16Flash_bwd_paramsEi,(.L_x_2482 - _ZN5flash27flash_bwd_convert_dq_kernelI23Flash_bwd_kernel_traitsILi64ELi128ELi128ELi8ELi4ELi4ELi4ELb0ELb0EN7cutlass6half_tE19Flash_kernel_traitsILi64ELi128ELi128ELi8ES3_EEEEvNS_16Flash_bwd_paramsEi)
        .other          _ZN5flash27flash_bwd_convert_dq_kernelI23Flash_bwd_kernel_traitsILi64ELi128ELi128ELi8ELi4ELi4ELi4ELb0ELb0EN7cutlass6half_tE19Flash_kernel_traitsILi64ELi128ELi128ELi8ES3_EEEEvNS_16Flash_bwd_paramsEi,@"STO_CUDA_ENTRY STV_DEFAULT"
_ZN5flash27flash_bwd_convert_dq_kernelI23Flash_bwd_kernel_traitsILi64ELi128ELi128ELi8ELi4ELi4ELi4ELb0ELb0EN7cutlass6half_tE19Flash_kernel_traitsILi64ELi128ELi128ELi8ES3_EEEEvNS_16Flash_bwd_paramsEi:
.text._ZN5flash27flash_bwd_convert_dq_kernelI23Flash_bwd_kernel_traitsILi64ELi128ELi128ELi8ELi4ELi4ELi4ELb0ELb0EN7cutlass6half_tE19Flash_kernel_traitsILi64ELi128ELi128ELi8ES3_EEEEvNS_16Flash_bwd_paramsEi:
        /* <DEDUP_REMOVED lines=10> */
[----:B------:R-:W0:Y:S01]  /*00a0*/  S2R R0, SR_CTAID.X ;  /* 0x0000000000007919 */ /* 0x000e220000002500 */
[----:B--2---:R-:W-:Y:S01]  /*00b0*/  @P0 IADD3 R4, R5, -R32, RZ ;  /* 0x8000002005040210 */ /* 0x004fe20007ffe0ff */
[----:B0-----:R-:W-:Y:S01]  /*00c0*/  IMAD.SHL.U32 R5, R0, 0x80, RZ ;  /* 0x0000008000057824 */ /* 0x001fe200078e00ff */
[----:B------:R-:W-:-:S04]  /*00d0*/  @!P0 MOV R4, c[0x0][0x214] ;  /* 0x0000850000048a02 */ /* 0x000fc80000000f00 */
[----:B------:R-:W-:-:S13]  /*00e0*/  ISETP.GT.AND P1, PT, R4, R5, PT ;  /* 0x000000050400720c */ /* 0x000fda0003f24270 */
[----:B------:R-:W-:Y:S05]  /*00f0*/  @!P1 EXIT ;  /* 0x000000000000994d */ /* 0x000fea0003800000 */
[C---:B------:R-:W-:Y:S01]  /*0100*/  ISETP.NE.AND P2, PT, R32.reuse, -0x1, PT ;  /* 0xffffffff2000780c */ /* 0x040fe20003f45270 */
[----:B------:R-:W-:Y:S01]  /*0110*/  CS2R R58, SRZ ;  /* 0x00000000003a7805 */ /* 0x000fe2000001ff00 */
[----:B------:R-:W-:Y:S01]  /*0120*/  SHF.R.S32.HI R10, RZ, 0x1f, R5 ;  /* 0x0000001fff0a7819 */ /* 0x000fe20000011405 */
[----:B------:R-:W-:Y:S01]  /*0130*/  CS2R R12, SRZ ;  /* 0x00000000000c7805 */ /* 0x000fe2000001ff00 */
[----:B------:R-:W-:Y:S01]  /*0140*/  IMAD.MOV.U32 R60, RZ, RZ, RZ ;  /* 0x000000ffff3c7224 */ /* 0x000fe200078e00ff */
[----:B------:R-:W-:Y:S01]  /*0150*/  CS2R R14, SRZ ;  /* 0x00000000000e7805 */ /* 0x000fe2000001ff00 */
[----:B------:R-:W-:Y:S01]  /*0160*/  CS2R R16, SRZ ;  /* 0x0000000000107805 */ /* 0x000fe2000001ff00 */
[----:B------:R-:W-:Y:S01]  /*0170*/  CS2R R18, SRZ ;  /* 0x0000000000127805 */ /* 0x000fe2000001ff00 */
[----:B------:R-:W-:Y:S01]  /*0180*/  MOV R48, RZ ;  /* 0x000000ff00307202 */ /* 0x000fe20000000f00 */
[----:B------:R-:W-:Y:S01]  /*0190*/  CS2R R20, SRZ ;  /* 0x0000000000147805 */ /* 0x000fe2000001ff00 */
[----:B------:R-:W-:Y:S01]  /*01a0*/  MOV R57, RZ ;  /* 0x000000ff00397202 */ /* 0x000fe20000000f00 */
[----:B------:R-:W-:Y:S01]  /*01b0*/  CS2R R22, SRZ ;  /* 0x0000000000167805 */ /* 0x000fe2000001ff00 */
[----:B------:R-:W-:Y:S01]  /*01c0*/  CS2R R24, SRZ ;  /* 0x0000000000187805 */ /* 0x000fe2000001ff00 */
[C---:B------:R-:W-:Y:S01]  /*01d0*/  @P2 IMAD.WIDE.U32 R8, R32.reuse, c[0x0][0x398], RZ ;  /* 0x0000e60020082a25 */ /* 0x040fe200078e00ff */
[----:B------:R-:W-:Y:S01]  /*01e0*/  @!P2 SHF.R.S32.HI R0, RZ, 0x1f, R30 ;  /* 0x0000001fff00a819 */ /* 0x000fe2000001141e */
[----:B------:R-:W-:Y:S01]  /*01f0*/  CS2R R26, SRZ ;  /* 0x00000000001a7805 */ /* 0x000fe2000001ff00 */
[----:B------:R-:W-:Y:S01]  /*0200*/  CS2R R40, SRZ ;  /* 0x0000000000287805 */ /* 0x000fe2000001ff00 */
[----:B------:R-:W-:Y:S01]  /*0210*/  @P2 IMAD R6, R32, c[0x0][0x39c], R9 ;  /* 0x0000e70020062a24 */ /* 0x000fe200078e0209 */
[----:B------:R-:W-:Y:S01]  /*0220*/  CS2R R42, SRZ ;  /* 0x00000000002a7805 */ /* 0x000fe2000001ff00 */
[----:B------:R-:W0:Y:S01]  /*0230*/  S2R R9, SR_TID.X ;  /* 0x0000000000097919 */ /* 0x000e220000002100 */
[----:B------:R-:W-:Y:S01]  /*0240*/  @!P2 IMAD R7, R0, c[0x0][0x380], RZ ;  /* 0x0000e0000007aa24 */ /* 0x000fe200078e02ff */
[----:B------:R-:W-:Y:S01]  /*0250*/  MOV R0, c[0x0][0x3e0] ;  /* 0x0000f80000007a02 */ /* 0x000fe20000000f00 */
[----:B------:R-:W-:Y:S01]  /*0260*/  @!P2 IMAD.WIDE.U32 R2, R30, c[0x0][0x380], RZ ;  /* 0x0000e0001e02aa25 */ /* 0x000fe200078e00ff */
[----:B------:R-:W-:Y:S01]  /*0270*/  MOV R45, RZ ;  /* 0x000000ff002d7202 */ /* 0x000fe20000000f00 */
[----:B------:R-:W-:Y:S01]  /*0280*/  CS2R R46, SRZ ;  /* 0x00000000002e7805 */ /* 0x000fe2000001ff00 */
[----:B------:R-:W-:Y:S01]  /*0290*/  ISETP.GE.AND P1, PT, R0, 0x1, PT ;  /* 0x000000010000780c */ /* 0x000fe20003f26270 */
[----:B------:R-:W-:Y:S01]  /*02a0*/  @!P2 IMAD R7, R30, c[0x0][0x384], R7 ;  /* 0x0000e1001e07aa24 */ /* 0x000fe200078e0207 */
[----:B------:R-:W-:Y:S01]  /*02b0*/  @!P2 MOV R8, R2 ;  /* 0x000000020008a202 */ /* 0x000fe20000000f00 */
[----:B------:R-:W-:Y:S01]  /*02c0*/  IMAD.MOV.U32 R11, RZ, RZ, RZ ;  /* 0x000000ffff0b7224 */ /* 0x000fe200078e00ff */
[----:B------:R-:W-:-:S02]  /*02d0*/  MOV R0, RZ ;  /* 0x000000ff00007202 */ /* 0x000fc40000000f00 */
[----:B------:R-:W-:Y:S02]  /*02e0*/  @!P2 IADD3 R6, R3, R7, RZ ;  /* 0x000000070306a210 */ /* 0x000fe40007ffe0ff */
[----:B------:R-:W1:Y:S01]  /*02f0*/  S2R R7, SR_CTAID.Z ;  /* 0x0000000000077919 */ /* 0x000e620000002700 */
[----:B------:R-:W-:Y:S01]  /*0300*/  CS2R R2, SRZ ;  /* 0x0000000000027805 */ /* 0x000fe2000001ff00 */
[----:B0-----:R-:W-:-:S04]  /*0310*/  SHF.R.S32.HI R44, RZ, 0x1f, R9 ;  /* 0x0000001fff2c7819 */ /* 0x001fc80000011409 */
[----:B------:R-:W-:-:S04]  /*0320*/  LEA.HI R34, R44, R9, RZ, 0x5 ;  /* 0x000000092c227211 */ /* 0x000fc800078f28ff */
[----:B------:R-:W-:Y:S01]  /*0330*/  SHF.R.S32.HI R50, RZ, 0x5, R34 ;  /* 0x00000005ff327819 */ /* 0x000fe20000011422 */
[----:B------:R-:W-:Y:S05]  /*0340*/  @!P1 BRA `(.L_x_1596) ;  /* 0x00000b0000009947 */ /* 0x000fea0003800000 */
[C---:B------:R-:W-:Y:S01]  /*0350*/  IMAD.WIDE R28, R30.reuse, c[0x0][0x224], RZ ;  /* 0x000089001e1c7a25 */ /* 0x040fe200078e02ff */
[----:B------:R-:W-:Y:S01]  /*0360*/  MOV R36, c[0x0][0x1c0] ;  /* 0x0000700000247a02 */ /* 0x000fe20000000f00 */
[----:B------:R-:W-:Y:S01]  /*0370*/  HFMA2.MMA R49, -RZ, RZ, 0, 0 ;  /* 0x00000000ff317435 */ /* 0x000fe200000001ff */
[----:B------:R-:W-:Y:S01]  /*0380*/  @!P2 MOV R32, 0xffffffff ;  /* 0xffffffff0020a802 */ /* 0x000fe20000000f00 */
[----:B------:R-:W-:Y:S01]  /*0390*/  IMAD.WIDE R30, R30, 0x80, RZ ;  /* 0x000000801e1e7825 */ /* 0x000fe200078e02ff */
[----:B------:R-:W-:Y:S01]  /*03a0*/  SHF.R.S32.HI R33, RZ, 0x1f, R36 ;  /* 0x0000001fff217819 */ /* 0x000fe20000011424 */
[----:B------:R-:W-:Y:S01]  /*03b0*/  UMOV UR4, 0x2 ;  /* 0x0000000200047882 */ /* 0x000fe20000000000 */
[----:B------:R-:W-:Y:S01]  /*03c0*/  MOV R51, c[0x0][0x22c] ;  /* 0x00008b0000337a02 */ /* 0x000fe20000000f00 */
[----:B------:R-:W-:Y:S01]  /*03d0*/  IMAD R29, R29, c[0x0][0x1c0], RZ ;  /* 0x000070001d1d7a24 */ /* 0x000fe200078e02ff */
[----:B------:R-:W-:Y:S01]  /*03e0*/  SEL R30, R30, RZ, P0 ;  /* 0x000000ff1e1e7207 */ /* 0x000fe20000000000 */
[----:B------:R-:W-:Y:S01]  /*03f0*/  ULDC.64 UR10, c[0x0][0x3d8] ;  /* 0x0000f600000a7ab9 */ /* 0x000fe20000000a00 */
[----:B------:R-:W-:Y:S01]  /*0400*/  SEL R35, R31, RZ, P0 ;  /* 0x000000ff1f237207 */ /* 0x000fe20000000000 */
[----:B------:R-:W-:Y:S01]  /*0410*/  IMAD R37, R28, R33, R29 ;  /* 0x000000211c257224 */ /* 0x000fe200078e021d */
[----:B------:R-:W-:Y:S01]  /*0420*/  IADD3 R55, P0, R5, R30, RZ ;  /* 0x0000001e05377210 */ /* 0x000fe20007f1e0ff */
[----:B------:R-:W-:Y:S01]  /*0430*/  IMAD.WIDE R30, R36, c[0x0][0x22c], RZ ;  /* 0x00008b00241e7a25 */ /* 0x000fe200078e02ff */
[----:B------:R-:W-:Y:S01]  /*0440*/  SHF.R.S32.HI R39, RZ, 0x1f, R51 ;  /* 0x0000001fff277819 */ /* 0x000fe20000011433 */
[----:B------:R-:W-:Y:S01]  /*0450*/  USHF.L.U64.HI UR4, UR10, UR4, UR11 ;  /* 0x000000040a047299 */ /* 0x000fe2000801020b */
[----:B------:R-:W-:Y:S01]  /*0460*/  IADD3.X R35, R10, R35, RZ, P0, !PT ;  /* 0x000000230a237210 */ /* 0x000fe200007fe4ff */
[----:B------:R-:W-:Y:S01]  /*0470*/  IMAD.WIDE.U32 R28, R28, c[0x0][0x1c0], RZ ;  /* 0x000070001c1c7a25 */ /* 0x000fe200078e00ff */
[----:B------:R-:W-:Y:S01]  /*0480*/  LOP3.LUT R34, R34, 0xffffffe0, RZ, 0xc0, !PT ;  /* 0xffffffe022227812 */ /* 0x000fe200078ec0ff */
[----:B------:R-:W-:Y:S01]  /*0490*/  ULDC.64 UR8, c[0x0][0x350] ;  /* 0x0000d40000087ab9 */ /* 0x000fe20000000a00 */
[----:B------:R-:W-:Y:S01]  /*04a0*/  MOV R58, RZ ;  /* 0x000000ff003a7202 */ /* 0x000fe20000000f00 */
[----:B------:R-:W-:-:S02]  /*04b0*/  IMAD R36, R31, R32, RZ ;  /* 0x000000201f247224 */ /* 0x000fc400078e02ff */
[----:B------:R-:W-:Y:S02]  /*04c0*/  IMAD R38, R35, c[0x0][0x1c0], RZ ;  /* 0x0000700023267a24 */ /* 0x000fe400078e02ff */
[----:B------:R-:W-:Y:S02]  /*04d0*/  IMAD.IADD R29, R29, 0x1, R37 ;  /* 0x000000011d1d7824 */ /* 0x000fe400078e0225 */
[C---:B------:R-:W-:Y:S02]  /*04e0*/  IMAD R49, R30.reuse, R49, R36 ;  /* 0x000000311e317224 */ /* 0x040fe400078e0224 */
[----:B------:R-:W-:Y:S02]  /*04f0*/  IMAD R61, R33, R55, R38 ;  /* 0x00000037213d7224 */ /* 0x000fe400078e0226 */
[----:B------:R-:W-:-:S04]  /*0500*/  IMAD.WIDE.U32 R36, R30, R32, RZ ;  /* 0x000000201e247225 */ /* 0x000fc800078e00ff */
[----:B------:R-:W-:Y:S01]  /*0510*/  IMAD.WIDE.U32 R32, R55, c[0x0][0x1c0], RZ ;  /* 0x0000700037207a25 */ /* 0x000fe200078e00ff */
[----:B------:R-:W-:-:S03]  /*0520*/  IADD3 R37, R37, R49, RZ ;  /* 0x0000003125257210 */ /* 0x000fc60007ffe0ff */
[----:B------:R-:W-:Y:S01]  /*0530*/  IMAD R29, R29, c[0x0][0x22c], RZ ;  /* 0x00008b001d1d7a24 */ /* 0x000fe200078e02ff */
[----:B------:R-:W-:Y:S01]  /*0540*/  IADD3 R33, R33, R61, RZ ;  /* 0x0000003d21217210 */ /* 0x000fe20007ffe0ff */
[----:B-1----:R-:W-:Y:S02]  /*0550*/  IMAD R49, R7, c[0x0][0x22c], RZ ;  /* 0x00008b0007317a24 */ /* 0x002fe400078e02ff */
[----:B------:R-:W-:Y:S02]  /*0560*/  IMAD R53, R39, R28, R29 ;  /* 0x0000001c27357224 */ /* 0x000fe400078e021d */
[----:B------:R-:W-:-:S04]  /*0570*/  IMAD.WIDE.U32 R28, R28, c[0x0][0x22c], RZ ;  /* 0x00008b001c1c7a25 */ /* 0x000fc800078e00ff */
[----:B------:R-:W-:Y:S01]  /*0580*/  IMAD R33, R33, c[0x0][0x22c], RZ ;  /* 0x00008b0021217a24 */ /* 0x000fe200078e02ff */
[----:B------:R-:W-:Y:S01]  /*0590*/  SEL R36, R28, R36, !P2 ;  /* 0x000000241c247207 */ /* 0x000fe20005000000 */
[----:B------:R-:W-:Y:S01]  /*05a0*/  IMAD R51, R51, c[0x0][0x1c0], RZ ;  /* 0x0000700033337a24 */ /* 0x000fe200078e02ff */
[----:B------:R-:W-:Y:S01]  /*05b0*/  @!P2 IADD3 R37, R29, R53, RZ ;  /* 0x000000351d25a210 */ /* 0x000fe20007ffe0ff */
[----:B------:R-:W-:Y:S01]  /*05c0*/  IMAD R53, R39, R32, R33 ;  /* 0x0000002027357224 */ /* 0x000fe200078e0221 */
[----:B------:R-:W-:Y:S01]  /*05d0*/  IADD3 R28, P0, R49, R36, RZ ;  /* 0x00000024311c7210 */ /* 0x000fe20007f1e0ff */
[----:B------:R-:W-:-:S03]  /*05e0*/  IMAD.WIDE.U32 R32, R32, c[0x0][0x22c], RZ ;  /* 0x00008b0020207a25 */ /* 0x000fc600078e00ff */
[----:B------:R-:W-:Y:S01]  /*05f0*/  LEA.HI.X.SX32 R29, R49, R37, 0x1, P0 ;  /* 0x00000025311d7211 */ /* 0x000fe200000f0eff */
[----:B------:R-:W-:Y:S01]  /*0600*/  IMAD.IADD R34, R9, 0x1, -R34 ;  /* 0x0000000109227824 */ /* 0x000fe200078e0a22 */
[----:B------:R-:W-:Y:S01]  /*0610*/  IADD3 R33, R33, R53, RZ ;  /* 0x0000003521217210 */ /* 0x000fe20007ffe0ff */
[----:B------:R-:W-:Y:S01]  /*0620*/  IMAD R38, R35, R30, RZ ;  /* 0x0000001e23267224 */ /* 0x000fe200078e02ff */
[----:B------:R-:W-:Y:S01]  /*0630*/  SHF.L.U32 R53, R51, 0x3, RZ ;  /* 0x0000000333357819 */ /* 0x000fe200000006ff */
[----:B------:R-:W-:Y:S01]  /*0640*/  IMAD R39, R50, R51, R34 ;  /* 0x0000003332277224 */ /* 0x000fe200078e0222 */
[----:B------:R-:W-:Y:S01]  /*0650*/  SHF.L.U64.HI R35, R32, 0x2, R33 ;  /* 0x0000000220237819 */ /* 0x000fe20000010221 */
[-C--:B------:R-:W-:Y:S01]  /*0660*/  IMAD.WIDE.U32 R28, R30, R55.reuse, R28 ;  /* 0x000000371e1c7225 */ /* 0x080fe200078e001c */
[----:B------:R-:W-:Y:S02]  /*0670*/  SHF.L.U32 R34, R32, 0x2, RZ ;  /* 0x0000000220227819 */ /* 0x000fe400000006ff */
[----:B------:R-:W-:Y:S01]  /*0680*/  SHF.L.U64.HI R37, R36, 0x2, R37 ;  /* 0x0000000224257819 */ /* 0x000fe20000010225 */
[----:B------:R-:W-:Y:S01]  /*0690*/  IMAD R38, R31, R55, R38 ;  /* 0x000000371f267224 */ /* 0x000fe200078e0226 */
[----:B------:R-:W-:Y:S01]  /*06a0*/  SHF.R.S32.HI R31, RZ, 0x1f, R39 ;  /* 0x0000001fff1f7819 */ /* 0x000fe20000011427 */
[----:B------:R-:W-:Y:S01]  /*06b0*/  IMAD.WIDE R32, R53, 0x4, R34 ;  /* 0x0000000435207825 */ /* 0x000fe200078e0222 */
[----:B------:R-:W-:-:S03]  /*06c0*/  IADD3 R28, P0, R39, R28, RZ ;  /* 0x0000001c271c7210 */ /* 0x000fc60007f1e0ff */
[----:B------:R-:W-:Y:S01]  /*06d0*/  IMAD.WIDE R34, R49, 0x4, R34 ;  /* 0x0000000431227825 */ /* 0x000fe200078e0222 */
[----:B------:R-:W-:Y:S02]  /*06e0*/  IADD3.X R31, R31, R29, R38, P0, !PT ;  /* 0x0000001d1f1f7210 */ /* 0x000fe400007fe426 */
[----:B------:R-:W-:Y:S01]  /*06f0*/  IADD3 R29, R53, 0x20, R53 ;  /* 0x00000020351d7810 */ /* 0x000fe20007ffe035 */
[----:B------:R-:W-:Y:S01]  /*0700*/  IMAD.WIDE R32, R49, 0x4, R32 ;  /* 0x0000000431207825 */ /* 0x000fe200078e0220 */
[C---:B------:R-:W-:Y:S02]  /*0710*/  SHF.L.U64.HI R31, R28.reuse, 0x2, R31 ;  /* 0x000000021c1f7819 */ /* 0x040fe4000001021f */
[----:B------:R-:W-:Y:S01]  /*0720*/  SHF.L.U32 R30, R28, 0x2, RZ ;  /* 0x000000021c1e7819 */ /* 0x000fe200000006ff */
[----:B------:R-:W-:-:S04]  /*0730*/  IMAD.WIDE R34, R39, 0x4, R34 ;  /* 0x0000000427227825 */ /* 0x000fc800078e0222 */
[----:B------:R-:W-:Y:S02]  /*0740*/  IMAD.SHL.U32 R49, R36, 0x4, RZ ;  /* 0x0000000424317824 */ /* 0x000fe400078e00ff */
[----:B------:R-:W-:-:S03]  /*0750*/  IMAD.WIDE R32, R39, 0x4, R32 ;  /* 0x0000000427207825 */ /* 0x000fc600078e0220 */
[-C--:B------:R-:W-:Y:S01]  /*0760*/  IADD3 R52, P0, R34, R49.reuse, RZ ;  /* 0x0000003122347210 */ /* 0x080fe20007f1e0ff */
[--C-:B------:R-:W-:Y:S01]  /*0770*/  IMAD.WIDE R28, R29, 0x4, R30.reuse ;  /* 0x000000041d1c7825 */ /* 0x100fe200078e021e */
[----:B------:R-:W-:Y:S01]  /*0780*/  IADD3 R54, P1, R32, R49, RZ ;  /* 0x0000003120367210 */ /* 0x000fe20007f3e0ff */
[----:B------:R-:W-:Y:S01]  /*0790*/  HFMA2.MMA R49, -RZ, RZ, 0, 0 ;  /* 0x00000000ff317435 */ /* 0x000fe200000001ff */
[-C--:B------:R-:W-:Y:S01]  /*07a0*/  IADD3.X R55, R35, R37.reuse, RZ, P0, !PT ;  /* 0x0000002523377210 */ /* 0x080fe200007fe4ff */
[----:B------:R-:W-:Y:S01]  /*07b0*/  IMAD.WIDE R30, R51, 0x20, R30 ;  /* 0x00000020331e7825 */ /* 0x000fe200078e021e */
[----:B------:R-:W-:-:S05]  /*07c0*/  IADD3.X R56, R33, R37, RZ, P1, !PT ;  /* 0x0000002521387210 */ /* 0x000fca0000ffe4ff */
[----:B------:R-:W-:-:S05]  /*07d0*/  IMAD.WIDE R30, R53, 0x4, R30 ;  /* 0x00000004351e7825 */ /* 0x000fca00078e021e */
.L_x_1597:
[----:B------:R-:W-:-:S04]  /*07e0*/  IADD3 R36, P0, R30, UR8, RZ ;  /* 0x000000081e247c10 */ /* 0x000fc8000ff1e0ff */
[----:B------:R-:W-:-:S05]  /*07f0*/  IADD3.X R37, R31, UR9, RZ, P0, !PT ;  /* 0x000000091f257c10 */ /* 0x000fca00087fe4ff */
[----:B------:R0:W2:Y:S01]  /*0800*/  LDG.E R32, [R36.64] ;  /* 0x0000000624207981 */ /* 0x0000a2000c1e1900 */
[----:B------:R-:W-:-:S05]  /*0810*/  IMAD.WIDE R34, R51, 0x20, R36 ;  /* 0x0000002033227825 */ /* 0x000fca00078e0224 */
[----:B0-----:R0:W3:Y:S02]  /*0820*/  LDG.E R37, [R34.64] ;  /* 0x0000000622257981 */ /* 0x0010e4000c1e1900 */
[----:B0-----:R-:W-:-:S05]  /*0830*/  IMAD.WIDE R34, R51, 0x20, R34 ;  /* 0x0000002033227825 */ /* 0x001fca00078e0222 */
[----:B------:R0:W4:Y:S01]  /*0840*/  LDG.E R33, [R34.64] ;  /* 0x0000000622217981 */ /* 0x000122000c1e1900 */
[----:B------:R-:W-:-:S06]  /*0850*/  IMAD.WIDE R38, R51, 0x20, R34 ;  /* 0x0000002033267825 */ /* 0x000fcc00078e0222 */
[----:B0-----:R-:W-:-:S04]  /*0860*/  IMAD.WIDE R34, R51, 0x20, R38 ;  /* 0x0000002033227825 */ /* 0x001fc800078e0226 */
[----:B--2---:R-:W-:Y:S02]  /*0870*/  FADD.FTZ R47, R32, R47 ;  /* 0x0000002f202f7221 */ /* 0x004fe40000010000 */
[----:B------:R0:W2:Y:S01]  /*0880*/  LDG.E R32, [R38.64] ;  /* 0x0000000626207981 */ /* 0x0000a2000c1e1900 */
[----:B---3--:R-:W-:-:S03]  /*0890*/  FADD.FTZ R46, R37, R46 ;  /* 0x0000002e252e7221 */ /* 0x008fc60000010000 */
[----:B0-----:R0:W3:Y:S01]  /*08a0*/  LDG.E R39, [R34.64] ;  /* 0x0000000622277981 */ /* 0x0010e2000c1e1900 */
[----:B------:R-:W-:-:S05]  /*08b0*/  IMAD.WIDE R36, R51, 0x20, R34 ;  /* 0x0000002033247825 */ /* 0x000fca00078e0222 */
[----:B------:R1:W5:Y:S01]  /*08c0*/  LDG.E R61, [R36.64] ;  /* 0x00000006243d7981 */ /* 0x000362000c1e1900 */
[----:B----4-:R-:W-:Y:S02]  /*08d0*/  FADD.FTZ R45, R33, R45 ;  /* 0x0000002d212d7221 */ /* 0x010fe40000010000 */
[----:B-1----:R-:W-:-:S05]  /*08e0*/  IMAD.WIDE R36, R51, 0x20, R36 ;  /* 0x0000002033247825 */ /* 0x002fca00078e0224 */
[----:B------:R-:W4:Y:S01]  /*08f0*/  LDG.E R33, [R36.64] ;  /* 0x0000000624217981 */ /* 0x000f22000c1e1900 */
[----:B0-----:R-:W-:-:S04]  /*0900*/  IMAD.WIDE R34, R51, 0x20, R36 ;  /* 0x0000002033227825 */ /* 0x001fc800078e0224 */
[----:B--2---:R-:W-:Y:S02]  /*0910*/  FADD.FTZ R43, R32, R43 ;  /* 0x0000002b202b7221 */ /* 0x004fe40000010000 */
[----:B------:R0:W2:Y:S01]  /*0920*/  LDG.E R32, [R34.64] ;  /* 0x0000000622207981 */ /* 0x0000a2000c1e1900 */
[----:B---3--:R-:W-:Y:S02]  /*0930*/  FADD.FTZ R42, R39, R42 ;  /* 0x0000002a272a7221 */ /* 0x008fe40000010000 */
[----:B------:R-:W-:-:S05]  /*0940*/  IMAD.WIDE R38, R51, 0x20, R34 ;  /* 0x0000002033267825 */ /* 0x000fca00078e0222 */
[----:B0-----:R0:W3:Y:S01]  /*0950*/  LDG.E R35, [R38.64] ;  /* 0x0000000626237981 */ /* 0x0010e2000c1e1900 */
[----:B-----5:R-:W-:Y:S02]  /*0960*/  FADD.FTZ R41, R61, R41 ;  /* 0x000000293d297221 */ /* 0x020fe40000010000 */
[----:B0-----:R-:W-:-:S05]  /*0970*/  IMAD.WIDE R38, R51, 0x20, R38 ;  /* 0x0000002033267825 */ /* 0x001fca00078e0226 */
[----:B------:R0:W5:Y:S01]  /*0980*/  LDG.E R61, [R38.64] ;  /* 0x00000006263d7981 */ /* 0x000162000c1e1900 */
[----:B----4-:R-:W-:Y:S02]  /*0990*/  FADD.FTZ R40, R33, R40 ;  /* 0x0000002821287221 */ /* 0x010fe40000010000 */
[----:B0-----:R-:W-:-:S05]  /*09a0*/  IMAD.WIDE R38, R51, 0x20, R38 ;  /* 0x0000002033267825 */ /* 0x001fca00078e0226 */
[----:B------:R0:W4:Y:S01]  /*09b0*/  LDG.E R37, [R38.64] ;  /* 0x0000000626257981 */ /* 0x000122000c1e1900 */
[----:B--2---:R-:W-:Y:S02]  /*09c0*/  FADD.FTZ R27, R32, R27 ;  /* 0x0000001b201b7221 */ /* 0x004fe40000010000 */
[----:B------:R-:W-:-:S05]  /*09d0*/  IMAD.WIDE R32, R51, 0x20, R38 ;  /* 0x0000002033207825 */ /* 0x000fca00078e0226 */
[----:B------:R1:W2:Y:S01]  /*09e0*/  LDG.E R36, [R32.64] ;  /* 0x0000000620247981 */ /* 0x0002a2000c1e1900 */
[----:B---3--:R-:W-:Y:S02]  /*09f0*/  FADD.FTZ R26, R35, R26 ;  /* 0x0000001a231a7221 */ /* 0x008fe40000010000 */
[----:B------:R-:W-:-:S06]  /*0a00*/  IMAD.WIDE R34, R51, 0x20, R32 ;  /* 0x0000002033227825 */ /* 0x000fcc00078e0220 */
[----:B-1----:R-:W-:Y:S02]  /*0a10*/  IMAD.WIDE R32, R51, 0x20, R34 ;  /* 0x0000002033207825 */ /* 0x002fe400078e0222 */
[----:B------:R1:W3:Y:S01]  /*0a20*/  LDG.E R35, [R34.64] ;  /* 0x0000000622237981 */ /* 0x0002e2000c1e1900 */
[----:B0-----:R-:W-:-:S04]  /*0a30*/  IADD3 R38, P0, R28, UR8, RZ ;  /* 0x000000081c267c10 */ /* 0x001fc8000ff1e0ff */
[----:B------:R-:W-:Y:S01]  /*0a40*/  IADD3.X R39, R29, UR9, RZ, P0, !PT ;  /* 0x000000091d277c10 */ /* 0x000fe200087fe4ff */
[----:B-----5:R-:W-:Y:S02]  /*0a50*/  FADD.FTZ R25, R61, R25 ;  /* 0x000000193d197221 */ /* 0x020fe40000010000 */
[----:B------:R0:W5:Y:S04]  /*0a60*/  LDG.E R61, [R32.64] ;  /* 0x00000006203d7981 */ /* 0x000168000c1e1900 */
[----:B-1----:R1:W5:Y:S01]  /*0a70*/  LDG.E R34, [R38.64] ;  /* 0x0000000626227981 */ /* 0x002362000c1e1900 */
[----:B0-----:R-:W-:-:S04]  /*0a80*/  IMAD.WIDE R32, R53, 0x4, R38 ;  /* 0x0000000435207825 */ /* 0x001fc800078e0226 */
[----:B----4-:R-:W-:Y:S02]  /*0a90*/  FADD.FTZ R24, R37, R24 ;  /* 0x0000001825187221 */ /* 0x010fe40000010000 */
[----:B--2---:R-:W-:Y:S02]  /*0aa0*/  FADD.FTZ R23, R36, R23 ;  /* 0x0000001724177221 */ /* 0x004fe40000010000 */
[----:B------:R-:W-:-:S04]  /*0ab0*/  IMAD.WIDE R36, R53, 0x4, R32 ;  /* 0x0000000435247825 */ /* 0x000fc800078e0220 */
[----:B---3--:R-:W-:Y:S02]  /*0ac0*/  FADD.FTZ R22, R35, R22 ;  /* 0x0000001623167221 */ /* 0x008fe40000010000 */
[----:B------:R0:W2:Y:S04]  /*0ad0*/  LDG.E R35, [R32.64] ;  /* 0x0000000620237981 */ /* 0x0000a8000c1e1900 */
[----:B0-----:R0:W3:Y:S02]  /*0ae0*/  LDG.E R32, [R36.64] ;  /* 0x0000000624207981 */ /* 0x0010e4000c1e1900 */
[----:B0-----:R-:W-:-:S05]  /*0af0*/  IMAD.WIDE R36, R53, 0x4, R36 ;  /* 0x0000000435247825 */ /* 0x001fca00078e0224 */
[----:B------:R0:W4:Y:S01]  /*0b00*/  LDG.E R33, [R36.64] ;  /* 0x0000000624217981 */ /* 0x000122000c1e1900 */
[----:B-1----:R-:W-:-:S05]  /*0b10*/  IMAD.WIDE R38, R53, 0x4, R36 ;  /* 0x0000000435267825 */ /* 0x002fca00078e0224 */
[----:B0-----:R0:W4:Y:S01]  /*0b20*/  LDG.E R36, [R38.64] ;  /* 0x0000000626247981 */ /* 0x001122000c1e1900 */
[----:B-----5:R-:W-:Y:S02]  /*0b30*/  FADD.FTZ R19, R34, R19 ;  /* 0x0000001322137221 */ /* 0x020fe40000010000 */
[----:B0-----:R-:W-:-:S04]  /*0b40*/  IMAD.WIDE R38, R53, 0x4, R38 ;  /* 0x0000000435267825 */ /* 0x001fc800078e0226 */
[----:B--2---:R-:W-:Y:S02]  /*0b50*/  FADD.FTZ R18, R35, R18 ;  /* 0x0000001223127221 */ /* 0x004fe40000010000 */
[----:B------:R-:W-:-:S04]  /*0b60*/  IMAD.WIDE R34, R53, 0x4, R38 ;  /* 0x0000000435227825 */ /* 0x000fc800078e0226 */
[----:B---3--:R-:W-:Y:S02]  /*0b70*/  FADD.FTZ R17, R32, R17 ;  /* 0x0000001120117221 */ /* 0x008fe40000010000 */
[----:B------:R0:W2:Y:S04]  /*0b80*/  LDG.E R32, [R38.64] ;  /* 0x0000000626207981 */ /* 0x0000a8000c1e1900 */
[----:B0-----:R0:W3:Y:S01]  /*0b90*/  LDG.E R39, [R34.64] ;  /* 0x0000000622277981 */ /* 0x0010e2000c1e1900 */
[----:B----4-:R-:W-:Y:S02]  /*0ba0*/  FADD.FTZ R16, R33, R16 ;  /* 0x0000001021107221 */ /* 0x010fe40000010000 */
[----:B0-----:R-:W-:-:S04]  /*0bb0*/  IMAD.WIDE R34, R53, 0x4, R34 ;  /* 0x0000000435227825 */ /* 0x001fc800078e0222 */
[----:B------:R-:W-:Y:S01]  /*0bc0*/  FADD.FTZ R15, R36, R15 ;  /* 0x0000000f240f7221 */ /* 0x000fe20000010000 */
[----:B------:R0:W4:Y:S01]  /*0bd0*/  LDG.E R33, [R34.64] ;  /* 0x0000000622217981 */ /* 0x000122000c1e1900 */
[----:B------:R-:W-:-:S05]  /*0be0*/  IMAD.WIDE R36, R53, 0x4, R34 ;  /* 0x0000000435247825 */ /* 0x000fca00078e0222 */
[----:B0-----:R0:W5:Y:S02]  /*0bf0*/  LDG.E R35, [R36.64] ;  /* 0x0000000624237981 */ /* 0x001164000c1e1900 */
[----:B0-----:R-:W-:-:S04]  /*0c00*/  IMAD.WIDE R36, R53, 0x4, R36 ;  /* 0x0000000435247825 */ /* 0x001fc800078e0224 */
[----:B------:R-:W-:Y:S02]  /*0c10*/  FADD.FTZ R21, R61, R21 ;  /* 0x000000153d157221 */ /* 0x000fe40000010000 */
[----:B------:R0:W5:Y:S01]  /*0c20*/  LDG.E R61, [R36.64] ;  /* 0x00000006243d7981 */ /* 0x000162000c1e1900 */
[----:B--2---:R-:W-:Y:S02]  /*0c30*/  FADD.FTZ R3, R32, R3 ;  /* 0x0000000320037221 */ /* 0x004fe40000010000 */
[----:B---3--:R-:W-:Y:S02]  /*0c40*/  FADD.FTZ R2, R39, R2 ;  /* 0x0000000227027221 */ /* 0x008fe40000010000 */
[----:B------:R-:W-:-:S05]  /*0c50*/  IMAD.WIDE R38, R53, 0x4, R36 ;  /* 0x0000000435267825 */ /* 0x000fca00078e0224 */
[----:B0-----:R-:W2:Y:S01]  /*0c60*/  LDG.E R36, [R38.64] ;  /* 0x0000000626247981 */ /* 0x001ea2000c1e1900 */
[----:B----4-:R-:W-:Y:S02]  /*0c70*/  FADD.FTZ R0, R33, R0 ;  /* 0x0000000021007221 */ /* 0x010fe40000010000 */
[----:B------:R-:W-:-:S04]  /*0c80*/  IMAD.WIDE R32, R53, 0x4, R38 ;  /* 0x0000000435207825 */ /* 0x000fc800078e0226 */
[----:B-----5:R-:W-:Y:S02]  /*0c90*/  FADD.FTZ R14, R35, R14 ;  /* 0x0000000e230e7221 */ /* 0x020fe40000010000 */
[----:B------:R-:W-:Y:S02]  /*0ca0*/  IMAD.WIDE R34, R53, 0x4, R32 ;  /* 0x0000000435227825 */ /* 0x000fe400078e0220 */
[----:B------:R0:W3:Y:S04]  /*0cb0*/  LDG.E R32, [R32.64] ;  /* 0x0000000620207981 */ /* 0x0000e8000c1e1900 */
[----:B0-----:R0:W4:Y:S01]  /*0cc0*/  LDG.E R33, [R34.64] ;  /* 0x0000000622217981 */ /* 0x001122000c1e1900 */
[----:B------:R-:W-:Y:S02]  /*0cd0*/  FADD.FTZ R13, R61, R13 ;  /* 0x0000000d3d0d7221 */ /* 0x000fe40000010000 */
[----:B0-----:R-:W-:-:S05]  /*0ce0*/  IMAD.WIDE R34, R53, 0x4, R34 ;  /* 0x0000000435227825 */ /* 0x001fca00078e0222 */
[----:B------:R0:W5:Y:S01]  /*0cf0*/  LDG.E R61, [R34.64] ;  /* 0x00000006223d7981 */ /* 0x000162000c1e1900 */
[----:B--2---:R-:W-:Y:S01]  /*0d00*/  FADD.FTZ R59, R36, R59 ;  /* 0x0000003b243b7221 */ /* 0x004fe20000010000 */
[----:B------:R-:W-:-:S04]  /*0d10*/  IADD3 R36, P0, R52, UR8, RZ ;  /* 0x0000000834247c10 */ /* 0x000fc8000ff1e0ff */
[----:B------:R-:W-:-:S05]  /*0d20*/  IADD3.X R37, R55, UR9, RZ, P0, !PT ;  /* 0x0000000937257c10 */ /* 0x000fca00087fe4ff */
[----:B------:R1:W2:Y:S04]  /*0d30*/  LDG.E R38, [R36.64] ;  /* 0x0000000624267981 */ /* 0x0002a8000c1e1900 */
[----:B-1----:R-:W2:Y:S01]  /*0d40*/  LDG.E R36, [R36.64+0x80] ;  /* 0x0000800624247981 */ /* 0x002ea2000c1e1900 */
[----:B---3--:R-:W-:Y:S01]  /*0d50*/  FADD.FTZ R60, R32, R60 ;  /* 0x0000003c203c7221 */ /* 0x008fe20000010000 */
[----:B------:R-:W-:Y:S01]  /*0d60*/  IADD3 R32, P0, R54, UR8, RZ ;  /* 0x0000000836207c10 */ /* 0x000fe2000ff1e0ff */
[----:B----4-:R-:W-:-:S03]  /*0d70*/  FADD.FTZ R12, R33, R12 ;  /* 0x0000000c210c7221 */ /* 0x010fc60000010000 */
[----:B------:R-:W-:-:S05]  /*0d80*/  IADD3.X R33, R56, UR9, RZ, P0, !PT ;  /* 0x0000000938217c10 */ /* 0x000fca00087fe4ff */
[----:B------:R-:W3:Y:S04]  /*0d90*/  LDG.E R39, [R32.64] ;  /* 0x0000000620277981 */ /* 0x000ee8000c1e1900 */
[----:B0-----:R-:W4:Y:S01]  /*0da0*/  LDG.E R35, [R32.64+0x80] ;  /* 0x0000800620237981 */ /* 0x001f22000c1e1900 */
[----:B------:R-:W-:-:S04]  /*0db0*/  IADD3 R49, R49, 0x1, RZ ;  /* 0x0000000131317810 */ /* 0x000fc80007ffe0ff */
[----:B------:R-:W-:Y:S01]  /*0dc0*/  ISETP.GE.AND P0, PT, R49, c[0x0][0x3e0], PT ;  /* 0x0000f80031007a0c */ /* 0x000fe20003f06270 */
[----:B------:R-:W-:Y:S01]  /*0dd0*/  ULEA UR8, UP0, UR10, UR8, 0x2 ;  /* 0x000000080a087291 */ /* 0x000fe2000f80103f */
[----:B-----5:R-:W-:-:S03]  /*0de0*/  FADD.FTZ R58, R61, R58 ;  /* 0x0000003a3d3a7221 */ /* 0x020fc60000010000 */
[----:B------:R-:W-:Y:S01]  /*0df0*/  UIADD3.X UR9, UR9, UR4, URZ, UP0, !UPT ;  /* 0x0000000409097290 */ /* 0x000fe200087fe43f */
[----:B--2---:R-:W-:Y:S02]  /*0e00*/  FADD.FTZ R11, R38, R11 ;  /* 0x0000000b260b7221 */ /* 0x004fe40000010000 */
[----:B------:R-:W-:Y:S02]  /*0e10*/  FADD.FTZ R57, R36, R57 ;  /* 0x0000003924397221 */ /* 0x000fe40000010000 */
[----:B---3--:R-:W-:Y:S02]  /*0e20*/  FADD.FTZ R20, R39, R20 ;  /* 0x0000001427147221 */ /* 0x008fe40000010000 */
[----:B----4-:R-:W-:Y:S01]  /*0e30*/  FADD.FTZ R48, R35, R48 ;  /* 0x0000003023307221 */ /* 0x010fe20000010000 */
[----:B------:R-:W-:Y:S05]  /*0e40*/  @!P0 BRA `(.L_x_1597) ;  /* 0xfffff99000008947 */ /* 0x000fea000383ffff */
.L_x_1596:
[CC--:B------:R-:W-:Y:S01]  /*0e50*/  LEA.HI R30, R44.reuse, R9.reuse, RZ, 0x2 ;  /* 0x000000092c1e7211 */ /* 0x0c0fe200078f10ff */
[----:B------:R-:W-:Y:S01]  /*0e60*/  FMUL.FTZ R11, R11, c[0x0][0x2e0] ;  /* 0x0000b8000b0b7a20 */ /* 0x000fe20000410000 */
[----:B------:R-:W-:Y:S01]  /*0e70*/  LEA.HI R29, R44, R9, RZ, 0x3 ;  /* 0x000000092c1d7211 */ /* 0x000fe200078f18ff */
[----:B------:R-:W-:Y:S01]  /*0e80*/  FMUL.FTZ R45, R45, c[0x0][0x2e0] ;  /* 0x0000b8002d2d7a20 */ /* 0x000fe20000410000 */
[--C-:B------:R-:W-:Y:S01]  /*0e90*/  SHF.R.S32.HI R31, RZ, 0x2, R30.reuse ;  /* 0x00000002ff1f7819 */ /* 0x100fe2000001141e */
[----:B------:R-:W-:Y:S01]  /*0ea0*/  FMUL.FTZ R33, R26, c[0x0][0x2e0] ;  /* 0x0000b8001a217a20 */ /* 0x000fe20000410000 */
[----:B------:R-:W-:Y:S01]  /*0eb0*/  SHF.R.S32.HI R28, RZ, 0x1f, R30 ;  /* 0x0000001fff1c7819 */ /* 0x000fe2000001141e */
[----:B------:R-:W-:Y:S01]  /*0ec0*/  FMUL.FTZ R24, R24, c[0x0][0x2e0] ;  /* 0x0000b80018187a20 */ /* 0x000fe20000410000 */
[----:B------:R-:W-:Y:S01]  /*0ed0*/  LOP3.LUT R36, R30, 0x3ffffffc, RZ, 0xc0, !PT ;  /* 0x3ffffffc1e247812 */ /* 0x000fe200078ec0ff */
[----:B------:R-:W-:Y:S01]  /*0ee0*/  FMUL.FTZ R23, R23, c[0x0][0x2e0] ;  /* 0x0000b80017177a20 */ /* 0x000fe20000410000 */
[----:B------:R-:W-:Y:S01]  /*0ef0*/  LEA.HI R32, R28, R31, RZ, 0x3 ;  /* 0x0000001f1c207211 */ /* 0x000fe200078f18ff */
[----:B------:R-:W-:Y:S01]  /*0f00*/  FMUL.FTZ R22, R22, c[0x0][0x2e0] ;  /* 0x0000b80016167a20 */ /* 0x000fe20000410000 */
[----:B------:R-:W-:Y:S01]  /*0f10*/  LOP3.LUT R34, R29, 0x1ffffff8, RZ, 0xc0, !PT ;  /* 0x1ffffff81d227812 */ /* 0x000fe200078ec0ff */
[----:B------:R-:W-:Y:S01]  /*0f20*/  FMUL.FTZ R21, R21, c[0x0][0x2e0] ;  /* 0x0000b80015157a20 */ /* 0x000fe20000410000 */
[----:B------:R-:W-:Y:S01]  /*0f30*/  LOP3.LUT R30, R32, 0xfffffff8, RZ, 0xc0, !PT ;  /* 0xfffffff8201e7812 */ /* 0x000fe200078ec0ff */
[----:B------:R-:W-:Y:S01]  /*0f40*/  FMUL.FTZ R32, R20, c[0x0][0x2e0] ;  /* 0x0000b80014207a20 */ /* 0x000fe20000410000 */
[CC--:B------:R-:W-:Y:S01]  /*0f50*/  LEA.HI R28, R44.reuse, R9.reuse, RZ, 0x7 ;  /* 0x000000092c1c7211 */ /* 0x0c0fe200078f38ff */
[----:B------:R-:W-:Y:S01]  /*0f60*/  IMAD.IADD R20, R9, 0x1, -R34 ;  /* 0x0000000109147824 */ /* 0x000fe200078e0a22 */
[----:B------:R-:W-:Y:S01]  /*0f70*/  LEA.HI R44, R44, R9, RZ, 0x6 ;  /* 0x000000092c2c7211 */ /* 0x000fe200078f30ff */
[----:B------:R-:W-:Y:S01]  /*0f80*/  FMUL.FTZ R34, R27, c[0x0][0x2e0] ;  /* 0x0000b8001b227a20 */ /* 0x000fe20000410000 */
[----:B------:R-:W-:Y:S01]  /*0f90*/  IADD3 R30, R31, -R30, RZ ;  /* 0x8000001e1f1e7210 */ /* 0x000fe20007ffe0ff */
[----:B------:R-:W-:Y:S01]  /*0fa0*/  FMUL.FTZ R31, R40, c[0x0][0x2e0] ;  /* 0x0000b800281f7a20 */ /* 0x000fe20000410000 */
[----:B------:R-:W-:Y:S01]  /*0fb0*/  F2FP.PACK_AB R11, R32, R11 ;  /* 0x0000000b200b723e */ /* 0x000fe200000000ff */
[----:B------:R-:W-:Y:S01]  /*0fc0*/  FMUL.FTZ R32, R43, c[0x0][0x2e0] ;  /* 0x0000b8002b207a20 */ /* 0x000fe20000410000 */
[----:B------:R-:W-:Y:S01]  /*0fd0*/  IADD3 R9, -R36, R9, RZ ;  /* 0x0000000924097210 */ /* 0x000fe20007ffe1ff */
        /* <DEDUP_REMOVED lines=9> */
[----:B------:R-:W-:Y:S01]  /*1070*/  SHF.R.S32.HI R23, RZ, 0x1f, R50 ;  /* 0x0000001fff177819 */ /* 0x000fe20000011432 */
[----:B------:R-:W-:Y:S01]  /*1080*/  FMUL.FTZ R2, R2, c[0x0][0x2e0] ;  /* 0x0000b80002027a20 */ /* 0x000fe20000410000 */
[----:B------:R-:W-:Y:S01]  /*1090*/  F2FP.PACK_AB R19, R21, R22 ;  /* 0x000000161513723e */ /* 0x000fe200000000ff */
[----:B------:R-:W-:Y:S01]  /*10a0*/  FMUL.FTZ R15, R0, c[0x0][0x2e0] ;  /* 0x0000b800000f7a20 */ /* 0x000fe20000410000 */
[----:B------:R-:W-:Y:S01]  /*10b0*/  F2FP.PACK_AB R22, R34, R33 ;  /* 0x000000212216723e */ /* 0x000fe200000000ff */
[----:B------:R-:W-:Y:S01]  /*10c0*/  FMUL.FTZ R16, R16, c[0x0][0x2e0] ;  /* 0x0000b80010107a20 */ /* 0x000fe20000410000 */
[----:B------:R-:W-:Y:S01]  /*10d0*/  SHF.R.S32.HI R0, RZ, 0x3, R29 ;  /* 0x00000003ff007819 */ /* 0x000fe2000001141d */
[----:B------:R-:W-:Y:S01]  /*10e0*/  FMUL.FTZ R14, R14, c[0x0][0x2e0] ;  /* 0x0000b8000e0e7a20 */ /* 0x000fe20000410000 */
[----:B------:R-:W-:Y:S01]  /*10f0*/  LEA.HI R33, R23, R50, RZ, 0x2 ;  /* 0x0000003217217211 */ /* 0x000fe200078f10ff */
[----:B------:R-:W-:Y:S01]  /*1100*/  FMUL.FTZ R23, R17, c[0x0][0x2e0] ;  /* 0x0000b80011177a20 */ /* 0x000fe20000410000 */
[----:B------:R-:W-:Y:S01]  /*1110*/  F2FP.PACK_AB R24, R3, R24 ;  /* 0x000000180318723e */ /* 0x000fe200000000ff */
[----:B------:R-:W-:Y:S01]  /*1120*/  FMUL.FTZ R13, R13, c[0x0][0x2e0] ;  /* 0x0000b8000d0d7a20 */ /* 0x000fe20000410000 */
[----:B------:R-:W-:Y:S01]  /*1130*/  SHF.L.U32 R3, R30, 0x6, RZ ;  /* 0x000000061e037819 */ /* 0x000fe200000006ff */
[----:B------:R-:W-:Y:S01]  /*1140*/  FMUL.FTZ R47, R47, c[0x0][0x2e0] ;  /* 0x0000b8002f2f7a20 */ /* 0x000fe20000410000 */
[----:B------:R-:W-:Y:S01]  /*1150*/  F2FP.PACK_AB R29, R15, R2 ;  /* 0x000000020f1d723e */ /* 0x000fe200000000ff */
[----:B------:R-:W-:Y:S01]  /*1160*/  IMAD.SHL.U32 R15, R0, 0x40, RZ ;  /* 0x00000040000f7824 */ /* 0x000fe200078e00ff */
[----:B------:R-:W-:Y:S01]  /*1170*/  LOP3.LUT R33, R33, 0x1ffffc, RZ, 0xc0, !PT ;  /* 0x001ffffc21217812 */ /* 0x000fe200078ec0ff */
[----:B------:R-:W-:Y:S01]  /*1180*/  FMUL.FTZ R46, R46, c[0x0][0x2e0] ;  /* 0x0000b8002e2e7a20 */ /* 0x000fe20000410000 */
[----:B------:R-:W-:Y:S01]  /*1190*/  SHF.R.U32.HI R28, RZ, 0x4, R28 ;  /* 0x00000004ff1c7819 */ /* 0x000fe2000001161c */
[----:B------:R-:W-:Y:S01]  /*11a0*/  FMUL.FTZ R12, R12, c[0x0][0x2e0] ;  /* 0x0000b8000c0c7a20 */ /* 0x000fe20000410000 */
[----:B------:R-:W-:Y:S01]  /*11b0*/  LOP3.LUT R3, R3, 0x1c0, RZ, 0xc0, !PT ;  /* 0x000001c003037812 */ /* 0x000fe200078ec0ff */
[----:B------:R-:W-:Y:S01]  /*11c0*/  FMUL.FTZ R42, R42, c[0x0][0x2e0] ;  /* 0x0000b8002a2a7a20 */ /* 0x000fe20000410000 */
[----:B------:R-:W-:Y:S01]  /*11d0*/  IADD3 R50, R50, -R33, RZ ;  /* 0x8000002132327210 */ /* 0x000fe20007ffe0ff */
[----:B------:R-:W-:Y:S01]  /*11e0*/  FMUL.FTZ R41, R41, c[0x0][0x2e0] ;  /* 0x0000b80029297a20 */ /* 0x000fe20000410000 */
[----:B------:R-:W-:Y:S01]  /*11f0*/  SHF.L.U32 R2, R20, 0x3, RZ ;  /* 0x0000000314027819 */ /* 0x000fe200000006ff */
[----:B------:R-:W-:Y:S01]  /*1200*/  FMUL.FTZ R57, R57, c[0x0][0x2e0] ;  /* 0x0000b80039397a20 */ /* 0x000fe20000410000 */
[----:B------:R-:W-:Y:S01]  /*1210*/  LOP3.LUT R15, R15, 0x1c0, RZ, 0xc0, !PT ;  /* 0x000001c00f0f7812 */ /* 0x000fe200078ec0ff */
[----:B------:R-:W-:Y:S01]  /*1220*/  FMUL.FTZ R48, R48, c[0x0][0x2e0] ;  /* 0x0000b80030307a20 */ /* 0x000fe20000410000 */
[----:B------:R-:W-:Y:S01]  /*1230*/  LOP3.LUT R28, R3, 0x8, R28, 0xf8, !PT ;  /* 0x00000008031c7812 */ /* 0x000fe200078ef81c */
[----:B------:R-:W-:Y:S01]  /*1240*/  FMUL.FTZ R59, R59, c[0x0][0x2e0] ;  /* 0x0000b8003b3b7a20 */ /* 0x000fe20000410000 */
[----:B------:R-:W-:Y:S01]  /*1250*/  SHF.R.U32.HI R3, RZ, 0x3, R3 ;  /* 0x00000003ff037819 */ /* 0x000fe20000011603 */
[----:B------:R-:W-:Y:S01]  /*1260*/  FMUL.FTZ R60, R60, c[0x0][0x2e0] ;  /* 0x0000b8003c3c7a20 */ /* 0x000fe20000410000 */
[----:B------:R-:W-:Y:S01]  /*1270*/  F2FP.PACK_AB R23, R16, R23 ;  /* 0x000000171017723e */ /* 0x000fe200000000ff */
[----:B------:R-:W-:Y:S01]  /*1280*/  IMAD R10, R10, c[0x0][0x398], RZ ;  /* 0x0000e6000a0a7a24 */ /* 0x000fe200078e02ff */
[----:B------:R-:W-:Y:S01]  /*1290*/  LEA R50, R50, R9, 0x9 ;  /* 0x0000000932327211 */ /* 0x000fe200078e48ff */
[----:B------:R-:W-:Y:S01]  /*12a0*/  BSSY B0, `(.L_x_1598) ;  /* 0x0000049000007945 */ /* 0x000fe20003800000 */
[----:B------:R-:W-:-:S02]  /*12b0*/  SHF.R.U32.HI R9, RZ, 0x3, R15 ;  /* 0x00000003ff097819 */ /* 0x000fc4000001160f */
[----:B------:R-:W-:Y:S02]  /*12c0*/  LOP3.LUT R16, R15, 0x38, R2, 0xf8, !PT ;  /* 0x000000380f107812 */ /* 0x000fe400078ef802 */
[----:B------:R-:W-:Y:S02]  /*12d0*/  LOP3.LUT R3, R28, R3, RZ, 0x3c, !PT ;  /* 0x000000031c037212 */ /* 0x000fe400078e3cff */
[----:B------:R-:W-:Y:S01]  /*12e0*/  F2FP.PACK_AB R20, R13, R14 ;  /* 0x0000000e0d14723e */ /* 0x000fe200000000ff */
[----:B------:R-:W-:Y:S01]  /*12f0*/  HFMA2.MMA R13, -RZ, RZ, 0, 1.9073486328125e-06 ;  /* 0x00000020ff0d7435 */ /* 0x000fe200000001ff */
[----:B------:R-:W-:Y:S02]  /*1300*/  R2P PR, R30, 0x6 ;  /* 0x000000061e007804 */ /* 0x000fe40000000000 */
[----:B------:R-:W-:Y:S02]  /*1310*/  LOP3.LUT R16, R16, R9, RZ, 0x3c, !PT ;  /* 0x0000000910107212 */ /* 0x000fe400078e3cff */
[----:B------:R-:W-:Y:S01]  /*1320*/  LEA R9, R50, R3, 0x1 ;  /* 0x0000000332097211 */ /* 0x000fe200078e08ff */
[----:B------:R-:W-:Y:S01]  /*1330*/  FMUL.FTZ R3, R58, c[0x0][0x2e0] ;  /* 0x0000b8003a037a20 */ /* 0x000fe20000410000 */
[----:B------:R-:W-:-:S02]  /*1340*/  F2FP.PACK_AB R25, R46, R47 ;  /* 0x0000002f2e19723e */ /* 0x000fc400000000ff */
[----:B------:R-:W-:Y:S01]  /*1350*/  F2FP.PACK_AB R27, R41, R42 ;  /* 0x0000002a291b723e */ /* 0x000fe200000000ff */
[----:B------:R-:W-:Y:S01]  /*1360*/  IMAD.SHL.U32 R14, R9, 0x2, RZ ;  /* 0x00000002090e7824 */ /* 0x000fe200078e00ff */
[----:B------:R-:W-:Y:S02]  /*1370*/  SEL R13, R13, 0xffffffe0, !P1 ;  /* 0xffffffe00d0d7807 */ /* 0x000fe40004800000 */
[----:B------:R-:W-:Y:S02]  /*1380*/  F2FP.PACK_AB R28, R3, R12 ;  /* 0x0000000c031c723e */ /* 0x000fe400000000ff */
[C---:B------:R-:W-:Y:S01]  /*1390*/  IADD3 R30, R14.reuse, 0x40, RZ ;  /* 0x000000400e1e7810 */ /* 0x040fe20007ffe0ff */
[----:B------:R0:W-:Y:S01]  /*13a0*/  STS [R14], R11 ;  /* 0x0000000b0e007388 */ /* 0x0001e20000000800 */
[C---:B------:R-:W-:Y:S02]  /*13b0*/  IADD3 R3, R14.reuse, R13, RZ ;  /* 0x0000000d0e037210 */ /* 0x040fe40007ffe0ff */
[----:B------:R-:W-:Y:S01]  /*13c0*/  @P2 IADD3 R30, R14, -0x40, RZ ;  /* 0xffffffc00e1e2810 */ /* 0x000fe20007ffe0ff */
[----:B------:R-:W-:Y:S01]  /*13d0*/  STS [R14+0x400], R25 ;  /* 0x000400190e007388 */ /* 0x000fe20000000800 */
[----:B------:R-:W-:-:S02]  /*13e0*/  F2FP.PACK_AB R21, R48, R57 ;  /* 0x000000393015723e */ /* 0x000fc400000000ff */
[----:B------:R-:W-:Y:S01]  /*13f0*/  IADD3 R33, R13, R30, RZ ;  /* 0x0000001e0d217210 */ /* 0x000fe20007ffe0ff */
[----:B------:R-:W-:Y:S01]  /*1400*/  STS [R3], R31 ;  /* 0x0000001f03007388 */ /* 0x000fe20000000800 */
[----:B------:R-:W-:Y:S01]  /*1410*/  F2FP.PACK_AB R59, R60, R59 ;  /* 0x0000003b3c3b723e */ /* 0x000fe200000000ff */
[----:B0-----:R-:W-:Y:S01]  /*1420*/  IMAD R11, R5, c[0x0][0x39c], R10 ;  /* 0x0000e700050b7a24 */ /* 0x001fe200078e020a */
[----:B------:R-:W-:Y:S01]  /*1430*/  SHF.L.U32 R9, R44, 0x3, RZ ;  /* 0x000000032c097819 */ /* 0x000fe200000006ff */
[----:B------:R-:W-:Y:S01]  /*1440*/  STS [R3+0x400], R32 ;  /* 0x0004002003007388 */ /* 0x000fe20000000800 */
[----:B------:R-:W-:Y:S02]  /*1450*/  ISETP.GE.AND P0, PT, R2, c[0x0][0x220], PT ;  /* 0x0000880002007a0c */ /* 0x000fe40003f06270 */
[----:B------:R-:W-:Y:S01]  /*1460*/  LOP3.LUT R9, R16, 0x7ffffe00, R9, 0xf8, !PT ;  /* 0x7ffffe0010097812 */ /* 0x000fe200078ef809 */
[----:B------:R-:W-:Y:S01]  /*1470*/  STS [R14+0x2000], R26 ;  /* 0x0020001a0e007388 */ /* 0x000fe20000000800 */
[----:B-1----:R-:W-:-:S02]  /*1480*/  SHF.R.S32.HI R10, RZ, 0x1f, R7 ;  /* 0x0000001fff0a7819 */ /* 0x002fc40000011407 */
[----:B------:R-:W-:Y:S01]  /*1490*/  SHF.L.U32 R9, R9, 0x1, RZ ;  /* 0x0000000109097819 */ /* 0x000fe200000006ff */
[----:B------:R-:W-:Y:S02]  /*14a0*/  STS [R14+0x2400], R27 ;  /* 0x0024001b0e007388 */ /* 0x000fe40000000800 */
[----:B------:R-:W-:Y:S02]  /*14b0*/  IMAD R10, R10, c[0x0][0x3b0], RZ ;  /* 0x0000ec000a0a7a24 */ /* 0x000fe400078e02ff */
[----:B------:R-:W-:Y:S04]  /*14c0*/  STS [R3+0x2000], R18 ;  /* 0x0020001203007388 */ /* 0x000fe80000000800 */
[----:B------:R0:W-:Y:S04]  /*14d0*/  STS [R3+0x2400], R19 ;  /* 0x0024001303007388 */ /* 0x0001e80000000800 */
[----:B------:R1:W-:Y:S04]  /*14e0*/  STS [R30], R21 ;  /* 0x000000151e007388 */ /* 0x0003e80000000800 */
[----:B------:R-:W-:Y:S01]  /*14f0*/  STS [R30+0x400], R22 ;  /* 0x000400161e007388 */ /* 0x000fe20000000800 */
[----:B0-----:R-:W-:-:S03]  /*1500*/  SHF.R.S32.HI R3, RZ, 0x1f, R2 ;  /* 0x0000001fff037819 */ /* 0x001fc60000011402 */
[----:B------:R-:W-:Y:S01]  /*1510*/  STS [R33], R29 ;  /* 0x0000001d21007388 */ /* 0x000fe20000000800 */
[----:B-1----:R-:W-:Y:S01]  /*1520*/  IMAD.IADD R21, R4, 0x1, -R5 ;  /* 0x0000000104157824 */ /* 0x002fe200078e0a05 */
[C---:B------:R-:W-:Y:S02]  /*1530*/  IADD3 R4, R0.reuse, 0x20, RZ ;  /* 0x0000002000047810 */ /* 0x040fe40007ffe0ff */
[----:B------:R-:W-:Y:S01]  /*1540*/  STS [R33+0x400], R20 ;  /* 0x0004001421007388 */ /* 0x000fe20000000800 */
[----:B------:R-:W-:Y:S01]  /*1550*/  IMAD.WIDE.U32 R2, R5, c[0x0][0x398], R2 ;  /* 0x0000e60005027a25 */ /* 0x000fe200078e0002 */
[----:B------:R-:W-:Y:S02]  /*1560*/  IADD3 R5, R0, 0x60, RZ ;  /* 0x0000006000057810 */ /* 0x000fe40007ffe0ff */
[----:B------:R-:W-:Y:S01]  /*1570*/  STS [R30+0x2000], R23 ;  /* 0x002000171e007388 */ /* 0x000fe20000000800 */
[----:B------:R-:W-:Y:S02]  /*1580*/  ISETP.GE.OR P1, PT, R4, R21, P0 ;  /* 0x000000150400720c */ /* 0x000fe40000726670 */
[----:B------:R-:W-:Y:S01]  /*1590*/  IADD3 R2, P2, R8, R2, RZ ;  /* 0x0000000208027210 */ /* 0x000fe20007f5e0ff */
[----:B------:R0:W-:Y:S01]  /*15a0*/  STS [R30+0x2400], R24 ;  /* 0x002400181e007388 */ /* 0x0001e20000000800 */
[----:B------:R-:W-:-:S02]  /*15b0*/  IADD3 R4, R0, 0x40, RZ ;  /* 0x0000004000047810 */ /* 0x000fc40007ffe0ff */
[----:B------:R-:W-:Y:S01]  /*15c0*/  IADD3.X R3, R6, R3, R11, P2, !PT ;  /* 0x0000000306037210 */ /* 0x000fe200017fe40b */
[----:B------:R1:W-:Y:S01]  /*15d0*/  STS [R33+0x2000], R59 ;  /* 0x0020003b21007388 */ /* 0x0003e20000000800 */
[-C--:B------:R-:W-:Y:S02]  /*15e0*/  ISETP.GE.OR P2, PT, R4, R21.reuse, P0 ;  /* 0x000000150400720c */ /* 0x080fe40000746670 */
[-C--:B------:R-:W-:Y:S01]  /*15f0*/  ISETP.GE.OR P3, PT, R5, R21.reuse, P0 ;  /* 0x000000150500720c */ /* 0x080fe20000766670 */
[----:B------:R1:W-:Y:S04]  /*1600*/  STS [R33+0x2400], R28 ;  /* 0x0024001c21007388 */ /* 0x0003e80000000800 */
[----:B------:R-:W-:Y:S01]  /*1610*/  BAR.SYNC.DEFER_BLOCKING 0x0 ;  /* 0x0000000000007b1d */ /* 0x000fe20000010000 */
[----:B------:R-:W-:Y:S01]  /*1620*/  ISETP.GE.OR P0, PT, R0, R21, P0 ;  /* 0x000000150000720c */ /* 0x000fe20000706670 */
[C---:B------:R-:W-:Y:S01]  /*1630*/  IMAD R5, R7.reuse, c[0x0][0x3b4], R10 ;  /* 0x0000ed0007057a24 */ /* 0x040fe200078e020a */
[----:B0-----:R-:W-:Y:S01]  /*1640*/  SHF.R.S32.HI R24, RZ, 0x1f, R0 ;  /* 0x0000001fff187819 */ /* 0x001fe20000011400 */
[----:B------:R-:W-:-:S05]  /*1650*/  IMAD.WIDE.U32 R2, R7, c[0x0][0x3b0], R2 ;  /* 0x0000ec0007027a25 */ /* 0x000fca00078e0002 */
[----:B------:R-:W-:Y:S01]  /*1660*/  IADD3 R5, R3, R5, RZ ;  /* 0x0000000503057210 */ /* 0x000fe20007ffe0ff */
[----:B------:R1:W0:Y:S04]  /*1670*/  LDS.128 R16, [R9+0x1000] ;  /* 0x0010000009107984 */ /* 0x0002280000000c00 */
[----:B------:R1:W2:Y:S01]  /*1680*/  LDS.128 R12, [R9+0x3000] ;  /* 0x00300000090c7984 */ /* 0x0002a20000000c00 */
[----:B------:R-:W-:Y:S05]  /*1690*/  @P0 BRA `(.L_x_1599) ;  /* 0x0000009000000947 */ /* 0x000fea0003800000 */
[----:B------:R-:W3:Y:S01]  /*16a0*/  LDS.128 R20, [R9] ;  /* 0x0000000009147984 */ /* 0x000ee20000000c00 */
[----:B------:R-:W-:Y:S01]  /*16b0*/  MOV R4, R2 ;  /* 0x0000000200047202 */ /* 0x000fe20000000f00 */
[----:B------:R-:W-:-:S04]  /*16c0*/  IMAD R11, R24, c[0x0][0x398], RZ ;  /* 0x0000e600180b7a24 */ /* 0x000fc800078e02ff */
[----:B------:R-:W-:-:S04]  /*16d0*/  IMAD.WIDE.U32 R6, R0, c[0x0][0x398], R4 ;  /* 0x0000e60000067a25 */ /* 0x000fc800078e0004 */
[----:B------:R-:W-:Y:S01]  /*16e0*/  IMAD R11, R0, c[0x0][0x39c], R11 ;  /* 0x0000e700000b7a24 */ /* 0x000fe200078e020b */
[----:B------:R-:W-:-:S04]  /*16f0*/  LEA R10, P0, R6, c[0x0][0x338], 0x1 ;  /* 0x0000ce00060a7a11 */ /* 0x000fc800078008ff */
[----:B------:R-:W-:-:S04]  /*1700*/  IADD3 R7, R7, R11, RZ ;  /* 0x0000000b07077210 */ /* 0x000fc80007ffe0ff */
[----:B------:R-:W-:-:S05]  /*1710*/  LEA.HI.X R11, R6, c[0x0][0x33c], R7, 0x1, P0 ;  /* 0x0000cf00060b7a11 */ /* 0x000fca00000f0c07 */
[----:B---3--:R3:W-:Y:S02]  /*1720*/  STG.E.128 [R10.64], R20 ;  /* 0x000000140a007986 */ /* 0x0087e4000c101d06 */
.L_x_1599:
[----:B------:R-:W-:Y:S05]  /*1730*/  BSYNC B0 ;  /* 0x0000000000007941 */ /* 0x000fea0003800000 */
.L_x_1598:
[----:B------:R-:W-:Y:S01]  /*1740*/  BSSY B0, `(.L_x_1600) ;  /* 0x000000d000007945 */ /* 0x000fe20003800000 */
[----:B------:R-:W-:Y:S05]  /*1750*/  @P1 BRA `(.L_x_1601) ;  /* 0x000000b000001947 */ /* 0x000fea0003800000 */
[----:B---3--:R-:W-:Y:S02]  /*1760*/  IADD3 R11, P0, R0, 0x20, RZ ;  /* 0x00000020000b7810 */ /* 0x008fe40007f1e0ff */
[----:B------:R-:W-:Y:S02]  /*1770*/  MOV R7, R5 ;  /* 0x0000000500077202 */ /* 0x000fe40000000f00 */
[----:B------:R-:W-:-:S05]  /*1780*/  IADD3.X R6, RZ, R24, RZ, P0, !PT ;  /* 0x00000018ff067210 */ /* 0x000fca00007fe4ff */
[----:B------:R-:W-:Y:S02]  /*1790*/  IMAD R8, R6, c[0x0][0x398], RZ ;  /* 0x0000e60006087a24 */ /* 0x000fe400078e02ff */
[----:B------:R-:W-:-:S04]  /*17a0*/  IMAD.MOV.U32 R6, RZ, RZ, R2 ;  /* 0x000000ffff067224 */ /* 0x000fc800078e0002 */
[----:B------:R-:W-:-:S04]  /*17b0*/  IMAD.WIDE.U32 R6, R11, c[0x0][0x398], R6 ;  /* 0x0000e6000b067a25 */ /* 0x000fc800078e0006 */
[----:B------:R-:W-:Y:S01]  /*17c0*/  IMAD R11, R11, c[0x0][0x39c], R8 ;  /* 0x0000e7000b0b7a24 */ /* 0x000fe200078e0208 */
[----:B------:R-:W-:-:S04]  /*17d0*/  LEA R10, P0, R6, c[0x0][0x338], 0x1 ;  /* 0x0000ce00060a7a11 */ /* 0x000fc800078008ff */
[----:B------:R-:W-:-:S04]  /*17e0*/  IADD3 R7, R7, R11, RZ ;  /* 0x0000000b07077210 */ /* 0x000fc80007ffe0ff */
[----:B------:R-:W-:-:S05]  /*17f0*/  LEA.HI.X R11, R6, c[0x0][0x33c], R7, 0x1, P0 ;  /* 0x0000cf00060b7a11 */ /* 0x000fca00000f0c07 */
[----:B0-----:R0:W-:Y:S02]  /*1800*/  STG.E.128 [R10.64], R16 ;  /* 0x000000100a007986 */ /* 0x0011e4000c101d06 */
.L_x_1601:
[----:B------:R-:W-:Y:S05]  /*1810*/  BSYNC B0 ;  /* 0x0000000000007941 */ /* 0x000fea0003800000 */
.L_x_1600:
[----:B01-3--:R-:W0:Y:S01]  /*1820*/  LDS.128 R8, [R9+0x2000] ;  /* 0x0020000009087984 */ /* 0x00be220000000c00 */
[----:B------:R-:W-:Y:S01]  /*1830*/  BSSY B0, `(.L_x_1602) ;  /* 0x000000d000007945 */ /* 0x000fe20003800000 */
[----:B------:R-:W-:Y:S05]  /*1840*/  @P2 BRA `(.L_x_1603) ;  /* 0x000000b000002947 */ /* 0x000fea0003800000 */
[----:B------:R-:W-:Y:S01]  /*1850*/  IADD3 R17, P0, R0, 0x40, RZ ;  /* 0x0000004000117810 */ /* 0x000fe20007f1e0ff */
[----:B------:R-:W-:-:S03]  /*1860*/  IMAD.MOV.U32 R7, RZ, RZ, R5 ;  /* 0x000000ffff077224 */ /* 0x000fc600078e0005 */
[----:B------:R-:W-:-:S05]  /*1870*/  IADD3.X R6, RZ, R24, RZ, P0, !PT ;  /* 0x00000018ff067210 */ /* 0x000fca00007fe4ff */
[----:B------:R-:W-:Y:S01]  /*1880*/  IMAD R16, R6, c[0x0][0x398], RZ ;  /* 0x0000e60006107a24 */ /* 0x000fe200078e02ff */
[----:B------:R-:W-:-:S05]  /*1890*/  MOV R6, R2 ;  /* 0x0000000200067202 */ /* 0x000fca0000000f00 */
[----:B------:R-:W-:-:S04]  /*18a0*/  IMAD.WIDE.U32 R6, R17, c[0x0][0x398], R6 ;  /* 0x0000e60011067a25 */ /* 0x000fc800078e0006 */
[----:B------:R-:W-:Y:S01]  /*18b0*/  IMAD R17, R17, c[0x0][0x39c], R16 ;  /* 0x0000e70011117a24 */ /* 0x000fe200078e0210 */
[----:B------:R-:W-:-:S04]  /*18c0*/  LEA R16, P0, R6, c[0x0][0x338], 0x1 ;  /* 0x0000ce0006107a11 */ /* 0x000fc800078008ff */
[----:B------:R-:W-:-:S04]  /*18d0*/  IADD3 R7, R7, R17, RZ ;  /* 0x0000001107077210 */ /* 0x000fc80007ffe0ff */
[----:B------:R-:W-:-:S05]  /*18e0*/  LEA.HI.X R17, R6, c[0x0][0x33c], R7, 0x1, P0 ;  /* 0x0000cf0006117a11 */ /* 0x000fca00000f0c07 */
[----:B0-----:R0:W-:Y:S02]  /*18f0*/  STG.E.128 [R16.64], R8 ;  /* 0x0000000810007986 */ /* 0x0011e4000c101d06 */
.L_x_1603:
[----:B------:R-:W-:Y:S05]  /*1900*/  BSYNC B0 ;  /* 0x0000000000007941 */ /* 0x000fea0003800000 */
.L_x_1602:
[----:B------:R-:W-:Y:S05]  /*1910*/  @P3 EXIT ;  /* 0x000000000000394d */ /* 0x000fea0003800000 */
        /* <DEDUP_REMOVED lines=9> */
[----:B--2---:R-:W-:Y:S01]  /*19b0*/  STG.E.128 [R4.64], R12 ;  /* 0x0000000c04007986 */ /* 0x004fe2000c101d06 */
[----:B------:R-:W-:Y:S05]  /*19c0*/  EXIT ;  /* 0x000000000000794d */ /* 0x000fea0003800000 */
.L_x_1604:
        /* <DEDUP_REMOVED lines=11> */
.L_x_2482:


//--------------------- .text._ZN5flash44flash_bwd_dq_dk_dv_loop_seqk_parallel_kernelI23Flash_bwd_kernel_traitsILi64ELi128ELi128ELi8ELi4ELi4ELi4ELb0ELb0EN7cutlass6half_tE19Flash_kernel_traitsILi64ELi128ELi128ELi8ES3_EELb1ELb0ELb0ELb0ELb0ELb1ELb0EEEvNS_16Flash_bwd_paramsE --------------------------
	.section	.text._ZN5flash44flash_bwd_dq_dk_dv_loop_seqk_parallel_kernelI23Flash_bwd_kernel_traitsILi64ELi128ELi128ELi8ELi4ELi4ELi4ELb0ELb0EN7cutlass6half_tE19Flash_kernel_traitsILi64ELi128ELi128ELi8ES3_EELb1ELb0ELb0ELb0ELb0ELb1ELb0EEEvNS_16Flash_bwd_paramsE,"ax",@progbits
	.sectioninfo	@"SHI_REGISTERS=255"
	.align	128
        .global         _ZN5flash44flash_bwd_dq_dk_dv_loop_seqk_parallel_kernelI23Flash_bwd_kernel_traitsILi64ELi128ELi128ELi8ELi4ELi4ELi4ELb0ELb0EN7cutlass6half_tE19Flash_kernel_traitsILi64ELi128ELi128ELi8ES3_EELb1ELb0ELb0ELb0ELb0ELb1ELb0EEEvNS_16Flash_bwd_paramsE
        .type           _ZN5flash44flash_bwd_dq_dk_dv_loop_seqk_parallel_kernelI23Flash_bwd_kernel_traitsILi64ELi128ELi128ELi8ELi4ELi4ELi4ELb0ELb0EN7cutlass6half_tE19Flash_kernel_traitsILi64ELi128ELi128ELi8ES3_EELb1ELb0ELb0ELb0ELb0ELb1ELb0EEEvNS_16Flash_bwd_paramsE,@function
        .size           _ZN5flash44flash_bwd_dq_dk_dv_loop_seqk_parallel_kernelI23Flash_bwd_kernel_traitsILi64ELi128ELi128ELi8ELi4ELi4ELi4ELb0ELb0EN7cutlass6half_tE19Flash_kernel_traitsILi64ELi128ELi128ELi8ES3_EELb1ELb0ELb0ELb0ELb0ELb1ELb0EEEvNS_16Flash_bwd_paramsE,(.L_x_2483 - _ZN5flash44flash_bwd_dq_dk_dv_loop_seqk_parallel_kernelI23Flash_bwd_kernel_traitsILi64ELi128ELi128ELi8ELi4ELi4ELi4ELb0ELb0EN7cutlass6half_tE19Flash_kernel_traitsILi64ELi128ELi128ELi8ES3_EELb1ELb0ELb0ELb0ELb0ELb1ELb0EEEvNS_16Flash_bwd_paramsE)
        .other          _ZN5flash44flash_bwd_dq_dk_dv_loop_seqk_parallel_kernelI23Flash_bwd_kernel_traitsILi64ELi128ELi128ELi8ELi4ELi4ELi4ELb0ELb0EN7cutlass6half_tE19Flash_kernel_traitsILi64ELi128ELi128ELi8ES3_EELb1ELb0ELb0ELb0ELb0ELb1ELb0EEEvNS_16Flash_bwd_paramsE,@"STO_CUDA_ENTRY STV_DEFAULT"
_ZN5flash44flash_bwd_dq_dk_dv_loop_seqk_parallel_kernelI23Flash_bwd_kernel_traitsILi64ELi128ELi128ELi8ELi4ELi4ELi4ELb0ELb0EN7cutlass6half_tE19Flash_kernel_traitsILi64ELi128ELi128ELi8ES3_EELb1ELb0ELb0ELb0ELb0ELb1ELb0EEEvNS_16Flash_bwd_paramsE:
.text._ZN5flash44flash_bwd_dq_dk_dv_loop_seqk_parallel_kernelI23Flash_bwd_kernel_traitsILi64ELi128ELi128ELi8ELi4ELi4ELi4ELb0ELb0EN7cutlass6half_tE19Flash_kernel_traitsILi64ELi128ELi128ELi8ES3_EELb1ELb0ELb0ELb0ELb0ELb1ELb0EEEvNS_16Flash_bwd_paramsE:
        /* <DEDUP_REMOVED lines=17> */
[----:B------:R-:W-:Y:S02]  /*0110*/  ULDC.U8 UR7, c[0x0][0x328] ;  /* 0x0000ca0000077ab9 */ /* 0x000fe40000000000 */
[----:B------:R-:W-:Y:S01]  /*0120*/  UISETP.NE.AND UP2, UPT, UR7, URZ, UPT ;  /* 0x0000003f0700728c */ /* 0x000fe2000bf45270 */
[----:B------:R-:W3:Y:S01]  /*0130*/  S2UR UR36, SR_CTAID.Z ;  /* 0x00000000002479c3 */ /* 0x000ee20000002700 */
[----:B------:R-:W-:-:S02]  /*0140*/  ULDC UR45, c[0x0][0x22c] ;  /* 0x00008b00002d7ab9 */ /* 0x000fc40000000800 */
[----:B------:R-:W-:Y:S02]  /*0150*/  ULDC UR34, c[0x0][0x1c0] ;  /* 0x0000700000227ab9 */ /* 0x000fe40000000800 */
[----:B------:R-:W-:Y:S02]  /*0160*/  UMOV UR5, 0x80 ;  /* 0x0000008000057882 */ /* 0x000fe40000000000 */
[----:B------:R-:W-:Y:S02]  /*0170*/  ULDC UR4, c[0x0][0x210] ;  /* 0x0000840000047ab9 */ /* 0x000fe40000000800 */
[----:B------:R-:W-:Y:S02]  /*0180*/  ULDC UR55, c[0x0][0x234] ;  /* 0x00008d0000377ab9 */ /* 0x000fe40000000800 */
[----:B------:R-:W-:Y:S02]  /*0190*/  ULDC UR12, c[0x0][0x1c0] ;  /* 0x00007000000c7ab9 */ /* 0x000fe40000000800 */
[----:B------:R-:W-:Y:S01]  /*01a0*/  ULDC UR13, c[0x0][0x1c0] ;  /* 0x00007000000d7ab9 */ /* 0x000fe20000000800 */
[----:B-1----:R-:W-:Y:S01]  /*01b0*/  SHF.R.S32.HI R6, RZ, 0x1f, R11 ;  /* 0x0000001fff067819 */ /* 0x002fe2000001140b */
[----:B--2---:R-:W-:-:S02]  /*01c0*/  UIMAD.WIDE.U32 UR42, UR29, UR15, URZ ;  /* 0x0000000f1d2a72a5 */ /* 0x004fc4000f8e003f */
[----:B------:R-:W-:Y:S01]  /*01d0*/  USHF.L.U32 UR15, UR29, 0x7, URZ ;  /* 0x000000071d0f7899 */ /* 0x000fe2000800063f */
[CC--:B------:R-:W-:Y:S01]  /*01e0*/  LEA.HI R2, R6.reuse, R11.reuse, RZ, 0x4 ;  /* 0x0000000b06027211 */ /* 0x0c0fe200078f20ff */
[----:B------:R-:W-:Y:S01]  /*01f0*/  UIMAD.WIDE UR34, UR45, UR34, URZ ;  /* 0x000000222d2272a5 */ /* 0x000fe2000f8e023f */
[CC--:B------:R-:W-:Y:S01]  /*0200*/  LEA.HI R15, R6.reuse, R11.reuse, RZ, 0x7 ;  /* 0x0000000b060f7211 */ /* 0x0c0fe200078f38ff */
[----:B------:R-:W-:Y:S01]  /*0210*/  UIMAD UR55, UR5, UR4, UR55 ;  /* 0x00000004053772a4 */ /* 0x000fe2000f8e0237 */
[CC--:B------:R-:W-:Y:S01]  /*0220*/  LEA.HI R0, R6.reuse, R11.reuse, RZ, 0x5 ;  /* 0x0000000b06007211 */ /* 0x0c0fe200078f28ff */
[----:B---3--:R-:W-:Y:S01]  /*0230*/  UIMAD UR46, UR36, UR45, URZ ;  /* 0x0000002d242e72a4 */ /* 0x008fe2000f8e023f */
[CC--:B------:R-:W-:Y:S01]  /*0240*/  LEA.HI R10, R6.reuse, R11.reuse, RZ, 0x3 ;  /* 0x0000000b060a7211 */ /* 0x0c0fe200078f18ff */
[----:B------:R-:W-:Y:S01]  /*0250*/  UIMAD UR45, UR45, UR12, URZ ;  /* 0x0000000c2d2d72a4 */ /* 0x000fe2000f8e023f */
[CC--:B------:R-:W-:Y:S01]  /*0260*/  LEA.HI R14, R6.reuse, R11.reuse, RZ, 0x6 ;  /* 0x0000000b060e7211 */ /* 0x0c0fe200078f30ff */
[----:B------:R-:W-:Y:S01]  /*0270*/  UIMAD UR4, UR29, UR13, UR36 ;  /* 0x0000000d1d0472a4 */ /* 0x000fe2000f8e0224 */
[----:B------:R-:W-:Y:S01]  /*0280*/  LEA.HI R6, R6, R11, RZ, 0x2 ;  /* 0x0000000b06067211 */ /* 0x000fe200078f10ff */
[----:B------:R-:W-:Y:S01]  /*0290*/  ULDC UR14, c[0x0][0x1c0] ;  /* 0x00007000000e7ab9 */ /* 0x000fe20000000800 */
[----:B------:R-:W-:Y:S01]  /*02a0*/  LOP3.LUT R3, R2, 0xfffffff0, RZ, 0xc0, !PT ;  /* 0xfffffff002037812 */ /* 0x000fe200078ec0ff */
[----:B------:R-:W-:Y:S01]  /*02b0*/  ULDC UR11, c[0x0][0x1c0] ;  /* 0x00007000000b7ab9 */ /* 0x000fe20000000800 */
[----:B------:R-:W-:Y:S01]  /*02c0*/  SHF.R.S32.HI R4, RZ, 0x4, R2 ;  /* 0x00000004ff047819 */ /* 0x000fe20000011402 */
[----:B------:R-:W-:Y:S01]  /*02d0*/  UIMAD UR52, UR6, UR29, URZ ;  /* 0x0000001d063472a4 */ /* 0x000fe2000f8e023f */
[----:B------:R-:W-:Y:S01]  /*02e0*/  LOP3.LUT R5, R6, 0x7ffffffc, RZ, 0xc0, !PT ;  /* 0x7ffffffc06057812 */ /* 0x000fe200078ec0ff */
[C---:B------:R-:W-:Y:S01]  /*02f0*/  IMAD.IADD R9, R11.reuse, 0x1, -R3 ;  /* 0x000000010b097824 */ /* 0x040fe200078e0a03 */
[----:B------:R-:W-:Y:S01]  /*0300*/  LEA.HI R2, R2, R4, RZ, 0x1 ;  /* 0x0000000402027211 */ /* 0x000fe200078f08ff */
[----:B------:R-:W-:Y:S01]  /*0310*/  UIMAD UR5, UR29, UR11, UR36 ;  /* 0x0000000b1d0572a4 */ /* 0x000fe2000f8e0224 */
[--C-:B------:R-:W-:Y:S01]  /*0320*/  SHF.R.S32.HI R3, RZ, 0x1f, R0.reuse ;  /* 0x0000001fff037819 */ /* 0x100fe20000011400 */
[C---:B------:R-:W-:Y:S01]  /*0330*/  IMAD.IADD R16, R11.reuse, 0x1, -R5 ;  /* 0x000000010b107824 */ /* 0x040fe200078e0a05 */
[----:B------:R-:W-:Y:S01]  /*0340*/  SHF.R.S32.HI R5, RZ, 0x5, R0 ;  /* 0x00000005ff057819 */ /* 0x000fe20000011400 */
[----:B------:R-:W-:Y:S01]  /*0350*/  @!UP2 UIMAD UR6, UR29, UR14, UR36 ;  /* 0x0000000e1d06a2a4 */ /* 0x000fe2000f8e0224 */
[----:B------:R-:W-:Y:S01]  /*0360*/  LOP3.LUT R8, R0, 0xffffffe0, RZ, 0xc0, !PT ;  /* 0xffffffe000087812 */ /* 0x000fe200078ec0ff */
[----:B------:R-:W-:Y:S01]  /*0370*/  USHF.L.U32 UR44, UR45, 0x7, URZ ;  /* 0x000000072d2c7899 */ /* 0x000fe2000800063f */
[----:B------:R-:W-:Y:S01]  /*0380*/  LOP3.LUT R7, R10, 0xfffffff8, RZ, 0xc0, !PT ;  /* 0xfffffff80a077812 */ /* 0x000fe200078ec0ff */
[----:B------:R-:W-:Y:S01]  /*0390*/  USHF.L.U32 UR39, UR4, 0x5, URZ ;  /* 0x0000000504277899 */ /* 0x000fe2000800063f */
[----:B------:R-:W-:Y:S01]  /*03a0*/  LOP3.LUT R0, R2, 0xfffffffe, RZ, 0xc0, !PT ;  /* 0xfffffffe02007812 */ /* 0x000fe200078ec0ff */
[----:B------:R-:W-:Y:S01]  /*03b0*/  IMAD.IADD R8, R11, 0x1, -R8 ;  /* 0x000000010b087824 */ /* 0x000fe200078e0a08 */
[----:B------:R-:W-:Y:S01]  /*03c0*/  LEA.HI R2, R3, R5, RZ, 0x2 ;  /* 0x0000000503027211 */ /* 0x000fe200078f10ff */
[----:B------:R-:W-:Y:S01]  /*03d0*/  IMAD.IADD R7, R11, 0x1, -R7 ;  /* 0x000000010b077824 */ /* 0x000fe200078e0a07 */
[----:B------:R-:W-:Y:S01]  /*03e0*/  SHF.R.S32.HI R3, RZ, 0x2, R6 ;  /* 0x00000002ff037819 */ /* 0x000fe20000011406 */
[----:B------:R-:W-:Y:S01]  /*03f0*/  IMAD.IADD R11, R4, 0x1, -R0 ;  /* 0x00000001040b7824 */ /* 0x000fe200078e0a00 */
[----:B------:R-:W-:Y:S01]  /*0400*/  LOP3.LUT R0, R2, 0xfffffffc, RZ, 0xc0, !PT ;  /* 0xfffffffc02007812 */ /* 0x000fe200078ec0ff */
[----:B------:R-:W-:Y:S01]  /*0410*/  ULDC UR49, c[0x0][0x214] ;  /* 0x0000850000317ab9 */ /* 0x000fe20000000800 */
[----:B------:R-:W-:Y:S01]  /*0420*/  SHF.R.S32.HI R4, RZ, 0x3, R10 ;  /* 0x00000003ff047819 */ /* 0x000fe2000001140a */
[----:B------:R-:W-:Y:S01]  /*0430*/  ULDC UR56, c[0x0][0x1c8] ;  /* 0x0000720000387ab9 */ /* 0x000fe20000000800 */
[----:B------:R-:W-:Y:S01]  /*0440*/  SHF.R.S32.HI R2, RZ, 0x1f, R8 ;  /* 0x0000001fff027819 */ /* 0x000fe20000011408 */
[----:B------:R-:W-:Y:S01]  /*0450*/  IMAD.IADD R17, R5, 0x1, -R0 ;  /* 0x0000000105117824 */ /* 0x000fe200078e0a00 */
[----:B------:R-:W-:Y:S01]  /*0460*/  SHF.R.S32.HI R0, RZ, 0x1f, R6 ;  /* 0x0000001fff007819 */ /* 0x000fe20000011406 */
[----:B------:R-:W-:Y:S01]  /*0470*/  IMAD.SHL.U32 R4, R4, 0x40, RZ ;  /* 0x0000004004047824 */ /* 0x000fe200078e00ff */
[----:B------:R-:W-:Y:S01]  /*0480*/  LEA.HI R245, R2, R8, RZ, 0x2 ;  /* 0x0000000802f57211 */ /* 0x000fe200078f10ff */
[----:B------:R-:W-:Y:S01]  /*0490*/  IMAD.SHL.U32 R5, R7, 0x8, RZ ;  /* 0x0000000807057824 */ /* 0x000fe200078e00ff */
[----:B------:R-:W-:Y:S01]  /*04a0*/  LEA.HI R0, R0, R3, RZ, 0x3 ;  /* 0x0000000300007211 */ /* 0x000fe200078f18ff */
[----:B------:R-:W-:Y:S01]  /*04b0*/  STL [R1+0x18], R17 ;  /* 0x0000181101007387 */ /* 0x000fe20000100800 */
[----:B------:R-:W-:Y:S01]  /*04c0*/  SHF.R.S32.HI R8, RZ, 0x7, R15 ;  /* 0x00000007ff087819 */ /* 0x000fe2000001140f */
[----:B------:R-:W-:Y:S01]  /*04d0*/  ULDC.U8 UR10, c[0x0][0x3d0] ;  /* 0x0000f400000a7ab9 */ /* 0x000fe20000000000 */
[----:B------:R-:W-:Y:S01]  /*04e0*/  LOP3.LUT R2, R0, 0xfffffff8, RZ, 0xc0, !PT ;  /* 0xfffffff800027812 */ /* 0x000fe200078ec0ff */
[----:B------:R-:W-:Y:S01]  /*04f0*/  ULDC UR50, c[0x0][0x224] ;  /* 0x0000890000327ab9 */ /* 0x000fe20000000800 */
[----:B------:R-:W-:Y:S01]  /*0500*/  LOP3.LUT R0, R4, 0x1c0, RZ, 0xc0, !PT ;  /* 0x000001c004007812 */ /* 0x000fe200078ec0ff */
[----:B------:R-:W-:Y:S01]  /*0510*/  @UP2 UIMAD UR54, UR29, UR49, URZ ;  /* 0x000000311d3622a4 */ /* 0x000fe2000f8e023f */
[----:B------:R-:W-:Y:S01]  /*0520*/  SHF.R.S32.HI R4, RZ, 0x1f, R9 ;  /* 0x0000001fff047819 */ /* 0x000fe20000011409 */
[----:B------:R-:W-:Y:S01]  /*0530*/  IMAD.IADD R6, R3, 0x1, -R2 ;  /* 0x0000000103067824 */ /* 0x000fe200078e0a02 */
[----:B------:R-:W-:Y:S01]  /*0540*/  LOP3.LUT R3, R0, 0x38, R5, 0xf8, !PT ;  /* 0x0000003800037812 */ /* 0x000fe200078ef805 */
[----:B------:R-:W-:Y:S01]  /*0550*/  ULDC.64 UR8, c[0x0][0x118] ;  /* 0x0000460000087ab9 */ /* 0x000fe20000000a00 */
[----:B------:R-:W-:Y:S01]  /*0560*/  SHF.R.U32.HI R2, RZ, 0x3, R0 ;  /* 0x00000003ff027819 */ /* 0x000fe20000011600 */
[----:B------:R-:W-:Y:S01]  /*0570*/  ULOP3.LUT UR56, UR36, UR56, URZ, 0x3c, !UPT ;  /* 0x0000003824387292 */ /* 0x000fe2000f8e3c3f */
[----:B------:R-:W-:Y:S01]  /*0580*/  LEA.HI R12, R4, R9, RZ, 0x3 ;  /* 0x00000009040c7211 */ /* 0x000fe200078f18ff */
[----:B------:R-:W-:Y:S01]  /*0590*/  USHF.R.S32.HI UR61, URZ, 0x1f, UR36 ;  /* 0x0000001f3f3d7899 */ /* 0x000fe20008011424 */
[----:B------:R-:W-:Y:S01]  /*05a0*/  LOP3.LUT R3, R3, R2, RZ, 0x3c, !PT ;  /* 0x0000000203037212 */ /* 0x000fe200078e3cff */
[----:B------:R-:W-:Y:S01]  /*05b0*/  IMAD.SHL.U32 R2, R14, 0x8, RZ ;  /* 0x000000080e027824 */ /* 0x000fe200078e00ff */
[----:B------:R-:W-:Y:S01]  /*05c0*/  LOP3.LUT R0, R12, 0xfffffff8, RZ, 0xc0, !PT ;  /* 0xfffffff80c007812 */ /* 0x000fe200078ec0ff */
[----:B------:R-:W-:Y:S01]  /*05d0*/  UISETP.NE.AND UP3, UPT, UR10, URZ, UPT ;  /* 0x0000003f0a00728c */ /* 0x000fe2000bf65270 */
[----:B------:R-:W-:Y:S01]  /*05e0*/  LOP3.LUT R4, R6, 0x1, RZ, 0xc0, !PT ;  /* 0x0000000106047812 */ /* 0x000fe200078ec0ff */
[----:B------:R-:W-:Y:S01]  /*05f0*/  USHF.R.S32.HI UR60, URZ, 0x1f, UR29 ;  /* 0x0000001f3f3c7899 */ /* 0x000fe2000801141d */
[----:B------:R-:W-:Y:S01]  /*0600*/  LOP3.LUT R2, R3, 0xfffffe00, R2, 0xf8, !PT ;  /* 0xfffffe0003027812 */ /* 0x000fe200078ef802 */
[----:B------:R-:W-:Y:S01]  /*0610*/  IMAD.IADD R13, R9, 0x1, -R0 ;  /* 0x00000001090d7824 */ /* 0x000fe200078e0a00 */
[----:B------:R-:W-:Y:S01]  /*0620*/  ISETP.NE.U32.AND P0, PT, R4, 0x1, PT ;  /* 0x000000010400780c */ /* 0x000fe20003f05070 */
[C---:B------:R-:W-:Y:S01]  /*0630*/  IMAD.SHL.U32 R0, R7.reuse, 0x40, RZ ;  /* 0x0000004007007824 */ /* 0x040fe200078e00ff */
[C---:B------:R-:W-:Y:S01]  /*0640*/  LOP3.LUT P4, RZ, R7.reuse, 0x2, RZ, 0xc0, !PT ;  /* 0x0000000207ff7812 */ /* 0x040fe2000788c0ff */
[----:B------:R1:W-:Y:S01]  /*0650*/  STL [R1+0x14], R2 ;  /* 0x0000140201007387 */ /* 0x0003e20000100800 */
[----:B------:R-:W-:Y:S01]  /*0660*/  IMAD.U32 R3, RZ, RZ, UR15 ;  /* 0x0000000fff037e24 */ /* 0x000fe2000f8e00ff */
[----:B------:R-:W-:Y:S01]  /*0670*/  LOP3.LUT P3, RZ, R7, 0x4, RZ, 0xc0, !PT ;  /* 0x0000000407ff7812 */ /* 0x000fe2000786c0ff */
[----:B------:R-:W-:Y:S01]  /*0680*/  IMAD.SHL.U32 R3, R11, 0x200, RZ ;  /* 0x000002000b037824 */ /* 0x000fe200078e00ff */
[----:B------:R-:W-:Y:S01]  /*0690*/  LOP3.LUT R0, R0, 0x1c0, RZ, 0xc0, !PT ;  /* 0x000001c000007812 */ /* 0x000fe200078ec0ff */
[----:B------:R-:W-:Y:S01]  /*06a0*/  IMAD.SHL.U32 R7, R16, 0x2, RZ ;  /* 0x0000000210077824 */ /* 0x000fe200078e00ff */
[----:B------:R-:W-:Y:S01]  /*06b0*/  R2P PR, R6, 0x6 ;  /* 0x0000000606007804 */ /* 0x000fe20000000000 */
[----:B------:R-:W-:Y:S01]  /*06c0*/  USHF.R.S32.HI UR59, URZ, 0x1f, UR36 ;  /* 0x0000001f3f3b7899 */ /* 0x000fe20008011424 */
[----:B------:R-:W-:Y:S01]  /*06d0*/  LOP3.LUT R170, R0, 0x8, R10, 0xf8, !PT ;  /* 0x0000000800aa7812 */ /* 0x000fe200078ef80a */
[----:B------:R-:W-:Y:S01]  /*06e0*/  USHF.R.S32.HI UR58, URZ, 0x1f, UR29 ;  /* 0x0000001f3f3a7899 */ /* 0x000fe2000801141d */
[C---:B------:R-:W-:Y:S01]  /*06f0*/  SEL R172, R233.reuse, 0xffffffe0, !P4 ;  /* 0xffffffe0e9ac7807 */ /* 0x040fe20006000000 */
[----:B------:R-:W-:Y:S01]  /*0700*/  USHF.R.S32.HI UR57, URZ, 0x1f, UR36 ;  /* 0x0000001f3f397899 */ /* 0x000fe20008011424 */
[----:B------:R-:W-:Y:S01]  /*0710*/  SEL R233, R233, 0xffffffe0, !P1 ;  /* 0xffffffe0e9e97807 */ /* 0x000fe20004800000 */
[----:B------:R-:W-:Y:S01]  /*0720*/  UIMAD.WIDE.U32 UR40, UR34, UR42, URZ ;  /* 0x0000002a222872a5 */ /* 0x000fe2000f8e003f */
[----:B------:R-:W-:Y:S01]  /*0730*/  SEL R231, R231, 0x10, !P0 ;  /* 0x00000010e7e77807 */ /* 0x000fe20004000000 */
[----:B------:R-:W-:-:S02]  /*0740*/  UIMAD UR51, UR35, UR42, URZ ;  /* 0x0000002a233372a4 */ /* 0x000fc4000f8e023f */
[----:B------:R-:W-:Y:S02]  /*0750*/  USHF.R.S32.HI UR53, URZ, 0x1f, UR46 ;  /* 0x0000001f3f357899 */ /* 0x000fe4000801142e */
[----:B------:R-:W-:Y:S02]  /*0760*/  UIMAD UR50, UR5, UR50, URZ ;  /* 0x00000032053272a4 */ /* 0x000fe4000f8e023f */
[----:B------:R-:W-:Y:S02]  /*0770*/  @!UP2 UIMAD UR49, UR6, UR49, URZ ;  /* 0x000000310631a2a4 */ /* 0x000fe4000f8e023f */
[----:B------:R-:W-:Y:S01]  /*0780*/  USHF.R.S32.HI UR48, URZ, 0x1f, UR44 ;  /* 0x0000001f3f307899 */ /* 0x000fe2000801142c */
[----:B-1----:R-:W-:Y:S01]  /*0790*/  IMAD.SHL.U32 R2, R17, 0x10, RZ ;  /* 0x0000001011027824 */ /* 0x002fe200078e00ff */
[----:B------:R-:W-:Y:S02]  /*07a0*/  USHF.R.S32.HI UR47, URZ, 0x1f, UR39 ;  /* 0x0000001f3f2f7899 */ /* 0x000fe40008011427 */
[----:B------:R-:W-:-:S02]  /*07b0*/  UMOV UR38, 0xffffc000 ;  /* 0xffffc00000267882 */ /* 0x000fc40000000000 */
[----:B------:R-:W-:Y:S02]  /*07c0*/  LOP3.LUT R5, R0, 0x30, R2, 0xf8, !PT ;  /* 0x0000003000057812 */ /* 0x000fe400078ef802 */
[----:B------:R-:W-:Y:S02]  /*07d0*/  SHF.R.U32.HI R0, RZ, 0x3, R0 ;  /* 0x00000003ff007819 */ /* 0x000fe40000011600 */
[----:B------:R-:W-:Y:S01]  /*07e0*/  LOP3.LUT R4, R5, 0x8, R10, 0xf8, !PT ;  /* 0x0000000805047812 */ /* 0x000fe200078ef80a */
[C---:B------:R-:W-:Y:S01]  /*07f0*/  IMAD R5, R8.reuse, 0x2000, R7 ;  /* 0x0000200008057824 */ /* 0x040fe200078e0207 */
[----:B------:R-:W-:Y:S01]  /*0800*/  LEA.HI.SX32 R245, R245, R2, 0x1e ;  /* 0x00000002f5f57211 */ /* 0x000fe200078ff2ff */
[----:B------:R-:W-:Y:S01]  /*0810*/  IMAD R2, R8, 0x1000, R3 ;  /* 0x0000100008027824 */ /* 0x000fe200078e0203 */
[----:B------:R-:W-:Y:S01]  /*0820*/  LOP3.LUT R170, R170, R0, RZ, 0x3c, !PT ;  /* 0x00000000aaaa7212 */ /* 0x000fe200078e3cff */
[----:B------:R-:W-:Y:S01]  /*0830*/  IMAD R5, R17, 0x400, R5 ;  /* 0x0000040011057824 */ /* 0x000fe200078e0205 */
[----:B------:R-:W-:Y:S01]  /*0840*/  LOP3.LUT R3, R3, R4, R0, 0xf6, !PT ;  /* 0x0000000403037212 */ /* 0x000fe200078ef600 */
[----:B------:R-:W-:-:S02]  /*0850*/  IMAD.SHL.U32 R0, R6, 0x40, RZ ;  /* 0x0000004006007824 */ /* 0x000fc400078e00ff */
[----:B------:R-:W-:Y:S02]  /*0860*/  IMAD.IADD R170, R2, 0x1, R170 ;  /* 0x0000000102aa7824 */ /* 0x000fe400078e02aa */
[----:B------:R-:W-:Y:S01]  /*0870*/  IMAD.SHL.U32 R2, R8, 0x8, RZ ;  /* 0x0000000808027824 */ /* 0x000fe200078e00ff */
[----:B------:R-:W-:Y:S01]  /*0880*/  LOP3.LUT R0, R0, 0x1c0, RZ, 0xc0, !PT ;  /* 0x000001c000007812 */ /* 0x000fe200078ec0ff */
[----:B------:R-:W-:Y:S02]  /*0890*/  IMAD.SHL.U32 R8, R11, 0x10, RZ ;  /* 0x000000100b087824 */ /* 0x000fe400078e00ff */
[----:B------:R-:W-:Y:S01]  /*08a0*/  IMAD.SHL.U32 R170, R170, 0x2, RZ ;  /* 0x00000002aaaa7824 */ /* 0x000fe200078e00ff */
[----:B------:R-:W-:Y:S01]  /*08b0*/  LOP3.LUT R2, R2, 0x8, RZ, 0xc0, !PT ;  /* 0x0000000802027812 */ /* 0x000fe200078ec0ff */
[----:B------:R-:W-:Y:S01]  /*08c0*/  IMAD.SHL.U32 R3, R3, 0x2, RZ ;  /* 0x0000000203037824 */ /* 0x000fe200078e00ff */
[----:B------:R-:W-:Y:S01]  /*08d0*/  SHF.R.U32.HI R4, RZ, 0x3, R0 ;  /* 0x00000003ff047819 */ /* 0x000fe20000011600 */
[----:B------:R-:W-:Y:S01]  /*08e0*/  IMAD.IADD R173, R170, 0x1, R172 ;  /* 0x00000001aaad7824 */ /* 0x000fe200078e02ac */
[----:B------:R-:W-:-:S02]  /*08f0*/  LOP3.LUT R9, R2, 0x10, R8, 0xf8, !PT ;  /* 0x0000001002097812 */ /* 0x000fc400078ef808 */
[CC--:B------:R-:W-:Y:S02]  /*0900*/  LOP3.LUT R6, R4.reuse, R0.reuse, RZ, 0xfc, !PT ;  /* 0x0000000004067212 */ /* 0x0c0fe400078efcff */
[----:B------:R-:W-:Y:S01]  /*0910*/  LOP3.LUT R8, R4, R0, R2, 0x1e, !PT ;  /* 0x0000000004087212 */ /* 0x000fe200078e1e02 */
[----:B------:R-:W-:Y:S02]  /*0920*/  IMAD.SHL.U32 R2, R13, 0x40, RZ ;  /* 0x000000400d027824 */ /* 0x000fe400078e00ff */
[----:B------:R-:W-:Y:S02]  /*0930*/  IMAD.IADD R229, R6, 0x1, R5 ;  /* 0x0000000106e57824 */ /* 0x000fe400078e0205 */
[----:B------:R-:W-:Y:S01]  /*0940*/  IMAD.SHL.U32 R5, R11, 0x8, RZ ;  /* 0x000000080b057824 */ /* 0x000fe200078e00ff */
[----:B------:R-:W-:Y:S01]  /*0950*/  LOP3.LUT R2, R2, 0x1c0, RZ, 0xc0, !PT ;  /* 0x000001c002027812 */ /* 0x000fe200078ec0ff */
[----:B------:R-:W-:Y:S02]  /*0960*/  IMAD.SHL.U32 R0, R12, 0x40, RZ ;  /* 0x000000400c007824 */ /* 0x000fe400078e00ff */
[----:B------:R-:W-:Y:S01]  /*0970*/  IMAD R6, R17, 0x400, R7 ;  /* 0x0000040011067824 */ /* 0x000fe200078e0207 */
[----:B------:R-:W-:Y:S01]  /*0980*/  LOP3.LUT R5, R2, 0x8, R5, 0xf8, !PT ;  /* 0x0000000802057812 */ /* 0x000fe200078ef805 */
[----:B------:R-:W-:Y:S01]  /*0990*/  IMAD.SHL.U32 R229, R229, 0x2, RZ ;  /* 0x00000002e5e57824 */ /* 0x000fe200078e00ff */
[----:B------:R-:W-:Y:S01]  /*09a0*/  SHF.R.U32.HI R4, RZ, 0x3, R2 ;  /* 0x00000003ff047819 */ /* 0x000fe20000011602 */
[----:B------:R-:W-:Y:S01]  /*09b0*/  IMAD.IADD R6, R6, 0x1, R8 ;  /* 0x0000000106067824 */ /* 0x000fe200078e0208 */
[----:B------:R-:W-:Y:S01]  /*09c0*/  LOP3.LUT R0, R0, 0xfffffe00, RZ, 0xc0, !PT ;  /* 0xfffffe0000007812 */ /* 0x000fe200078ec0ff */
[----:B------:R-:W-:Y:S01]  /*09d0*/  IMAD.IADD R232, R229, 0x1, R231 ;  /* 0x00000001e5e87824 */ /* 0x000fe200078e02e7 */
[----:B------:R-:W-:Y:S01]  /*09e0*/  LOP3.LUT R5, R5, R4, RZ, 0x3c, !PT ;  /* 0x0000000405057212 */ /* 0x000fe200078e3cff */
[----:B------:R-:W-:Y:S01]  /*09f0*/  IMAD.IADD R236, R229, 0x1, R233 ;  /* 0x00000001e5ec7824 */ /* 0x000fe200078e02e9 */
[----:B------:R-:W-:Y:S01]  /*0a00*/  LOP3.LUT R2, R4, R9, R2, 0x1e, !PT ;  /* 0x0000000904027212 */ /* 0x000fe200078e1e02 */
[----:B------:R-:W-:-:S02]  /*0a10*/  IMAD.MOV.U32 R4, RZ, RZ, 0x40 ;  /* 0x00000040ff047424 */ /* 0x000fc400078e00ff */
[----:B------:R-:W-:Y:S01]  /*0a20*/  IMAD R179, R17, 0x400, R0 ;  /* 0x0000040011b37824 */ /* 0x000fe200078e0200 */
[----:B------:R-:W-:Y:S01]  /*0a30*/  LOP3.LUT R178, R2, R0, RZ, 0xfc, !PT ;  /* 0x0000000002b27212 */ /* 0x000fe200078efcff */
[----:B------:R-:W-:Y:S01]  /*0a40*/  IMAD.MOV.U32 R2, RZ, RZ, 0x440 ;  /* 0x00000440ff027424 */ /* 0x000fe200078e00ff */
[----:B------:R-:W-:Y:S01]  /*0a50*/  SEL R171, R4, 0xffffffc0, !P3 ;  /* 0xffffffc004ab7807 */ /* 0x000fe20005800000 */
[----:B------:R-:W-:Y:S01]  /*0a60*/  IMAD.IADD R179, R179, 0x1, R5 ;  /* 0x00000001b3b37824 */ /* 0x000fe200078e0205 */
[----:B------:R-:W-:Y:S01]  /*0a70*/  LEA R0, R6, 0xc000, 0x1 ;  /* 0x0000c00006007811 */ /* 0x000fe200078e08ff */
[----:B------:R-:W-:Y:S01]  /*0a80*/  IMAD.IADD R235, R232, 0x1, R233 ;  /* 0x00000001e8eb7824 */ /* 0x000fe200078e02e9 */
[----:B------:R-:W-:Y:S01]  /*0a90*/  SEL R4, R4, 0xffffffc0, !P2 ;  /* 0xffffffc004047807 */ /* 0x000fe20005000000 */
[----:B------:R-:W-:Y:S01]  /*0aa0*/  IMAD.IADD R171, R170, 0x1, R171 ;  /* 0x00000001aaab7824 */ /* 0x000fe200078e02ab */
[C---:B------:R-:W-:Y:S01]  /*0ab0*/  IADD3 R11, R0.reuse, 0x420, RZ ;  /* 0x00000420000b7810 */ /* 0x040fe20007ffe0ff */
[--C-:B------:R-:W-:Y:S01]  /*0ac0*/  IMAD.IADD R9, R233, 0x1, R0.reuse ;  /* 0x00000001e9097824 */ /* 0x100fe200078e0200 */
[----:B------:R-:W-:Y:S01]  /*0ad0*/  IADD3 R7, R0, 0x2020, RZ ;  /* 0x0000202000077810 */ /* 0x000fe20007ffe0ff */
[----:B------:R-:W-:Y:S01]  /*0ae0*/  IMAD.IADD R8, R4, 0x1, R0 ;  /* 0x0000000104087824 */ /* 0x000fe200078e0200 */
[C---:B------:R-:W-:Y:S01]  /*0af0*/  @P1 IADD3 R11, R0.reuse, 0x3e0, RZ ;  /* 0x000003e0000b1810 */ /* 0x040fe20007ffe0ff */
[----:B------:R-:W-:Y:S01]  /*0b00*/  IMAD.IADD R230, R229, 0x1, R4 ;  /* 0x00000001e5e67824 */ /* 0x000fe200078e0204 */
[C---:B------:R-:W-:Y:S01]  /*0b10*/  IADD3 R10, R0.reuse, 0x2420, RZ ;  /* 0x00002420000a7810 */ /* 0x040fe20007ffe0ff */
[----:B------:R-:W-:Y:S01]  /*0b20*/  STL [R1+0x48], R9 ;  /* 0x0000480901007387 */ /* 0x000fe20000100800 */
[C---:B------:R-:W-:Y:S01]  /*0b30*/  @P1 IADD3 R7, R0.reuse, 0x1fe0, RZ ;  /* 0x00001fe000071810 */ /* 0x040fe20007ffe0ff */
[--C-:B------:R-:W-:Y:S01]  /*0b40*/  IMAD.IADD R231, R231, 0x1, R230.reuse ;  /* 0x00000001e7e77824 */ /* 0x100fe200078e02e6 */
[C---:B------:R-:W-:Y:S01]  /*0b50*/  IADD3 R5, R0.reuse, 0x2440, RZ ;  /* 0x0000244000057810 */ /* 0x040fe20007ffe0ff */
[----:B------:R-:W-:Y:S01]  /*0b60*/  STL [R1+0x2c], R8 ;  /* 0x00002c0801007387 */ /* 0x000fe20000100800 */
[----:B------:R-:W-:Y:S01]  /*0b70*/  @P1 IADD3 R10, R0, 0x23e0, RZ ;  /* 0x000023e0000a1810 */ /* 0x000fe20007ffe0ff */
[----:B------:R-:W-:Y:S01]  /*0b80*/  IMAD.IADD R4, R4, 0x1, R7 ;  /* 0x0000000104047824 */ /* 0x000fe200078e0207 */
[----:B------:R-:W-:Y:S01]  /*0b90*/  @P2 IADD3 R5, R0, 0x23c0, RZ ;  /* 0x000023c000052810 */ /* 0x000fe20007ffe0ff */
[----:B------:R-:W-:Y:S01]  /*0ba0*/  STL [R1+0x34], R11 ;  /* 0x0000340b01007387 */ /* 0x000fe20000100800 */
[----:B------:R-:W-:Y:S01]  /*0bb0*/  SEL R2, R2, 0x3c0, !P2 ;  /* 0x000003c002027807 */ /* 0x000fe20005000000 */
[----:B------:R-:W-:Y:S01]  /*0bc0*/  IMAD.IADD R234, R233, 0x1, R230 ;  /* 0x00000001e9ea7824 */ /* 0x000fe200078e02e6 */
[C---:B------:R-:W-:Y:S01]  /*0bd0*/  IADD3 R6, R0.reuse, 0x2040, RZ ;  /* 0x0000204000067810 */ /* 0x040fe20007ffe0ff */
[----:B------:R-:W-:Y:S01]  /*0be0*/  STL [R1+0x1c], R7 ;  /* 0x00001c0701007387 */ /* 0x000fe20000100800 */
[----:B------:R-:W-:Y:S01]  /*0bf0*/  @P2 IADD3 R6, R0, 0x1fc0, RZ ;  /* 0x00001fc000062810 */ /* 0x000fe20007ffe0ff */
[----:B------:R-:W-:-:S02]  /*0c00*/  IMAD.IADD R172, R172, 0x1, R171 ;  /* 0x00000001acac7824 */ /* 0x000fc400078e02ab */
[----:B------:R-:W-:Y:S01]  /*0c10*/  STL [R1+0x30], R10 ;  /* 0x0000300a01007387 */ /* 0x000fe20000100800 */
[----:B------:R-:W-:-:S03]  /*0c20*/  IMAD.SHL.U32 R174, R179, 0x2, RZ ;  /* 0x00000002b3ae7824 */ /* 0x000fc600078e00ff */
[----:B------:R1:W-:Y:S04]  /*0c30*/  STL [R1+0x24], R5 ;  /* 0x0000240501007387 */ /* 0x0003e80000100800 */
[----:B------:R2:W-:Y:S01]  /*0c40*/  STL [R1+0x28], R6 ;  /* 0x0000280601007387 */ /* 0x0005e20000100800 */
[----:B-1----:R-:W-:Y:S02]  /*0c50*/  IMAD.IADD R5, R0, 0x1, R2 ;  /* 0x0000000100057824 */ /* 0x002fe400078e0202 */
[----:B--2---:R-:W-:-:S03]  /*0c60*/  IMAD.IADD R6, R233, 0x1, R8 ;  /* 0x00000001e9067824 */ /* 0x004fc600078e0208 */
[----:B------:R-:W-:Y:S01]  /*0c70*/  STL [R1+0x20], R5 ;  /* 0x0000200501007387 */ /* 0x000fe20000100800 */
[C---:B------:R-:W-:Y:S02]  /*0c80*/  IMAD.IADD R0, R233.reuse, 0x1, R5 ;  /* 0x00000001e9007824 */ /* 0x040fe400078e0205 */
[----:B------:R-:W-:Y:S01]  /*0c90*/  IMAD.IADD R233, R233, 0x1, R231 ;  /* 0x00000001e9e97824 */ /* 0x000fe200078e02e7 */
[----:B------:R-:W-:Y:S04]  /*0ca0*/  STL [R1+0x44], R6 ;  /* 0x0000440601007387 */ /* 0x000fe80000100800 */
[----:B------:R1:W-:Y:S04]  /*0cb0*/  STL [R1+0x40], R0 ;  /* 0x0000400001007387 */ /* 0x0003e80000100800 */
[----:B------:R2:W-:Y:S01]  /*0cc0*/  STL [R1+0x3c], R4 ;  /* 0x00003c0401007387 */ /* 0x0005e20000100800 */
[----:B-1----:R-:W-:-:S05]  /*0cd0*/  IMAD.IADD R0, R2, 0x1, R7 ;  /* 0x0000000102007824 */ /* 0x002fca00078e0207 */
[----:B------:R2:W-:Y:S02]  /*0ce0*/  STL [R1+0x38], R0 ;  /* 0x0000380001007387 */ /* 0x0005e40000100800 */
.L_x_1649:
[----:B------:R-:W-:Y:S02]  /*0cf0*/  ULDC.64 UR4, c[0x0][0x240] ;  /* 0x0000900000047ab9 */ /* 0x000fe40000000a00 */
[----:B------:R-:W-:Y:S02]  /*0d00*/  UISETP.NE.U32.AND UP6, UPT, URZ, UR4, UPT ;  /* 0x000000043f00728c */ /* 0x000fe4000bfc5070 */
[----:B------:R-:W-:Y:S02]  /*0d10*/  USHF.L.U32 UR13, UR29, 0x2, URZ ;  /* 0x000000021d0d7899 */ /* 0x000fe4000800063f */
[----:B------:R-:W-:Y:S02]  /*0d20*/  USHF.R.S32.HI UR23, URZ, 0x1f, UR29 ;  /* 0x0000001f3f177899 */ /* 0x000fe4000801141d */
[----:B------:R-:W-:Y:S02]  /*0d30*/  UISETP.NE.AND.EX UP6, UPT, URZ, UR5, UPT, UP6 ;  /* 0x000000053f00728c */ /* 0x000fe4000bfc5360 */
[----:B------:R-:W-:-:S02]  /*0d40*/  ULDC.64 UR10, c[0x0][0x250] ;  /* 0x00009400000a7ab9 */ /* 0x000fc40000000a00 */
[----:B------:R-:W-:Y:S02]  /*0d50*/  UISETP.NE.U32.AND UP4, UPT, URZ, UR10, UPT ;  /* 0x0000000a3f00728c */ /* 0x000fe4000bf85070 */
[----:B------:R-:W-:Y:S01]  /*0d60*/  USHF.L.U64.HI UR12, UR29, 0x2, UR23 ;  /* 0x000000021d0c7899 */ /* 0x000fe20008010217 */
[----:B------:R-:W-:Y:S01]  /*0d70*/  PLOP3.LUT P2, PT, PT, PT, UP6, 0x80, 0x0 ;  /* 0x000000000000781c */ /* 0x000fe20003f4f068 */
[----:B------:R-:W-:Y:S02]  /*0d80*/  UIADD3 UR4, UP0, UR13, UR4, URZ ;  /* 0x000000040d047290 */ /* 0x000fe4000ff1e03f */
[----:B------:R-:W-:Y:S02]  /*0d90*/  UISETP.NE.AND.EX UP4, UPT, URZ, UR11, UPT, UP4 ;  /* 0x0000000b3f00728c */ /* 0x000fe4000bf85340 */
[----:B------:R-:W-:Y:S02]  /*0da0*/  UIADD3.X UR5, UR12, UR5, URZ, UP0, !UPT ;  /* 0x000000050c057290 */ /* 0x000fe400087fe43f */
[----:B-12---:R-:W-:Y:S01]  /*0db0*/  IMAD.U32 R4, RZ, RZ, UR4 ;  /* 0x00000004ff047e24 */ /* 0x006fe2000f8e00ff */
[----:B------:R-:W-:Y:S01]  /*0dc0*/  ULDC.U8 UR14, c[0x0][0x312] ;  /* 0x0000c480000e7ab9 */ /* 0x000fe20000000000 */
[----:B------:R-:W-:Y:S01]  /*0dd0*/  PLOP3.LUT P0, PT, PT, PT, UP4, 0x80, 0x0 ;  /* 0x000000000000781c */ /* 0x000fe20003f0f048 */
[----:B------:R-:W-:Y:S01]  /*0de0*/  ULDC.64 UR6, c[0x0][0x248] ;  /* 0x0000920000067ab9 */ /* 0x000fe20000000a00 */
[----:B------:R-:W-:Y:S01]  /*0df0*/  IMAD.U32 R5, RZ, RZ, UR5 ;  /* 0x00000005ff057e24 */ /* 0x000fe2000f8e00ff */
[----:B------:R-:W-:-:S02]  /*0e00*/  UISETP.NE.AND UP5, UPT, UR14, URZ, UPT ;  /* 0x0000003f0e00728c */ /* 0x000fc4000bfa5270 */
[----:B------:R-:W-:Y:S02]  /*0e10*/  @UP4 UIADD3 UR4, UP0, UR13, UR10, URZ ;  /* 0x0000000a0d044290 */ /* 0x000fe4000ff1e03f */
[----:B------:R1:W2:Y:S01]  /*0e20*/  @P2 LDG.E R8, [R4.64] ;  /* 0x0000000804082981 */ /* 0x0002a2000c1e1900 */
[----:B------:R-:W-:Y:S02]  /*0e30*/  UISETP.EQ.U32.AND UP1, UPT, URZ, UR6, UPT ;  /* 0x000000063f00728c */ /* 0x000fe4000bf22070 */
[----:B------:R-:W-:Y:S01]  /*0e40*/  @UP4 UIADD3.X UR5, UR12, UR11, URZ, UP0, !UPT ;  /* 0x0000000b0c054290 */ /* 0x000fe200087fe43f */
[----:B---3--:R1:W3:Y:S01]  /*0e50*/  @P2 LDG.E R2, [R4.64+0x4] ;  /* 0x0000040804022981 */ /* 0x0082e2000c1e1900 */
[----:B------:R-:W-:Y:S01]  /*0e60*/  MOV R6, UR4 ;  /* 0x0000000400067c02 */ /* 0x000fe20008000f00 */
[----:B------:R-:W-:-:S03]  /*0e70*/  UISETP.EQ.OR.EX UP1, UPT, URZ, UR7, !UP5, UP1 ;  /* 0x000000073f00728c */ /* 0x000fc6000ef22710 */
[----:B------:R-:W-:Y:S01]  /*0e80*/  IMAD.U32 R7, RZ, RZ, UR5 ;  /* 0x00000005ff077e24 */ /* 0x000fe2000f8e00ff */
[----:B------:R-:W-:-:S04]  /*0e90*/  UIADD3 UR6, UP0, UR13, UR6, URZ ;  /* 0x000000060d067290 */ /* 0x000fc8000ff1e03f */
[----:B------:R-:W4:Y:S01]  /*0ea0*/  @P0 LDG.E R6, [R6.64] ;  /* 0x0000000806060981 */ /* 0x000f22000c1e1900 */
        /* <DEDUP_REMOVED lines=25> */
.L_x_1605:
        /* <DEDUP_REMOVED lines=21> */
[----:B-1----:R-:W-:Y:S02]  /*1190*/  UISETP.NE.AND UP0, UPT, UR22, -0x1, UPT ;  /* 0xffffffff1600788c */ /* 0x002fe4000bf05270 */
[----:B------:R-:W-:Y:S02]  /*11a0*/  UIADD3 UR6, UR25, 0x7f, URZ ;  /* 0x0000007f19067890 */ /* 0x000fe4000fffe03f */
[----:B------:R-:W-:Y:S02]  /*11b0*/  UISETP.NE.AND UP1, UPT, UR15, -0x1, UPT ;  /* 0xffffffff0f00788c */ /* 0x000fe4000bf25270 */
[----:B------:R-:W-:Y:S01]  /*11c0*/  ULDC.64 UR12, c[0x0][0x178] ;  /* 0x00005e00000c7ab9 */ /* 0x000fe20000000a00 */
[----:B------:R-:W-:Y:S01]  /*11d0*/  PLOP3.LUT P0, PT, PT, PT, UP0, 0x80, 0x0 ;  /* 0x000000000000781c */ /* 0x000fe20003f0f008 */
[----:B------:R-:W-:Y:S02]  /*11e0*/  UIMAD UR14, UR23, UR12, URZ ;  /* 0x0000000c170e72a4 */ /* 0x000fe4000f8e023f */
[----:B------:R-:W-:-:S02]  /*11f0*/  ULDC.64 UR10, c[0x0][0x190] ;  /* 0x00006400000a7ab9 */ /* 0x000fc40000000a00 */
[----:B------:R-:W-:Y:S02]  /*1200*/  USHF.R.S32.HI UR16, URZ, 0x1f, UR6 ;  /* 0x0000001f3f107899 */ /* 0x000fe40008011406 */
[----:B------:R-:W-:Y:S02]  /*1210*/  UIMAD.WIDE.U32 UR4, UR15, UR10, URZ ;  /* 0x0000000a0f0472a5 */ /* 0x000fe4000f8e003f */
[----:B------:R-:W-:Y:S02]  /*1220*/  UIMAD UR19, UR15, UR11, URZ ;  /* 0x0000000b0f1372a4 */ /* 0x000fe4000f8e023f */
[----:B------:R-:W-:Y:S02]  /*1230*/  UIMAD.WIDE.U32 UR10, UR29, UR12, URZ ;  /* 0x0000000c1d0a72a5 */ /* 0x000fe4000f8e003f */
[----:B------:R-:W-:Y:S02]  /*1240*/  UIMAD UR13, UR29, UR13, UR14 ;  /* 0x0000000d1d0d72a4 */ /* 0x000fe4000f8e020e */
[----:B------:R-:W-:-:S02]  /*1250*/  ULEA.HI UR30, UR16, UR6, URZ, 0x7 ;  /* 0x00000006101e7291 */ /* 0x000fc4000f8f383f */
[----:B------:R-:W-:Y:S02]  /*1260*/  @UP0 UIADD3 UR6, UR18, UR22, URZ ;  /* 0x0000001612060290 */ /* 0x000fe4000fffe03f */
[----:B------:R-:W-:Y:S02]  /*1270*/  ULDC.64 UR20, c[0x0][0x198] ;  /* 0x0000660000147ab9 */ /* 0x000fe40000000a00 */
[----:B------:R-:W-:Y:S02]  /*1280*/  UIADD3 UR33, UR11, UR13, URZ ;  /* 0x0000000d0b217290 */ /* 0x000fe4000fffe03f */
[----:B------:R-:W-:Y:S02]  /*1290*/  USEL UR37, UR10, UR4, !UP1 ;  /* 0x000000040a257287 */ /* 0x000fe4000c800000 */
        /* <DEDUP_REMOVED lines=11> */
[----:B------:R-:W-:Y:S02]  /*1350*/  UIMAD.WIDE.U32 UR4, UR18, UR10, URZ ;  /* 0x0000000a120472a5 */ /* 0x000fe4000f8e003f */
[----:B------:R-:W-:-:S04]  /*1360*/  UIMAD UR11, UR18, UR11, UR6 ;  /* 0x0000000b120b72a4 */ /* 0x000fc8000f8e0206 */
[----:B------:R-:W-:-:S03]  /*1370*/  UIADD3 UR5, UR5, UR11, URZ ;  /* 0x0000000b05057290 */ /* 0x000fc6000fffe03f */
[----:B------:R-:W-:Y:S02]  /*1380*/  ULDC.64 UR10, c[0x0][0x180] ;  /* 0x00006000000a7ab9 */ /* 0x000fe40000000a00 */
[----:B------:R-:W-:Y:S02]  /*1390*/  UIMAD UR6, UR23, UR10, URZ ;  /* 0x0000000a170672a4 */ /* 0x000fe4000f8e023f */
[----:B------:R-:W-:Y:S02]  /*13a0*/  UIMAD.WIDE.U32 UR4, UR29, UR10, UR4 ;  /* 0x0000000a1d0472a5 */ /* 0x000fe4000f8e0004 */
[----:B------:R-:W-:-:S04]  /*13b0*/  UIMAD UR6, UR29, UR11, UR6 ;  /* 0x0000000b1d0672a4 */ /* 0x000fc8000f8e0206 */
[----:B------:R-:W-:Y:S02]  /*13c0*/  UIADD3 UR32, UR5, UR6, URZ ;  /* 0x0000000605207290 */ /* 0x000fe4000fffe03f */
[----:B------:R-:W-:Y:S02]  /*13d0*/  UMOV UR31, UR4 ;  /* 0x00000004001f7c82 */ /* 0x000fe40008000000 */
.L_x_1607:
        /* <DEDUP_REMOVED lines=11> */
[----:B------:R-:W-:-:S04]  /*1490*/  UIMAD UR4, UR23, UR12, URZ ;  /* 0x0000000c170472a4 */ /* 0x000fc8000f8e023f */
[----:B------:R-:W-:Y:S02]  /*14a0*/  UIMAD UR13, UR29, UR13, UR4 ;  /* 0x0000000d1d0d72a4 */ /* 0x000fe4000f8e0204 */
[----:B------:R-:W-:-:S04]  /*14b0*/  UIMAD.WIDE.U32 UR4, UR18, UR10, URZ ;  /* 0x0000000a120472a5 */ /* 0x000fc8000f8e003f */
[----:B------:R-:W-:-:S04]  /*14c0*/  UIADD3 UR5, UR5, UR11, URZ ;  /* 0x0000000b05057290 */ /* 0x000fc8000fffe03f */
[----:B------:R-:W-:-:S04]  /*14d0*/  UIMAD.WIDE.U32 UR4, UR29, UR12, UR4 ;  /* 0x0000000c1d0472a5 */ /* 0x000fc8000f8e0004 */
[----:B------:R-:W-:-:S03]  /*14e0*/  UIADD3 UR28, UR5, UR13, URZ ;  /* 0x0000000d051c7290 */ /* 0x000fc6000fffe03f */
[----:B------:R-:W-:Y:S02]  /*14f0*/  UMOV UR27, UR4 ;  /* 0x00000004001b7c82 */ /* 0x000fe40008000000 */
.L_x_1608:
[----:B------:R-:W-:Y:S01]  /*1500*/  IABS R6, c[0x0][0x1c8] ;  /* 0x0000720000067a13 */ /* 0x000fe20000000000 */
[----:B------:R-:W-:Y:S01]  /*1510*/  ULDC.64 UR10, c[0x0][0x370] ;  /* 0x0000dc00000a7ab9 */ /* 0x000fe20000000a00 */
[----:B------:R-:W-:Y:S01]  /*1520*/  IABS R2, UR36 ;  /* 0x0000002400027c13 */ /* 0x000fe20008000000 */
[----:B------:R-:W-:Y:S01]  /*1530*/  @UP1 UIMAD.WIDE.U32 UR4, UR15, UR10, URZ ;  /* 0x0000000a0f0412a5 */ /* 0x000fe2000f8e003f */
[----:B------:R-:W1:Y:S01]  /*1540*/  I2F.RP R4, R6 ;  /* 0x0000000600047306 */ /* 0x000e620000209400 */
[----:B------:R-:W2:Y:S01]  /*1550*/  S2UR UR13, SR_CTAID.X ;  /* 0x00000000000d79c3 */ /* 0x000ea20000002500 */
[----:B------:R-:W-:Y:S01]  /*1560*/  ULDC UR12, c[0x0][0x224] ;  /* 0x00008900000c7ab9 */ /* 0x000fe20000000800 */
[----:B------:R-:W-:Y:S01]  /*1570*/  ISETP.NE.AND P1, PT, RZ, c[0x0][0x1c8], PT ;  /* 0x00007200ff007a0c */ /* 0x000fe20003f25270 */
[----:B------:R-:W-:Y:S02]  /*1580*/  @UP1 UIMAD UR21, UR15, UR11, UR5 ;  /* 0x0000000b0f1512a4 */ /* 0x000fe4000f8e0205 */
        /* <DEDUP_REMOVED lines=8> */
[----:B------:R-:W-:Y:S02]  /*1610*/  UIMAD UR6, UR35, UR15, URZ ;  /* 0x0000000f230672a4 */ /* 0x000fe4000f8e023f */
[----:B------:R-:W-:Y:S02]  /*1620*/  @!UP1 UMOV UR20, UR4 ;  /* 0x0000000400149c82 */ /* 0x000fe40008000000 */
[----:B------:R-:W-:-:S04]  /*1630*/  UIMAD UR4, UR23, UR12, UR52 ;  /* 0x0000000c170472a4 */ /* 0x000fc8000f8e0234 */
[----:B------:R-:W-:Y:S01]  /*1640*/  UIADD3 UR4, UR43, UR4, URZ ;  /* 0x000000042b047290 */ /* 0x000fe2000fffe03f */
[----:B-1----:R-:W-:-:S03]  /*1650*/  IADD3 R4, R4, 0xffffffe, RZ ;  /* 0x0ffffffe04047810 */ /* 0x002fc60007ffe0ff */
[----:B------:R-:W-:Y:S01]  /*1660*/  UIMAD UR4, UR34, UR4, UR51 ;  /* 0x00000004220472a4 */ /* 0x000fe2000f8e0233 */
[----:B------:R-:W1:Y:S03]  /*1670*/  F2I.FTZ.U32.TRUNC.NTZ R5, R4 ;  /* 0x0000000400057305 */ /* 0x000e66000021f000 */
[----:B------:R-:W-:Y:S02]  /*1680*/  UIADD3 UR12, UR41, UR4, URZ ;  /* 0x00000004290c7290 */ /* 0x000fe4000fffe03f */
[----:B------:R-:W-:-:S04]  /*1690*/  UIMAD.WIDE.U32 UR4, UR34, UR15, URZ ;  /* 0x0000000f220472a5 */ /* 0x000fc8000f8e003f */
[----:B------:R-:W-:Y:S02]  /*16a0*/  @UP1 UIADD3 UR12, UR5, UR6, URZ ;  /* 0x00000006050c1290 */ /* 0x000fe4000fffe03f */
[----:B------:R-:W-:Y:S02]  /*16b0*/  USEL UR19, UR40, UR4, !UP1 ;  /* 0x0000000428137287 */ /* 0x000fe4000c800000 */
[----:B--2---:R-:W-:Y:S01]  /*16c0*/  UIMAD.WIDE.U32 UR4, UR13, UR10, URZ ;  /* 0x0000000a0d0472a5 */ /* 0x004fe2000f8e003f */
[----:B-1----:R-:W-:-:S03]  /*16d0*/  IMAD.MOV R0, RZ, RZ, -R5 ;  /* 0x000000ffff007224 */ /* 0x002fc600078e0a05 */
[----:B------:R-:W-:Y:S01]  /*16e0*/  USEL UR16, UR4, URZ, UP3 ;  /* 0x0000003f04107287 */ /* 0x000fe20009800000 */
[----:B------:R-:W-:Y:S01]  /*16f0*/  IMAD.MOV.U32 R4, RZ, RZ, RZ ;  /* 0x000000ffff047224 */ /* 0x000fe200078e00ff */
[----:B------:R-:W-:Y:S01]  /*1700*/  UIMAD UR11, UR13, UR11, UR5 ;  /* 0x0000000b0d0b72a4 */ /* 0x000fe2000f8e0205 */
[----:B------:R-:W-:Y:S01]  /*1710*/  IMAD R0, R0, R6, RZ ;  /* 0x0000000600007224 */ /* 0x000fe200078e02ff */
[----:B------:R-:W-:Y:S02]  /*1720*/  USHF.L.U64.HI UR4, UR29, 0x7, UR23 ;  /* 0x000000071d047899 */ /* 0x000fe40008010217 */
[----:B------:R-:W-:Y:S01]  /*1730*/  USHF.L.U32 UR13, UR29, 0x7, URZ ;  /* 0x000000071d0d7899 */ /* 0x000fe2000800063f */
[----:B------:R-:W-:Y:S01]  /*1740*/  IMAD.HI.U32 R0, R5, R0, R4 ;  /* 0x0000000005007227 */ /* 0x000fe200078e0004 */
[----:B------:R-:W-:Y:S02]  /*1750*/  USEL UR5, UR4, URZ, UP6 ;  /* 0x0000003f04057287 */ /* 0x000fe4000b000000 */
[----:B------:R-:W-:-:S02]  /*1760*/  USEL UR4, UR13, URZ, UP6 ;  /* 0x0000003f0d047287 */ /* 0x000fc4000b000000 */
[----:B------:R-:W-:Y:S01]  /*1770*/  ULDC UR10, c[0x0][0x234] ;  /* 0x00008d00000a7ab9 */ /* 0x000fe20000000800 */
[----:B------:R-:W-:Y:S01]  /*1780*/  IMAD.HI.U32 R0, R0, R2, RZ ;  /* 0x0000000200007227 */ /* 0x000fe200078e00ff */
[----:B------:R-:W-:Y:S02]  /*1790*/  UIADD3 UR4, UP0, UR14, UR4, URZ ;  /* 0x000000040e047290 */ /* 0x000fe4000ff1e03f */
[----:B------:R-:W-:Y:S01]  /*17a0*/  USEL UR11, UR11, URZ, UP3 ;  /* 0x0000003f0b0b7287 */ /* 0x000fe20009800000 */
[----:B------:R-:W-:Y:S01]  /*17b0*/  IMAD.MOV R4, RZ, RZ, -R0 ;  /* 0x000000ffff047224 */ /* 0x000fe200078e0a00 */
[----:B------:R-:W-:Y:S02]  /*17c0*/  UIADD3.X UR6, UR26, UR5, URZ, UP0, !UPT ;  /* 0x000000051a067290 */ /* 0x000fe400087fe43f */
[----:B------:R-:W-:Y:S01]  /*17d0*/  UIMAD UR5, UR35, UR4, URZ ;  /* 0x00000004230572a4 */ /* 0x000fe2000f8e023f */
[----:B------:R-:W-:Y:S01]  /*17e0*/  IMAD R2, R6, R4, R2 ;  /* 0x0000000406027224 */ /* 0x000fe200078e0202 */
[----:B------:R-:W-:-:S02]  /*17f0*/  USHF.R.S32.HI UR23, URZ, 0x1f, UR24 ;  /* 0x0000001f3f177899 */ /* 0x000fc40008011418 */
[----:B------:R-:W-:Y:S02]  /*1800*/  UIMAD UR6, UR34, UR6, UR5 ;  /* 0x00000006220672a4 */ /* 0x000fe4000f8e0205 */
[----:B------:R-:W-:Y:S01]  /*1810*/  ISETP.GT.U32.AND P0, PT, R6, R2, PT ;  /* 0x000000020600720c */ /* 0x000fe20003f04070 */
[----:B------:R-:W-:-:S04]  /*1820*/  @UP2 USEL UR5, UR54, UR15, !UP1 ;  /* 0x0000000f36052287 */ /* 0x000fc8000c800000 */
[----:B------:R-:W-:Y:S02]  /*1830*/  @UP2 UIMAD UR13, UR36, UR10, UR5 ;  /* 0x0000000a240d22a4 */ /* 0x000fe4000f8e0205 */
[----:B------:R-:W-:-:S04]  /*1840*/  UIMAD.WIDE.U32 UR4, UR34, UR4, URZ ;  /* 0x00000004220472a5 */ /* 0x000fc8000f8e003f */
[----:B------:R-:W-:Y:S02]  /*1850*/  UIADD3 UR10, UR5, UR6, URZ ;  /* 0x00000006050a7290 */ /* 0x000fe4000fffe03f */
[----:B------:R-:W-:Y:S01]  /*1860*/  @!P0 IMAD.IADD R2, R2, 0x1, -R6 ;  /* 0x0000000102028824 */ /* 0x000fe200078e0a06 */
[----:B------:R-:W-:Y:S01]  /*1870*/  @!P0 IADD3 R0, R0, 0x1, RZ ;  /* 0x0000000100008810 */ /* 0x000fe20007ffe0ff */
[----:B------:R-:W-:Y:S01]  /*1880*/  @!UP2 UMOV UR13, UR49 ;  /* 0x00000031000dac82 */ /* 0x000fe20008000000 */
        /* <DEDUP_REMOVED lines=14> */
.L_x_1609:
[----:B------:R-:W-:Y:S02]  /*1970*/  UMOV UR6, UR50 ;  /* 0x0000003200067c82 */ /* 0x000fe40008000000 */
.L_x_1610:
[----:B------:R-:W1:Y:S01]  /*1980*/  S2R R30, SR_TID.X ;  /* 0x00000000001e7919 */ /* 0x000e620000002100 */
[----:B------:R-:W-:Y:S01]  /*1990*/  UIADD3 UR4, UP5, UP4, UR4, UR44, UR46 ;  /* 0x0000002c04047290 */ /* 0x000fe2000fcbe02e */
[----:B------:R-:W-:Y:S01]  /*19a0*/  IMAD.U32 R11, RZ, RZ, UR36 ;  /* 0x00000024ff0b7e24 */ /* 0x000fe2000f8e00ff */
[----:B------:R-:W-:Y:S01]  /*19b0*/  UIADD3 UR6, UR14, UR6, URZ ;  /* 0x000000060e067290 */ /* 0x000fe2000fffe03f */
[----:B------:R-:W-:Y:S01]  /*19c0*/  BSSY B1, `(.L_x_1606) ;  /* 0x0000ae5000017945 */ /* 0x000fe20003800000 */
[----:B------:R-:W-:Y:S02]  /*19d0*/  UIADD3 UR16, UP1, UP0, UR16, UR4, UR19 ;  /* 0x0000000410107290 */ /* 0x000fe4000f83e013 */
[----:B------:R-:W-:Y:S02]  /*19e0*/  UIADD3.X UR4, UR10, UR48, UR53, UP5, UP4 ;  /* 0x000000300a047290 */ /* 0x000fe4000afe8435 */
[----:B------:R-:W-:-:S02]  /*19f0*/  UMOV UR19, 0x4 ;  /* 0x0000000400137882 */ /* 0x000fc40000000000 */
[----:B------:R-:W-:Y:S02]  /*1a00*/  UIADD3.X UR12, UR11, UR4, UR12, UP1, UP0 ;  /* 0x000000040b0c7290 */ /* 0x000fe40008fe040c */
[----:B------:R-:W-:Y:S02]  /*1a10*/  UISETP.GE.AND UP0, UPT, UR25, 0x1, UPT ;  /* 0x000000011900788c */ /* 0x000fe4000bf06270 */
[----:B------:R-:W-:Y:S02]  /*1a20*/  ULDC.64 UR4, c[0x0][0x1a8] ;  /* 0x00006a0000047ab9 */ /* 0x000fe40000000a00 */
[----:B------:R-:W-:-:S04]  /*1a30*/  UIMAD UR4, UR61, UR4, URZ ;  /* 0x000000043d0472a4 */ /* 0x000fc8000f8e023f */
[----:B------:R-:W-:Y:S01]  /*1a40*/  UIMAD UR11, UR36, UR5, UR4 ;  /* 0x00000005240b72a4 */ /* 0x000fe2000f8e0204 */
[----:B-1----:R-:W-:Y:S02]  /*1a50*/  SHF.R.S32.HI R31, RZ, 0x1f, R30 ;  /* 0x0000001fff1f7819 */ /* 0x002fe4000001141e */
[----:B------:R-:W-:Y:S02]  /*1a60*/  ULDC.64 UR4, c[0x0][0x378] ;  /* 0x0000de0000047ab9 */ /* 0x000fe40000000a00 */
[----:B------:R-:W-:Y:S01]  /*1a70*/  UIMAD UR4, UR61, UR4, URZ ;  /* 0x000000043d0472a4 */ /* 0x000fe2000f8e023f */
[CC--:B------:R-:W-:Y:S02]  /*1a80*/  LEA.HI R4, R31.reuse, R30.reuse, RZ, 0x3 ;  /* 0x0000001e1f047211 */ /* 0x0c0fe400078f18ff */
[----:B------:R-:W-:Y:S01]  /*1a90*/  LEA.HI R10, R31, R30, RZ, 0x5 ;  /* 0x0000001e1f0a7211 */ /* 0x000fe200078f28ff */
[----:B------:R-:W-:Y:S01]  /*1aa0*/  UIMAD UR10, UR36, UR5, UR4 ;  /* 0x00000005240a72a4 */ /* 0x000fe2000f8e0204 */
[----:B------:R-:W-:-:S02]  /*1ab0*/  SHF.R.S32.HI R2, RZ, 0x3, R4 ;  /* 0x00000003ff027819 */ /* 0x000fc40000011404 */
[----:B------:R-:W-:Y:S01]  /*1ac0*/  LOP3.LUT R4, R4, 0xfffffff8, RZ, 0xc0, !PT ;  /* 0xfffffff804047812 */ /* 0x000fe200078ec0ff */
[----:B------:R-:W-:Y:S01]  /*1ad0*/  ULDC.64 UR4, c[0x0][0x370] ;  /* 0x0000dc0000047ab9 */ /* 0x000fe20000000a00 */
[----:B------:R-:W-:Y:S01]  /*1ae0*/  SHF.R.S32.HI R29, RZ, 0x1f, R2 ;  /* 0x0000001fff1d7819 */ /* 0x000fe20000011402 */
[----:B------:R-:W-:Y:S01]  /*1af0*/  UIMAD UR4, UR26, UR4, URZ ;  /* 0x000000041a0472a4 */ /* 0x000fe2000f8e023f */
[----:B------:R-:W-:Y:S01]  /*1b00*/  IADD3 R0, P0, R2, UR14, RZ ;  /* 0x0000000e02007c10 */ /* 0x000fe2000ff1e0ff */
[----:B------:R-:W-:Y:S02]  /*1b10*/  IMAD.IADD R4, R30, 0x1, -R4 ;  /* 0x000000011e047824 */ /* 0x000fe400078e0a04 */
[----:B------:R-:W-:Y:S01]  /*1b20*/  UIMAD UR4, UR14, UR5, UR4 ;  /* 0x000000050e0472a4 */ /* 0x000fe2000f8e0204 */
[----:B------:R-:W-:Y:S01]  /*1b30*/  IADD3.X R7, R29, UR26, RZ, P0, !PT ;  /* 0x0000001a1d077c10 */ /* 0x000fe200087fe4ff */
[----:B------:R-:W-:Y:S01]  /*1b40*/  IMAD.SHL.U32 R4, R4, 0x8, RZ ;  /* 0x0000000804047824 */ /* 0x000fe200078e00ff */
[----:B------:R-:W-:-:S03]  /*1b50*/  UIADD3 UR5, UR14, UR13, URZ ;  /* 0x0000000d0e057290 */ /* 0x000fc6000fffe03f */
[----:B------:R-:W-:Y:S01]  /*1b60*/  IMAD R7, R7, c[0x0][0x190], RZ ;  /* 0x0000640007077a24 */ /* 0x000fe200078e02ff */
[----:B------:R-:W-:Y:S02]  /*1b70*/  SHF.R.S32.HI R5, RZ, 0x1f, R4 ;  /* 0x0000001fff057819 */ /* 0x000fe40000011404 */
[----:B------:R-:W-:-:S03]  /*1b80*/  IADD3 R6, P0, R4, UR20, RZ ;  /* 0x0000001404067c10 */ /* 0x000fc6000ff1e0ff */
[----:B------:R-:W-:-:S04]  /*1b90*/  IMAD.WIDE.U32 R8, R0, c[0x0][0x190], R4 ;  /* 0x0000640000087a25 */ /* 0x000fc800078e0004 */
[----:B------:R-:W-:Y:S01]  /*1ba0*/  IMAD R0, R0, c[0x0][0x194], R7 ;  /* 0x0000650000007a24 */ /* 0x000fe200078e0207 */
[----:B------:R-:W-:Y:S02]  /*1bb0*/  IADD3 R8, P1, R8, UR37, RZ ;  /* 0x0000002508087c10 */ /* 0x000fe4000ff3e0ff */
[----:B------:R-:W-:Y:S01]  /*1bc0*/  IADD3.X R7, R5, UR21, RZ, P0, !PT ;  /* 0x0000001505077c10 */ /* 0x000fe200087fe4ff */
[----:B------:R-:W-:Y:S01]  /*1bd0*/  ULDC.64 UR20, c[0x0][0x200] ;  /* 0x0000800000147ab9 */ /* 0x000fe20000000a00 */
[----:B------:R-:W-:Y:S01]  /*1be0*/  IADD3.X R9, R9, UR33, R0, P1, !PT ;  /* 0x0000002109097c10 */ /* 0x000fe20008ffe400 */
[----:B------:R-:W-:Y:S01]  /*1bf0*/  IMAD.U32 R0, RZ, RZ, UR14 ;  /* 0x0000000eff007e24 */ /* 0x000fe2000f8e00ff */
[----:B------:R-:W-:Y:S01]  /*1c00*/  PLOP3.LUT P0, PT, PT, PT, UP0, 0x80, 0x0 ;  /* 0x000000000000781c */ /* 0x000fe20003f0f008 */
[----:B------:R-:W-:Y:S02]  /*1c10*/  UIMAD.WIDE UR14, UR5, UR19, UR20 ;  /* 0x00000013050e72a5 */ /* 0x000fe4000f8e0214 */
[----:B------:R-:W-:Y:S01]  /*1c20*/  IMAD.WIDE.U32 R6, R0, c[0x0][0x370], R6 ;  /* 0x0000dc0000067a25 */ /* 0x000fe200078e0006 */
[----:B------:R-:W-:-:S02]  /*1c30*/  ULDC.64 UR20, c[0x0][0x3c8] ;  /* 0x0000f20000147ab9 */ /* 0x000fc40000000a00 */
[----:B------:R-:W-:Y:S01]  /*1c40*/  UIMAD.WIDE UR20, UR6, UR19, UR20 ;  /* 0x00000013061472a5 */ /* 0x000fe2000f8e0214 */
[----:B------:R-:W-:Y:S01]  /*1c50*/  IMAD.U32 R0, RZ, RZ, UR36 ;  /* 0x00000024ff007e24 */ /* 0x000fe2000f8e00ff */
[----:B------:R-:W-:Y:S01]  /*1c60*/  IADD3 R7, R7, UR4, RZ ;  /* 0x0000000407077c10 */ /* 0x000fe2000fffe0ff */
[----:B------:R-:W-:-:S04]  /*1c70*/  IMAD.WIDE.U32 R8, R11, c[0x0][0x1a8], R8 ;  /* 0x00006a000b087a25 */ /* 0x000fc800078e0008 */
[----:B------:R-:W-:Y:S01]  /*1c80*/  IMAD.WIDE.U32 R6, R0, c[0x0][0x378], R6 ;  /* 0x0000de0000067a25 */ /* 0x000fe200078e0006 */
[----:B------:R-:W-:Y:S02]  /*1c90*/  LOP3.LUT R0, R10, 0xffffffe0, RZ, 0xc0, !PT ;  /* 0xffffffe00a007812 */ /* 0x000fe400078ec0ff */
[----:B------:R-:W-:Y:S01]  /*1ca0*/  SHF.R.S32.HI R10, RZ, 0x5, R10 ;  /* 0x00000005ff0a7819 */ /* 0x000fe2000001140a */
[----:B------:R-:W-:Y:S01]  /*1cb0*/  IMAD R11, R29, c[0x0][0x370], RZ ;  /* 0x0000dc001d0b7a24 */ /* 0x000fe200078e02ff */
[----:B------:R-:W-:Y:S01]  /*1cc0*/  IADD3 R7, R7, UR10, RZ ;  /* 0x0000000a07077c10 */ /* 0x000fe2000fffe0ff */
[----:B------:R-:W-:Y:S01]  /*1cd0*/  IMAD.IADD R28, R30, 0x1, -R0 ;  /* 0x000000011e1c7824 */ /* 0x000fe200078e0a00 */
[----:B------:R-:W-:Y:S01]  /*1ce0*/  IADD3 R12, R9, UR11, RZ ;  /* 0x0000000b090c7c10 */ /* 0x000fe2000fffe0ff */
[----:B------:R-:W-:Y:S01]  /*1cf0*/  IMAD R11, R2, c[0x0][0x374], R11 ;  /* 0x0000dd00020b7a24 */ /* 0x000fe200078e020b */
[----:B------:R-:W-:Y:S01]  /*1d00*/  LEA R17, P3, R8, c[0x0][0x160], 0x1 ;  /* 0x0000580008117a11 */ /* 0x000fe200078608ff */
[----:B------:R-:W-:Y:S01]  /*1d10*/  IMAD R10, R10, UR45, R28 ;  /* 0x0000002d0a0a7c24 */ /* 0x000fe2000f8e021c */
[----:B------:R-:W-:Y:S01]  /*1d20*/  ULEA.HI.SX32 UR10, UR30, 0xffffffff, 0x19 ;  /* 0xffffffff1e0a7891 */ /* 0x000fe2000f8fca3f */
[----:B------:R-:W-:Y:S01]  /*1d30*/  IMAD.WIDE.U32 R6, R2, c[0x0][0x370], R6 ;  /* 0x0000dc0002067a25 */ /* 0x000fe200078e0006 */
[----:B------:R-:W-:-:S02]  /*1d40*/  LEA.HI.X R16, R8, c[0x0][0x164], R12, 0x1, P3 ;  /* 0x0000590008107a11 */ /* 0x000fc400018f0c0c */
[----:B------:R-:W-:Y:S01]  /*1d50*/  IADD3 R0, P1, R10, UR16, RZ ;  /* 0x000000100a007c10 */ /* 0x000fe2000ff3e0ff */
[----:B------:R-:W-:Y:S01]  /*1d60*/  IMAD.IADD R7, R7, 0x1, R11 ;  /* 0x0000000107077824 */ /* 0x000fe200078e020b */
[----:B------:R-:W-:Y:S02]  /*1d70*/  LEA R9, P2, R6, c[0x0][0x330], 0x1 ;  /* 0x0000cc0006097a11 */ /* 0x000fe400078408ff */
[----:B------:R-:W-:Y:S02]  /*1d80*/  LEA.HI.X.SX32 R10, R10, UR12, 0x1, P1 ;  /* 0x0000000c0a0a7c11 */ /* 0x000fe400088f0eff */
[----:B------:R-:W-:Y:S02]  /*1d90*/  LEA R227, P1, R0, c[0x0][0x350], 0x2 ;  /* 0x0000d40000e37a11 */ /* 0x000fe400078210ff */
[----:B------:R-:W-:Y:S02]  /*1da0*/  LEA.HI.X R6, R6, c[0x0][0x334], R7, 0x1, P2 ;  /* 0x0000cd0006067a11 */ /* 0x000fe400010f0c07 */
[----:B------:R-:W-:Y:S01]  /*1db0*/  LEA.HI.X R226, R0, c[0x0][0x354], R10, 0x2, P1 ;  /* 0x0000d50000e27a11 */ /* 0x000fe200008f140a */
[----:B------:R-:W-:Y:S05]  /*1dc0*/  @!P0 BRA `(.L_x_1611) ;  /* 0x00009ec000008947 */ /* 0x000fea0003800000 */
[----:B------:R-:W2:Y:S01]  /*1dd0*/  LDL R24, [R1+0x14] ;  /* 0x0000140001187983 */ /* 0x000ea20000100800 */
[----:B------:R-:W-:Y:S01]  /*1de0*/  ULDC.64 UR4, c[0x0][0x198] ;  /* 0x0000660000047ab9 */ /* 0x000fe20000000a00 */
[----:B------:R-:W-:Y:S01]  /*1df0*/  PLOP3.LUT P2, PT, PT, PT, UP3, 0x80, 0x0 ;  /* 0x000000000000781c */ /* 0x000fe20003f4f038 */
[----:B------:R-:W-:Y:S01]  /*1e00*/  UIMAD UR4, UR23, UR4, URZ ;  /* 0x00000004170472a4 */ /* 0x000fe2000f8e023f */
[C---:B------:R-:W-:Y:S01]  /*1e10*/  IADD3 R7, R2.reuse, 0x20, RZ ;  /* 0x0000002002077810 */ /* 0x040fe20007ffe0ff */
[----:B------:R-:W-:Y:S01]  /*1e20*/  IMAD.MOV.U32 R240, RZ, RZ, R9 ;  /* 0x000000fffff07224 */ /* 0x000fe200078e0009 */
[C---:B------:R-:W-:Y:S01]  /*1e30*/  IADD3 R21, R2.reuse, 0x60, RZ ;  /* 0x0000006002157810 */ /* 0x040fe20007ffe0ff */
[----:B------:R-:W-:Y:S01]  /*1e40*/  UIMAD UR5, UR24, UR5, UR4 ;  /* 0x00000005180572a4 */ /* 0x000fe2000f8e0204 */
[----:B------:R-:W-:Y:S01]  /*1e50*/  MOV R22, c[0x0][0x370] ;  /* 0x0000dc0000167a02 */ /* 0x000fe20000000f00 */
[----:B------:R-:W-:Y:S01]  /*1e60*/  ULEA.HI UR4, UR10, UR10, URZ, 0x1 ;  /* 0x0000000a0a047291 */ /* 0x000fe2000f8f083f */
[----:B------:R-:W-:Y:S01]  /*1e70*/  IADD3 R20, R2, 0x40, RZ ;  /* 0x0000004002147810 */ /* 0x000fe20007ffe0ff */
[----:B------:R-:W-:Y:S01]  /*1e80*/  IMAD.MOV.U32 R23, RZ, RZ, 0x5 ;  /* 0x00000005ff177424 */ /* 0x000fe200078e00ff */
[----:B------:R-:W-:Y:S01]  /*1e90*/  MOV R32, c[0x0][0x190] ;  /* 0x0000640000207a02 */ /* 0x000fe20000000f00 */
[----:B------:R-:W-:Y:S01]  /*1ea0*/  ULOP3.LUT UR4, UR4, 0xfffffffe, URZ, 0xc0, !UPT ;  /* 0xfffffffe04047892 */ /* 0x000fe2000f8ec03f */
[C---:B------:R-:W-:Y:S01]  /*1eb0*/  IMAD.SHL.U32 R8, R22.reuse, 0x20, RZ ;  /* 0x0000002016087824 */ /* 0x040fe200078e00ff */
[----:B------:R-:W-:Y:S01]  /*1ec0*/  ULDC.64 UR12, c[0x0][0x1a0] ;  /* 0x00006800000c7ab9 */ /* 0x000fe20000000a00 */
[----:B------:R-:W-:Y:S01]  /*1ed0*/  IMAD.U32 R18, RZ, RZ, UR5 ;  /* 0x00000005ff127e24 */ /* 0x000fe2000f8e00ff */
[----:B------:R-:W-:Y:S01]  /*1ee0*/  UIADD3 UR4, UR10, -UR4, URZ ;  /* 0x800000040a047290 */ /* 0x000fe2000fffe03f */
[----:B------:R-:W-:Y:S01]  /*1ef0*/  IMAD.MOV.U32 R239, RZ, RZ, R6 ;  /* 0x000000ffffef7224 */ /* 0x000fe200078e0006 */
[----:B------:R-:W-:Y:S01]  /*1f00*/  UIMAD UR5, UR17, -0x80, UR7 ;  /* 0xffffff80110578a4 */ /* 0x000fe2000f8e0207 */
[----:B------:R-:W-:Y:S01]  /*1f10*/  SHF.L.U64.HI R6, R22, R23, c[0x0][0x374] ;  /* 0x0000dd0016067619 */ /* 0x000fe20000010217 */
[----:B------:R-:W-:Y:S01]  /*1f20*/  UISETP.NE.AND UP0, UPT, UR4, 0x1, UPT ;  /* 0x000000010400788c */ /* 0x000fe2000bf05270 */
[----:B------:R-:W-:Y:S01]  /*1f30*/  IMAD.MOV.U32 R238, RZ, RZ, R17 ;  /* 0x000000ffffee7224 */ /* 0x000fe200078e0011 */
[----:B------:R-:W-:Y:S01]  /*1f40*/  UIMAD UR4, UR10, -0x80, UR25 ;  /* 0xffffff800a0478a4 */ /* 0x000fe2000f8e0219 */
[----:B------:R-:W-:Y:S01]  /*1f50*/  IMAD.MOV.U32 R237, RZ, RZ, R16 ;  /* 0x000000ffffed7224 */ /* 0x000fe200078e0010 */
[----:B------:R-:W-:Y:S01]  /*1f60*/  ISETP.GE.AND P4, PT, R7, UR5, PT ;  /* 0x0000000507007c0c */ /* 0x000fe2000bf86270 */
[----:B------:R-:W-:-:S03]  /*1f70*/  IMAD.U32 R17, RZ, RZ, UR24 ;  /* 0x00000018ff117e24 */ /* 0x000fc6000f8e00ff */
[----:B------:R-:W-:Y:S02]  /*1f80*/  ISETP.GE.AND P0, PT, R7, UR4, PT ;  /* 0x0000000407007c0c */ /* 0x000fe4000bf06270 */
[----:B------:R-:W-:Y:S02]  /*1f90*/  ISETP.GE.AND P6, PT, R21, UR4, PT ;  /* 0x0000000415007c0c */ /* 0x000fe4000bfc6270 */
[----:B------:R-:W-:Y:S02]  /*1fa0*/  ISETP.GE.AND P1, PT, R20, UR4, PT ;  /* 0x0000000414007c0c */ /* 0x000fe4000bf26270 */
[----:B------:R-:W-:-:S07]  /*1fb0*/  ISETP.GE.AND P3, PT, R2, UR4, PT ;  /* 0x0000000402007c0c */ /* 0x000fce000bf66270 */
[CC--:B------:R-:W-:Y:S02]  /*1fc0*/  @!P0 LEA R10, P5, R8.reuse, R240.reuse, 0x1 ;  /* 0x000000f0080a8211 */ /* 0x0c0fe400078a08ff */
[----:B------:R-:W-:Y:S02]  /*1fd0*/  @!P6 IMAD.MOV.U32 R7, RZ, RZ, R239 ;  /* 0x000000ffff07e224 */ /* 0x000fe400078e00ef */
[----:B------:R-:W-:Y:S01]  /*1fe0*/  @!P0 LEA.HI.X R11, R8, R239, R6, 0x1, P5 ;  /* 0x000000ef080b8211 */ /* 0x000fe200028f0c06 */
[----:B------:R-:W-:Y:S01]  /*1ff0*/  @!P6 IMAD.MOV.U32 R6, RZ, RZ, R240 ;  /* 0x000000ffff06e224 */ /* 0x000fe200078e00f0 */
[----:B------:R-:W-:Y:S01]  /*2000*/  @!P6 MOV R8, c[0x0][0x374] ;  /* 0x0000dd000008ea02 */ /* 0x000fe20000000f00 */
[----:B------:R-:W-:Y:S01]  /*2010*/  @!P1 IMAD.MOV.U32 R14, RZ, RZ, c[0x0][0x374] ;  /* 0x0000dd00ff0e9624 */ /* 0x000fe200078e00ff */
[----:B------:R-:W-:Y:S01]  /*2020*/  @!P3 MOV R12, R240 ;  /* 0x000000f0000cb202 */ /* 0x000fe20000000f00 */
[----:B------:R-:W-:-:S04]  /*2030*/  @!P6 IMAD.WIDE.U32 R6, R22, 0xc0, R6 ;  /* 0x000000c01606e825 */ /* 0x000fc800078e0006 */
[----:B------:R-:W-:Y:S01]  /*2040*/  @!P6 IMAD R9, R8, 0xc0, RZ ;  /* 0x000000c00809e824 */ /* 0x000fe200078e02ff */
[----:B------:R-:W-:Y:S01]  /*2050*/  @P2 BAR.SYNC.DEFER_BLOCKING 0x0 ;  /* 0x0000000000002b1d */ /* 0x000fe20000010000 */
[C---:B------:R-:W-:Y:S01]  /*2060*/  @!P1 LEA R8, P2, R22.reuse, R240, 0x7 ;  /* 0x000000f016089211 */ /* 0x040fe200078438ff */
[----:B------:R-:W-:Y:S02]  /*2070*/  @!P3 IMAD.MOV.U32 R13, RZ, RZ, R239 ;  /* 0x000000ffff0db224 */ /* 0x000fe400078e00ef */
[----:B------:R-:W-:Y:S01]  /*2080*/  @!P6 IMAD.IADD R7, R7, 0x1, R9 ;  /* 0x000000010707e824 */ /* 0x000fe200078e0209 */
[----:B------:R-:W-:Y:S02]  /*2090*/  @!P1 LEA.HI.X R9, R22, R239, R14, 0x7, P2 ;  /* 0x000000ef16099211 */ /* 0x000fe400010f3c0e */
[----:B------:R-:W-:Y:S01]  /*20a0*/  PLOP3.LUT P2, PT, PT, PT, UP0, 0x80, 0x0 ;  /* 0x000000000000781c */ /* 0x000fe20003f4f008 */
        /* <DEDUP_REMOVED lines=21> */
[----:B-1----:R-:W-:-:S02]  /*2200*/  IMAD.SHL.U32 R12, R32, 0x20, RZ ;  /* 0x00000020200c7824 */ /* 0x002fc400078e00ff */
[----:B--2---:R-:W-:Y:S02]  /*2210*/  @!P3 IMAD.MOV.U32 R10, RZ, RZ, R238 ;  /* 0x000000ffff0ab224 */ /* 0x004fe400078e00ee */
[----:B------:R-:W-:Y:S01]  /*2220*/  @!P3 IMAD.MOV.U32 R11, RZ, RZ, R237 ;  /* 0x000000ffff0bb224 */ /* 0x000fe200078e00ed */
[----:B---3--:R-:W-:Y:S02]  /*2230*/  IADD3 R8, R24, 0x2000, RZ ;  /* 0x0000200018087810 */ /* 0x008fe40007ffe0ff */
[----:B------:R-:W-:Y:S02]  /*2240*/  SHF.L.U64.HI R9, R32, R23, c[0x0][0x194] ;  /* 0x0000650020097619 */ /* 0x000fe40000010217 */
[----:B----4-:R-:W-:Y:S02]  /*2250*/  SEL R6, R8, R24, !P2 ;  /* 0x0000001808067207 */ /* 0x010fe40005000000 */
[----:B------:R-:W-:Y:S02]  /*2260*/  @!P0 LEA R8, P5, R12, R238, 0x1 ;  /* 0x000000ee0c088211 */ /* 0x000fe400078a08ff */
[----:B------:R-:W-:Y:S01]  /*2270*/  SHF.L.U32 R228, R6, 0x1, RZ ;  /* 0x0000000106e47819 */ /* 0x000fe200000006ff */
[----:B------:R-:W-:Y:S01]  /*2280*/  IMAD.WIDE.U32 R6, R17, c[0x0][0x198], R4 ;  /* 0x0000660011067a25 */ /* 0x000fe200078e0004 */
[----:B------:R-:W-:-:S02]  /*2290*/  @!P0 LEA.HI.X R9, R12, R237, R9, 0x1, P5 ;  /* 0x000000ed0c098211 */ /* 0x000fc400028f0c09 */
[----:B------:R-:W-:Y:S01]  /*22a0*/  ISETP.GE.AND P5, PT, R2, UR5, PT ;  /* 0x0000000502007c0c */ /* 0x000fe2000bfa6270 */
[----:B------:R-:W-:Y:S01]  /*22b0*/  @P3 STS [R228], RZ ;  /* 0x000000ffe4003388 */ /* 0x000fe20000000800 */
[----:B------:R-:W-:-:S03]  /*22c0*/  IMAD.WIDE.U32 R4, R17, c[0x0][0x1a0], R4 ;  /* 0x0000680011047a25 */ /* 0x000fc600078e0004 */
[----:B------:R-:W-:Y:S04]  /*22d0*/  @P3 STS [R228+0x4], RZ ;  /* 0x000004ffe4003388 */ /* 0x000fe80000000800 */
[----:B------:R-:W-:Y:S04]  /*22e0*/  @P3 STS [R228+0x8], RZ ;  /* 0x000008ffe4003388 */ /* 0x000fe80000000800 */
[----:B------:R-:W-:Y:S04]  /*22f0*/  @P3 STS [R228+0xc], RZ ;  /* 0x00000cffe4003388 */ /* 0x000fe80000000800 */
[----:B------:R-:W-:Y:S01]  /*2300*/  @!PT LDS RZ, [RZ] ;  /* 0x00000000fffff984 */ /* 0x000fe20000000800 */
[----:B------:R-:W-:Y:S01]  /*2310*/  @!PT LDS RZ, [RZ] ;  /* 0x00000000fffff984 */ /* 0x000fe20000000800 */
[----:B------:R-:W-:Y:S01]  /*2320*/  @!PT LDS RZ, [RZ] ;  /* 0x00000000fffff984 */ /* 0x000fe20000000800 */
[----:B------:R1:W-:Y:S01]  /*2330*/  @!P3 LDGSTS.E.BYPASS.LTC128B.128 [R228], [R10.64] ;  /* 0x000000000ae4bfae */ /* 0x0003e2000b901d48 */
[----:B------:R-:W-:-:S03]  /*2340*/  IADD3 R6, P3, R6, UR31, RZ ;  /* 0x0000001f06067c10 */ /* 0x000fc6000ff7e0ff */
[----:B------:R-:W-:Y:S01]  /*2350*/  @P0 STS [R228+0x1000], RZ ;  /* 0x001000ffe4000388 */ /* 0x000fe20000000800 */
[----:B------:R-:W-:Y:S02]  /*2360*/  IADD3.X R7, R7, UR32, R18, P3, !PT ;  /* 0x0000002007077c10 */ /* 0x000fe40009ffe412 */
[----:B------:R-:W-:Y:S01]  /*2370*/  @!P4 IADD3 R14, P3, R2, 0x20, RZ ;  /* 0x00000020020ec810 */ /* 0x000fe20007f7e0ff */
[----:B------:R-:W-:Y:S02]  /*2380*/  @P0 STS [R228+0x1004], RZ ;  /* 0x001004ffe4000388 */ /* 0x000fe40000000800 */
[----:B------:R-:W-:Y:S02]  /*2390*/  IMAD.WIDE.U32 R6, R15, c[0x0][0x1b0], R6 ;  /* 0x00006c000f067a25 */ /* 0x000fe400078e0006 */
[----:B------:R-:W-:Y:S04]  /*23a0*/  @P0 STS [R228+0x1008], RZ ;  /* 0x001008ffe4000388 */ /* 0x000fe80000000800 */
[----:B------:R-:W-:Y:S04]  /*23b0*/  @P0 STS [R228+0x100c], RZ ;  /* 0x00100cffe4000388 */ /* 0x000fe80000000800 */
[----:B------:R-:W-:Y:S01]  /*23c0*/  @!PT LDS RZ, [RZ] ;  /* 0x00000000fffff984 */ /* 0x000fe20000000800 */
[----:B------:R-:W-:Y:S01]  /*23d0*/  @!PT LDS RZ, [RZ] ;  /* 0x00000000fffff984 */ /* 0x000fe20000000800 */
[----:B------:R-:W-:Y:S01]  /*23e0*/  @!PT LDS RZ, [RZ] ;  /* 0x00000000fffff984 */ /* 0x000fe20000000800 */
[----:B------:R2:W-:Y:S01]  /*23f0*/  @!P0 LDGSTS.E.BYPASS.LTC128B.128 [R228+0x1000], [R8.64] ;  /* 0x0100000008e48fae */ /* 0x0005e2000b901d48 */
[----:B------:R-:W-:-:S03]  /*2400*/  @!P1 LEA R12, P0, R32, R238, 0x7 ;  /* 0x000000ee200c9211 */ /* 0x000fc600078038ff */
[----:B------:R-:W-:Y:S01]  /*2410*/  @P1 STS [R228+0x2000], RZ ;  /* 0x002000ffe4001388 */ /* 0x000fe20000000800 */
[----:B-1----:R-:W-:-:S03]  /*2420*/  IMAD R10, R19, c[0x0][0x1b0], RZ ;  /* 0x00006c00130a7a24 */ /* 0x002fc600078e02ff */
[----:B------:R-:W-:Y:S01]  /*2430*/  @P1 STS [R228+0x2004], RZ ;  /* 0x002004ffe4001388 */ /* 0x000fe20000000800 */
[----:B------:R-:W-:Y:S02]  /*2440*/  @!P1 IMAD.MOV.U32 R11, RZ, RZ, c[0x0][0x194] ;  /* 0x00006500ff0b9624 */ /* 0x000fe400078e00ff */
[----:B------:R-:W-:Y:S01]  /*2450*/  IMAD R10, R15, c[0x0][0x1b4], R10 ;  /* 0x00006d000f0a7a24 */ /* 0x000fe200078e020a */
[----:B------:R-:W-:Y:S02]  /*2460*/  @P1 STS [R228+0x2008], RZ ;  /* 0x002008ffe4001388 */ /* 0x000fe40000000800 */
[----:B------:R-:W-:Y:S01]  /*2470*/  @!P1 LEA.HI.X R13, R32, R237, R11, 0x7, P0 ;  /* 0x000000ed200d9211 */ /* 0x000fe200000f3c0b */
[----:B------:R-:W-:Y:S01]  /*2480*/  IMAD.IADD R7, R7, 0x1, R10 ;  /* 0x0000000107077824 */ /* 0x000fe200078e020a */
[----:B------:R-:W-:Y:S03]  /*2490*/  @P1 STS [R228+0x200c], RZ ;  /* 0x00200cffe4001388 */ /* 0x000fe60000000800 */
[----:B------:R-:W-:Y:S01]  /*24a0*/  @!P5 IMAD.WIDE.U32 R10, R2, c[0x0][0x198], R6 ;  /* 0x00006600020ada25 */ /* 0x000fe200078e0006 */
[----:B------:R-:W-:Y:S01]  /*24b0*/  @!PT LDS RZ, [RZ] ;  /* 0x00000000fffff984 */ /* 0x000fe20000000800 */
[----:B------:R-:W-:Y:S01]  /*24c0*/  @!PT LDS RZ, [RZ] ;  /* 0x00000000fffff984 */ /* 0x000fe20000000800 */
[----:B------:R-:W-:Y:S01]  /*24d0*/  @!PT LDS RZ, [RZ] ;  /* 0x00000000fffff984 */ /* 0x000fe20000000800 */
[----:B------:R1:W-:Y:S01]  /*24e0*/  @!P1 LDGSTS.E.BYPASS.LTC128B.128 [R228+0x2000], [R12.64] ;  /* 0x020000000ce49fae */ /* 0x0003e2000b901d48 */
[----:B------:R-:W-:-:S03]  /*24f0*/  ISETP.GE.AND P1, PT, R21, UR5, PT ;  /* 0x0000000515007c0c */ /* 0x000fc6000bf26270 */
[----:B------:R-:W-:Y:S01]  /*2500*/  @!P5 LEA R26, P0, R10, c[0x0][0x168], 0x1 ;  /* 0x00005a000a1ada11 */ /* 0x000fe200078008ff */
[----:B------:R-:W-:Y:S01]  /*2510*/  @P6 STS [R228+0x3000], RZ ;  /* 0x003000ffe4006388 */ /* 0x000fe20000000800 */
[----:B--2---:R-:W-:Y:S01]  /*2520*/  @!P5 IMAD R8, R29, c[0x0][0x198], RZ ;  /* 0x000066001d08da24 */ /* 0x004fe200078e02ff */
[----:B------:R-:W-:Y:S02]  /*2530*/  @!P4 IADD3.X R9, RZ, R29, RZ, P3, !PT ;  /* 0x0000001dff09c210 */ /* 0x000fe40001ffe4ff */
[----:B------:R-:W-:Y:S01]  /*2540*/  @P6 STS [R228+0x3004], RZ ;  /* 0x003004ffe4006388 */ /* 0x000fe20000000800 */
[----:B------:R-:W-:Y:S01]  /*2550*/  ISETP.GE.AND P3, PT, R20, UR5, PT ;  /* 0x0000000514007c0c */ /* 0x000fe2000bf66270 */
[----:B------:R-:W-:Y:S01]  /*2560*/  @!P5 IMAD R18, R2, c[0x0][0x19c], R8 ;  /* 0x000067000212da24 */ /* 0x000fe200078e0208 */
[----:B------:R-:W-:Y:S01]  /*2570*/  UIMAD UR5, UR23, UR12, URZ ;  /* 0x0000000c170572a4 */ /* 0x000fe2000f8e023f */
[----:B------:R-:W-:Y:S01]  /*2580*/  @!P4 IMAD R8, R9, c[0x0][0x198], RZ ;  /* 0x000066000908ca24 */ /* 0x000fe200078e02ff */
[----:B------:R-:W-:Y:S01]  /*2590*/  @P6 STS [R228+0x3008], RZ ;  /* 0x003008ffe4006388 */ /* 0x000fe20000000800 */
[----:B------:R-:W-:Y:S01]  /*25a0*/  @!P4 IMAD.MOV.U32 R9, RZ, RZ, R7 ;  /* 0x000000ffff09c224 */ /* 0x000fe200078e0007 */
[----:B------:R-:W-:Y:S01]  /*25b0*/  UIMAD UR5, UR24, UR13, UR5 ;  /* 0x0000000d180572a4 */ /* 0x000fe2000f8e0205 */
[----:B------:R-:W-:Y:S01]  /*25c0*/  @!P4 IMAD R16, R14, c[0x0][0x19c], R8 ;  /* 0x000067000e10ca24 */ /* 0x000fe200078e0208 */
[----:B------:R-:W-:Y:S01]  /*25d0*/  @!P4 MOV R8, R6 ;  /* 0x000000060008c202 */ /* 0x000fe20000000f00 */
[----:B------:R-:W-:Y:S01]  /*25e0*/  @!P5 IMAD.IADD R11, R11, 0x1, R18 ;  /* 0x000000010b0bd824 */ /* 0x000fe200078e0212 */
[----:B------:R-:W-:Y:S01]  /*25f0*/  @P6 STS [R228+0x300c], RZ ;  /* 0x00300cffe4006388 */ /* 0x000fe20000000800 */
[----:B------:R-:W-:-:S02]  /*2600*/  @!P6 IMAD.MOV.U32 R20, RZ, RZ, c[0x0][0x194] ;  /* 0x00006500ff14e624 */ /* 0x000fc400078e00ff */
[----:B------:R-:W-:Y:S01]  /*2610*/  @!P4 IMAD.WIDE.U32 R8, R14, c[0x0][0x198], R8 ;  /* 0x000066000e08ca25 */ /* 0x000fe200078e0008 */
[----:B------:R-:W-:Y:S02]  /*2620*/  @!P5 LEA.HI.X R27, R10, c[0x0][0x16c], R11, 0x1, P0 ;  /* 0x00005b000a1bda11 */ /* 0x000fe400000f0c0b */
[----:B------:R-:W-:Y:S01]  /*2630*/  MOV R10, UR5 ;  /* 0x00000005000a7c02 */ /* 0x000fe20008000f00 */
[----:B------:R-:W-:Y:S01]  /*2640*/  @!P3 IMAD.MOV.U32 R11, RZ, RZ, R7 ;  /* 0x000000ffff0bb224 */ /* 0x000fe200078e0007 */
[----:B------:R-:W-:Y:S01]  /*2650*/  @!P4 IADD3 R9, R9, R16, RZ ;  /* 0x000000100909c210 */ /* 0x000fe20007ffe0ff */
[----:B-1----:R-:W-:Y:S01]  /*2660*/  IMAD R12, R19, c[0x0][0x1b8], RZ ;  /* 0x00006e00130c7a24 */ /* 0x002fe200078e02ff */
[----:B------:R-:W-:-:S04]  /*2670*/  @!P4 LEA R24, P0, R8, c[0x0][0x168], 0x1 ;  /* 0x00005a000818ca11 */ /* 0x000fc800078008ff */
[----:B------:R-:W-:Y:S02]  /*2680*/  @!P4 LEA.HI.X R25, R8, c[0x0][0x16c], R9, 0x1, P0 ;  /* 0x00005b000819ca11 */ /* 0x000fe400000f0c09 */
[----:B------:R-:W-:-:S05]  /*2690*/  @!P3 IADD3 R8, P0, R2, 0x40, RZ ;  /* 0x000000400208b810 */ /* 0x000fca0007f1e0ff */
[----:B------:R-:W-:Y:S01]  /*26a0*/  @!P3 IMAD.X R9, RZ, RZ, R29, P0 ;  /* 0x000000ffff09b224 */ /* 0x000fe200000e061d */
[----:B------:R-:W-:-:S03]  /*26b0*/  @!P1 IADD3 R13, P0, R2, 0x60, RZ ;  /* 0x00000060020d9810 */ /* 0x000fc60007f1e0ff */
[----:B------:R-:W-:Y:S02]  /*26c0*/  @!P3 IMAD R9, R9, c[0x0][0x198], RZ ;  /* 0x000066000909ba24 */ /* 0x000fe400078e02ff */
[----:B------:R-:W-:Y:S01]  /*26d0*/  @!P1 IMAD.X R16, RZ, RZ, R29, P0 ;  /* 0x000000ffff109224 */ /* 0x000fe200000e061d */
[----:B------:R-:W-:Y:S01]  /*26e0*/  IADD3 R4, P0, R4, UR27, RZ ;  /* 0x0000001b04047c10 */ /* 0x000fe2000ff1e0ff */
[----:B------:R-:W-:Y:S02]  /*26f0*/  @!P3 IMAD R14, R8, c[0x0][0x19c], R9 ;  /* 0x00006700080eba24 */ /* 0x000fe400078e0209 */
[----:B------:R-:W-:Y:S01]  /*2700*/  IMAD R9, R15, c[0x0][0x1bc], R12 ;  /* 0x00006f000f097a24 */ /* 0x000fe200078e020c */
[----:B------:R-:W-:Y:S01]  /*2710*/  IADD3.X R5, R5, UR28, R10, P0, !PT ;  /* 0x0000001c05057c10 */ /* 0x000fe200087fe40a */
[----:B------:R-:W-:Y:S02]  /*2720*/  @!P3 IMAD.MOV.U32 R10, RZ, RZ, R6 ;  /* 0x000000ffff0ab224 */ /* 0x000fe400078e0006 */
[----:B------:R-:W-:-:S02]  /*2730*/  @!P5 IMAD R12, R29, c[0x0][0x1a0], RZ ;  /* 0x000068001d0cda24 */ /* 0x000fc400078e02ff */
[----:B------:R-:W-:-:S04]  /*2740*/  @!P3 IMAD.WIDE.U32 R10, R8, c[0x0][0x198], R10 ;  /* 0x00006600080aba25 */ /* 0x000fc800078e000a */
[----:B------:R-:W-:Y:S01]  /*2750*/  IMAD.WIDE.U32 R4, R15, c[0x0][0x1b8], R4 ;  /* 0x00006e000f047a25 */ /* 0x000fe200078e0004 */
[----:B------:R-:W-:Y:S02]  /*2760*/  @!P3 IADD3 R11, R11, R14, RZ ;  /* 0x0000000e0b0bb210 */ /* 0x000fe40007ffe0ff */
[----:B------:R-:W-:Y:S01]  /*2770*/  @!P3 LEA R22, P0, R10, c[0x0][0x168], 0x1 ;  /* 0x00005a000a16ba11 */ /* 0x000fe200078008ff */
[----:B------:R-:W-:Y:S02]  /*2780*/  @!P1 IMAD R8, R16, c[0x0][0x198], RZ ;  /* 0x0000660010089a24 */ /* 0x000fe400078e02ff */
[----:B------:R-:W-:Y:S01]  /*2790*/  IMAD.IADD R5, R5, 0x1, R9 ;  /* 0x0000000105057824 */ /* 0x000fe200078e0209 */
[----:B------:R-:W-:Y:S01]  /*27a0*/  @!P3 LEA.HI.X R23, R10, c[0x0][0x16c], R11, 0x1, P0 ;  /* 0x00005b000a17ba11 */ /* 0x000fe200000f0c0b */
[C---:B------:R-:W-:Y:S02]  /*27b0*/  @!P1 IMAD R14, R13.reuse, c[0x0][0x19c], R8 ;  /* 0x000067000d0e9a24 */ /* 0x040fe400078e0208 */
[----:B------:R-:W-:-:S04]  /*27c0*/  @!P1 IMAD.WIDE.U32 R8, R13, c[0x0][0x198], R6 ;  /* 0x000066000d089a25 */ /* 0x000fc800078e0006 */
[----:B------:R-:W-:Y:S01]  /*27d0*/  @!P1 IMAD.IADD R9, R9, 0x1, R14 ;  /* 0x0000000109099824 */ /* 0x000fe200078e020e */
[----:B------:R-:W-:Y:S01]  /*27e0*/  @!P1 LEA R18, P0, R8, c[0x0][0x168], 0x1 ;  /* 0x00005a0008129a11 */ /* 0x000fe200078008ff */
[C---:B------:R-:W-:Y:S02]  /*27f0*/  @!P5 IMAD R10, R2.reuse, c[0x0][0x1a4], R12 ;  /* 0x00006900020ada24 */ /* 0x040fe400078e020c */
[----:B------:R-:W-:Y:S01]  /*2800*/  @!P5 IMAD.WIDE.U32 R6, R2, c[0x0][0x1a0], R4 ;  /* 0x000068000206da25 */ /* 0x000fe200078e0004 */
[----:B------:R-:W-:-:S04]  /*2810*/  @!P1 LEA.HI.X R19, R8, c[0x0][0x16c], R9, 0x1, P0 ;  /* 0x00005b0008139a11 */ /* 0x000fc800000f0c09 */
[----:B------:R-:W-:Y:S01]  /*2820*/  @!P5 IADD3 R10, R7, R10, RZ ;  /* 0x0000000a070ad210 */ /* 0x000fe20007ffe0ff */
[----:B------:R-:W-:Y:S01]  /*2830*/  @!P6 IMAD.MOV.U32 R7, RZ, RZ, R237 ;  /* 0x000000ffff07e224 */ /* 0x000fe200078e00ed */
[----:B------:R-:W-:-:S04]  /*2840*/  @!P5 LEA R16, P0, R6, c[0x0][0x170], 0x1 ;  /* 0x00005c000610da11 */ /* 0x000fc800078008ff */
[----:B------:R-:W-:Y:S02]  /*2850*/  @!P5 LEA.HI.X R17, R6, c[0x0][0x174], R10, 0x1, P0 ;  /* 0x00005d000611da11 */ /* 0x000fe400000f0c0a */
[----:B------:R-:W-:Y:S02]  /*2860*/  @!P4 IADD3 R8, P0, R2, 0x20, RZ ;  /* 0x000000200208c810 */ /* 0x000fe40007f1e0ff */
[----:B------:R-:W-:-:S03]  /*2870*/  @!P6 MOV R6, R238 ;  /* 0x000000ee0006e202 */ /* 0x000fc60000000f00 */
[----:B------:R-:W-:Y:S01]  /*2880*/  @!P4 IMAD.X R9, RZ, RZ, R29, P0 ;  /* 0x000000ffff09c224 */ /* 0x000fe200000e061d */
[----:B------:R-:W-:Y:S01]  /*2890*/  @!P3 IADD3 R10, P0, R2, 0x40, RZ ;  /* 0x00000040020ab810 */ /* 0x000fe20007f1e0ff */
[----:B------:R-:W-:Y:S01]  /*28a0*/  @!P6 IMAD.WIDE.U32 R14, R32, 0xc0, R6 ;  /* 0x000000c0200ee825 */ /* 0x000fe200078e0006 */
[----:B------:R-:W-:-:S03]  /*28b0*/  @!P4 MOV R7, R5 ;  /* 0x000000050007c202 */ /* 0x000fc60000000f00 */
[----:B------:R-:W-:Y:S01]  /*28c0*/  @!P3 IMAD.X R11, RZ, RZ, R29, P0 ;  /* 0x000000ffff0bb224 */ /* 0x000fe200000e061d */
[----:B------:R-:W-:Y:S01]  /*28d0*/  @!P1 IADD3 R2, P0, R2, 0x60, RZ ;  /* 0x0000006002029810 */ /* 0x000fe20007f1e0ff */
[----:B------:R-:W-:Y:S02]  /*28e0*/  @!P4 IMAD R9, R9, c[0x0][0x1a0], RZ ;  /* 0x000068000909ca24 */ /* 0x000fe400078e02ff */
[----:B------:R-:W-:Y:S02]  /*28f0*/  @!P4 IMAD.MOV.U32 R6, RZ, RZ, R4 ;  /* 0x000000ffff06c224 */ /* 0x000fe400078e0004 */
[----:B------:R-:W-:Y:S02]  /*2900*/  @!P3 IMAD R11, R11, c[0x0][0x1a0], RZ ;  /* 0x000068000b0bba24 */ /* 0x000fe400078e02ff */
[C---:B------:R-:W-:Y:S02]  /*2910*/  @!P4 IMAD R12, R8.reuse, c[0x0][0x1a4], R9 ;  /* 0x00006900080cca24 */ /* 0x040fe400078e0209 */
[----:B------:R-:W-:Y:S01]  /*2920*/  @!P4 IMAD.WIDE.U32 R6, R8, c[0x0][0x1a0], R6 ;  /* 0x000068000806ca25 */ /* 0x000fe200078e0006 */
[----:B------:R-:W-:-:S03]  /*2930*/  @!P3 MOV R8, R4 ;  /* 0x000000040008b202 */ /* 0x000fc60000000f00 */
[----:B------:R-:W-:Y:S02]  /*2940*/  @!P1 IMAD.X R13, RZ, RZ, R29, P0 ;  /* 0x000000ffff0d9224 */ /* 0x000fe400000e061d */
[----:B------:R-:W-:Y:S02]  /*2950*/  @!P3 IMAD R21, R10, c[0x0][0x1a4], R11 ;  /* 0x000069000a15ba24 */ /* 0x000fe400078e020b */
[----:B------:R-:W-:Y:S02]  /*2960*/  @!P3 IMAD.MOV.U32 R9, RZ, RZ, R5 ;  /* 0x000000ffff09b224 */ /* 0x000fe400078e0005 */
[----:B------:R-:W-:Y:S01]  /*2970*/  @!P4 IMAD.IADD R11, R7, 0x1, R12 ;  /* 0x00000001070bc824 */ /* 0x000fe200078e020c */
[----:B------:R-:W-:Y:S01]  /*2980*/  @!P4 LEA R12, P0, R6, c[0x0][0x170], 0x1 ;  /* 0x00005c00060cca11 */ /* 0x000fe200078008ff */
[----:B------:R-:W-:-:S04]  /*2990*/  @!P3 IMAD.WIDE.U32 R8, R10, c[0x0][0x1a0], R8 ;  /* 0x000068000a08ba25 */ /* 0x000fc800078e0008 */
[----:B------:R-:W-:Y:S01]  /*29a0*/  @!P1 IMAD R7, R13, c[0x0][0x1a0], RZ ;  /* 0x000068000d079a24 */ /* 0x000fe200078e02ff */
[----:B------:R-:W-:Y:S01]  /*29b0*/  @!P4 LEA.HI.X R13, R6, c[0x0][0x174], R11, 0x1, P0 ;  /* 0x00005d00060dca11 */ /* 0x000fe200000f0c0b */
[----:B------:R-:W-:Y:S01]  /*29c0*/  @!P6 IMAD R6, R20, 0xc0, RZ ;  /* 0x000000c01406e824 */ /* 0x000fe200078e02ff */
[----:B------:R-:W-:Y:S01]  /*29d0*/  @!P3 LEA R10, P0, R8, c[0x0][0x170], 0x1 ;  /* 0x00005c00080aba11 */ /* 0x000fe200078008ff */
[C---:B------:R-:W-:Y:S01]  /*29e0*/  @!P1 IMAD R20, R2.reuse, c[0x0][0x1a4], R7 ;  /* 0x0000690002149a24 */ /* 0x040fe200078e0207 */
[----:B------:R-:W-:Y:S01]  /*29f0*/  @!P3 IADD3 R7, R9, R21, RZ ;  /* 0x000000150907b210 */ /* 0x000fe20007ffe0ff */
[----:B------:R-:W-:-:S03]  /*2a00*/  @!P1 IMAD.WIDE.U32 R4, R2, c[0x0][0x1a0], R4 ;  /* 0x0000680002049a25 */ /* 0x000fc600078e0004 */
[----:B------:R-:W-:Y:S01]  /*2a10*/  @!P3 LEA.HI.X R11, R8, c[0x0][0x174], R7, 0x1, P0 ;  /* 0x00005d00080bba11 */ /* 0x000fe200000f0c07 */
[----:B------:R-:W-:Y:S01]  /*2a20*/  @!P1 IMAD.IADD R2, R5, 0x1, R20 ;  /* 0x0000000105029824 */ /* 0x000fe200078e0214 */
[C---:B------:R-:W-:Y:S01]  /*2a30*/  @!P1 LEA R8, P0, R4.reuse, c[0x0][0x170], 0x1 ;  /* 0x00005c0004089a11 */ /* 0x040fe200078008ff */
[----:B------:R-:W-:Y:S01]  /*2a40*/  @!P6 IMAD.IADD R7, R15, 0x1, R6 ;  /* 0x000000010f07e824 */ /* 0x000fe200078e0206 */
[----:B------:R-:W-:Y:S01]  /*2a50*/  @!P6 MOV R6, R14 ;  /* 0x0000000e0006e202 */ /* 0x000fe20000000f00 */
[----:B------:R-:W-:Y:S01]  /*2a60*/  IMAD.MOV.U32 R5, RZ, RZ, c[0x0][0x30c] ;  /* 0x0000c300ff057624 */ /* 0x000fe200078e00ff */
[----:B------:R-:W-:Y:S01]  /*2a70*/  @!P1 LEA.HI.X R9, R4, c[0x0][0x174], R2, 0x1, P0 ;  /* 0x00005d0004099a11 */ /* 0x000fe200000f0c02 */
[----:B------:R-:W-:Y:S02]  /*2a80*/  IMAD.MOV.U32 R4, RZ, RZ, c[0x0][0x308] ;  /* 0x0000c200ff047624 */ /* 0x000fe400078e00ff */
        /* <DEDUP_REMOVED lines=45> */
[----:B-1----:R1:W2:Y:S04]  /*2d60*/  LDG.E.64 R6, [R4.64+0x8] ;  /* 0x0000080804067981 */ /* 0x0022a8000c1e1b00 */
[----:B---3--:R1:W3:Y:S01]  /*2d70*/  LDG.E.64 R10, [R4.64] ;  /* 0x00000008040a7981 */ /* 0x0082e2000c1e1b00 */
[C---:B------:R-:W-:Y:S01]  /*2d80*/  IADD3 R2, R245.reuse, 0x40, RZ ;  /* 0x00000040f5027810 */ /* 0x040fe20007ffe0ff */
[----:B------:R-:W-:Y:S01]  /*2d90*/  IMAD.MOV.U32 R243, RZ, RZ, 0x7f800000 ;  /* 0x7f800000fff37424 */ /* 0x000fe200078e00ff */
[C---:B------:R-:W-:Y:S01]  /*2da0*/  ISETP.GE.AND P4, PT, R245.reuse, UR4, PT ;  /* 0x00000004f5007c0c */ /* 0x040fe2000bf86270 */
[----:B------:R-:W-:Y:S01]  /*2db0*/  IMAD.MOV.U32 R241, RZ, RZ, 0x7f800000 ;  /* 0x7f800000fff17424 */ /* 0x000fe200078e00ff */
[----:B------:R-:W-:Y:S01]  /*2dc0*/  ISETP.GE.AND P1, PT, R2, UR4, PT ;  /* 0x0000000402007c0c */ /* 0x000fe2000bf26270 */
[----:B------:R-:W-:Y:S01]  /*2dd0*/  IMAD.MOV.U32 R242, RZ, RZ, 0x7f800000 ;  /* 0x7f800000fff27424 */ /* 0x000fe200078e00ff */
[----:B------:R-:W-:Y:S01]  /*2de0*/  MOV R244, 0x7f800000 ;  /* 0x7f80000000f47802 */ /* 0x000fe20000000f00 */
[----:B----4-:R-:W-:Y:S01]  /*2df0*/  IMAD.MOV.U32 R8, RZ, RZ, 0x4 ;  /* 0x00000004ff087424 */ /* 0x010fe200078e00ff */
[----:B------:R-:W-:-:S04]  /*2e00*/  IADD3 R0, R245, 0x48, RZ ;  /* 0x00000048f5007810 */ /* 0x000fc80007ffe0ff */
[----:B------:R-:W-:Y:S02]  /*2e10*/  ISETP.GE.AND P0, PT, R0, UR4, PT ;  /* 0x0000000400007c0c */ /* 0x000fe4000bf06270 */
[----:B-1----:R-:W-:-:S11]  /*2e20*/  IADD3 R4, R245, 0x8, RZ ;  /* 0x00000008f5047810 */ /* 0x002fd60007ffe0ff */
[----:B------:R-:W-:Y:S01]  /*2e30*/  @!P0 IMAD.WIDE R8, R0, R8, UR14 ;  /* 0x0000000e00088e25 */ /* 0x000fe2000f8e0208 */
[-C--:B------:R-:W-:Y:S02]  /*2e40*/  LEA.HI R0, R31, R30.reuse, RZ, 0x4 ;  /* 0x0000001e1f007211 */ /* 0x080fe400078f20ff */
[----:B------:R-:W-:Y:S02]  /*2e50*/  ISETP.GE.AND P3, PT, R4, UR4, PT ;  /* 0x0000000404007c0c */ /* 0x000fe4000bf66270 */
[----:B------:R-:W-:Y:S01]  /*2e60*/  LOP3.LUT R0, R0, 0xfffffff0, RZ, 0xc0, !PT ;  /* 0xfffffff000007812 */ /* 0x000fe200078ec0ff */
[----:B------:R1:W5:Y:S01]  /*2e70*/  @!P0 LDG.E R242, [R8.64] ;  /* 0x0000000808f28981 */ /* 0x000362000c1e1900 */
[----:B------:R-:W-:Y:S02]  /*2e80*/  MOV R4, 0x4 ;  /* 0x0000000400047802 */ /* 0x000fe40000000f00 */
[----:B------:R-:W-:-:S03]  /*2e90*/  IADD3 R0, -R0, R30, RZ ;  /* 0x0000001e00007210 */ /* 0x000fc60007ffe1ff */
[----:B------:R-:W-:Y:S01]  /*2ea0*/  IMAD.WIDE R4, R245, R4, UR14 ;  /* 0x0000000ef5047e25 */ /* 0x000fe2000f8e0204 */
[----:B------:R-:W-:-:S04]  /*2eb0*/  SHF.R.S32.HI R2, RZ, 0x1f, R0 ;  /* 0x0000001fff027819 */ /* 0x000fc80000011400 */
[----:B------:R-:W-:Y:S01]  /*2ec0*/  LEA.HI R2, R2, R0, RZ, 0x3 ;  /* 0x0000000002027211 */ /* 0x000fe200078f18ff */
[----:B------:R4:W5:Y:S03]  /*2ed0*/  @!P4 LDG.E R243, [R4.64] ;  /* 0x0000000804f3c981 */ /* 0x000966000c1e1900 */
[----:B------:R-:W-:Y:S01]  /*2ee0*/  LOP3.LUT R2, R2, 0xfffffff8, RZ, 0xc0, !PT ;  /* 0xfffffff802027812 */ /* 0x000fe200078ec0ff */
[----:B------:R4:W5:Y:S04]  /*2ef0*/  @!P3 LDG.E R244, [R4.64+0x20] ;  /* 0x0000200804f4b981 */ /* 0x000968000c1e1900 */
[----:B------:R-:W-:Y:S01]  /*2f00*/  IMAD.IADD R0, R0, 0x1, -R2 ;  /* 0x0000000100007824 */ /* 0x000fe200078e0a02 */
[----:B------:R-:W-:Y:S01]  /*2f10*/  SHF.R.S32.HI R2, RZ, 0x1f, R28 ;  /* 0x0000001fff027819 */ /* 0x000fe2000001141c */
[----:B------:R4:W5:Y:S03]  /*2f20*/  @!P1 LDG.E R241, [R4.64+0x100] ;  /* 0x0001000804f19981 */ /* 0x000966000c1e1900 */
[----:B------:R-:W-:-:S02]  /*2f30*/  LOP3.LUT P0, RZ, R0, 0x2, RZ, 0xc0, !PT ;  /* 0x0000000200ff7812 */ /* 0x000fc4000780c0ff */
[----:B------:R-:W-:Y:S01]  /*2f40*/  LOP3.LUT P1, RZ, R0, 0x4, RZ, 0xc0, !PT ;  /* 0x0000000400ff7812 */ /* 0x000fe2000782c0ff */
[----:B------:R-:W-:Y:S01]  /*2f50*/  IMAD.MOV.U32 R177, RZ, RZ, 0x20 ;  /* 0x00000020ffb17424 */ /* 0x000fe200078e00ff */
[----:B------:R-:W-:-:S04]  /*2f60*/  MOV R169, 0x40 ;  /* 0x0000004000a97802 */ /* 0x000fc80000000f00 */
[----:B------:R-:W-:Y:S01]  /*2f70*/  SEL R177, R177, 0xffffffe0, !P0 ;  /* 0xffffffe0b1b17807 */ /* 0x000fe20004000000 */
[----:B------:R-:W-:Y:S01]  /*2f80*/  UIADD3 UR4, UR24, 0x80, URZ ;  /* 0x0000008018047890 */ /* 0x000fe2000fffe03f */
        /* <DEDUP_REMOVED lines=33> */
[----:B------:R-:W-:Y:S01]  /*31a0*/  IMAD.IADD R175, R174, 0x1, R177 ;  /* 0x00000001aeaf7824 */ /* 0x000fe200078e02b1 */
[----:B------:R-:W-:-:S02]  /*31b0*/  UMOV UR16, UR20 ;  /* 0x0000001400107c82 */ /* 0x000fc40008000000 */
[----:B------:R-:W-:Y:S02]  /*31c0*/  UISETP.GE.AND UP0, UPT, UR4, UR7, UPT ;  /* 0x000000070400728c */ /* 0x000fe4000bf06270 */
[----:B------:R-:W-:Y:S01]  /*31d0*/  UMOV UR13, UR21 ;  /* 0x00000015000d7c82 */ /* 0x000fe20008000000 */
[----:B--2---:R-:W-:-:S04]  /*31e0*/  IADD3 R246, P4, P3, R6, UR39, R28 ;  /* 0x0000002706f67c10 */ /* 0x004fc8000fb9e01c */
[----:B------:R-:W-:-:S05]  /*31f0*/  IADD3.X R0, R7, UR47, R2, P4, P3 ;  /* 0x0000002f07007c10 */ /* 0x000fca000a7e6402 */
[----:B------:R2:W-:Y:S01]  /*3200*/  STL [R1+0x10], R0 ;  /* 0x0000100001007387 */ /* 0x0005e20000100800 */
[----:B------:R-:W-:-:S04]  /*3210*/  IADD3 R2, R179, 0x2000, RZ ;  /* 0x00002000b3027810 */ /* 0x000fc80007ffe0ff */
[----:B------:R-:W-:Y:S02]  /*3220*/  SEL R2, R2, R179, !P2 ;  /* 0x000000b302027207 */ /* 0x000fe40005000000 */
[----:B--2---:R-:W-:-:S04]  /*3230*/  IADD3 R0, R178, 0x2000, RZ ;  /* 0x00002000b2007810 */ /* 0x004fc80007ffe0ff */
[----:B------:R-:W-:-:S05]  /*3240*/  SEL R0, R0, R178, !P2 ;  /* 0x000000b200007207 */ /* 0x000fca0005000000 */
[----:B------:R-:W-:Y:S01]  /*3250*/  IMAD.SHL.U32 R168, R0, 0x2, RZ ;  /* 0x0000000200a87824 */ /* 0x000fe200078e00ff */
[----:B------:R-:W-:-:S05]  /*3260*/  MOV R0, c[0x0][0x22c] ;  /* 0x00008b0000007a02 */ /* 0x000fca0000000f00 */
[----:B------:R-:W-:-:S04]  /*3270*/  IMAD R0, R0, c[0x0][0x1c0], RZ ;  /* 0x0000700000007a24 */ /* 0x000fc800078e02ff */
[----:B----4-:R-:W-:Y:S02]  /*3280*/  IMAD.SHL.U32 R5, R0, 0x10, RZ ;  /* 0x0000001000057824 */ /* 0x010fe400078e00ff */
[----:B------:R-:W-:Y:S02]  /*3290*/  IMAD.SHL.U32 R176, R2, 0x2, RZ ;  /* 0x0000000202b07824 */ /* 0x000fe400078e00ff */
[----:B------:R-:W-:Y:S01]  /*32a0*/  IMAD.SHL.U32 R4, R0, 0x8, RZ ;  /* 0x0000000800047824 */ /* 0x000fe200078e00ff */
[----:B------:R-:W-:-:S04]  /*32b0*/  IADD3 R2, R5, 0x20, RZ ;  /* 0x0000002005027810 */ /* 0x000fc80007ffe0ff */
[----:B------:R-:W-:-:S05]  /*32c0*/  IADD3 R0, R4, R2, RZ ;  /* 0x0000000204007210 */ /* 0x000fca0007ffe0ff */
[----:B------:R-:W-:-:S04]  /*32d0*/  IMAD.IADD R0, R4, 0x1, R0 ;  /* 0x0000000104007824 */ /* 0x000fc800078e0200 */
[----:B------:R-:W-:-:S05]  /*32e0*/  IMAD.IADD R0, R4, 0x1, R0 ;  /* 0x0000000104007824 */ /* 0x000fca00078e0200 */
[----:B------:R-:W-:-:S05]  /*32f0*/  IADD3 R0, R4, R0, RZ ;  /* 0x0000000004007210 */ /* 0x000fca0007ffe0ff */
[----:B------:R2:W-:Y:S01]  /*3300*/  STL [R1+0xc], R0 ;  /* 0x00000c0001007387 */ /* 0x0005e20000100800 */
[----:B---3--:R1:W3:Y:S01]  /*3310*/  R2UR UR11, R11 ;  /* 0x000000000b0b73c2 */ /* 0x0082e200000e0000 */
[----:B--2---:R-:W-:-:S05]  /*3320*/  IMAD.IADD R0, R4, 0x1, R0 ;  /* 0x0000000104007824 */ /* 0x004fca00078e0200 */
[----:B------:R2:W-:Y:S02]  /*3330*/  STL [R1+0x8], R0 ;  /* 0x0000080001007387 */ /* 0x0005e40000100800 */
[----:B------:R1:W4:Y:S01]  /*3340*/  R2UR UR12, R10 ;  /* 0x000000000a0c73c2 */ /* 0x00032200000e0000 */
[----:B--2---:R-:W-:-:S05]  /*3350*/  IMAD.IADD R0, R4, 0x1, R0 ;  /* 0x0000000104007824 */ /* 0x004fca00078e0200 */
[----:B------:R2:W-:Y:S02]  /*3360*/  STL [R1+0x4], R0 ;  /* 0x0000040001007387 */ /* 0x0005e40000100800 */
[----:B--2---:R-:W-:-:S05]  /*3370*/  IADD3 R0, R4, R0, RZ ;  /* 0x0000000004007210 */ /* 0x004fca0007ffe0ff */
[----:B------:R-:W-:-:S05]  /*3380*/  IMAD.IADD R252, R4, 0x1, R0 ;  /* 0x0000000104fc7824 */ /* 0x000fca00078e0200 */
[----:B------:R-:W-:-:S05]  /*3390*/  IADD3 R251, R4, R252, RZ ;  /* 0x000000fc04fb7210 */ /* 0x000fca0007ffe0ff */
[----:B------:R-:W-:-:S04]  /*33a0*/  IMAD.IADD R250, R4, 0x1, R251 ;  /* 0x0000000104fa7824 */ /* 0x000fc800078e02fb */
[C---:B------:R-:W-:Y:S01]  /*33b0*/  IMAD.IADD R249, R4.reuse, 0x1, R250 ;  /* 0x0000000104f97824 */ /* 0x040fe200078e02fa */
[----:B------:R2:W-:Y:S04]  /*33c0*/  STL [R1], R0 ;  /* 0x0000000001007387 */ /* 0x0005e80000100800 */
[----:B------:R-:W-:Y:S01]  /*33d0*/  IADD3 R248, R4, R249, RZ ;  /* 0x000000f904f87210 */ /* 0x000fe20007ffe0ff */
[----:B------:R-:W-:-:S04]  /*33e0*/  IMAD.WIDE.U32 R246, R246, -0x2daee0ad, RZ ;  /* 0xd2511f53f6f67825 */ /* 0x000fc800078e00ff */
[----:B-1234-:R-:W-:Y:S02]  /*33f0*/  IMAD.IADD R0, R4, 0x1, R248 ;  /* 0x0000000104007824 */ /* 0x01efe400078e02f8 */
.L_x_1614:
[----:B------:R-:W-:Y:S01]  /*3400*/  PLOP3.LUT P0, PT, PT, PT, UP0, 0x80, 0x0 ;  /* 0x000000000000781c */ /* 0x000fe20003f0f008 */
[----:B------:R-:W0:Y:S01]  /*3410*/  LDGDEPBAR ;  /* 0x00000000000079af */ /* 0x000e220000000000 */
[----:B------:R-:W-:Y:S01]  /*3420*/  PLOP3.LUT P4, PT, PT, PT, UP0, 0x80, 0x0 ;  /* 0x000000000000781c */ /* 0x000fe20003f8f008 */
[C---:B------:R-:W-:Y:S01]  /*3430*/  IMAD.IADD R0, R176.reuse, 0x1, R177 ;  /* 0x00000001b0007824 */ /* 0x040fe200078e02b1 */
[----:B------:R-:W-:Y:S01]  /*3440*/  PLOP3.LUT P3, PT, PT, PT, UP0, 0x80, 0x0 ;  /* 0x000000000000781c */ /* 0x000fe20003f6f008 */
[--C-:B------:R-:W-:Y:S01]  /*3450*/  IMAD.IADD R164, R176, 0x1, R169.reuse ;  /* 0x00000001b0a47824 */ /* 0x100fe200078e02a9 */
[----:B------:R-:W-:Y:S01]  /*3460*/  PLOP3.LUT P2, PT, PT, PT, UP0, 0x80, 0x0 ;  /* 0x000000000000781c */ /* 0x000fe20003f4f008 */
[----:B------:R-:W-:Y:S01]  /*3470*/  UIADD3 UR5, UR11, 0x76cf5d0a, URZ ;  /* 0x76cf5d0a0b057890 */ /* 0x000fe2000fffe03f */
[----:B------:R-:W-:Y:S01]  /*3480*/  PLOP3.LUT P5, PT, PT, PT, UP0, 0x80, 0x0 ;  /* 0x000000000000781c */ /* 0x000fe20003faf008 */
[----:B------:R-:W2:Y:S01]  /*3490*/  LDL R181, [R1+0x18] ;  /* 0x0000180001b57983 */ /* 0x000ea20000100800 */
[----:B------:R-:W-:Y:S01]  /*34a0*/  PLOP3.LUT P6, PT, PT, PT, UP0, 0x80, 0x0 ;  /* 0x000000000000781c */ /* 0x000fe20003fcf008 */
[----:B-----5:R-:W-:Y:S01]  /*34b0*/  FMUL.FTZ R2, R241, 1.4426950216293334961 ;  /* 0x3fb8aa3bf1027820 */ /* 0x020fe20000410000 */
[----:B------:R-:W-:Y:S01]  /*34c0*/  UIADD3 UR4, UR12, -0x61c88647, URZ ;  /* 0x9e3779b90c047890 */ /* 0x000fe2000fffe03f */
[----:B------:R-:W3:Y:S01]  /*34d0*/  LDL R180, [R1+0x10] ;  /* 0x0000100001b47983 */ /* 0x000ee20000100800 */
[----:B------:R-:W-:Y:S02]  /*34e0*/  UIADD3 UR6, UR12, -0x4ab325aa, URZ ;  /* 0xb54cda560c067890 */ /* 0x000fe4000fffe03f */
[----:B------:R-:W-:Y:S01]  /*34f0*/  UISETP.GE.AND UP5, UPT, UR10, 0x1, UPT ;  /* 0x000000010a00788c */ /* 0x000fe2000bfa6270 */
[----:B------:R-:W1:Y:S08]  /*3500*/  S2R R182, SR_TID.X ;  /* 0x0000000000b67919 */ /* 0x000e700000002100 */
[----:B------:R-:W4:Y:S01]  /*3510*/  S2R R183, SR_TID.X ;  /* 0x0000000000b77919 */ /* 0x000f220000002100 */
[----:B-1----:R-:W-:Y:S01]  /*3520*/  SHF.R.S32.HI R182, RZ, 0x1f, R182 ;  /* 0x0000001fffb67819 */ /* 0x002fe200000114b6 */
[----:B------:R-:W-:Y:S06]  /*3530*/  DEPBAR.LE SB0, 0x0 ;  /* 0x000080000000791a */ /* 0x000fec0000000000 */
[----:B------:R-:W-:Y:S01]  /*3540*/  BAR.SYNC.DEFER_BLOCKING 0x0 ;  /* 0x0000000000007b1d */ /* 0x000fe20000010000 */
[----:B----4-:R-:W-:Y:S04]  /*3550*/  LEA.HI R182, R182, R183, RZ, 0x7 ;  /* 0x000000b7b6b67211 */ /* 0x010fe800078f38ff */
[----:B------:R-:W-:Y:S03]  /*3560*/  SHF.R.S32.HI R182, RZ, 0x7, R182 ;  /* 0x00000007ffb67819 */ /* 0x000fe600000114b6 */
[----:B------:R-:W-:Y:S08]  /*3570*/  LDSM.16.M88.4 R64, [R176] ;  /* 0x00000000b040783b */ /* 0x000ff00000000200 */
[----:B------:R-:W1:Y:S08]  /*3580*/  LDSM.16.M88.4 R16, [R170+0xc000] ;  /* 0x00c00000aa10783b */ /* 0x000e700000000200 */
[----:B------:R-:W4:Y:S08]  /*3590*/  LDSM.16.M88.4 R60, [R176+0x2000] ;  /* 0x00200000b03c783b */ /* 0x000f300000000200 */
[----:B------:R-:W4:Y:S08]  /*35a0*/  LDSM.16.M88.4 R32, [R170+0xc800] ;  /* 0x00c80000aa20783b */ /* 0x000f300000000200 */
[----:B------:R-:W4:Y:S08]  /*35b0*/  LDSM.16.M88.4 R48, [R170+0xd000] ;  /* 0x00d00000aa30783b */ /* 0x000f300000000200 */
[----:B------:R-:W4:Y:S01]  /*35c0*/  LDSM.16.M88.4 R132, [R170+0xd800] ;  /* 0x00d80000aa84783b */ /* 0x000f220000000200 */
[-C--:B-1----:R-:W-:Y:S07]  /*35d0*/  HMMA.16816.F32 R4, R64, R16.reuse, RZ ;  /* 0x000000104004723c */ /* 0x082fee00000018ff */
[----:B------:R-:W-:Y:S01]  /*35e0*/  LDSM.16.M88.4 R136, [R0] ;  /* 0x000000000088783b */ /* 0x000fe20000000200 */
[C---:B----4-:R-:W-:Y:S07]  /*35f0*/  HMMA.16816.F32 R8, R60.reuse, R16, RZ ;  /* 0x000000103c08723c */ /* 0x050fee00000018ff */
[----:B------:R-:W1:Y:S01]  /*3600*/  LDSM.16.M88.4 R140, [R173+0xc000] ;  /* 0x00c00000ad8c783b */ /* 0x000e620000000200 */
[-C--:B------:R-:W-:Y:S07]  /*3610*/  HMMA.16816.F32 R12, R60, R18.reuse, RZ ;  /* 0x000000123c0c723c */ /* 0x080fee00000018ff */
[----:B------:R-:W4:Y:S01]  /*3620*/  LDSM.16.M88.4 R144, [R0+0x2000] ;  /* 0x002000000090783b */ /* 0x000f220000000200 */
[C---:B------:R-:W-:Y:S07]  /*3630*/  HMMA.16816.F32 R16, R64.reuse, R18, RZ ;  /* 0x000000124010723c */ /* 0x040fee00000018ff */
[----:B------:R-:W1:Y:S01]  /*3640*/  LDSM.16.M88.4 R148, [R173+0xc800] ;  /* 0x00c80000ad94783b */ /* 0x000e620000000200 */
[-C--:B------:R-:W-:Y:S07]  /*3650*/  HMMA.16816.F32 R20, R64, R32.reuse, RZ ;  /* 0x000000204014723c */ /* 0x080fee00000018ff */
[----:B------:R-:W1:Y:S01]  /*3660*/  LDSM.16.M88.4 R152, [R173+0xd000] ;  /* 0x00d00000ad98783b */ /* 0x000e620000000200 */
[C---:B------:R-:W-:Y:S07]  /*3670*/  HMMA.16816.F32 R24, R60.reuse, R32, RZ ;  /* 0x000000203c18723c */ /* 0x040fee00000018ff */
[----:B------:R-:W-:Y:S01]  /*3680*/  LDSM.16.M88.4 R156, [R164] ;  /* 0x00000000a49c783b */ /* 0x000fe20000000200 */
[-C--:B------:R-:W-:Y:S07]  /*3690*/  HMMA.16816.F32 R28, R60, R34.reuse, RZ ;  /* 0x000000223c1c723c */ /* 0x080fee00000018ff */
[----:B------:R-:W-:Y:S01]  /*36a0*/  LDSM.16.M88.4 R160, [R171+0xc000] ;  /* 0x00c00000aba0783b */ /* 0x000fe20000000200 */
[C---:B------:R-:W-:Y:S07]  /*36b0*/  HMMA.16816.F32 R32, R64.reuse, R34, RZ ;  /* 0x000000224020723c */ /* 0x040fee00000018ff */
[----:B------:R-:W-:Y:S01]  /*36c0*/  LDSM.16.M88.4 R164, [R164+0x2000] ;  /* 0x00200000a4a4783b */ /* 0x000fe20000000200 */
[-C--:B------:R-:W-:Y:S08]  /*36d0*/  HMMA.16816.F32 R36, R64, R48.reuse, RZ ;  /* 0x000000304024723c */ /* 0x080ff000000018ff */
[C---:B------:R-:W-:Y:S08]  /*36e0*/  HMMA.16816.F32 R40, R60.reuse, R48, RZ ;  /* 0x000000303c28723c */ /* 0x040ff000000018ff */
[-C--:B------:R-:W-:Y:S08]  /*36f0*/  HMMA.16816.F32 R44, R60, R50.reuse, RZ ;  /* 0x000000323c2c723c */ /* 0x080ff000000018ff */
[C---:B------:R-:W-:Y:S08]  /*3700*/  HMMA.16816.F32 R48, R64.reuse, R50, RZ ;  /* 0x000000324030723c */ /* 0x040ff000000018ff */
[-C--:B------:R-:W-:Y:S08]  /*3710*/  HMMA.16816.F32 R52, R64, R132.reuse, RZ ;  /* 0x000000844034723c */ /* 0x080ff000000018ff */
[C---:B------:R-:W-:Y:S08]  /*3720*/  HMMA.16816.F32 R56, R60.reuse, R132, RZ ;  /* 0x000000843c38723c */ /* 0x040ff000000018ff */
[-C--:B------:R-:W-:Y:S08]  /*3730*/  HMMA.16816.F32 R60, R60, R134.reuse, RZ ;  /* 0x000000863c3c723c */ /* 0x080ff000000018ff */
[----:B------:R-:W-:Y:S01]  /*3740*/  HMMA.16816.F32 R64, R64, R134, RZ ;  /* 0x000000864040723c */ /* 0x000fe200000018ff */
[----:B------:R-:W2:Y:S07]  /*3750*/  LDSM.16.M88.4 R132, [R173+0xd800] ;  /* 0x00d80000ad84783b */ /* 0x000eae0000000200 */
[-C--:B-1----:R-:W-:Y:S08]  /*3760*/  HMMA.16816.F32 R4, R136, R140.reuse, R4 ;  /* 0x0000008c8804723c */ /* 0x082ff00000001804 */
[C---:B----4-:R-:W-:Y:S08]  /*3770*/  HMMA.16816.F32 R8, R144.reuse, R140, R8 ;  /* 0x0000008c9008723c */ /* 0x050ff00000001808 */
[-C--:B------:R-:W-:Y:S08]  /*3780*/  HMMA.16816.F32 R12, R144, R142.reuse, R12 ;  /* 0x0000008e900c723c */ /* 0x080ff0000000180c */
[C---:B------:R-:W-:Y:S01]  /*3790*/  HMMA.16816.F32 R16, R136.reuse, R142, R16 ;  /* 0x0000008e8810723c */ /* 0x040fe20000001810 */
[----:B------:R-:W1:Y:S07]  /*37a0*/  LDSM.16.M88.4 R140, [R171+0xc800] ;  /* 0x00c80000ab8c783b */ /* 0x000e6e0000000200 */
[-C--:B------:R-:W-:Y:S08]  /*37b0*/  HMMA.16816.F32 R20, R136, R148.reuse, R20 ;  /* 0x000000948814723c */ /* 0x080ff00000001814 */
[C---:B------:R-:W-:Y:S08]  /*37c0*/  HMMA.16816.F32 R24, R144.reuse, R148, R24 ;  /* 0x000000949018723c */ /* 0x040ff00000001818 */
[-C--:B------:R-:W-:Y:S08]  /*37d0*/  HMMA.16816.F32 R28, R144, R150.reuse, R28 ;  /* 0x00000096901c723c */ /* 0x080ff0000000181c */
[C---:B------:R-:W-:Y:S01]  /*37e0*/  HMMA.16816.F32 R32, R136.reuse, R150, R32 ;  /* 0x000000968820723c */ /* 0x040fe20000001820 */
[----:B------:R-:W4:Y:S07]  /*37f0*/  LDSM.16.M88.4 R148, [R171+0xd000] ;  /* 0x00d00000ab94783b */ /* 0x000f2e0000000200 */
[-C--:B------:R-:W-:Y:S08]  /*3800*/  HMMA.16816.F32 R36, R136, R152.reuse, R36 ;  /* 0x000000988824723c */ /* 0x080ff00000001824 */
[C---:B------:R-:W-:Y:S08]  /*3810*/  HMMA.16816.F32 R40, R144.reuse, R152, R40 ;  /* 0x000000989028723c */ /* 0x040ff00000001828 */
[-C--:B------:R-:W-:Y:S08]  /*3820*/  HMMA.16816.F32 R44, R144, R154.reuse, R44 ;  /* 0x0000009a902c723c */ /* 0x080ff0000000182c */
[C---:B------:R-:W-:Y:S08]  /*3830*/  HMMA.16816.F32 R48, R136.reuse, R154, R48 ;  /* 0x0000009a8830723c */ /* 0x040ff00000001830 */
[-C--:B--2---:R-:W-:Y:S08]  /*3840*/  HMMA.16816.F32 R52, R136, R132.reuse, R52 ;  /* 0x000000848834723c */ /* 0x084ff00000001834 */
[C---:B------:R-:W-:Y:S08]  /*3850*/  HMMA.16816.F32 R56, R144.reuse, R132, R56 ;  /* 0x000000849038723c */ /* 0x040ff00000001838 */
[-C--:B------:R-:W-:Y:S07]  /*3860*/  HMMA.16816.F32 R60, R144, R134.reuse, R60 ;  /* 0x00000086903c723c */ /* 0x080fee000000183c */
[----:B------:R-:W-:Y:S01]  /*3870*/  IMAD.IADD R144, R0, 0x1, R169 ;  /* 0x0000000100907824 */ /* 0x000fe200078e02a9 */
[----:B------:R-:W-:Y:S01]  /*3880*/  HMMA.16816.F32 R64, R136, R134, R64 ;  /* 0x000000868840723c */ /* 0x000fe20000001840 */
[----:B------:R-:W2:Y:S07]  /*3890*/  LDSM.16.M88.4 R132, [R171+0xd800] ;  /* 0x00d80000ab84783b */ /* 0x000eae0000000200 */
[-C--:B------:R-:W-:Y:S01]  /*38a0*/  HMMA.16816.F32 R4, R156, R160.reuse, R4 ;  /* 0x000000a09c04723c */ /* 0x080fe20000001804 */
[----:B------:R-:W-:Y:S07]  /*38b0*/  LDSM.16.M88.4 R136, [R144] ;  /* 0x000000009088783b */ /* 0x000fee0000000200 */
[C---:B------:R-:W-:Y:S01]  /*38c0*/  HMMA.16816.F32 R8, R164.reuse, R160, R8 ;  /* 0x000000a0a408723c */ /* 0x040fe20000001808 */
[----:B------:R-:W2:Y:S01]  /*38d0*/  @P0 S2R R0, SR_TID.X ;  /* 0x0000000000000919 */ /* 0x000ea20000002100 */
[----:B------:R-:W-:Y:S06]  /*38e0*/  PLOP3.LUT P0, PT, PT, PT, UP0, 0x80, 0x0 ;  /* 0x000000000000781c */ /* 0x000fec0003f0f008 */
[-C--:B------:R-:W-:Y:S01]  /*38f0*/  HMMA.16816.F32 R12, R164, R162.reuse, R12 ;  /* 0x000000a2a40c723c */ /* 0x080fe2000000180c */
[----:B------:R-:W-:Y:S07]  /*3900*/  LDSM.16.M88.4 R144, [R144+0x2000] ;  /* 0x002000009090783b */ /* 0x000fee0000000200 */
[C---:B------:R-:W-:Y:S08]  /*3910*/  HMMA.16816.F32 R16, R156.reuse, R162, R16 ;  /* 0x000000a29c10723c */ /* 0x040ff00000001810 */
[-C--:B-1----:R-:W-:Y:S01]  /*3920*/  HMMA.16816.F32 R20, R156, R140.reuse, R20 ;  /* 0x0000008c9c14723c */ /* 0x082fe20000001814 */
[----:B--2---:R-:W-:Y:S01]  /*3930*/  @P4 IMAD.SHL.U32 R0, R0, 0x2, RZ ;  /* 0x0000000200004824 */ /* 0x004fe200078e00ff */
[----:B------:R-:W-:Y:S04]  /*3940*/  PLOP3.LUT P4, PT, PT, PT, UP0, 0x80, 0x0 ;  /* 0x000000000000781c */ /* 0x000fe80003f8f008 */
[----:B------:R-:W-:Y:S02]  /*3950*/  @P3 LOP3.LUT R0, R0, 0x6, RZ, 0xc0, !PT ;  /* 0x0000000600003812 */ /* 0x000fe400078ec0ff */
[----:B------:R-:W-:Y:S01]  /*3960*/  PLOP3.LUT P3, PT, PT, PT, UP0, 0x80, 0x0 ;  /* 0x000000000000781c */ /* 0x000fe20003f6f008 */
[C---:B------:R-:W-:Y:S03]  /*3970*/  HMMA.16816.F32 R24, R164.reuse, R140, R24 ;  /* 0x0000008ca418723c */ /* 0x040fe60000001818 */
[----:B------:R-:W-:Y:S01]  /*3980*/  @P2 IMAD R0, R182, 0x40, R0 ;  /* 0x00000040b6002824 */ /* 0x000fe200078e0200 */
[----:B------:R-:W-:Y:S04]  /*3990*/  PLOP3.LUT P2, PT, PT, PT, UP0, 0x80, 0x0 ;  /* 0x000000000000781c */ /* 0x000fe80003f4f008 */
[-C--:B------:R-:W-:Y:S08]  /*39a0*/  HMMA.16816.F32 R28, R164, R142.reuse, R28 ;  /* 0x0000008ea41c723c */ /* 0x080ff0000000181c */
[C---:B------:R-:W-:Y:S01]  /*39b0*/  HMMA.16816.F32 R32, R156.reuse, R142, R32 ;  /* 0x0000008e9c20723c */ /* 0x040fe20000001820 */
[----:B------:R-:W1:Y:S07]  /*39c0*/  LDSM.16.M88.4 R140, [R172+0xc000] ;  /* 0x00c00000ac8c783b */ /* 0x000e6e0000000200 */
[-C--:B----4-:R-:W-:Y:S08]  /*39d0*/  HMMA.16816.F32 R36, R156, R148.reuse, R36 ;  /* 0x000000949c24723c */ /* 0x090ff00000001824 */
[C---:B------:R-:W-:Y:S07]  /*39e0*/  HMMA.16816.F32 R40, R164.reuse, R148, R40 ;  /* 0x00000094a428723c */ /* 0x040fee0000001828 */
[----:B------:R-:W-:Y:S01]  /*39f0*/  IMAD.U32 R148, RZ, RZ, UR17 ;  /* 0x00000011ff947e24 */ /* 0x000fe2000f8e00ff */
[-C--:B------:R-:W-:Y:S04]  /*3a00*/  HMMA.16816.F32 R44, R164, R150.reuse, R44 ;  /* 0x00000096a42c723c */ /* 0x080fe8000000182c */
[----:B------:R-:W-:Y:S01]  /*3a10*/  @P0 IMAD R148, R148, 0x80, R0 ;  /* 0x0000008094940824 */ /* 0x000fe200078e0200 */
[----:B------:R-:W-:Y:S03]  /*3a20*/  PLOP3.LUT P0, PT, PT, PT, UP0, 0x80, 0x0 ;  /* 0x000000000000781c */ /* 0x000fe60003f0f008 */
[C---:B------:R-:W-:Y:S01]  /*3a30*/  HMMA.16816.F32 R48, R156.reuse, R150, R48 ;  /* 0x000000969c30723c */ /* 0x040fe20000001830 */
[C---:B------:R-:W-:Y:S07]  /*3a40*/  @P4 ISETP.GE.AND P4, PT, R148.reuse, UR7, PT ;  /* 0x0000000794004c0c */ /* 0x040fee000bf86270 */
[-C--:B------:R-:W-:Y:S04]  /*3a50*/  HMMA.16816.F32 R52, R156, R132.reuse, R52 ;  /* 0x000000849c34723c */ /* 0x080fe80000001834 */
[----:B------:R-:W-:Y:S02]  /*3a60*/  @P0 IADD3 R0, R148, 0x1, RZ ;  /* 0x0000000194000810 */ /* 0x000fe40007ffe0ff */
[----:B------:R-:W-:Y:S02]  /*3a70*/  PLOP3.LUT P0, PT, PT, PT, UP0, 0x80, 0x0 ;  /* 0x000000000000781c */ /* 0x000fe40003f0f008 */
[----:B------:R-:W-:Y:S01]  /*3a80*/  @P5 ISETP.GE.AND P5, PT, R0, UR7, PT ;  /* 0x0000000700005c0c */ /* 0x000fe2000bfa6270 */
[C---:B------:R-:W-:Y:S08]  /*3a90*/  HMMA.16816.F32 R56, R164.reuse, R132, R56 ;  /* 0x00000084a438723c */ /* 0x040ff00000001838 */
[-C--:B------:R-:W-:Y:S08]  /*3aa0*/  HMMA.16816.F32 R60, R164, R134.reuse, R60 ;  /* 0x00000086a43c723c */ /* 0x080ff0000000183c */
[----:B------:R-:W-:Y:S01]  /*3ab0*/  HMMA.16816.F32 R64, R156, R134, R64 ;  /* 0x000000869c40723c */ /* 0x000fe20000001840 */
[----:B------:R-:W2:Y:S07]  /*3ac0*/  LDSM.16.M88.4 R132, [R172+0xc800] ;  /* 0x00c80000ac84783b */ /* 0x000eae0000000200 */
[-C--:B-1----:R-:W-:Y:S08]  /*3ad0*/  HMMA.16816.F32 R4, R136, R140.reuse, R4 ;  /* 0x0000008c8804723c */ /* 0x082ff00000001804 */
[C---:B------:R-:W-:Y:S08]  /*3ae0*/  HMMA.16816.F32 R8, R144.reuse, R140, R8 ;  /* 0x0000008c9008723c */ /* 0x040ff00000001808 */
[-C--:B------:R-:W-:Y:S08]  /*3af0*/  HMMA.16816.F32 R12, R144, R142.reuse, R12 ;  /* 0x0000008e900c723c */ /* 0x080ff0000000180c */
[----:B------:R-:W-:Y:S01]  /*3b00*/  @P3 FSEL R4, R4, -INF , !P4 ;  /* 0xff80000004043808 */ /* 0x000fe20006000000 */
[C---:B------:R-:W-:Y:S01]  /*3b10*/  HMMA.16816.F32 R16, R136.reuse, R142, R16 ;  /* 0x0000008e8810723c */ /* 0x040fe20000001810 */
[----:B------:R-:W-:Y:S01]  /*3b20*/  PLOP3.LUT P3, PT, PT, PT, UP0, 0x80, 0x0 ;  /* 0x000000000000781c */ /* 0x000fe20003f6f008 */
[----:B------:R-:W1:Y:S01]  /*3b30*/  LDSM.16.M88.4 R140, [R172+0xd000] ;  /* 0x00d00000ac8c783b */ /* 0x000e620000000200 */
[----:B------:R-:W-:Y:S02]  /*3b40*/  @P2 FSEL R6, R6, -INF , !P4 ;  /* 0xff80000006062808 */ /* 0x000fe40006000000 */
[----:B------:R-:W-:Y:S02]  /*3b50*/  PLOP3.LUT P2, PT, PT, PT, UP0, 0x80, 0x0 ;  /* 0x000000000000781c */ /* 0x000fe40003f4f008 */
[----:B------:R-:W-:Y:S01]  /*3b60*/  @P6 FSEL R8, R8, -INF , !P4 ;  /* 0xff80000008086808 */ /* 0x000fe20006000000 */
[-C--:B--2---:R-:W-:Y:S01]  /*3b70*/  HMMA.16816.F32 R20, R136, R132.reuse, R20 ;  /* 0x000000848814723c */ /* 0x084fe20000001814 */
[----:B------:R-:W-:Y:S03]  /*3b80*/  PLOP3.LUT P6, PT, PT, PT, UP0, 0x80, 0x0 ;  /* 0x000000000000781c */ /* 0x000fe60003fcf008 */
[----:B------:R-:W-:Y:S02]  /*3b90*/  @P0 FSEL R10, R10, -INF , !P4 ;  /* 0xff8000000a0a0808 */ /* 0x000fe40006000000 */
[----:B------:R-:W-:Y:S02]  /*3ba0*/  PLOP3.LUT P0, PT, PT, PT, UP0, 0x80, 0x0 ;  /* 0x000000000000781c */ /* 0x000fe40003f0f008 */
[----:B------:R-:W-:Y:S01]  /*3bb0*/  PLOP3.LUT P4, PT, PT, PT, UP0, 0x80, 0x0 ;  /* 0x000000000000781c */ /* 0x000fe20003f8f008 */
[C---:B------:R-:W-:Y:S03]  /*3bc0*/  HMMA.16816.F32 R24, R144.reuse, R132, R24 ;  /* 0x000000849018723c */ /* 0x040fe60000001818 */
[----:B------:R-:W-:Y:S02]  /*3bd0*/  @P3 IADD3 R0, R148, 0x8, RZ ;  /* 0x0000000894003810 */ /* 0x000fe40007ffe0ff */
[----:B------:R-:W-:Y:S02]  /*3be0*/  PLOP3.LUT P3, PT, PT, PT, UP0, 0x80, 0x0 ;  /* 0x000000000000781c */ /* 0x000fe40003f6f008 */
[----:B------:R-:W-:Y:S01]  /*3bf0*/  @P2 FSEL R5, R5, -INF , !P5 ;  /* 0xff80000005052808 */ /* 0x000fe20006800000 */
[-C--:B------:R-:W-:Y:S01]  /*3c00*/  HMMA.16816.F32 R28, R144, R134.reuse, R28 ;  /* 0x00000086901c723c */ /* 0x080fe2000000181c */
[----:B------:R-:W-:Y:S02]  /*3c10*/  PLOP3.LUT P2, PT, PT, PT, UP0, 0x80, 0x0 ;  /* 0x000000000000781c */ /* 0x000fe40003f4f008 */
[----:B------:R-:W-:Y:S01]  /*3c20*/  @P6 ISETP.GE.AND P6, PT, R0, UR7, PT ;  /* 0x0000000700006c0c */ /* 0x000fe2000bfc6270 */
[----:B------:R-:W-:Y:S01]  /*3c30*/  FMUL.FTZ R133, R243, 1.4426950216293334961 ;  /* 0x3fb8aa3bf3857820 */ /* 0x000fe20000410000 */
[----:B------:R-:W-:Y:S01]  /*3c40*/  @P0 FSEL R7, R7, -INF , !P5 ;  /* 0xff80000007070808 */ /* 0x000fe20006800000 */
[----:B------:R-:W-:Y:S01]  /*3c50*/  FMUL.FTZ R132, R244, 1.4426950216293334961 ;  /* 0x3fb8aa3bf4847820 */ /* 0x000fe20000410000 */
[----:B------:R-:W-:Y:S01]  /*3c60*/  PLOP3.LUT P0, PT, PT, PT, UP0, 0x80, 0x0 ;  /* 0x000000000000781c */ /* 0x000fe20003f0f008 */
[C---:B------:R-:W-:Y:S01]  /*3c70*/  HMMA.16816.F32 R32, R136.reuse, R134, R32 ;  /* 0x000000868820723c */ /* 0x040fe20000001820 */
[----:B------:R-:W-:Y:S02]  /*3c80*/  @P4 FSEL R9, R9, -INF , !P5 ;  /* 0xff80000009094808 */ /* 0x000fe40006800000 */
[----:B------:R-:W-:Y:S02]  /*3c90*/  PLOP3.LUT P4, PT, PT, PT, UP0, 0x80, 0x0 ;  /* 0x000000000000781c */ /* 0x000fe40003f8f008 */
[----:B------:R-:W-:Y:S02]  /*3ca0*/  @P3 FSEL R11, R11, -INF , !P5 ;  /* 0xff8000000b0b3808 */ /* 0x000fe40006800000 */
[----:B------:R-:W-:Y:S02]  /*3cb0*/  PLOP3.LUT P3, PT, PT, PT, UP0, 0x80, 0x0 ;  /* 0x000000000000781c */ /* 0x000fe40003f6f008 */
[----:B------:R-:W-:Y:S01]  /*3cc0*/  @P2 IADD3 R0, R148, 0x9, RZ ;  /* 0x0000000994002810 */ /* 0x000fe20007ffe0ff */
[-C--:B-1----:R-:W-:Y:S01]  /*3cd0*/  HMMA.16816.F32 R36, R136, R140.reuse, R36 ;  /* 0x0000008c8824723c */ /* 0x082fe20000001824 */
[----:B------:R-:W-:Y:S02]  /*3ce0*/  PLOP3.LUT P5, PT, PT, PT, UP0, 0x80, 0x0 ;  /* 0x000000000000781c */ /* 0x000fe40003faf008 */
[----:B------:R-:W-:Y:S02]  /*3cf0*/  PLOP3.LUT P2, PT, PT, PT, UP0, 0x80, 0x0 ;  /* 0x000000000000781c */ /* 0x000fe40003f4f008 */
[----:B------:R-:W-:Y:S02]  /*3d00*/  @P0 FSEL R12, R12, -INF , !P6 ;  /* 0xff8000000c0c0808 */ /* 0x000fe40007000000 */
[----:B------:R-:W-:Y:S01]  /*3d10*/  PLOP3.LUT P0, PT, PT, PT, UP0, 0x80, 0x0 ;  /* 0x000000000000781c */ /* 0x000fe20003f0f008 */
[C---:B------:R-:W-:Y:S01]  /*3d20*/  HMMA.16816.F32 R40, R144.reuse, R140, R40 ;  /* 0x0000008c9028723c */ /* 0x040fe20000001828 */
[----:B------:R-:W-:Y:S03]  /*3d30*/  @P4 ISETP.GE.AND P4, PT, R0, UR7, PT ;  /* 0x0000000700004c0c */ /* 0x000fe6000bf86270 */
[----:B------:R-:W-:Y:S02]  /*3d40*/  @P3 FSEL R14, R14, -INF , !P6 ;  /* 0xff8000000e0e3808 */ /* 0x000fe40007000000 */
[----:B------:R-:W-:Y:S02]  /*3d50*/  PLOP3.LUT P3, PT, PT, PT, UP0, 0x80, 0x0 ;  /* 0x000000000000781c */ /* 0x000fe40003f6f008 */
[----:B------:R-:W-:Y:S01]  /*3d60*/  @P5 FSEL R16, R16, -INF , !P6 ;  /* 0xff80000010105808 */ /* 0x000fe20007000000 */
[-C--:B------:R-:W-:Y:S01]  /*3d70*/  HMMA.16816.F32 R44, R144, R142.reuse, R44 ;  /* 0x0000008e902c723c */ /* 0x080fe2000000182c */
[----:B------:R-:W-:Y:S02]  /*3d80*/  PLOP3.LUT P5, PT, PT, PT, UP0, 0x80, 0x0 ;  /* 0x000000000000781c */ /* 0x000fe40003faf008 */
[----:B------:R-:W-:Y:S02]  /*3d90*/  @P2 FSEL R18, R18, -INF , !P6 ;  /* 0xff80000012122808 */ /* 0x000fe40007000000 */
[----:B------:R-:W-:Y:S02]  /*3da0*/  PLOP3.LUT P2, PT, PT, PT, UP0, 0x80, 0x0 ;  /* 0x000000000000781c */ /* 0x000fe40003f4f008 */
[----:B------:R-:W-:Y:S01]  /*3db0*/  @P0 IADD3 R0, R148, 0x10, RZ ;  /* 0x0000001094000810 */ /* 0x000fe20007ffe0ff */
[C---:B------:R-:W-:Y:S01]  /*3dc0*/  HMMA.16816.F32 R48, R136.reuse, R142, R48 ;  /* 0x0000008e8830723c */ /* 0x040fe20000001830 */
[----:B------:R-:W-:Y:S02]  /*3dd0*/  PLOP3.LUT P0, PT, PT, PT, UP0, 0x80, 0x0 ;  /* 0x000000000000781c */ /* 0x000fe40003f0f008 */
[----:B------:R-:W-:Y:S02]  /*3de0*/  PLOP3.LUT P6, PT, PT, PT, UP0, 0x80, 0x0 ;  /* 0x000000000000781c */ /* 0x000fe40003fcf008 */
[----:B------:R-:W-:Y:S02]  /*3df0*/  @P3 FSEL R13, R13, -INF , !P4 ;  /* 0xff8000000d0d3808 */ /* 0x000fe40006000000 */
[----:B------:R-:W-:Y:S02]  /*3e00*/  PLOP3.LUT P3, PT, PT, PT, UP0, 0x80, 0x0 ;  /* 0x000000000000781c */ /* 0x000fe40003f6f008 */
[----:B------:R-:W-:Y:S03]  /*3e10*/  @P5 ISETP.GE.AND P5, PT, R0, UR7, PT ;  /* 0x0000000700005c0c */ /* 0x000fe6000bfa6270 */
[----:B------:R-:W-:Y:S02]  /*3e20*/  @P2 FSEL R17, R17, -INF , !P4 ;  /* 0xff80000011112808 */ /* 0x000fe40006000000 */
[----:B------:R-:W-:Y:S02]  /*3e30*/  PLOP3.LUT P2, PT, PT, PT, UP0, 0x80, 0x0 ;  /* 0x000000000000781c */ /* 0x000fe40003f4f008 */
[----:B------:R-:W-:Y:S02]  /*3e40*/  @P0 FSEL R19, R19, -INF , !P4 ;  /* 0xff80000013130808 */ /* 0x000fe40006000000 */
[----:B------:R-:W-:Y:S02]  /*3e50*/  PLOP3.LUT P0, PT, PT, PT, UP0, 0x80, 0x0 ;  /* 0x000000000000781c */ /* 0x000fe40003f0f008 */
[----:B------:R-:W-:Y:S02]  /*3e60*/  @P6 FSEL R15, R15, -INF , !P4 ;  /* 0xff8000000f0f6808 */ /* 0x000fe40006000000 */
[----:B------:R-:W-:Y:S02]  /*3e70*/  PLOP3.LUT P6, PT, PT, PT, UP0, 0x80, 0x0 ;  /* 0x000000000000781c */ /* 0x000fe40003fcf008 */
[----:B------:R-:W-:Y:S02]  /*3e80*/  @P3 IADD3 R0, R148, 0x11, RZ ;  /* 0x0000001194003810 */ /* 0x000fe40007ffe0ff */
[----:B------:R-:W-:Y:S02]  /*3e90*/  PLOP3.LUT P3, PT, PT, PT, UP0, 0x80, 0x0 ;  /* 0x000000000000781c */ /* 0x000fe40003f6f008 */
[----:B------:R-:W-:Y:S02]  /*3ea0*/  PLOP3.LUT P4, PT, PT, PT, UP0, 0x80, 0x0 ;  /* 0x000000000000781c */ /* 0x000fe40003f8f008 */
[----:B------:R-:W-:Y:S02]  /*3eb0*/  @P2 FSEL R20, R20, -INF , !P5 ;  /* 0xff80000014142808 */ /* 0x000fe40006800000 */
[----:B------:R-:W-:Y:S02]  /*3ec0*/  PLOP3.LUT P2, PT, PT, PT, UP0, 0x80, 0x0 ;  /* 0x000000000000781c */ /* 0x000fe40003f4f008 */
[----:B------:R-:W-:Y:S02]  /*3ed0*/  @P0 FSEL R22, R22, -INF , !P5 ;  /* 0xff80000016160808 */ /* 0x000fe40006800000 */
[----:B------:R-:W-:Y:S02]  /*3ee0*/  FSETP.NEU.FTZ.AND P0, PT, R243, -INF , PT ;  /* 0xff800000f300780b */ /* 0x000fe40003f1d000 */
[----:B------:R-:W-:Y:S02]  /*3ef0*/  @P6 ISETP.GE.AND P6, PT, R0, UR7, PT ;  /* 0x0000000700006c0c */ /* 0x000fe4000bfc6270 */
[----:B------:R-:W-:Y:S02]  /*3f00*/  @P3 FSEL R26, R26, -INF , !P5 ;  /* 0xff8000001a1a3808 */ /* 0x000fe40006800000 */
[----:B------:R-:W-:Y:S02]  /*3f10*/  PLOP3.LUT P3, PT, PT, PT, UP0, 0x80, 0x0 ;  /* 0x000000000000781c */ /* 0x000fe40003f6f008 */
[----:B------:R-:W-:Y:S02]  /*3f20*/  @P4 FSEL R24, R24, -INF , !P5 ;  /* 0xff80000018184808 */ /* 0x000fe40006800000 */
[----:B------:R-:W-:Y:S02]  /*3f30*/  PLOP3.LUT P4, PT, PT, PT, UP0, 0x80, 0x0 ;  /* 0x000000000000781c */ /* 0x000fe40003f8f008 */
[----:B------:R-:W-:Y:S02]  /*3f40*/  FSEL R133, R133, RZ, P0 ;  /* 0x000000ff85857208 */ /* 0x000fe40000000000 */
[----:B------:R-:W-:Y:S02]  /*3f50*/  PLOP3.LUT P0, PT, PT, PT, UP0, 0x80, 0x0 ;  /* 0x000000000000781c */ /* 0x000fe40003f0f008 */
[----:B------:R-:W-:Y:S01]  /*3f60*/  PLOP3.LUT P5, PT, PT, PT, UP0, 0x80, 0x0 ;  /* 0x000000000000781c */ /* 0x000fe20003faf008 */
[--C-:B------:R-:W-:Y:S01]  /*3f70*/  FFMA.FTZ R5, R5, c[0x0][0x23c], -R133.reuse ;  /* 0x00008f0005057a23 */ /* 0x100fe20000010885 */
[----:B------:R-:W-:Y:S01]  /*3f80*/  @P2 IADD3 R0, R148, 0x18, RZ ;  /* 0x0000001894002810 */ /* 0x000fe20007ffe0ff */
[--C-:B------:R-:W-:Y:S01]  /*3f90*/  FFMA.FTZ R4, R4, c[0x0][0x23c], -R133.reuse ;  /* 0x00008f0004047a23 */ /* 0x100fe20000010885 */
[----:B------:R-:W-:Y:S01]  /*3fa0*/  PLOP3.LUT P2, PT, PT, PT, UP0, 0x80, 0x0 ;  /* 0x000000000000781c */ /* 0x000fe20003f4f008 */
[--C-:B------:R-:W-:Y:S01]  /*3fb0*/  FFMA.FTZ R16, R16, c[0x0][0x23c], -R133.reuse ;  /* 0x00008f0010107a23 */ /* 0x100fe20000010885 */
[----:B------:R-:W-:Y:S01]  /*3fc0*/  @P3 FSEL R21, R21, -INF , !P6 ;  /* 0xff80000015153808 */ /* 0x000fe20007000000 */
[--C-:B------:R-:W-:Y:S01]  /*3fd0*/  FFMA.FTZ R17, R17, c[0x0][0x23c], -R133.reuse ;  /* 0x00008f0011117a23 */ /* 0x100fe20000010885 */
[----:B------:R-:W-:Y:S01]  /*3fe0*/  PLOP3.LUT P3, PT, PT, PT, UP0, 0x80, 0x0 ;  /* 0x000000000000781c */ /* 0x000fe20003f6f008 */
[--C-:B------:R-:W-:Y:S01]  /*3ff0*/  FFMA.FTZ R20, R20, c[0x0][0x23c], -R133.reuse ;  /* 0x00008f0014147a23 */ /* 0x100fe20000010885 */
[----:B------:R-:W-:Y:S01]  /*4000*/  @P4 ISETP.GE.AND P4, PT, R0, UR7, PT ;  /* 0x0000000700004c0c */ /* 0x000fe2000bf86270 */
[----:B------:R1:W2:Y:S01]  /*4010*/  MUFU.EX2 R204, R5 ;  /* 0x0000000500cc7308 */ /* 0x0002a20000000800 */
[----:B------:R-:W-:Y:S02]  /*4020*/  @P0 FSEL R25, R25, -INF , !P6 ;  /* 0xff80000019190808 */ /* 0x000fe40007000000 */
[----:B------:R-:W-:Y:S02]  /*4030*/  PLOP3.LUT P0, PT, PT, PT, UP0, 0x80, 0x0 ;  /* 0x000000000000781c */ /* 0x000fe40003f0f008 */
[----:B------:R-:W-:Y:S02]  /*4040*/  @P5 FSEL R23, R23, -INF , !P6 ;  /* 0xff80000017175808 */ /* 0x000fe40007000000 */
[----:B------:R-:W-:Y:S02]  /*4050*/  FSETP.NEU.FTZ.AND P5, PT, R244, -INF , PT ;  /* 0xff800000f400780b */ /* 0x000fe40003fbd000 */
[----:B------:R-:W-:Y:S01]  /*4060*/  @P2 FSEL R27, R27, -INF , !P6 ;  /* 0xff8000001b1b2808 */ /* 0x000fe20007000000 */
[----:B------:R4:W1:Y:S01]  /*4070*/  MUFU.EX2 R205, R4 ;  /* 0x0000000400cd7308 */ /* 0x0008620000000800 */
[----:B------:R-:W-:Y:S02]  /*4080*/  FSEL R132, R132, RZ, P5 ;  /* 0x000000ff84847208 */ /* 0x000fe40002800000 */
[----:B------:R-:W-:Y:S02]  /*4090*/  PLOP3.LUT P5, PT, PT, PT, UP0, 0x80, 0x0 ;  /* 0x000000000000781c */ /* 0x000fe40003faf008 */
[----:B------:R-:W-:Y:S01]  /*40a0*/  PLOP3.LUT P6, PT, PT, PT, UP0, 0x80, 0x0 ;  /* 0x000000000000781c */ /* 0x000fe20003fcf008 */
[--C-:B------:R-:W-:Y:S01]  /*40b0*/  FFMA.FTZ R6, R6, c[0x0][0x23c], -R132.reuse ;  /* 0x00008f0006067a23 */ /* 0x100fe20000010884 */
        /* <DEDUP_REMOVED lines=10> */
[----:B------:R-:W-:Y:S01]  /*4160*/  @P5 FSEL R32, R32, -INF , !P4 ;  /* 0xff80000020205808 */ /* 0x000fe20006000000 */
[----:B------:R1:W-:Y:S01]  /*4170*/  MUFU.EX2 R203, R6 ;  /* 0x0000000600cb7308 */ /* 0x0003e20000000800 */
[----:B------:R-:W-:Y:S02]  /*4180*/  PLOP3.LUT P5, PT, PT, PT, UP0, 0x80, 0x0 ;  /* 0x000000000000781c */ /* 0x000fe40003faf008 */
[----:B------:R-:W-:Y:S01]  /*4190*/  @P6 ISETP.GE.AND P6, PT, R0, UR7, PT ;  /* 0x0000000700006c0c */ /* 0x000fe2000bfc6270 */
[--C-:B------:R-:W-:Y:S01]  /*41a0*/  FFMA.FTZ R32, R32, c[0x0][0x23c], -R133.reuse ;  /* 0x00008f0020207a23 */ /* 0x100fe20000010885 */
[----:B------:R-:W-:Y:S02]  /*41b0*/  @P2 FSEL R30, R30, -INF , !P4 ;  /* 0xff8000001e1e2808 */ /* 0x000fe40006000000 */
[----:B------:R-:W-:Y:S02]  /*41c0*/  FSETP.NEU.FTZ.AND P2, PT, R241, -INF , PT ;  /* 0xff800000f100780b */ /* 0x000fe40003f5d000 */
[----:B------:R-:W-:Y:S01]  /*41d0*/  @P3 FSEL R34, R34, -INF , !P4 ;  /* 0xff80000022223808 */ /* 0x000fe20006000000 */
[----:B------:R-:W-:Y:S01]  /*41e0*/  MUFU.EX2 R190, R32 ;  /* 0x0000002000be7308 */ /* 0x000fe20000000800 */
[----:B------:R-:W-:Y:S02]  /*41f0*/  PLOP3.LUT P3, PT, PT, PT, UP0, 0x80, 0x0 ;  /* 0x000000000000781c */ /* 0x000fe40003f6f008 */
[----:B------:R-:W-:Y:S01]  /*4200*/  @P0 IADD3 R0, R148, 0x20, RZ ;  /* 0x0000002094000810 */ /* 0x000fe20007ffe0ff */
[----:B------:R-:W-:Y:S01]  /*4210*/  FFMA.FTZ R34, R34, c[0x0][0x23c], -R132 ;  /* 0x00008f0022227a23 */ /* 0x000fe20000010884 */
[----:B------:R-:W-:Y:S02]  /*4220*/  PLOP3.LUT P0, PT, PT, PT, UP0, 0x80, 0x0 ;  /* 0x000000000000781c */ /* 0x000fe40003f0f008 */
[----:B------:R-:W-:Y:S02]  /*4230*/  PLOP3.LUT P4, PT, PT, PT, UP0, 0x80, 0x0 ;  /* 0x000000000000781c */ /* 0x000fe40003f8f008 */
[----:B------:R-:W-:Y:S01]  /*4240*/  FSEL R2, R2, RZ, P2 ;  /* 0x000000ff02027208 */ /* 0x000fe20001000000 */
[----:B------:R-:W-:Y:S01]  /*4250*/  MUFU.EX2 R191, R34 ;  /* 0x0000002200bf7308 */ /* 0x000fe20000000800 */
[----:B------:R-:W-:Y:S02]  /*4260*/  PLOP3.LUT P2, PT, PT, PT, UP0, 0x80, 0x0 ;  /* 0x000000000000781c */ /* 0x000fe40003f4f008 */
[----:B------:R-:W-:Y:S01]  /*4270*/  @P5 ISETP.GE.AND P5, PT, R0, UR7, PT ;  /* 0x0000000700005c0c */ /* 0x000fe2000bfa6270 */
[----:B------:R-:W-:Y:S01]  /*4280*/  FMUL.FTZ R0, R242, 1.4426950216293334961 ;  /* 0x3fb8aa3bf2007820 */ /* 0x000fe20000410000 */
[----:B------:R-:W-:Y:S01]  /*4290*/  @P3 FSEL R31, R31, -INF , !P6 ;  /* 0xff8000001f1f3808 */ /* 0x000fe20007000000 */
[--C-:B------:R-:W-:Y:S01]  /*42a0*/  FFMA.FTZ R8, R8, c[0x0][0x23c], -R2.reuse ;  /* 0x00008f0008087a23 */ /* 0x100fe20000010802 */
[----:B------:R-:W-:Y:S01]  /*42b0*/  FSETP.NEU.FTZ.AND P3, PT, R242, -INF , PT ;  /* 0xff800000f200780b */ /* 0x000fe20003f7d000 */
[--C-:B------:R-:W-:Y:S01]  /*42c0*/  FFMA.FTZ R9, R9, c[0x0][0x23c], -R2.reuse ;  /* 0x00008f0009097a23 */ /* 0x100fe20000010802 */
[----:B------:R-:W-:Y:S01]  /*42d0*/  @P0 FSEL R33, R33, -INF , !P6 ;  /* 0xff80000021210808 */ /* 0x000fe20007000000 */
        /* <DEDUP_REMOVED lines=8> */
[----:B------:R-:W-:Y:S01]  /*4360*/  MUFU.EX2 R185, R33 ;  /* 0x0000002100b97308 */ /* 0x000fe20000000800 */
[----:B------:R-:W-:Y:S01]  /*4370*/  PLOP3.LUT P2, PT, PT, PT, UP0, 0x80, 0x0 ;  /* 0x000000000000781c */ /* 0x000fe20003f4f008 */
[----:B------:R-:W-:Y:S01]  /*4380*/  FFMA.FTZ R25, R25, c[0x0][0x23c], -R2 ;  /* 0x00008f0019197a23 */ /* 0x000fe20000010802 */
[----:B------:R-:W-:Y:S01]  /*4390*/  FSEL R0, R0, RZ, P3 ;  /* 0x000000ff00007208 */ /* 0x000fe20001800000 */
[----:B------:R-:W-:Y:S01]  /*43a0*/  FFMA.FTZ R35, R35, c[0x0][0x23c], -R132 ;  /* 0x00008f0023237a23 */ /* 0x000fe20000010884 */
[----:B------:R-:W-:Y:S01]  /*43b0*/  PLOP3.LUT P6, PT, PT, PT, UP0, 0x80, 0x0 ;  /* 0x000000000000781c */ /* 0x000fe20003fcf008 */
[----:B------:R-:W-:Y:S01]  /*43c0*/  FFMA.FTZ R28, R28, c[0x0][0x23c], -R2 ;  /* 0x00008f001c1c7a23 */ /* 0x000fe20000010802 */
[----:B------:R-:W-:Y:S01]  /*43d0*/  PLOP3.LUT P3, PT, PT, PT, UP0, 0x80, 0x0 ;  /* 0x000000000000781c */ /* 0x000fe20003f6f008 */
[--C-:B------:R-:W-:Y:S01]  /*43e0*/  FFMA.FTZ R10, R10, c[0x0][0x23c], -R0.reuse ;  /* 0x00008f000a0a7a23 */ /* 0x100fe20000010800 */
[C---:B-1----:R-:W-:Y:S01]  /*43f0*/  @P0 IADD3 R5, R148.reuse, 0x28, RZ ;  /* 0x0000002894050810 */ /* 0x042fe20007ffe0ff */
[----:B------:R-:W1:Y:S01]  /*4400*/  MUFU.EX2 R220, R8 ;  /* 0x0000000800dc7308 */ /* 0x000e620000000800 */
[----:B------:R-:W-:Y:S01]  /*4410*/  PLOP3.LUT P0, PT, PT, PT, UP0, 0x80, 0x0 ;  /* 0x000000000000781c */ /* 0x000fe20003f0f008 */
[--C-:B------:R-:W-:Y:S01]  /*4420*/  FFMA.FTZ R11, R11, c[0x0][0x23c], -R0.reuse ;  /* 0x00008f000b0b7a23 */ /* 0x100fe20000010800 */
[----:B----4-:R-:W-:Y:S01]  /*4430*/  @P4 IADD3 R4, R148, 0x21, RZ ;  /* 0x0000002194044810 */ /* 0x010fe20007ffe0ff */
[--C-:B------:R-:W-:Y:S01]  /*4440*/  FFMA.FTZ R14, R14, c[0x0][0x23c], -R0.reuse ;  /* 0x00008f000e0e7a23 */ /* 0x100fe20000010800 */
[----:B------:R-:W-:Y:S01]  /*4450*/  @P2 FSEL R36, R36, -INF , !P5 ;  /* 0xff80000024242808 */ /* 0x000fe20006800000 */
[--C-:B------:R-:W-:Y:S01]  /*4460*/  FFMA.FTZ R15, R15, c[0x0][0x23c], -R0.reuse ;  /* 0x00008f000f0f7a23 */ /* 0x100fe20000010800 */
[----:B------:R-:W-:Y:S01]  /*4470*/  PLOP3.LUT P2, PT, PT, PT, UP0, 0x80, 0x0 ;  /* 0x000000000000781c */ /* 0x000fe20003f4f008 */
[--C-:B------:R-:W-:Y:S01]  /*4480*/  FFMA.FTZ R26, R26, c[0x0][0x23c], -R0.reuse ;  /* 0x00008f001a1a7a23 */ /* 0x100fe20000010800 */
[----:B------:R-:W-:Y:S01]  /*4490*/  PLOP3.LUT P4, PT, PT, PT, UP0, 0x80, 0x0 ;  /* 0x000000000000781c */ /* 0x000fe20003f8f008 */
[----:B------:R4:W-:Y:S01]  /*44a0*/  MUFU.EX2 R225, R10 ;  /* 0x0000000a00e17308 */ /* 0x0009e20000000800 */
[----:B------:R-:W-:Y:S01]  /*44b0*/  @P6 ISETP.GE.AND P6, PT, R4, UR7, PT ;  /* 0x0000000704006c0c */ /* 0x000fe2000bfc6270 */
[----:B------:R-:W-:Y:S01]  /*44c0*/  IMAD.U32 R4, RZ, RZ, UR17 ;  /* 0x00000011ff047e24 */ /* 0x000fe2000f8e00ff */
[----:B------:R-:W-:Y:S01]  /*44d0*/  @P3 FSEL R38, R38, -INF , !P5 ;  /* 0xff80000026263808 */ /* 0x000fe20006800000 */
[----:B------:R-:W-:Y:S01]  /*44e0*/  FFMA.FTZ R27, R27, c[0x0][0x23c], -R0 ;  /* 0x00008f001b1b7a23 */ /* 0x000fe20000010800 */
[----:B------:R-:W-:Y:S01]  /*44f0*/  PLOP3.LUT P3, PT, PT, PT, UP0, 0x80, 0x0 ;  /* 0x000000000000781c */ /* 0x000fe20003f6f008 */
[----:B------:R-:W-:Y:S01]  /*4500*/  IMAD R4, R4, 0x2, R182 ;  /* 0x0000000204047824 */ /* 0x000fe200078e02b6 */
[----:B------:R-:W-:Y:S01]  /*4510*/  @P0 FSEL R40, R40, -INF , !P5 ;  /* 0xff80000028280808 */ /* 0x000fe20006800000 */
[----:B------:R-:W-:Y:S01]  /*4520*/  FFMA.FTZ R29, R29, c[0x0][0x23c], -R2 ;  /* 0x00008f001d1d7a23 */ /* 0x000fe20000010802 */
[----:B------:R-:W-:Y:S01]  /*4530*/  PLOP3.LUT P0, PT, PT, PT, UP0, 0x80, 0x0 ;  /* 0x000000000000781c */ /* 0x000fe20003f0f008 */
[----:B------:R1:W-:Y:S01]  /*4540*/  MUFU.EX2 R221, R9 ;  /* 0x0000000900dd7308 */ /* 0x0003e20000000800 */
[----:B------:R-:W-:Y:S01]  /*4550*/  @P2 FSEL R42, R42, -INF , !P5 ;  /* 0xff8000002a2a2808 */ /* 0x000fe20006800000 */
[----:B------:R-:W-:Y:S01]  /*4560*/  IMAD.SHL.U32 R4, R4, 0x2, RZ ;  /* 0x0000000204047824 */ /* 0x000fe200078e00ff */
[----:B------:R-:W-:Y:S01]  /*4570*/  PLOP3.LUT P5, PT, PT, PT, UP0, 0x80, 0x0 ;  /* 0x000000000000781c */ /* 0x000fe20003faf008 */
[--C-:B------:R-:W-:Y:S01]  /*4580*/  FFMA.FTZ R30, R30, c[0x0][0x23c], -R0.reuse ;  /* 0x00008f001e1e7a23 */ /* 0x100fe20000010800 */
[----:B------:R-:W-:Y:S01]  /*4590*/  PLOP3.LUT P2, PT, PT, PT, UP0, 0x80, 0x0 ;  /* 0x000000000000781c */ /* 0x000fe20003f4f008 */
[----:B------:R-:W-:Y:S01]  /*45a0*/  FFMA.FTZ R31, R31, c[0x0][0x23c], -R0 ;  /* 0x00008f001f1f7a23 */ /* 0x000fe20000010800 */
[----:B------:R-:W-:Y:S01]  /*45b0*/  @P4 ISETP.GE.AND P4, PT, R5, UR7, PT ;  /* 0x0000000705004c0c */ /* 0x000fe2000bf86270 */
[--C-:B------:R-:W-:Y:S01]  /*45c0*/  FFMA.FTZ R36, R36, c[0x0][0x23c], -R133.reuse ;  /* 0x00008f0024247a23 */ /* 0x100fe20000010885 */
[----:B------:R-:W-:Y:S01]  /*45d0*/  IADD3 R5, R4, 0x1, RZ ;  /* 0x0000000104057810 */ /* 0x000fe20007ffe0ff */
[----:B------:R2:W-:Y:S01]  /*45e0*/  MUFU.EX2 R224, R11 ;  /* 0x0000000b00e07308 */ /* 0x0005e20000000800 */
[----:B------:R-:W-:Y:S01]  /*45f0*/  @P3 FSEL R37, R37, -INF , !P6 ;  /* 0xff80000025253808 */ /* 0x000fe20007000000 */
[----:B------:R-:W-:Y:S01]  /*4600*/  FFMA.FTZ R38, R38, c[0x0][0x23c], -R132 ;  /* 0x00008f0026267a23 */ /* 0x000fe20000010884 */
[----:B------:R-:W-:Y:S01]  /*4610*/  PLOP3.LUT P3, PT, PT, PT, UP0, 0x80, 0x0 ;  /* 0x000000000000781c */ /* 0x000fe20003f6f008 */
[----:B------:R-:W-:Y:S01]  /*4620*/  IMAD.U32 R6, RZ, RZ, UR10 ;  /* 0x0000000aff067e24 */ /* 0x000fe2000f8e00ff */
[----:B----4-:R-:W-:Y:S01]  /*4630*/  LOP3.LUT R10, R247, UR11, R4, 0x96, !PT ;  /* 0x0000000bf70a7c12 */ /* 0x010fe2000f8e9604 */
[----:B------:R-:W-:Y:S01]  /*4640*/  FFMA.FTZ R37, R37, c[0x0][0x23c], -R133 ;  /* 0x00008f0025257a23 */ /* 0x000fe20000010885 */
[----:B------:R-:W-:Y:S01]  /*4650*/  LOP3.LUT R8, R247, UR11, R5, 0x96, !PT ;  /* 0x0000000bf7087c12 */ /* 0x000fe2000f8e9605 */
[----:B------:R-:W-:Y:S01]  /*4660*/  IMAD R6, R6, 0x8, R181 ;  /* 0x0000000806067824 */ /* 0x000fe200078e02b5 */
[----:B------:R-:W-:Y:S01]  /*4670*/  @P0 FSEL R39, R39, -INF , !P6 ;  /* 0xff80000027270808 */ /* 0x000fe20007000000 */
[----:B------:R3:W4:Y:S01]  /*4680*/  MUFU.EX2 R217, R7 ;  /* 0x0000000700d97308 */ /* 0x0007220000000800 */
[----:B------:R-:W-:Y:S01]  /*4690*/  PLOP3.LUT P0, PT, PT, PT, UP0, 0x80, 0x0 ;  /* 0x000000000000781c */ /* 0x000fe20003f0f008 */
[----:B------:R-:W-:Y:S01]  /*46a0*/  IMAD.WIDE.U32 R4, R6, -0x326172a9, RZ ;  /* 0xcd9e8d5706047825 */ /* 0x000fe200078e00ff */
[----:B------:R-:W-:Y:S02]  /*46b0*/  @P5 FSEL R41, R41, -INF , !P6 ;  /* 0xff80000029295808 */ /* 0x000fe40007000000 */
[----:B------:R-:W-:Y:S01]  /*46c0*/  PLOP3.LUT P5, PT, PT, PT, UP0, 0x80, 0x0 ;  /* 0x000000000000781c */ /* 0x000fe20003faf008 */
[----:B-1----:R-:W-:Y:S01]  /*46d0*/  IMAD.WIDE.U32 R8, R8, -0x326172a9, RZ ;  /* 0xcd9e8d5708087825 */ /* 0x002fe200078e00ff */
[----:B------:R-:W-:Y:S02]  /*46e0*/  @P2 FSEL R43, R43, -INF , !P6 ;  /* 0xff8000002b2b2808 */ /* 0x000fe40007000000 */
[----:B------:R-:W-:Y:S01]  /*46f0*/  PLOP3.LUT P6, PT, PT, PT, UP0, 0x80, 0x0 ;  /* 0x000000000000781c */ /* 0x000fe20003fcf008 */
[----:B------:R1:W1:Y:S01]  /*4700*/  MUFU.EX2 R218, R13 ;  /* 0x0000000d00da7308 */ /* 0x0002620000000800 */
[----:B------:R-:W-:Y:S01]  /*4710*/  LOP3.LUT R134, R9, UR4, R4, 0x96, !PT ;  /* 0x0000000409867c12 */ /* 0x000fe2000f8e9604 */
[----:B------:R-:W-:Y:S01]  /*4720*/  FFMA.FTZ R39, R39, c[0x0][0x23c], -R132 ;  /* 0x00008f0027277a23 */ /* 0x000fe20000010884 */
[----:B------:R-:W-:Y:S01]  /*4730*/  PLOP3.LUT P2, PT, PT, PT, UP0, 0x80, 0x0 ;  /* 0x000000000000781c */ /* 0x000fe20003f4f008 */
[----:B--2---:R-:W-:Y:S01]  /*4740*/  IMAD.WIDE.U32 R10, R10, -0x326172a9, RZ ;  /* 0xcd9e8d570a0a7825 */ /* 0x004fe200078e00ff */
[----:B------:R-:W-:Y:S02]  /*4750*/  @P0 FSEL R44, R44, -INF , !P4 ;  /* 0xff8000002c2c0808 */ /* 0x000fe40006000000 */
[----:B------:R-:W-:Y:S01]  /*4760*/  PLOP3.LUT P0, PT, PT, PT, UP0, 0x80, 0x0 ;  /* 0x000000000000781c */ /* 0x000fe20003f0f008 */
[----:B------:R-:W-:Y:S01]  /*4770*/  FFMA.FTZ R41, R41, c[0x0][0x23c], -R2 ;  /* 0x00008f0029297a23 */ /* 0x000fe20000010802 */
[----:B------:R-:W-:Y:S01]  /*4780*/  LOP3.LUT R140, R11, UR4, R4, 0x96, !PT ;  /* 0x000000040b8c7c12 */ /* 0x000fe2000f8e9604 */
[----:B------:R2:W-:Y:S01]  /*4790*/  MUFU.EX2 R219, R12 ;  /* 0x0000000c00db7308 */ /* 0x0005e20000000800 */
[----:B------:R-:W-:Y:S01]  /*47a0*/  IADD3 R4, R6, 0x4, RZ ;  /* 0x0000000406047810 */ /* 0x000fe20007ffe0ff */
[----:B------:R-:W-:Y:S01]  /*47b0*/  FFMA.FTZ R40, R40, c[0x0][0x23c], -R2 ;  /* 0x00008f0028287a23 */ /* 0x000fe20000010802 */
[----:B------:R-:W-:Y:S01]  /*47c0*/  @P3 IADD3 R6, R148, 0x29, RZ ;  /* 0x0000002994063810 */ /* 0x000fe20007ffe0ff */
[----:B------:R-:W-:Y:S01]  /*47d0*/  FFMA.FTZ R42, R42, c[0x0][0x23c], -R0 ;  /* 0x00008f002a2a7a23 */ /* 0x000fe20000010800 */
[----:B------:R-:W-:Y:S01]  /*47e0*/  PLOP3.LUT P3, PT, PT, PT, UP0, 0x80, 0x0 ;  /* 0x000000000000781c */ /* 0x000fe20003f6f008 */
[----:B------:R-:W-:Y:S01]  /*47f0*/  FFMA.FTZ R44, R44, c[0x0][0x23c], -R2 ;  /* 0x00008f002c2c7a23 */ /* 0x000fe20000010802 */
[----:B---3--:R-:W-:Y:S01]  /*4800*/  LOP3.LUT R7, R180, UR12, RZ, 0x3c, !PT ;  /* 0x0000000cb4077c12 */ /* 0x008fe2000f8e3cff */
[--C-:B------:R-:W-:Y:S01]  /*4810*/  FFMA.FTZ R43, R43, c[0x0][0x23c], -R0.reuse ;  /* 0x00008f002b2b7a23 */ /* 0x100fe20000010800 */
[----:B------:R-:W-:Y:S01]  /*4820*/  @P5 FSEL R46, R46, -INF , !P4 ;  /* 0xff8000002e2e5808 */ /* 0x000fe20006000000 */
[----:B------:R-:W-:Y:S01]  /*4830*/  MUFU.EX2 R223, R14 ;  /* 0x0000000e00df7308 */ /* 0x000fe20000000800 */
[----:B------:R-:W-:Y:S02]  /*4840*/  PLOP3.LUT P5, PT, PT, PT, UP0, 0x80, 0x0 ;  /* 0x000000000000781c */ /* 0x000fe40003faf008 */
[----:B------:R-:W-:Y:S01]  /*4850*/  @P6 FSEL R48, R48, -INF , !P4 ;  /* 0xff80000030306808 */ /* 0x000fe20006000000 */
[----:B------:R-:W-:Y:S01]  /*4860*/  FFMA.FTZ R46, R46, c[0x0][0x23c], -R0 ;  /* 0x00008f002e2e7a23 */ /* 0x000fe20000010800 */
[----:B------:R-:W-:Y:S02]  /*4870*/  PLOP3.LUT P6, PT, PT, PT, UP0, 0x80, 0x0 ;  /* 0x000000000000781c */ /* 0x000fe40003fcf008 */
[-C--:B-1----:R-:W-:Y:S01]  /*4880*/  LOP3.LUT R13, R5, R7.reuse, RZ, 0x3c, !PT ;  /* 0x00000007050d7212 */ /* 0x082fe200078e3cff */
[----:B------:R-:W-:Y:S01]  /*4890*/  IMAD.WIDE.U32 R4, R4, -0x326172a9, RZ ;  /* 0xcd9e8d5704047825 */ /* 0x000fe200078e00ff */
[----:B------:R-:W-:Y:S01]  /*48a0*/  @P3 FSEL R50, R50, -INF , !P4 ;  /* 0xff80000032323808 */ /* 0x000fe20006000000 */
[----:B------:R1:W-:Y:S01]  /*48b0*/  MUFU.EX2 R222, R15 ;  /* 0x0000000f00de7308 */ /* 0x0003e20000000800 */
[----:B------:R-:W-:Y:S01]  /*48c0*/  PLOP3.LUT P3, PT, PT, PT, UP0, 0x80, 0x0 ;  /* 0x000000000000781c */ /* 0x000fe20003f6f008 */
[--C-:B------:R-:W-:Y:S01]  /*48d0*/  FFMA.FTZ R48, R48, c[0x0][0x23c], -R133.reuse ;  /* 0x00008f0030307a23 */ /* 0x100fe20000010885 */
[----:B------:R-:W-:Y:S01]  /*48e0*/  LOP3.LUT R11, R11, UR4, R4, 0x96, !PT ;  /* 0x000000040b0b7c12 */ /* 0x000fe2000f8e9604 */
[----:B------:R-:W-:Y:S01]  /*48f0*/  FFMA.FTZ R50, R50, c[0x0][0x23c], -R132 ;  /* 0x00008f0032327a23 */ /* 0x000fe20000010884 */
[----:B--2---:R-:W-:Y:S02]  /*4900*/  LOP3.LUT R12, R5, R7, RZ, 0x3c, !PT ;  /* 0x00000007050c7212 */ /* 0x004fe400078e3cff */
[----:B------:R-:W-:Y:S01]  /*4910*/  LOP3.LUT R135, R9, UR4, R4, 0x96, !PT ;  /* 0x0000000409877c12 */ /* 0x000fe2000f8e9604 */
[----:B------:R-:W-:Y:S01]  /*4920*/  UIADD3 UR4, UR11, -0x4498517b, URZ ;  /* 0xbb67ae850b047890 */ /* 0x000fe2000fffe03f */
[----:B------:R-:W-:Y:S01]  /*4930*/  PLOP3.LUT P4, PT, PT, PT, UP0, 0x80, 0x0 ;  /* 0x000000000000781c */ /* 0x000fe20003f8f008 */
[----:B------:R-:W-:Y:S01]  /*4940*/  MUFU.EX2 R189, R35 ;  /* 0x0000002300bd7308 */ /* 0x000fe20000000800 */
[----:B------:R-:W-:Y:S02]  /*4950*/  @P0 IADD3 R5, R148, 0x30, RZ ;  /* 0x0000003094050810 */ /* 0x000fe40007ffe0ff */
[----:B------:R-:W-:Y:S02]  /*4960*/  PLOP3.LUT P0, PT, PT, PT, UP0, 0x80, 0x0 ;  /* 0x000000000000781c */ /* 0x000fe40003f0f008 */
[----:B------:R-:W-:Y:S02]  /*4970*/  @P2 ISETP.GE.AND P2, PT, R6, UR7, PT ;  /* 0x0000000706002c0c */ /* 0x000fe4000bf46270 */
[----:B------:R-:W-:Y:S02]  /*4980*/  @P5 IADD3 R6, R148, 0x31, RZ ;  /* 0x0000003194065810 */ /* 0x000fe40007ffe0ff */
[----:B------:R-:W-:Y:S01]  /*4990*/  LOP3.LUT R4, R246, UR4, RZ, 0x3c, !PT ;  /* 0x00000004f6047c12 */ /* 0x000fe2000f8e3cff */
[----:B------:R-:W-:Y:S01]  /*49a0*/  MUFU.EX2 R161, R48 ;  /* 0x0000003000a17308 */ /* 0x000fe20000000800 */
[----:B------:R-:W-:Y:S01]  /*49b0*/  @P6 IADD3 R9, R148, 0x38, RZ ;  /* 0x0000003894096810 */ /* 0x000fe20007ffe0ff */
[----:B------:R-:W-:Y:S01]  /*49c0*/  UIADD3 UR4, UR12, 0x3c6ef372, URZ ;  /* 0x3c6ef3720c047890 */ /* 0x000fe2000fffe03f */
[----:B------:R-:W-:Y:S01]  /*49d0*/  PLOP3.LUT P6, PT, PT, PT, UP0, 0x80, 0x0 ;  /* 0x000000000000781c */ /* 0x000fe20003fcf008 */
[----:B-1----:R-:W-:Y:S01]  /*49e0*/  IMAD.WIDE.U32 R14, R13, -0x2daee0ad, RZ ;  /* 0xd2511f530d0e7825 */ /* 0x002fe200078e00ff */
[----:B------:R-:W-:Y:S02]  /*49f0*/  @P3 ISETP.GE.AND P3, PT, R6, UR7, PT ;  /* 0x0000000706003c0c */ /* 0x000fe4000bf66270 */
[----:B------:R-:W-:Y:S01]  /*4a00*/  @P4 ISETP.GE.AND P4, PT, R5, UR7, PT ;  /* 0x0000000705004c0c */ /* 0x000fe2000bf86270 */
[----:B------:R-:W-:Y:S01]  /*4a10*/  IMAD.WIDE.U32 R12, R12, -0x2daee0ad, RZ ;  /* 0xd2511f530c0c7825 */ /* 0x000fe200078e00ff */
[----:B------:R-:W-:Y:S01]  /*4a20*/  LOP3.LUT R6, R4, R15, RZ, 0x3c, !PT ;  /* 0x0000000f04067212 */ /* 0x000fe200078e3cff */
[----:B------:R-:W1:Y:S01]  /*4a30*/  MUFU.EX2 R211, R16 ;  /* 0x0000001000d37308 */ /* 0x000e620000000800 */
[----:B------:R-:W-:Y:S02]  /*4a40*/  @P0 IADD3 R148, R148, 0x39, RZ ;  /* 0x0000003994940810 */ /* 0x000fe40007ffe0ff */
[----:B------:R-:W-:Y:S01]  /*4a50*/  LOP3.LUT R4, R4, R13, RZ, 0x3c, !PT ;  /* 0x0000000d04047212 */ /* 0x000fe200078e3cff */
[----:B------:R-:W-:Y:S01]  /*4a60*/  IMAD.WIDE.U32 R6, R6, -0x326172a9, RZ ;  /* 0xcd9e8d5706067825 */ /* 0x000fe200078e00ff */
[----:B------:R-:W-:Y:S02]  /*4a70*/  PLOP3.LUT P5, PT, PT, PT, UP0, 0x80, 0x0 ;  /* 0x000000000000781c */ /* 0x000fe40003faf008 */
[----:B------:R-:W-:Y:S01]  /*4a80*/  @P6 ISETP.GE.AND P6, PT, R148, UR7, PT ;  /* 0x0000000794006c0c */ /* 0x000fe2000bfc6270 */
[----:B------:R-:W-:Y:S01]  /*4a90*/  IMAD.WIDE.U32 R4, R4, -0x326172a9, RZ ;  /* 0xcd9e8d5704047825 */ /* 0x000fe200078e00ff */
[C---:B------:R-:W-:Y:S01]  /*4aa0*/  LOP3.LUT R142, R7.reuse, UR4, R10, 0x96, !PT ;  /* 0x00000004078e7c12 */ /* 0x040fe2000f8e960a */
[----:B------:R2:W3:Y:S01]  /*4ab0*/  MUFU.EX2 R210, R17 ;  /* 0x0000001100d27308 */ /* 0x0004e20000000800 */
[----:B------:R-:W-:Y:S02]  /*4ac0*/  LOP3.LUT R152, R7, UR4, R8, 0x96, !PT ;  /* 0x0000000407987c12 */ /* 0x000fe4000f8e9608 */
[C---:B------:R-:W-:Y:S01]  /*4ad0*/  LOP3.LUT R13, R5.reuse, UR4, R10, 0x96, !PT ;  /* 0x00000004050d7c12 */ /* 0x040fe2000f8e960a */
[----:B------:R-:W-:Y:S01]  /*4ae0*/  IMAD.WIDE.U32 R142, R142, -0x2daee0ad, RZ ;  /* 0xd2511f538e8e7825 */ /* 0x000fe200078e00ff */
[----:B------:R-:W-:Y:S01]  /*4af0*/  LOP3.LUT R148, R5, UR4, R8, 0x96, !PT ;  /* 0x0000000405947c12 */ /* 0x000fe2000f8e9608 */
[----:B------:R-:W-:Y:S01]  /*4b00*/  UIADD3 UR4, UR11, 0x32370b8f, URZ ;  /* 0x32370b8f0b047890 */ /* 0x000fe2000fffe03f */
[----:B------:R-:W-:Y:S01]  /*4b10*/  PLOP3.LUT P0, PT, PT, PT, UP0, 0x80, 0x0 ;  /* 0x000000000000781c */ /* 0x000fe20003f0f008 */
[--C-:B------:R-:W-:Y:S01]  /*4b20*/  FFMA.FTZ R5, R21, c[0x0][0x23c], -R133.reuse ;  /* 0x00008f0015057a23 */ /* 0x100fe20000010885 */
[----:B------:R-:W-:Y:S01]  /*4b30*/  @P5 ISETP.GE.AND P5, PT, R9, UR7, PT ;  /* 0x0000000709005c0c */ /* 0x000fe2000bfa6270 */
[----:B------:R-:W-:Y:S01]  /*4b40*/  MUFU.EX2 R214, R18 ;  /* 0x0000001200d67308 */ /* 0x000fe20000000800 */
[----:B------:R-:W-:Y:S04]  /*4b50*/  IMAD.WIDE.U32 R8, R135, -0x2daee0ad, RZ ;  /* 0xd2511f5387087825 */ /* 0x000fe800078e00ff */
[----:B------:R-:W-:Y:S04]  /*4b60*/  IMAD.WIDE.U32 R10, R11, -0x2daee0ad, RZ ;  /* 0xd2511f530b0a7825 */ /* 0x000fe800078e00ff */
[----:B------:R-:W-:Y:S01]  /*4b70*/  IMAD.WIDE.U32 R152, R152, -0x2daee0ad, RZ ;  /* 0xd2511f5398987825 */ /* 0x000fe200078e00ff */
[----:B------:R-:W-:Y:S01]  /*4b80*/  @P0 FSEL R45, R45, -INF , !P2 ;  /* 0xff8000002d2d0808 */ /* 0x000fe20005000000 */
[----:B------:R1:W1:Y:S01]  /*4b90*/  MUFU.EX2 R213, R19 ;  /* 0x0000001300d57308 */ /* 0x0002620000000800 */
[----:B------:R-:W-:Y:S01]  /*4ba0*/  PLOP3.LUT P0, PT, PT, PT, UP0, 0x80, 0x0 ;  /* 0x000000000000781c */ /* 0x000fe20003f0f008 */
[----:B------:R-:W-:Y:S04]  /*4bb0*/  IMAD.WIDE.U32 R148, R148, -0x2daee0ad, RZ ;  /* 0xd2511f5394947825 */ /* 0x000fe800078e00ff */
[----:B--2---:R-:W-:Y:S01]  /*4bc0*/  IMAD.WIDE.U32 R16, R134, -0x2daee0ad, RZ ;  /* 0xd2511f5386107825 */ /* 0x004fe200078e00ff */
[----:B------:R-:W-:Y:S03]  /*4bd0*/  LOP3.LUT R134, R9, UR5, R12, 0x96, !PT ;  /* 0x0000000509867c12 */ /* 0x000fe6000f8e960c */
[----:B------:R2:W2:Y:S01]  /*4be0*/  MUFU.EX2 R202, R20 ;  /* 0x0000001400ca7308 */ /* 0x0004a20000000800 */
[----:B------:R-:W-:Y:S01]  /*4bf0*/  LOP3.LUT R150, R153, UR4, R16, 0x96, !PT ;  /* 0x0000000499967c12 */ /* 0x000fe2000f8e9610 */
[----:B------:R-:W-:Y:S02]  /*4c00*/  IMAD.WIDE.U32 R134, R134, -0x326172a9, RZ ;  /* 0xcd9e8d5786867825 */ /* 0x000fe400078e00ff */
[----:B------:R-:W-:Y:S02]  /*4c10*/  @P0 FSEL R47, R47, -INF , !P2 ;  /* 0xff8000002f2f0808 */ /* 0x000fe40005000000 */
[----:B------:R-:W-:Y:S01]  /*4c20*/  PLOP3.LUT P0, PT, PT, PT, UP0, 0x80, 0x0 ;  /* 0x000000000000781c */ /* 0x000fe20003f0f008 */
[----:B------:R-:W-:Y:S03]  /*4c30*/  IMAD.WIDE.U32 R150, R150, -0x326172a9, RZ ;  /* 0xcd9e8d5796967825 */ /* 0x000fe600078e00ff */
[----:B------:R3:W-:Y:S01]  /*4c40*/  MUFU.EX2 R199, R5 ;  /* 0x0000000500c77308 */ /* 0x0007e20000000800 */
[----:B------:R-:W-:Y:S02]  /*4c50*/  FFMA.FTZ R45, R45, c[0x0][0x23c], -R2 ;  /* 0x00008f002d2d7a23 */ /* 0x000fe40000010802 */
[----:B------:R-:W-:Y:S02]  /*4c60*/  FFMA.FTZ R47, R47, c[0x0][0x23c], -R0 ;  /* 0x00008f002f2f7a23 */ /* 0x000fe40000010800 */
[----:B-1----:R-:W-:Y:S04]  /*4c70*/  IMAD.WIDE.U32 R18, R140, -0x2daee0ad, RZ ;  /* 0xd2511f538c127825 */ /* 0x002fe800078e00ff */
[----:B------:R-:W-:Y:S01]  /*4c80*/  @P0 FSEL R49, R49, -INF , !P2 ;  /* 0xff80000031310808 */ /* 0x000fe20005000000 */
[----:B------:R-:W-:Y:S01]  /*4c90*/  MUFU.EX2 R165, R50 ;  /* 0x0000003200a57308 */ /* 0x000fe20000000800 */
[--C-:B------:R-:W-:Y:S02]  /*4ca0*/  LOP3.LUT R7, R19, UR5, R14.reuse, 0x96, !PT ;  /* 0x0000000513077c12 */ /* 0x100fe4000f8e960e */
[----:B------:R-:W-:Y:S01]  /*4cb0*/  LOP3.LUT R14, R17, UR5, R14, 0x96, !PT ;  /* 0x00000005110e7c12 */ /* 0x000fe2000f8e960e */
[--C-:B------:R-:W-:Y:S01]  /*4cc0*/  FFMA.FTZ R49, R49, c[0x0][0x23c], -R133.reuse ;  /* 0x00008f0031317a23 */ /* 0x100fe20000010885 */
[----:B------:R-:W-:Y:S01]  /*4cd0*/  LOP3.LUT R17, R11, UR5, R12, 0x96, !PT ;  /* 0x000000050b117c12 */ /* 0x000fe2000f8e960c */
[----:B--2---:R-:W-:Y:S01]  /*4ce0*/  IMAD.WIDE.U32 R20, R13, -0x2daee0ad, RZ ;  /* 0xd2511f530d147825 */ /* 0x004fe200078e00ff */
[----:B------:R-:W-:Y:S01]  /*4cf0*/  LOP3.LUT R140, R143, UR4, R18, 0x96, !PT ;  /* 0x000000048f8c7c12 */ /* 0x000fe2000f8e9612 */
[----:B------:R-:W-:Y:S01]  /*4d00*/  UIADD3 UR5, UR12, -0x255992d5, URZ ;  /* 0xdaa66d2b0c057890 */ /* 0x000fe2000fffe03f */
[----:B------:R-:W-:Y:S01]  /*4d10*/  PLOP3.LUT P0, PT, PT, PT, UP0, 0x80, 0x0 ;  /* 0x000000000000781c */ /* 0x000fe20003f0f008 */
[----:B------:R-:W-:Y:S01]  /*4d20*/  MUFU.EX2 R160, R49 ;  /* 0x0000003100a07308 */ /* 0x000fe20000000800 */
[----:B------:R-:W-:Y:S01]  /*4d30*/  LOP3.LUT R19, R21, UR4, R10, 0x96, !PT ;  /* 0x0000000415137c12 */ /* 0x000fe2000f8e960a */
[----:B------:R-:W-:Y:S01]  /*4d40*/  IMAD.WIDE.U32 R16, R17, -0x326172a9, RZ ;  /* 0xcd9e8d5711107825 */ /* 0x000fe200078e00ff */
[----:B------:R-:W-:Y:S01]  /*4d50*/  LOP3.LUT R21, R149, UR4, R8, 0x96, !PT ;  /* 0x0000000495157c12 */ /* 0x000fe2000f8e9608 */
[----:B------:R-:W-:Y:S01]  /*4d60*/  UIADD3 UR4, UR12, 0x78dde6e4, URZ ;  /* 0x78dde6e40c047890 */ /* 0x000fe2000fffe03f */
[--C-:B------:R-:W-:Y:S01]  /*4d70*/  LOP3.LUT R18, R135, UR5, R4.reuse, 0x96, !PT ;  /* 0x0000000587127c12 */ /* 0x100fe2000f8e9604 */
[----:B------:R-:W-:Y:S01]  /*4d80*/  IMAD.WIDE.U32 R8, R7, -0x326172a9, RZ ;  /* 0xcd9e8d5707087825 */ /* 0x000fe200078e00ff */
[----:B------:R-:W-:Y:S03]  /*4d90*/  LOP3.LUT R12, R17, UR5, R4, 0x96, !PT ;  /* 0x00000005110c7c12 */ /* 0x000fe6000f8e9604 */
[----:B------:R-:W-:Y:S01]  /*4da0*/  IMAD.WIDE.U32 R10, R14, -0x326172a9, RZ ;  /* 0xcd9e8d570e0a7825 */ /* 0x000fe200078e00ff */
[--C-:B------:R-:W-:Y:S01]  /*4db0*/  LOP3.LUT R14, R9, UR5, R6.reuse, 0x96, !PT ;  /* 0x00000005090e7c12 */ /* 0x100fe2000f8e9606 */
[----:B------:R-:W-:Y:S01]  /*4dc0*/  MUFU.EX2 R200, R28 ;  /* 0x0000001c00c87308 */ /* 0x000fe20000000800 */
[----:B------:R-:W-:Y:S01]  /*4dd0*/  @P0 FSEL R51, R51, -INF , !P2 ;  /* 0xff80000033330808 */ /* 0x000fe20005000000 */
[----:B------:R-:W-:Y:S01]  /*4de0*/  IMAD.WIDE.U32 R140, R140, -0x326172a9, RZ ;  /* 0xcd9e8d578c8c7825 */ /* 0x000fe200078e00ff */
[----:B------:R-:W-:Y:S01]  /*4df0*/  LOP3.LUT R11, R11, UR5, R6, 0x96, !PT ;  /* 0x000000050b0b7c12 */ /* 0x000fe2000f8e9606 */
[----:B------:R-:W-:Y:S01]  /*4e00*/  UIADD3 UR5, UR11, -0x126145ec, URZ ;  /* 0xed9eba140b057890 */ /* 0x000fe2000fffe03f */
[----:B------:R-:W-:Y:S01]  /*4e10*/  PLOP3.LUT P0, PT, PT, PT, UP0, 0x80, 0x0 ;  /* 0x000000000000781c */ /* 0x000fe20003f0f008 */
[----:B---3--:R-:W1:Y:S01]  /*4e20*/  LDSM.16.M88.4 R4, [R172+0xd800] ;  /* 0x00d80000ac04783b */ /* 0x008e620000000200 */
[----:B------:R-:W-:Y:S01]  /*4e30*/  PLOP3.LUT P2, PT, PT, PT, UP0, 0x80, 0x0 ;  /* 0x000000000000781c */ /* 0x000fe20003f4f008 */
[----:B------:R-:W-:Y:S01]  /*4e40*/  IMAD.WIDE.U32 R12, R12, -0x2daee0ad, RZ ;  /* 0xd2511f530c0c7825 */ /* 0x000fe200078e00ff */
[----:B------:R-:W-:Y:S01]  /*4e50*/  LOP3.LUT R135, R141, UR4, R8, 0x96, !PT ;  /* 0x000000048d877c12 */ /* 0x000fe2000f8e9608 */
[----:B------:R2:W-:Y:S01]  /*4e60*/  MUFU.EX2 R206, R22 ;  /* 0x0000001600ce7308 */ /* 0x0005e20000000800 */
[----:B------:R-:W-:Y:S01]  /*4e70*/  LOP3.LUT R149, R151, UR4, R10, 0x96, !PT ;  /* 0x0000000497957c12 */ /* 0x000fe2000f8e960a */
[----:B------:R-:W-:Y:S04]  /*4e80*/  IMAD.WIDE.U32 R14, R14, -0x2daee0ad, RZ ;  /* 0xd2511f530e0e7825 */ /* 0x000fe800078e00ff */
[----:B------:R-:W-:Y:S01]  /*4e90*/  IMAD.WIDE.U32 R8, R19, -0x326172a9, RZ ;  /* 0xcd9e8d5713087825 */ /* 0x000fe200078e00ff */
[----:B------:R-:W-:Y:S02]  /*4ea0*/  LOP3.LUT R17, R15, UR5, R142, 0x96, !PT ;  /* 0x000000050f117c12 */ /* 0x000fe4000f8e968e */
[----:B------:R-:W-:Y:S01]  /*4eb0*/  LOP3.LUT R142, R13, UR5, R20, 0x96, !PT ;  /* 0x000000050d8e7c12 */ /* 0x000fe2000f8e9614 */
[----:B------:R3:W-:Y:S01]  /*4ec0*/  MUFU.EX2 R212, R24 ;  /* 0x0000001800d47308 */ /* 0x0007e20000000800 */
[----:B------:R-:W-:Y:S04]  /*4ed0*/  IMAD.WIDE.U32 R18, R18, -0x2daee0ad, RZ ;  /* 0xd2511f5312127825 */ /* 0x000fe800078e00ff */
[----:B------:R-:W-:Y:S04]  /*4ee0*/  IMAD.WIDE.U32 R10, R11, -0x2daee0ad, RZ ;  /* 0xd2511f530b0a7825 */ /* 0x000fe800078e00ff */
[----:B------:R-:W-:Y:S01]  /*4ef0*/  IMAD.WIDE.U32 R20, R21, -0x326172a9, RZ ;  /* 0xcd9e8d5715147825 */ /* 0x000fe200078e00ff */
[----:B------:R4:W4:Y:S03]  /*4f00*/  MUFU.EX2 R201, R23 ;  /* 0x0000001700c97308 */ /* 0x0009260000000800 */
[----:B------:R-:W-:Y:S01]  /*4f10*/  IMAD.WIDE.U32 R142, R142, -0x326172a9, RZ ;  /* 0xcd9e8d578e8e7825 */ /* 0x000fe200078e00ff */
[----:B--2---:R-:W-:Y:S02]  /*4f20*/  LOP3.LUT R22, R11, UR5, R152, 0x96, !PT ;  /* 0x000000050b167c12 */ /* 0x004fe4000f8e9698 */
[----:B------:R-:W-:Y:S01]  /*4f30*/  LOP3.LUT R11, R19, UR5, R148, 0x96, !PT ;  /* 0x00000005130b7c12 */ /* 0x000fe2000f8e9694 */
[----:B------:R-:W-:Y:S01]  /*4f40*/  UIADD3 UR5, UR12, 0x1715609d, URZ ;  /* 0x1715609d0c057890 */ /* 0x000fe2000fffe03f */
[----:B------:R-:W-:Y:S01]  /*4f50*/  LOP3.LUT R141, R21, UR4, R134, 0x96, !PT ;  /* 0x00000004158d7c12 */ /* 0x000fe2000f8e9686 */
[----:B------:R-:W-:Y:S01]  /*4f60*/  IMAD.WIDE.U32 R134, R135, -0x2daee0ad, RZ ;  /* 0xd2511f5387867825 */ /* 0x000fe200078e00ff */
[----:B------:R-:W-:Y:S03]  /*4f70*/  MUFU.EX2 R216, R26 ;  /* 0x0000001a00d87308 */ /* 0x000fe60000000800 */
[----:B------:R-:W-:Y:S01]  /*4f80*/  LOP3.LUT R13, R143, UR5, R8, 0x96, !PT ;  /* 0x000000058f0d7c12 */ /* 0x000fe2000f8e9608 */
[----:B------:R-:W-:Y:S01]  /*4f90*/  FFMA.FTZ R51, R51, c[0x0][0x23c], -R132 ;  /* 0x00008f0033337a23 */ /* 0x000fe20000010884 */
[----:B---3--:R-:W-:Y:S01]  /*4fa0*/  LOP3.LUT R24, R9, UR4, R16, 0x96, !PT ;  /* 0x0000000409187c12 */ /* 0x008fe2000f8e9610 */
[-C--:B-1----:R-:W-:Y:S01]  /*4fb0*/  HMMA.16816.F32 R52, R136, R4.reuse, R52 ;  /* 0x000000048834723c */ /* 0x082fe20000001834 */
[----:B------:R-:W-:Y:S01]  /*4fc0*/  IMAD.WIDE.U32 R148, R149, -0x2daee0ad, RZ ;  /* 0xd2511f5395947825 */ /* 0x000fe200078e00ff */
[----:B------:R-:W-:Y:S02]  /*4fd0*/  UIADD3 UR4, UR11, -0x56f99767, URZ ;  /* 0xa90668990b047890 */ /* 0x000fe4000fffe03f */
[----:B------:R-:W-:Y:S01]  /*4fe0*/  MUFU.EX2 R164, R51 ;  /* 0x0000003300a47308 */ /* 0x000fe20000000800 */
[----:B------:R-:W-:Y:S03]  /*4ff0*/  IMAD.WIDE.U32 R16, R17, -0x326172a9, RZ ;  /* 0xcd9e8d5711107825 */ /* 0x000fe600078e00ff */
[----:B------:R-:W-:Y:S01]  /*5000*/  LOP3.LUT R9, R135, UR4, R14, 0x96, !PT ;  /* 0x0000000487097c12 */ /* 0x000fe2000f8e960e */
[C---:B------:R-:W-:Y:S03]  /*5010*/  HMMA.16816.F32 R56, R144.reuse, R4, R56 ;  /* 0x000000049038723c */ /* 0x040fe60000001838 */
[----:B------:R-:W-:Y:S01]  /*5020*/  LOP3.LUT R15, R17, UR5, R140, 0x96, !PT ;  /* 0x00000005110f7c12 */ /* 0x000fe2000f8e968c */
[----:B------:R-:W-:Y:S01]  /*5030*/  IMAD.WIDE.U32 R140, R141, -0x2daee0ad, RZ ;  /* 0xd2511f538d8c7825 */ /* 0x000fe200078e00ff */
[----:B------:R-:W-:Y:S01]  /*5040*/  LOP3.LUT R17, R149, UR4, R10, 0x96, !PT ;  /* 0x0000000495117c12 */ /* 0x000fe2000f8e960a */
[----:B------:R-:W-:Y:S02]  /*5050*/  MUFU.EX2 R198, R29 ;  /* 0x0000001d00c67308 */ /* 0x000fe40000000800 */
[-C--:B------:R-:W-:Y:S01]  /*5060*/  HMMA.16816.F32 R60, R144, R6.reuse, R60 ;  /* 0x00000006903c723c */ /* 0x080fe2000000183c */
[----:B------:R-:W-:Y:S03]  /*5070*/  LOP3.LUT R135, R141, UR4, R18, 0x96, !PT ;  /* 0x000000048d877c12 */ /* 0x000fe6000f8e9612 */
[----:B------:R-:W-:Y:S03]  /*5080*/  IMAD.WIDE.U32 R4, R13, -0x2daee0ad, RZ ;  /* 0xd2511f530d047825 */ /* 0x000fe600078e00ff */
[----:B------:R-:W-:Y:S01]  /*5090*/  @P0 FSEL R52, R52, -INF , !P4 ;  /* 0xff80000034340808 */ /* 0x000fe20006000000 */
[----:B------:R-:W-:Y:S01]  /*50a0*/  HMMA.16816.F32 R64, R136, R6, R64 ;  /* 0x000000068840723c */ /* 0x000fe20000001840 */
[----:B------:R-:W-:Y:S01]  /*50b0*/  SHF.R.U32.HI R28, RZ, 0x10, R4 ;  /* 0x00000010ff1c7819 */ /* 0x000fe20000011604 */
[----:B------:R1:W2:Y:S01]  /*50c0*/  MUFU.EX2 R215, R27 ;  /* 0x0000001b00d77308 */ /* 0x0002a20000000800 */
[----:B------:R-:W-:Y:S01]  /*50d0*/  PLOP3.LUT P0, PT, PT, PT, UP0, 0x80, 0x0 ;  /* 0x000000000000781c */ /* 0x000fe20003f0f008 */
[--C-:B------:R-:W-:Y:S01]  /*50e0*/  FFMA.FTZ R52, R52, c[0x0][0x23c], -R133.reuse ;  /* 0x00008f0034347a23 */ /* 0x100fe20000010885 */
[----:B------:R-:W-:Y:S01]  /*50f0*/  @P2 FSEL R54, R54, -INF , !P4 ;  /* 0xff80000036362808 */ /* 0x000fe20006000000 */
[----:B----4-:R-:W-:Y:S01]  /*5100*/  IMAD.WIDE.U32 R22, R22, -0x326172a9, RZ ;  /* 0xcd9e8d5716167825 */ /* 0x010fe200078e00ff */
[----:B------:R-:W-:Y:S02]  /*5110*/  PLOP3.LUT P2, PT, PT, PT, UP0, 0x80, 0x0 ;  /* 0x000000000000781c */ /* 0x000fe40003f4f008 */
[----:B------:R-:W-:Y:S03]  /*5120*/  LOP3.LUT R18, R4, 0xff, RZ, 0xc0, !PT ;  /* 0x000000ff04127812 */ /* 0x000fe600078ec0ff */
[----:B------:R-:W-:Y:S01]  /*5130*/  LOP3.LUT R150, R23, UR5, R150, 0x96, !PT ;  /* 0x0000000517967c12 */ /* 0x000fe2000f8e9696 */
[----:B------:R-:W-:Y:S01]  /*5140*/  MUFU.EX2 R157, R52 ;  /* 0x00000034009d7308 */ /* 0x000fe20000000800 */
[----:B------:R-:W-:Y:S01]  /*5150*/  SHF.R.U32.HI R19, RZ, 0x18, R4 ;  /* 0x00000018ff137819 */ /* 0x000fe20000011604 */
[----:B------:R-:W-:Y:S01]  /*5160*/  FFMA.FTZ R54, R54, c[0x0][0x23c], -R132 ;  /* 0x00008f0036367a23 */ /* 0x000fe20000010884 */
[----:B------:R-:W-:Y:S01]  /*5170*/  @P0 FSEL R56, R56, -INF , !P4 ;  /* 0xff80000038380808 */ /* 0x000fe20006000000 */
[----:B------:R-:W-:Y:S01]  /*5180*/  IMAD.WIDE.U32 R8, R9, -0x326172a9, RZ ;  /* 0xcd9e8d5709087825 */ /* 0x000fe200078e00ff */
[----:B------:R-:W-:Y:S02]  /*5190*/  PLOP3.LUT P0, PT, PT, PT, UP0, 0x80, 0x0 ;  /* 0x000000000000781c */ /* 0x000fe40003f0f008 */
[----:B------:R-:W-:Y:S01]  /*51a0*/  @P2 FSEL R58, R58, -INF , !P4 ;  /* 0xff8000003a3a2808 */ /* 0x000fe20006000000 */
[----:B------:R-:W-:Y:S01]  /*51b0*/  FFMA.FTZ R56, R56, c[0x0][0x23c], -R2 ;  /* 0x00008f0038387a23 */ /* 0x000fe20000010802 */
[----:B------:R-:W-:Y:S01]  /*51c0*/  PLOP3.LUT P2, PT, PT, PT, UP0, 0x80, 0x0 ;  /* 0x000000000000781c */ /* 0x000fe20003f4f008 */
[----:B------:R3:W-:Y:S01]  /*51d0*/  MUFU.EX2 R209, R25 ;  /* 0x0000001900d17308 */ /* 0x0007e20000000800 */
[----:B------:R-:W-:Y:S01]  /*51e0*/  PLOP3.LUT P4, PT, PT, PT, UP0, 0x80, 0x0 ;  /* 0x000000000000781c */ /* 0x000fe20003f8f008 */
[----:B------:R-:W-:Y:S01]  /*51f0*/  FFMA.FTZ R58, R58, c[0x0][0x23c], -R0 ;  /* 0x00008f003a3a7a23 */ /* 0x000fe20000010800 */
[----:B------:R-:W-:Y:S01]  /*5200*/  LOP3.LUT R14, R9, UR6, R16, 0x96, !PT ;  /* 0x00000006090e7c12 */ /* 0x000fe2000f8e9610 */
[----:B-1----:R-:W-:Y:S01]  /*5210*/  IMAD.WIDE.U32 R26, R11, -0x326172a9, RZ ;  /* 0xcd9e8d570b1a7825 */ /* 0x002fe200078e00ff */
[----:B------:R-:W-:Y:S02]  /*5220*/  LOP3.LUT R16, R8, 0xff, RZ, 0xc0, !PT ;  /* 0x000000ff08107812 */ /* 0x000fe400078ec0ff */
[----:B------:R-:W-:Y:S01]  /*5230*/  SHF.R.U32.HI R23, RZ, 0x18, R8 ;  /* 0x00000018ff177819 */ /* 0x000fe20000011608 */
[----:B------:R-:W-:Y:S01]  /*5240*/  IMAD.WIDE.U32 R10, R15, -0x2daee0ad, RZ ;  /* 0xd2511f530f0a7825 */ /* 0x000fe200078e00ff */
[----:B------:R-:W-:Y:S01]  /*5250*/  @P0 FSEL R53, R53, -INF , !P3 ;  /* 0xff80000035350808 */ /* 0x000fe20005800000 */
[----:B------:R-:W-:Y:S01]  /*5260*/  MUFU.EX2 R162, R54 ;  /* 0x0000003600a27308 */ /* 0x000fe20000000800 */
[----:B------:R-:W-:Y:S02]  /*5270*/  PLOP3.LUT P0, PT, PT, PT, UP0, 0x80, 0x0 ;  /* 0x000000000000781c */ /* 0x000fe40003f0f008 */
[----:B------:R-:W-:Y:S01]  /*5280*/  LOP3.LUT R29, R10, 0xffff, RZ, 0xc0, !PT ;  /* 0x0000ffff0a1d7812 */ /* 0x000fe200078ec0ff */
[--C-:B------:R-:W-:Y:S01]  /*5290*/  FFMA.FTZ R53, R53, c[0x0][0x23c], -R133.reuse ;  /* 0x00008f0035357a23 */ /* 0x100fe20000010885 */
[----:B------:R-:W-:Y:S02]  /*52a0*/  @P2 FSEL R55, R55, -INF , !P3 ;  /* 0xff80000037372808 */ /* 0x000fe40005800000 */
[----:B------:R-:W-:Y:S02]  /*52b0*/  PLOP3.LUT P2, PT, PT, PT, UP0, 0x80, 0x0 ;  /* 0x000000000000781c */ /* 0x000fe40003f4f008 */
[----:B------:R-:W-:Y:S01]  /*52c0*/  LOP3.LUT R141, R27, UR5, R20, 0x96, !PT ;  /* 0x000000051b8d7c12 */ /* 0x000fe2000f8e9614 */
[----:B------:R1:W-:Y:S01]  /*52d0*/  MUFU.EX2 R208, R30 ;  /* 0x0000001e00d07308 */ /* 0x0003e20000000800 */
[----:B------:R-:W-:Y:S01]  /*52e0*/  LOP3.LUT R27, R4, 0xffff, RZ, 0xc0, !PT ;  /* 0x0000ffff041b7812 */ /* 0x000fe200078ec0ff */
[----:B------:R-:W-:Y:S01]  /*52f0*/  UIADD3 UR5, UR11, 0x646e171e, URZ ;  /* 0x646e171e0b057890 */ /* 0x000fe2000fffe03f */
[----:B------:R-:W-:Y:S01]  /*5300*/  LOP3.LUT R20, R8, 0xffff, RZ, 0xc0, !PT ;  /* 0x0000ffff08147812 */ /* 0x000fe200078ec0ff */
[----:B---3--:R-:W-:Y:S01]  /*5310*/  IMAD.WIDE.U32 R24, R24, -0x2daee0ad, RZ ;  /* 0xd2511f5318187825 */ /* 0x008fe200078e00ff */
[----:B------:R-:W-:Y:S02]  /*5320*/  @P0 FSEL R59, R59, -INF , !P3 ;  /* 0xff8000003b3b0808 */ /* 0x000fe40005800000 */
[----:B------:R-:W-:Y:S01]  /*5330*/  PLOP3.LUT P0, PT, PT, PT, UP0, 0x80, 0x0 ;  /* 0x000000000000781c */ /* 0x000fe20003f0f008 */
[----:B------:R-:W-:Y:S01]  /*5340*/  FFMA.FTZ R55, R55, c[0x0][0x23c], -R132 ;  /* 0x00008f0037377a23 */ /* 0x000fe20000010884 */
[----:B------:R-:W-:Y:S01]  /*5350*/  LOP3.LUT R21, R25, UR4, R12, 0x96, !PT ;  /* 0x0000000419157c12 */ /* 0x000fe2000f8e960c */
[----:B------:R3:W4:Y:S01]  /*5360*/  MUFU.EX2 R207, R31 ;  /* 0x0000001f00cf7308 */ /* 0x0007220000000800 */
[----:B------:R-:W-:Y:S01]  /*5370*/  SHF.R.U32.HI R25, RZ, 0x10, R8 ;  /* 0x00000010ff197819 */ /* 0x000fe20000011608 */
[----:B------:R-:W-:Y:S01]  /*5380*/  IMAD.WIDE.U32 R8, R17, -0x326172a9, RZ ;  /* 0xcd9e8d5711087825 */ /* 0x000fe200078e00ff */
[----:B------:R-:W-:Y:S01]  /*5390*/  @P2 FSEL R60, R60, -INF , !P5 ;  /* 0xff8000003c3c2808 */ /* 0x000fe20006800000 */
[----:B------:R-:W-:Y:S01]  /*53a0*/  ULDC.U8 UR4, c[0x0][0x2d8] ;  /* 0x0000b60000047ab9 */ /* 0x000fe20000000000 */
[----:B------:R-:W-:Y:S01]  /*53b0*/  PLOP3.LUT P2, PT, PT, PT, UP0, 0x80, 0x0 ;  /* 0x000000000000781c */ /* 0x000fe20003f4f008 */
[----:B------:R-:W-:Y:S01]  /*53c0*/  FFMA.FTZ R59, R59, c[0x0][0x23c], -R0 ;  /* 0x00008f003b3b7a23 */ /* 0x000fe20000010800 */
[----:B------:R-:W-:Y:S01]  /*53d0*/  LOP3.LUT R12, R5, UR5, R24, 0x96, !PT ;  /* 0x00000005050c7c12 */ /* 0x000fe2000f8e9618 */
[----:B------:R-:W-:Y:S01]  /*53e0*/  FFMA.FTZ R60, R60, c[0x0][0x23c], -R2 ;  /* 0x00008f003c3c7a23 */ /* 0x000fe20000010802 */
[--C-:B------:R-:W-:Y:S01]  /*53f0*/  SHF.R.U32.HI R24, RZ, 0x18, R10.reuse ;  /* 0x00000018ff187819 */ /* 0x100fe2000001160a */
[----:B------:R-:W-:Y:S01]  /*5400*/  MUFU.EX2 R156, R53 ;  /* 0x00000035009c7308 */ /* 0x000fe20000000800 */
[----:B------:R-:W-:Y:S01]  /*5410*/  @P4 FSEL R57, R57, -INF , !P3 ;  /* 0xff80000039394808 */ /* 0x000fe20005800000 */
[----:B------:R-:W-:Y:S01]  /*5420*/  IMAD.WIDE.U32 R4, R21, -0x326172a9, RZ ;  /* 0xcd9e8d5715047825 */ /* 0x000fe200078e00ff */
[----:B------:R-:W-:Y:S02]  /*5430*/  PLOP3.LUT P3, PT, PT, PT, UP0, 0x80, 0x0 ;  /* 0x000000000000781c */ /* 0x000fe40003f6f008 */
[----:B-1----:R-:W-:Y:S01]  /*5440*/  SHF.R.U32.HI R30, RZ, 0x10, R10 ;  /* 0x00000010ff1e7819 */ /* 0x002fe2000001160a */
[----:B------:R-:W-:Y:S01]  /*5450*/  FFMA.FTZ R57, R57, c[0x0][0x23c], -R2 ;  /* 0x00008f0039397a23 */ /* 0x000fe20000010802 */
[----:B------:R-:W-:Y:S02]  /*5460*/  @P0 FSEL R66, R66, -INF , !P5 ;  /* 0xff80000042420808 */ /* 0x000fe40006800000 */
[----:B------:R-:W-:Y:S01]  /*5470*/  PLOP3.LUT P0, PT, PT, PT, UP0, 0x80, 0x0 ;  /* 0x000000000000781c */ /* 0x000fe20003f0f008 */
[----:B------:R-:W-:Y:S01]  /*5480*/  MUFU.EX2 R155, R60 ;  /* 0x0000003c009b7308 */ /* 0x000fe20000000800 */
[----:B------:R-:W-:Y:S01]  /*5490*/  LOP3.LUT R13, R11, UR5, R134, 0x96, !PT ;  /* 0x000000050b0d7c12 */ /* 0x000fe2000f8e9686 */
[----:B------:R-:W-:Y:S01]  /*54a0*/  FFMA.FTZ R66, R66, c[0x0][0x23c], -R132 ;  /* 0x00008f0042427a23 */ /* 0x000fe20000010884 */
[----:B------:R-:W-:Y:S02]  /*54b0*/  LOP3.LUT R11, R9, UR6, R22, 0x96, !PT ;  /* 0x00000006090b7c12 */ /* 0x000fe4000f8e9616 */
[----:B------:R-:W-:Y:S02]  /*54c0*/  LOP3.LUT R17, R10, 0xff, RZ, 0xc0, !PT ;  /* 0x000000ff0a117812 */ /* 0x000fe400078ec0ff */
[C---:B---3--:R-:W-:Y:S02]  /*54d0*/  LOP3.LUT R31, R8.reuse, 0xffff, RZ, 0xc0, !PT ;  /* 0x0000ffff081f7812 */ /* 0x048fe400078ec0ff */
[----:B------:R-:W-:Y:S01]  /*54e0*/  LOP3.LUT R21, R8, 0xff, RZ, 0xc0, !PT ;  /* 0x000000ff08157812 */ /* 0x000fe200078ec0ff */
[----:B------:R-:W-:Y:S01]  /*54f0*/  MUFU.EX2 R151, R66 ;  /* 0x0000004200977308 */ /* 0x000fe20000000800 */
[----:B------:R-:W-:Y:S02]  /*5500*/  SHF.R.U32.HI R9, RZ, 0x10, R4 ;  /* 0x00000010ff097819 */ /* 0x000fe40000011604 */
[--C-:B------:R-:W-:Y:S02]  /*5510*/  SHF.R.U32.HI R22, RZ, 0x18, R8.reuse ;  /* 0x00000018ff167819 */ /* 0x100fe40000011608 */
[----:B------:R-:W-:Y:S02]  /*5520*/  SHF.R.U32.HI R32, RZ, 0x10, R8 ;  /* 0x00000010ff207819 */ /* 0x000fe40000011608 */
[C---:B------:R-:W-:Y:S02]  /*5530*/  LOP3.LUT R8, R4.reuse, 0xffff, RZ, 0xc0, !PT ;  /* 0x0000ffff04087812 */ /* 0x040fe400078ec0ff */
[----:B------:R-:W-:Y:S01]  /*5540*/  LOP3.LUT R10, R4, 0xff, RZ, 0xc0, !PT ;  /* 0x000000ff040a7812 */ /* 0x000fe200078ec0ff */
[----:B------:R-:W-:Y:S01]  /*5550*/  MUFU.EX2 R166, R57 ;  /* 0x0000003900a67308 */ /* 0x000fe20000000800 */
[----:B------:R-:W-:Y:S02]  /*5560*/  SHF.R.U32.HI R15, RZ, 0x18, R4 ;  /* 0x00000018ff0f7819 */ /* 0x000fe40000011604 */
[----:B------:R-:W-:Y:S02]  /*5570*/  LOP3.LUT R4, R14, 0xffff, RZ, 0xc0, !PT ;  /* 0x0000ffff0e047812 */ /* 0x000fe400078ec0ff */
[----:B------:R-:W-:Y:S02]  /*5580*/  PLOP3.LUT P4, PT, PT, PT, UP0, 0x80, 0x0 ;  /* 0x000000000000781c */ /* 0x000fe40003f8f008 */
[----:B------:R-:W-:Y:S02]  /*5590*/  SHF.R.U32.HI R4, RZ, 0x8, R4 ;  /* 0x00000008ff047819 */ /* 0x000fe40000011604 */
[----:B------:R-:W-:Y:S01]  /*55a0*/  @P2 FSEL R61, R61, -INF , !P6 ;  /* 0xff8000003d3d2808 */ /* 0x000fe20007000000 */
[----:B------:R-:W-:Y:S01]  /*55b0*/  MUFU.EX2 R181, R58 ;  /* 0x0000003a00b57308 */ /* 0x000fe20000000800 */
[----:B------:R-:W-:Y:S02]  /*55c0*/  PLOP3.LUT P2, PT, PT, PT, UP0, 0x80, 0x0 ;  /* 0x000000000000781c */ /* 0x000fe40003f4f008 */
[----:B------:R-:W-:Y:S01]  /*55d0*/  @P3 FSEL R64, R64, -INF , !P5 ;  /* 0xff80000040403808 */ /* 0x000fe20006800000 */
[----:B------:R-:W-:Y:S01]  /*55e0*/  FFMA.FTZ R2, R61, c[0x0][0x23c], -R2 ;  /* 0x00008f003d027a23 */ /* 0x000fe20000010802 */
[----:B------:R-:W-:Y:S02]  /*55f0*/  PLOP3.LUT P3, PT, PT, PT, UP0, 0x80, 0x0 ;  /* 0x000000000000781c */ /* 0x000fe40003f6f008 */
[----:B------:R-:W-:Y:S01]  /*5600*/  LOP3.LUT R4, R4, 0xffff, RZ, 0xc0, !PT ;  /* 0x0000ffff04047812 */ /* 0x000fe200078ec0ff */
[--C-:B------:R-:W-:Y:S01]  /*5610*/  FFMA.FTZ R64, R64, c[0x0][0x23c], -R133.reuse ;  /* 0x00008f0040407a23 */ /* 0x100fe20000010885 */
[----:B------:R-:W-:Y:S01]  /*5620*/  LOP3.LUT R6, R5, UR6, R142, 0x96, !PT ;  /* 0x0000000605067c12 */ /* 0x000fe2000f8e968e */
[----:B------:R-:W-:Y:S01]  /*5630*/  MUFU.EX2 R180, R59 ;  /* 0x0000003b00b47308 */ /* 0x000fe20000000800 */
[----:B------:R-:W-:Y:S02]  /*5640*/  LOP3.LUT R5, R14, 0xff, RZ, 0xc0, !PT ;  /* 0x000000ff0e057812 */ /* 0x000fe400078ec0ff */
[----:B------:R-:W-:Y:S02]  /*5650*/  @P0 FSEL R65, R65, -INF , !P6 ;  /* 0xff80000041410808 */ /* 0x000fe40007000000 */
[----:B------:R-:W-:Y:S02]  /*5660*/  ISETP.LE.U32.AND P0, PT, R4, UR4, PT ;  /* 0x0000000404007c0c */ /* 0x000fe4000bf03070 */
[----:B------:R-:W-:Y:S01]  /*5670*/  LOP3.LUT R4, R6, 0xffff, RZ, 0xc0, !PT ;  /* 0x0000ffff06047812 */ /* 0x000fe200078ec0ff */
[----:B------:R-:W-:Y:S01]  /*5680*/  FFMA.FTZ R133, R65, c[0x0][0x23c], -R133 ;  /* 0x00008f0041857a23 */ /* 0x000fe20000010885 */
[----:B------:R-:W-:Y:S01]  /*5690*/  @P4 FSEL R62, R62, -INF , !P5 ;  /* 0xff8000003e3e4808 */ /* 0x000fe20006800000 */
[----:B------:R-:W-:Y:S01]  /*56a0*/  MUFU.EX2 R153, R64 ;  /* 0x0000004000997308 */ /* 0x000fe20000000800 */
[----:B------:R-:W-:Y:S02]  /*56b0*/  ISETP.LE.U32.AND P5, PT, R5, UR4, PT ;  /* 0x0000000405007c0c */ /* 0x000fe4000bfa3070 */
[----:B------:R-:W-:Y:S01]  /*56c0*/  SHF.R.U32.HI R5, RZ, 0x18, R14 ;  /* 0x00000018ff057819 */ /* 0x000fe2000001160e */
[----:B------:R-:W-:Y:S01]  /*56d0*/  FFMA.FTZ R62, R62, c[0x0][0x23c], -R0 ;  /* 0x00008f003e3e7a23 */ /* 0x000fe20000010800 */
[----:B------:R-:W-:Y:S02]  /*56e0*/  SHF.R.U32.HI R14, RZ, 0x10, R14 ;  /* 0x00000010ff0e7819 */ /* 0x000fe4000001160e */
[----:B------:R-:W-:Y:S01]  /*56f0*/  LOP3.LUT R7, R6, 0xff, RZ, 0xc0, !PT ;  /* 0x000000ff06077812 */ /* 0x000fe200078ec0ff */
[----:B------:R-:W-:Y:S01]  /*5700*/  @!P0 FADD.FTZ R204, -R204, -RZ ;  /* 0x800000ffcccc8221 */ /* 0x000fe20000010100 */
[----:B------:R-:W-:Y:S01]  /*5710*/  SHF.R.U32.HI R4, RZ, 0x8, R4 ;  /* 0x00000008ff047819 */ /* 0x000fe20000011604 */
[----:B------:R-:W-:Y:S01]  /*5720*/  MUFU.EX2 R152, R133 ;  /* 0x0000008500987308 */ /* 0x000fe20000000800 */
[----:B------:R-:W-:Y:S02]  /*5730*/  LOP3.LUT R14, R14, 0xff, RZ, 0xc0, !PT ;  /* 0x000000ff0e0e7812 */ /* 0x000fe400078ec0ff */
[----:B------:R-:W-:Y:S01]  /*5740*/  @P2 FSEL R67, R67, -INF , !P6 ;  /* 0xff80000043432808 */ /* 0x000fe20007000000 */
[----:B------:R-:W-:Y:S01]  /*5750*/  @!P5 FADD.FTZ R205, -R205, -RZ ;  /* 0x800000ffcdcdd221 */ /* 0x000fe20000010100 */
[----:B------:R-:W-:Y:S02]  /*5760*/  ISETP.LE.U32.AND P2, PT, R7, UR4, PT ;  /* 0x0000000407007c0c */ /* 0x000fe4000bf43070 */
[----:B------:R-:W-:Y:S01]  /*5770*/  @P3 FSEL R63, R63, -INF , !P6 ;  /* 0xff8000003f3f3808 */ /* 0x000fe20007000000 */
[----:B------:R-:W-:Y:S01]  /*5780*/  FFMA.FTZ R132, R67, c[0x0][0x23c], -R132 ;  /* 0x00008f0043847a23 */ /* 0x000fe20000010884 */
[----:B------:R-:W-:Y:S01]  /*5790*/  ISETP.LE.U32.AND P3, PT, R5, UR4, PT ;  /* 0x0000000405007c0c */ /* 0x000fe2000bf63070 */
[----:B------:R-:W-:Y:S01]  /*57a0*/  MUFU.EX2 R163, R62 ;  /* 0x0000003e00a37308 */ /* 0x000fe20000000800 */
[----:B------:R-:W-:Y:S01]  /*57b0*/  LOP3.LUT R4, R4, 0xffff, RZ, 0xc0, !PT ;  /* 0x0000ffff04047812 */ /* 0x000fe200078ec0ff */
[----:B------:R-:W-:Y:S01]  /*57c0*/  FFMA.FTZ R0, R63, c[0x0][0x23c], -R0 ;  /* 0x00008f003f007a23 */ /* 0x000fe20000010800 */
[----:B------:R-:W-:Y:S02]  /*57d0*/  SHF.R.U32.HI R5, RZ, 0x10, R6 ;  /* 0x00000010ff057819 */ /* 0x000fe40000011606 */
[----:B------:R-:W-:Y:S02]  /*57e0*/  ISETP.LE.U32.AND P0, PT, R4, UR4, PT ;  /* 0x0000000404007c0c */ /* 0x000fe4000bf03070 */
[----:B------:R-:W-:Y:S01]  /*57f0*/  ISETP.LE.U32.AND P6, PT, R14, UR4, PT ;  /* 0x000000040e007c0c */ /* 0x000fe2000bfc3070 */
[----:B------:R-:W-:Y:S01]  /*5800*/  @!P2 FADD.FTZ R220, -R220, -RZ ;  /* 0x800000ffdcdca221 */ /* 0x000fe20000010100 */
[----:B------:R-:W-:Y:S01]  /*5810*/  SHF.R.U32.HI R4, RZ, 0x8, R8 ;  /* 0x00000008ff047819 */ /* 0x000fe20000011608 */
[----:B------:R-:W-:Y:S01]  /*5820*/  MUFU.EX2 R154, R2 ;  /* 0x00000002009a7308 */ /* 0x000fe20000000800 */
[----:B------:R-:W-:Y:S01]  /*5830*/  LOP3.LUT R5, R5, 0xff, RZ, 0xc0, !PT ;  /* 0x000000ff05057812 */ /* 0x000fe200078ec0ff */
[----:B------:R-:W-:Y:S01]  /*5840*/  @!P3 FADD.FTZ R217, -R217, -RZ ;  /* 0x800000ffd9d9b221 */ /* 0x000fe20000010100 */
[----:B------:R-:W-:Y:S02]  /*5850*/  LOP3.LUT R4, R4, 0xffff, RZ, 0xc0, !PT ;  /* 0x0000ffff04047812 */ /* 0x000fe400078ec0ff */
[----:B------:R-:W-:Y:S02]  /*5860*/  ISETP.LE.U32.AND P5, PT, R5, UR4, PT ;  /* 0x0000000405007c0c */ /* 0x000fe4000bfa3070 */
[----:B------:R-:W-:Y:S01]  /*5870*/  SHF.R.U32.HI R6, RZ, 0x18, R6 ;  /* 0x00000018ff067819 */ /* 0x000fe20000011606 */
[----:B------:R-:W-:Y:S01]  /*5880*/  @!P0 FADD.FTZ R221, -R221, -RZ ;  /* 0x800000ffdddd8221 */ /* 0x000fe20000010100 */
[----:B------:R-:W-:Y:S01]  /*5890*/  LOP3.LUT R5, R9, 0xff, RZ, 0xc0, !PT ;  /* 0x000000ff09057812 */ /* 0x000fe200078ec0ff */
[----:B------:R-:W-:Y:S01]  /*58a0*/  @!P6 FADD.FTZ R203, -R203, -RZ ;  /* 0x800000ffcbcbe221 */ /* 0x000fe20000010100 */
[----:B------:R-:W-:Y:S01]  /*58b0*/  ISETP.LE.U32.AND P2, PT, R4, UR4, PT ;  /* 0x0000000404007c0c */ /* 0x000fe2000bf43070 */
[----:B------:R-:W-:Y:S01]  /*58c0*/  MUFU.EX2 R158, R0 ;  /* 0x00000000009e7308 */ /* 0x000fe20000000800 */
[----:B------:R-:W-:Y:S02]  /*58d0*/  ISETP.LE.U32.AND P6, PT, R6, UR4, PT ;  /* 0x0000000406007c0c */ /* 0x000fe4000bfc3070 */
[----:B------:R-:W-:Y:S02]  /*58e0*/  SHF.R.U32.HI R4, RZ, 0x8, R20 ;  /* 0x00000008ff047819 */ /* 0x000fe40000011614 */
[----:B------:R-:W-:Y:S01]  /*58f0*/  ISETP.LE.U32.AND P4, PT, R16, UR4, PT ;  /* 0x0000000410007c0c */ /* 0x000fe2000bf83070 */
[----:B------:R-:W-:Y:S01]  /*5900*/  @!P5 FADD.FTZ R225, -R225, -RZ ;  /* 0x800000ffe1e1d221 */ /* 0x000fe20000010100 */
[----:B------:R-:W-:Y:S02]  /*5910*/  LOP3.LUT R4, R4, 0xffff, RZ, 0xc0, !PT ;  /* 0x0000ffff04047812 */ /* 0x000fe400078ec0ff */
[----:B------:R-:W-:Y:S01]  /*5920*/  ISETP.LE.U32.AND P5, PT, R15, UR4, PT ;  /* 0x000000040f007c0c */ /* 0x000fe2000bfa3070 */
[----:B------:R-:W-:Y:S01]  /*5930*/  MUFU.EX2 R159, R55 ;  /* 0x00000037009f7308 */ /* 0x000fe20000000800 */
[----:B------:R-:W-:Y:S01]  /*5940*/  ISETP.LE.U32.AND P0, PT, R5, UR4, PT ;  /* 0x0000000405007c0c */ /* 0x000fe2000bf03070 */
[----:B------:R-:W-:Y:S01]  /*5950*/  @!P2 FADD.FTZ R218, -R218, -RZ ;  /* 0x800000ffdadaa221 */ /* 0x000fe20000010100 */
[----:B------:R-:W-:Y:S01]  /*5960*/  ISETP.LE.U32.AND P2, PT, R4, UR4, PT ;  /* 0x0000000404007c0c */ /* 0x000fe2000bf43070 */
[----:B------:R-:W-:Y:S01]  /*5970*/  @!P6 FADD.FTZ R224, -R224, -RZ ;  /* 0x800000ffe0e0e221 */ /* 0x000fe20000010100 */
[----:B------:R-:W-:Y:S02]  /*5980*/  ISETP.LE.U32.AND P6, PT, R23, UR4, PT ;  /* 0x0000000417007c0c */ /* 0x000fe4000bfc3070 */
[----:B------:R-:W-:Y:S01]  /*5990*/  LOP3.LUT R5, R13, 0xff, RZ, 0xc0, !PT ;  /* 0x000000ff0d057812 */ /* 0x000fe200078ec0ff */
[----:B------:R-:W-:Y:S01]  /*59a0*/  @!P4 FADD.FTZ R211, -R211, -RZ ;  /* 0x800000ffd3d3c221 */ /* 0x000fe20000010100 */
[----:B------:R-:W-:Y:S01]  /*59b0*/  SHF.R.U32.HI R6, RZ, 0x10, R12 ;  /* 0x00000010ff067819 */ /* 0x000fe2000001160c */
[----:B------:R-:W-:Y:S01]  /*59c0*/  MUFU.EX2 R167, R56 ;  /* 0x0000003800a77308 */ /* 0x000fe20000000800 */
[----:B------:R-:W-:Y:S01]  /*59d0*/  LOP3.LUT R4, R25, 0xff, RZ, 0xc0, !PT ;  /* 0x000000ff19047812 */ /* 0x000fe200078ec0ff */
[----:B------:R-:W-:Y:S01]  /*59e0*/  @!P5 FADD.FTZ R222, -R222, -RZ ;  /* 0x800000ffdeded221 */ /* 0x000fe20000010100 */
[----:B------:R-:W-:Y:S01]  /*59f0*/  ISETP.LE.U32.AND P4, PT, R5, UR4, PT ;  /* 0x0000000405007c0c */ /* 0x000fe2000bf83070 */
[----:B------:R-:W-:Y:S01]  /*5a00*/  @!P0 FADD.FTZ R223, -R223, -RZ ;  /* 0x800000ffdfdf8221 */ /* 0x000fe20000010100 */
[----:B------:R-:W-:Y:S01]  /*5a10*/  ISETP.LE.U32.AND P5, PT, R4, UR4, PT ;  /* 0x0000000404007c0c */ /* 0x000fe2000bfa3070 */
[----:B------:R-:W-:Y:S01]  /*5a20*/  @!P2 FADD.FTZ R210, -R210, -RZ ;  /* 0x800000ffd2d2a221 */ /* 0x000fe20000010100 */
[----:B------:R-:W-:Y:S01]  /*5a30*/  LOP3.LUT R4, R13, 0xffff, RZ, 0xc0, !PT ;  /* 0x0000ffff0d047812 */ /* 0x000fe200078ec0ff */
[----:B------:R-:W-:Y:S01]  /*5a40*/  @!P6 FADD.FTZ R213, -R213, -RZ ;  /* 0x800000ffd5d5e221 */ /* 0x000fe20000010100 */
[--C-:B------:R-:W-:Y:S01]  /*5a50*/  SHF.R.U32.HI R5, RZ, 0x18, R13.reuse ;  /* 0x00000018ff057819 */ /* 0x100fe2000001160d */
[----:B------:R-:W-:Y:S01]  /*5a60*/  MUFU.EX2 R192, R41 ;  /* 0x0000002900c07308 */ /* 0x000fe20000000800 */
[----:B------:R-:W-:Y:S02]  /*5a70*/  SHF.R.U32.HI R13, RZ, 0x10, R13 ;  /* 0x00000010ff0d7819 */ /* 0x000fe4000001160d */
[----:B------:R-:W-:Y:S02]  /*5a80*/  ISETP.LE.U32.AND P2, PT, R5, UR4, PT ;  /* 0x0000000405007c0c */ /* 0x000fe4000bf43070 */
[----:B------:R-:W-:Y:S01]  /*5a90*/  LOP3.LUT R5, R13, 0xff, RZ, 0xc0, !PT ;  /* 0x000000ff0d057812 */ /* 0x000fe200078ec0ff */
[----:B------:R-:W-:Y:S01]  /*5aa0*/  @!P4 FADD.FTZ R202, -R202, -RZ ;  /* 0x800000ffcacac221 */ /* 0x000fe20000010100 */
[----:B------:R-:W-:Y:S01]  /*5ab0*/  SHF.R.U32.HI R4, RZ, 0x8, R4 ;  /* 0x00000008ff047819 */ /* 0x000fe20000011604 */
[----:B------:R-:W-:Y:S01]  /*5ac0*/  @!P5 FADD.FTZ R214, -R214, -RZ ;  /* 0x800000ffd6d6d221 */ /* 0x000fe20000010100 */
[----:B------:R-:W-:Y:S01]  /*5ad0*/  LOP3.LUT R13, R30, 0xff, RZ, 0xc0, !PT ;  /* 0x000000ff1e0d7812 */ /* 0x000fe200078ec0ff */
[----:B------:R-:W1:Y:S01]  /*5ae0*/  MUFU.EX2 R183, R36 ;  /* 0x0000002400b77308 */ /* 0x000e620000000800 */
[----:B------:R-:W-:Y:S02]  /*5af0*/  ISETP.LE.U32.AND P6, PT, R5, UR4, PT ;  /* 0x0000000405007c0c */ /* 0x000fe4000bfc3070 */
[----:B------:R-:W-:Y:S02]  /*5b00*/  LOP3.LUT R5, R12, 0xff, RZ, 0xc0, !PT ;  /* 0x000000ff0c057812 */ /* 0x000fe400078ec0ff */
[----:B------:R-:W-:Y:S01]  /*5b10*/  LOP3.LUT R4, R4, 0xffff, RZ, 0xc0, !PT ;  /* 0x0000ffff04047812 */ /* 0x000fe200078ec0ff */
[----:B------:R-:W-:Y:S01]  /*5b20*/  @!P2 FADD.FTZ R201, -R201, -RZ ;  /* 0x800000ffc9c9a221 */ /* 0x000fe20000010100 */
[----:B------:R-:W-:Y:S02]  /*5b30*/  ISETP.LE.U32.AND P4, PT, R5, UR4, PT ;  /* 0x0000000405007c0c */ /* 0x000fe4000bf83070 */
[----:B------:R-:W-:Y:S01]  /*5b40*/  ISETP.LE.U32.AND P5, PT, R4, UR4, PT ;  /* 0x0000000404007c0c */ /* 0x000fe2000bfa3070 */
[----:B------:R-:W-:Y:S01]  /*5b50*/  MUFU.EX2 R193, R40 ;  /* 0x0000002800c17308 */ /* 0x000fe20000000800 */
[----:B------:R-:W-:Y:S02]  /*5b60*/  LOP3.LUT R4, R12, 0xffff, RZ, 0xc0, !PT ;  /* 0x0000ffff0c047812 */ /* 0x000fe400078ec0ff */
[----:B------:R-:W-:Y:S01]  /*5b70*/  SHF.R.U32.HI R12, RZ, 0x18, R12 ;  /* 0x00000018ff0c7819 */ /* 0x000fe2000001160c */
[----:B------:R-:W-:Y:S01]  /*5b80*/  @!P6 FADD.FTZ R206, -R206, -RZ ;  /* 0x800000ffcecee221 */ /* 0x000fe20000010100 */
[----:B------:R-:W-:Y:S02]  /*5b90*/  ISETP.LE.U32.AND P3, PT, R10, UR4, PT ;  /* 0x000000040a007c0c */ /* 0x000fe4000bf63070 */
[----:B------:R-:W-:Y:S02]  /*5ba0*/  SHF.R.U32.HI R4, RZ, 0x8, R4 ;  /* 0x00000008ff047819 */ /* 0x000fe40000011604 */
[----:B------:R-:W-:Y:S01]  /*5bb0*/  LOP3.LUT R5, R6, 0xff, RZ, 0xc0, !PT ;  /* 0x000000ff06057812 */ /* 0x000fe200078ec0ff */
[----:B------:R-:W-:Y:S01]  /*5bc0*/  @!P4 FADD.FTZ R212, -R212, -RZ ;  /* 0x800000ffd4d4c221 */ /* 0x000fe20000010100 */
[----:B------:R-:W-:Y:S01]  /*5bd0*/  SHF.R.U32.HI R6, RZ, 0x8, R27 ;  /* 0x00000008ff067819 */ /* 0x000fe2000001161b */
[----:B------:R-:W-:Y:S01]  /*5be0*/  @!P5 FADD.FTZ R199, -R199, -RZ ;  /* 0x800000ffc7c7d221 */ /* 0x000fe20000010100 */
[----:B------:R-:W-:Y:S01]  /*5bf0*/  ISETP.LE.U32.AND P4, PT, R12, UR4, PT ;  /* 0x000000040c007c0c */ /* 0x000fe2000bf83070 */
[----:B------:R-:W3:Y:S01]  /*5c00*/  MUFU.EX2 R184, R39 ;  /* 0x0000002700b87308 */ /* 0x000ee20000000800 */
[----:B------:R-:W-:Y:S02]  /*5c10*/  SHF.R.U32.HI R12, RZ, 0x8, R29 ;  /* 0x00000008ff0c7819 */ /* 0x000fe4000001161d */
[----:B------:R-:W-:Y:S01]  /*5c20*/  LOP3.LUT R4, R4, 0xffff, RZ, 0xc0, !PT ;  /* 0x0000ffff04047812 */ /* 0x000fe200078ec0ff */
[----:B------:R-:W-:Y:S01]  /*5c30*/  @!P3 FADD.FTZ R219, -R219, -RZ ;  /* 0x800000ffdbdbb221 */ /* 0x000fe20000010100 */
[----:B------:R-:W-:Y:S02]  /*5c40*/  LOP3.LUT R8, R28, 0xff, RZ, 0xc0, !PT ;  /* 0x000000ff1c087812 */ /* 0x000fe400078ec0ff */
[----:B------:R-:W-:Y:S02]  /*5c50*/  ISETP.LE.U32.AND P0, PT, R19, UR4, PT ;  /* 0x0000000413007c0c */ /* 0x000fe4000bf03070 */
[----:B------:R-:W-:Y:S01]  /*5c60*/  ISETP.LE.U32.AND P5, PT, R4, UR4, PT ;  /* 0x0000000404007c0c */ /* 0x000fe2000bfa3070 */
[----:B------:R-:W-:Y:S01]  /*5c70*/  MUFU.EX2 R182, R37 ;  /* 0x0000002500b67308 */ /* 0x000fe20000000800 */
[----:B------:R-:W-:Y:S01]  /*5c80*/  ISETP.LE.U32.AND P6, PT, R5, UR4, PT ;  /* 0x0000000405007c0c */ /* 0x000fe2000bfc3070 */
[----:B--2---:R-:W-:Y:S01]  /*5c90*/  @!P4 FADD.FTZ R215, -R215, -RZ ;  /* 0x800000ffd7d7c221 */ /* 0x004fe20000010100 */
[----:B------:R-:W-:Y:S01]  /*5ca0*/  ISETP.LE.U32.AND P4, PT, R8, UR4, PT ;  /* 0x0000000408007c0c */ /* 0x000fe2000bf83070 */
[----:B------:R-:W-:Y:S01]  /*5cb0*/  IMAD.WIDE.U32 R4, R135, -0x326172a9, RZ ;  /* 0xcd9e8d5787047825 */ /* 0x000fe200078e00ff */
[----:B------:R-:W-:Y:S02]  /*5cc0*/  ISETP.LE.U32.AND P2, PT, R17, UR4, PT ;  /* 0x0000000411007c0c */ /* 0x000fe4000bf43070 */
[----:B------:R-:W-:Y:S02]  /*5cd0*/  ISETP.LE.U32.AND P3, PT, R18, UR4, PT ;  /* 0x0000000412007c0c */ /* 0x000fe4000bf63070 */
[----:B------:R-:W-:Y:S01]  /*5ce0*/  LOP3.LUT R12, R12, 0xffff, RZ, 0xc0, !PT ;  /* 0x0000ffff0c0c7812 */ /* 0x000fe200078ec0ff */
[----:B----4-:R-:W-:Y:S01]  /*5cf0*/  @!P0 FADD.FTZ R207, -R207, -RZ ;  /* 0x800000ffcfcf8221 */ /* 0x010fe20000010100 */
[----:B------:R-:W-:Y:S01]  /*5d00*/  LOP3.LUT R6, R6, 0xffff, RZ, 0xc0, !PT ;  /* 0x0000ffff06067812 */ /* 0x000fe200078ec0ff */
[----:B------:R-:W-:Y:S01]  /*5d10*/  @!P5 FADD.FTZ R209, -R209, -RZ ;  /* 0x800000ffd1d1d221 */ /* 0x000fe20000010100 */
[----:B------:R-:W-:Y:S01]  /*5d20*/  ISETP.LE.U32.AND P0, PT, R12, UR4, PT ;  /* 0x000000040c007c0c */ /* 0x000fe2000bf03070 */
[----:B------:R-:W-:Y:S01]  /*5d30*/  @!P6 FADD.FTZ R216, -R216, -RZ ;  /* 0x800000ffd8d8e221 */ /* 0x000fe20000010100 */
[----:B------:R-:W-:Y:S01]  /*5d40*/  ISETP.LE.U32.AND P5, PT, R24, UR4, PT ;  /* 0x0000000418007c0c */ /* 0x000fe2000bfa3070 */
[----:B------:R-:W-:Y:S01]  /*5d50*/  @!P4 FADD.FTZ R208, -R208, -RZ ;  /* 0x800000ffd0d0c221 */ /* 0x000fe20000010100 */
[----:B------:R-:W-:Y:S01]  /*5d60*/  ISETP.LE.U32.AND P6, PT, R6, UR4, PT ;  /* 0x0000000406007c0c */ /* 0x000fe2000bfc3070 */
[----:B------:R-:W-:Y:S01]  /*5d70*/  IMAD.WIDE.U32 R6, R150, -0x2daee0ad, RZ ;  /* 0xd2511f5396067825 */ /* 0x000fe200078e00ff */
[----:B------:R-:W-:Y:S01]  /*5d80*/  ISETP.LE.U32.AND P4, PT, R13, UR4, PT ;  /* 0x000000040d007c0c */ /* 0x000fe2000bf83070 */
[----:B------:R-:W2:Y:S01]  /*5d90*/  MUFU.EX2 R188, R38 ;  /* 0x0000002600bc7308 */ /* 0x000ea20000000800 */
[C---:B------:R-:W-:Y:S01]  /*5da0*/  LOP3.LUT R13, R11.reuse, 0xff, RZ, 0xc0, !PT ;  /* 0x000000ff0b0d7812 */ /* 0x040fe200078ec0ff */
[----:B------:R-:W-:Y:S01]  /*5db0*/  @!P2 FADD.FTZ R190, -R190, -RZ ;  /* 0x800000ffbebea221 */ /* 0x000fe20000010100 */
[----:B------:R-:W-:Y:S01]  /*5dc0*/  LOP3.LUT R12, R11, 0xffff, RZ, 0xc0, !PT ;  /* 0x0000ffff0b0c7812 */ /* 0x000fe200078ec0ff */
[----:B------:R-:W-:Y:S01]  /*5dd0*/  @!P3 FADD.FTZ R200, -R200, -RZ ;  /* 0x800000ffc8c8b221 */ /* 0x000fe20000010100 */
[----:B------:R-:W-:Y:S01]  /*5de0*/  ISETP.LE.U32.AND P2, PT, R13, UR4, PT ;  /* 0x000000040d007c0c */ /* 0x000fe2000bf43070 */
[----:B------:R-:W-:Y:S01]  /*5df0*/  @!P0 FADD.FTZ R185, -R185, -RZ ;  /* 0x800000ffb9b98221 */ /* 0x000fe20000010100 */
[C---:B------:R-:W-:Y:S01]  /*5e00*/  LOP3.LUT R19, R6.reuse, 0xffff, RZ, 0xc0, !PT ;  /* 0x0000ffff06137812 */ /* 0x040fe200078ec0ff */
[----:B------:R-:W-:Y:S01]  /*5e10*/  @!P5 FADD.FTZ R189, -R189, -RZ ;  /* 0x800000ffbdbdd221 */ /* 0x000fe20000010100 */
[--C-:B------:R-:W-:Y:S01]  /*5e20*/  SHF.R.U32.HI R18, RZ, 0x10, R6.reuse ;  /* 0x00000010ff127819 */ /* 0x100fe20000011606 */
[----:B------:R-:W-:Y:S01]  /*5e30*/  MUFU.EX2 R197, R42 ;  /* 0x0000002a00c57308 */ /* 0x000fe20000000800 */
[----:B------:R-:W-:Y:S01]  /*5e40*/  ISETP.LE.U32.AND P3, PT, R21, UR4, PT ;  /* 0x0000000415007c0c */ /* 0x000fe2000bf63070 */
[----:B------:R-:W-:Y:S01]  /*5e50*/  @!P4 FADD.FTZ R191, -R191, -RZ ;  /* 0x800000ffbfbfc221 */ /* 0x000fe20000010100 */
[----:B------:R-:W-:Y:S01]  /*5e60*/  LOP3.LUT R20, R6, 0xff, RZ, 0xc0, !PT ;  /* 0x000000ff06147812 */ /* 0x000fe200078ec0ff */
[----:B------:R-:W-:Y:S01]  /*5e70*/  @!P6 FADD.FTZ R198, -R198, -RZ ;  /* 0x800000ffc6c6e221 */ /* 0x000fe20000010100 */
[----:B------:R-:W-:Y:S02]  /*5e80*/  SHF.R.U32.HI R21, RZ, 0x18, R6 ;  /* 0x00000018ff157819 */ /* 0x000fe40000011606 */
[--C-:B------:R-:W-:Y:S01]  /*5e90*/  SHF.R.U32.HI R6, RZ, 0x10, R11.reuse ;  /* 0x00000010ff067819 */ /* 0x100fe2000001160b */
[----:B-1----:R-:W-:Y:S01]  /*5ea0*/  @!P2 FADD.FTZ R183, -R183, -RZ ;  /* 0x800000ffb7b7a221 */ /* 0x002fe20000010100 */
[----:B------:R-:W-:Y:S01]  /*5eb0*/  LOP3.LUT R9, R7, UR5, R148, 0x96, !PT ;  /* 0x0000000507097c12 */ /* 0x000fe2000f8e9694 */
[----:B------:R-:W-:Y:S01]  /*5ec0*/  MUFU.EX2 R187, R45 ;  /* 0x0000002d00bb7308 */ /* 0x000fe20000000800 */
[----:B------:R-:W-:Y:S02]  /*5ed0*/  SHF.R.U32.HI R7, RZ, 0x8, R12 ;  /* 0x00000008ff077819 */ /* 0x000fe4000001160c */
[----:B------:R-:W-:Y:S01]  /*5ee0*/  SHF.R.U32.HI R12, RZ, 0x18, R11 ;  /* 0x00000018ff0c7819 */ /* 0x000fe2000001160b */
[----:B------:R-:W-:Y:S01]  /*5ef0*/  @!P3 FADD.FTZ R161, -R161, -RZ ;  /* 0x800000ffa1a1b221 */ /* 0x000fe20000010100 */
[----:B------:R-:W-:Y:S02]  /*5f00*/  LOP3.LUT R10, R5, UR6, R26, 0x96, !PT ;  /* 0x00000006050a7c12 */ /* 0x000fe4000f8e961a */
[----:B------:R-:W-:Y:S02]  /*5f10*/  LOP3.LUT R6, R6, 0xff, RZ, 0xc0, !PT ;  /* 0x000000ff06067812 */ /* 0x000fe400078ec0ff */
[----:B------:R-:W-:Y:S01]  /*5f20*/  ISETP.LE.U32.AND P0, PT, R12, UR4, PT ;  /* 0x000000040c007c0c */ /* 0x000fe2000bf03070 */
[----:B------:R-:W-:Y:S01]  /*5f30*/  MUFU.EX2 R186, R44 ;  /* 0x0000002c00ba7308 */ /* 0x000fe20000000800 */
[----:B------:R-:W-:Y:S02]  /*5f40*/  ISETP.LE.U32.AND P5, PT, R6, UR4, PT ;  /* 0x0000000406007c0c */ /* 0x000fe4000bfa3070 */
[C---:B------:R-:W-:Y:S02]  /*5f50*/  LOP3.LUT R6, R10.reuse, 0xff, RZ, 0xc0, !PT ;  /* 0x000000ff0a067812 */ /* 0x040fe400078ec0ff */
[----:B------:R-:W-:Y:S02]  /*5f60*/  LOP3.LUT R11, R10, 0xffff, RZ, 0xc0, !PT ;  /* 0x0000ffff0a0b7812 */ /* 0x000fe400078ec0ff */
[----:B------:R-:W-:Y:S02]  /*5f70*/  LOP3.LUT R7, R7, 0xffff, RZ, 0xc0, !PT ;  /* 0x0000ffff07077812 */ /* 0x000fe400078ec0ff */
[----:B------:R-:W-:Y:S01]  /*5f80*/  ISETP.LE.U32.AND P2, PT, R6, UR4, PT ;  /* 0x0000000406007c0c */ /* 0x000fe2000bf43070 */
[----:B------:R-:W1:Y:S01]  /*5f90*/  MUFU.EX2 R196, R43 ;  /* 0x0000002b00c47308 */ /* 0x000e620000000800 */
[----:B------:R-:W-:Y:S01]  /*5fa0*/  ISETP.LE.U32.AND P4, PT, R7, UR4, PT ;  /* 0x0000000407007c0c */ /* 0x000fe2000bf83070 */
[----:B---3--:R-:W-:Y:S01]  /*5fb0*/  @!P0 FADD.FTZ R184, -R184, -RZ ;  /* 0x800000ffb8b88221 */ /* 0x008fe20000010100 */
[----:B------:R-:W-:Y:S01]  /*5fc0*/  SHF.R.U32.HI R6, RZ, 0x8, R11 ;  /* 0x00000008ff067819 */ /* 0x000fe2000001160b */
[----:B--2---:R-:W-:Y:S01]  /*5fd0*/  @!P5 FADD.FTZ R188, -R188, -RZ ;  /* 0x800000ffbcbcd221 */ /* 0x004fe20000010100 */
[----:B------:R-:W-:Y:S02]  /*5fe0*/  SHF.R.U32.HI R7, RZ, 0x10, R10 ;  /* 0x00000010ff077819 */ /* 0x000fe4000001160a */
[----:B------:R-:W-:Y:S02]  /*5ff0*/  LOP3.LUT R6, R6, 0xffff, RZ, 0xc0, !PT ;  /* 0x0000ffff06067812 */ /* 0x000fe400078ec0ff */
[--C-:B------:R-:W-:Y:S01]  /*6000*/  SHF.R.U32.HI R17, RZ, 0x10, R4.reuse ;  /* 0x00000010ff117819 */ /* 0x100fe20000011604 */
[----:B------:R-:W2:Y:S01]  /*6010*/  MUFU.EX2 R194, R46 ;  /* 0x0000002e00c27308 */ /* 0x000ea20000000800 */
[----:B------:R-:W-:Y:S01]  /*6020*/  SHF.R.U32.HI R16, RZ, 0x18, R4 ;  /* 0x00000018ff107819 */ /* 0x000fe20000011604 */
[----:B------:R-:W-:Y:S01]  /*6030*/  @!P2 FADD.FTZ R193, -R193, -RZ ;  /* 0x800000ffc1c1a221 */ /* 0x000fe20000010100 */
[----:B------:R-:W-:Y:S01]  /*6040*/  LOP3.LUT R14, R4, 0xffff, RZ, 0xc0, !PT ;  /* 0x0000ffff040e7812 */ /* 0x000fe200078ec0ff */
[----:B------:R-:W-:Y:S01]  /*6050*/  @!P4 FADD.FTZ R182, -R182, -RZ ;  /* 0x800000ffb6b6c221 */ /* 0x000fe20000010100 */
[----:B------:R-:W-:Y:S01]  /*6060*/  LOP3.LUT R15, R4, 0xff, RZ, 0xc0, !PT ;  /* 0x000000ff040f7812 */ /* 0x000fe200078ec0ff */
[----:B------:R-:W-:Y:S01]  /*6070*/  IMAD.WIDE.U32 R4, R141, -0x2daee0ad, RZ ;  /* 0xd2511f538d047825 */ /* 0x000fe200078e00ff */
[----:B------:R-:W-:Y:S02]  /*6080*/  ISETP.LE.U32.AND P0, PT, R6, UR4, PT ;  /* 0x0000000406007c0c */ /* 0x000fe4000bf03070 */
[----:B------:R-:W-:Y:S01]  /*6090*/  SHF.R.U32.HI R12, RZ, 0x18, R10 ;  /* 0x00000018ff0c7819 */ /* 0x000fe2000001160a */
[----:B------:R-:W3:Y:S01]  /*60a0*/  MUFU.EX2 R195, R47 ;  /* 0x0000002f00c37308 */ /* 0x000ee20000000800 */
[----:B------:R-:W-:Y:S02]  /*60b0*/  LOP3.LUT R7, R7, 0xff, RZ, 0xc0, !PT ;  /* 0x000000ff07077812 */ /* 0x000fe400078ec0ff */
[----:B------:R-:W-:Y:S02]  /*60c0*/  LOP3.LUT R8, R5, UR5, R140, 0x96, !PT ;  /* 0x0000000505087c12 */ /* 0x000fe4000f8e968c */
[----:B------:R-:W-:Y:S02]  /*60d0*/  ISETP.LE.U32.AND P4, PT, R12, UR4, PT ;  /* 0x000000040c007c0c */ /* 0x000fe4000bf83070 */
[----:B------:R-:W-:Y:S02]  /*60e0*/  LOP3.LUT R12, R4, 0xffff, RZ, 0xc0, !PT ;  /* 0x0000ffff040c7812 */ /* 0x000fe400078ec0ff */
[----:B------:R-:W-:Y:S01]  /*60f0*/  SHF.R.U32.HI R5, RZ, 0x8, R14 ;  /* 0x00000008ff057819 */ /* 0x000fe2000001160e */
[----:B------:R-:W-:Y:S01]  /*6100*/  @!P0 FADD.FTZ R192, -R192, -RZ ;  /* 0x800000ffc0c08221 */ /* 0x000fe20000010100 */
[----:B------:R-:W-:Y:S01]  /*6110*/  ISETP.LE.U32.AND P5, PT, R7, UR4, PT ;  /* 0x0000000407007c0c */ /* 0x000fe2000bfa3070 */
[----:B------:R-:W4:Y:S01]  /*6120*/  MUFU.EX2 R150, R132 ;  /* 0x0000008400967308 */ /* 0x000f220000000800 */
[----:B------:R-:W-:Y:S02]  /*6130*/  LOP3.LUT R5, R5, 0xffff, RZ, 0xc0, !PT ;  /* 0x0000ffff05057812 */ /* 0x000fe400078ec0ff */
[----:B------:R-:W-:Y:S02]  /*6140*/  LOP3.LUT R11, R4, 0xff, RZ, 0xc0, !PT ;  /* 0x000000ff040b7812 */ /* 0x000fe400078ec0ff */
[----:B------:R-:W-:Y:S01]  /*6150*/  ISETP.LE.U32.AND P0, PT, R5, UR4, PT ;  /* 0x0000000405007c0c */ /* 0x000fe2000bf03070 */
[----:B-1----:R-:W-:Y:S01]  /*6160*/  @!P4 FADD.FTZ R196, -R196, -RZ ;  /* 0x800000ffc4c4c221 */ /* 0x002fe20000010100 */
[--C-:B------:R-:W-:Y:S02]  /*6170*/  SHF.R.U32.HI R7, RZ, 0x18, R4.reuse ;  /* 0x00000018ff077819 */ /* 0x100fe40000011604 */
[----:B------:R-:W-:Y:S02]  /*6180*/  SHF.R.U32.HI R10, RZ, 0x10, R4 ;  /* 0x00000010ff0a7819 */ /* 0x000fe40000011604 */
[----:B------:R-:W-:Y:S01]  /*6190*/  LOP3.LUT R4, R17, 0xff, RZ, 0xc0, !PT ;  /* 0x000000ff11047812 */ /* 0x000fe200078ec0ff */
[----:B------:R-:W-:Y:S01]  /*61a0*/  @!P5 FADD.FTZ R197, -R197, -RZ ;  /* 0x800000ffc5c5d221 */ /* 0x000fe20000010100 */
[----:B------:R-:W-:Y:S02]  /*61b0*/  ISETP.LE.U32.AND P2, PT, R15, UR4, PT ;  /* 0x000000040f007c0c */ /* 0x000fe4000bf43070 */
[----:B------:R-:W-:Y:S02]  /*61c0*/  ISETP.LE.U32.AND P5, PT, R4, UR4, PT ;  /* 0x0000000404007c0c */ /* 0x000fe4000bfa3070 */
[----:B------:R-:W-:Y:S01]  /*61d0*/  SHF.R.U32.HI R4, RZ, 0x8, R31 ;  /* 0x00000008ff047819 */ /* 0x000fe2000001161f */
[----:B------:R-:W-:Y:S01]  /*61e0*/  @!P0 FADD.FTZ R187, -R187, -RZ ;  /* 0x800000ffbbbb8221 */ /* 0x000fe20000010100 */
[----:B------:R-:W-:Y:S02]  /*61f0*/  LOP3.LUT R5, R32, 0xff, RZ, 0xc0, !PT ;  /* 0x000000ff20057812 */ /* 0x000fe400078ec0ff */
[----:B------:R-:W-:Y:S02]  /*6200*/  LOP3.LUT R4, R4, 0xffff, RZ, 0xc0, !PT ;  /* 0x0000ffff04047812 */ /* 0x000fe400078ec0ff */
[----:B------:R-:W-:Y:S02]  /*6210*/  ISETP.LE.U32.AND P4, PT, R16, UR4, PT ;  /* 0x0000000410007c0c */ /* 0x000fe4000bf83070 */
[----:B------:R-:W-:Y:S01]  /*6220*/  ISETP.LE.U32.AND P0, PT, R4, UR4, PT ;  /* 0x0000000404007c0c */ /* 0x000fe2000bf03070 */
[----:B------:R-:W-:Y:S01]  /*6230*/  @!P2 FADD.FTZ R186, -R186, -RZ ;  /* 0x800000ffbabaa221 */ /* 0x000fe20000010100 */
[----:B------:R-:W-:Y:S01]  /*6240*/  LOP3.LUT R4, R9, 0xffff, RZ, 0xc0, !PT ;  /* 0x0000ffff09047812 */ /* 0x000fe200078ec0ff */
[----:B--2---:R-:W-:Y:S01]  /*6250*/  @!P5 FADD.FTZ R194, -R194, -RZ ;  /* 0x800000ffc2c2d221 */ /* 0x004fe20000010100 */
[----:B------:R-:W-:Y:S02]  /*6260*/  ISETP.LE.U32.AND P2, PT, R5, UR4, PT ;  /* 0x0000000405007c0c */ /* 0x000fe4000bf43070 */
[----:B------:R-:W-:Y:S02]  /*6270*/  LOP3.LUT R5, R9, 0xff, RZ, 0xc0, !PT ;  /* 0x000000ff09057812 */ /* 0x000fe400078ec0ff */
[----:B------:R-:W-:Y:S02]  /*6280*/  SHF.R.U32.HI R4, RZ, 0x8, R4 ;  /* 0x00000008ff047819 */ /* 0x000fe40000011604 */
[----:B------:R-:W-:Y:S01]  /*6290*/  ISETP.LE.U32.AND P5, PT, R5, UR4, PT ;  /* 0x0000000405007c0c */ /* 0x000fe2000bfa3070 */
[----:B---3--:R-:W-:Y:S01]  /*62a0*/  @!P4 FADD.FTZ R195, -R195, -RZ ;  /* 0x800000ffc3c3c221 */ /* 0x008fe20000010100 */
[--C-:B------:R-:W-:Y:S01]  /*62b0*/  SHF.R.U32.HI R5, RZ, 0x18, R9.reuse ;  /* 0x00000018ff057819 */ /* 0x100fe20000011609 */
[----:B------:R-:W-:Y:S01]  /*62c0*/  @!P0 FADD.FTZ R160, -R160, -RZ ;  /* 0x800000ffa0a08221 */ /* 0x000fe20000010100 */
[----:B------:R-:W-:Y:S02]  /*62d0*/  SHF.R.U32.HI R9, RZ, 0x10, R9 ;  /* 0x00000010ff097819 */ /* 0x000fe40000011609 */
[----:B------:R-:W-:Y:S01]  /*62e0*/  LOP3.LUT R4, R4, 0xffff, RZ, 0xc0, !PT ;  /* 0x0000ffff04047812 */ /* 0x000fe200078ec0ff */
[----:B------:R-:W-:Y:S01]  /*62f0*/  @!P2 FADD.FTZ R165, -R165, -RZ ;  /* 0x800000ffa5a5a221 */ /* 0x000fe20000010100 */
[----:B------:R-:W-:Y:S02]  /*6300*/  LOP3.LUT R9, R9, 0xff, RZ, 0xc0, !PT ;  /* 0x000000ff09097812 */ /* 0x000fe400078ec0ff */
[----:B------:R-:W-:Y:S02]  /*6310*/  ISETP.LE.U32.AND P0, PT, R4, UR4, PT ;  /* 0x0000000404007c0c */ /* 0x000fe4000bf03070 */
[----:B------:R-:W-:Y:S01]  /*6320*/  LOP3.LUT R4, R8, 0xffff, RZ, 0xc0, !PT ;  /* 0x0000ffff08047812 */ /* 0x000fe200078ec0ff */
[----:B------:R-:W-:Y:S01]  /*6330*/  @!P5 FADD.FTZ R157, -R157, -RZ ;  /* 0x800000ff9d9dd221 */ /* 0x000fe20000010100 */
[----:B------:R-:W-:Y:S02]  /*6340*/  ISETP.LE.U32.AND P6, PT, R22, UR4, PT ;  /* 0x0000000416007c0c */ /* 0x000fe4000bfc3070 */
[----:B------:R-:W-:Y:S02]  /*6350*/  ISETP.LE.U32.AND P3, PT, R9, UR4, PT ;  /* 0x0000000409007c0c */ /* 0x000fe4000bf63070 */
[----:B------:R-:W-:Y:S02]  /*6360*/  SHF.R.U32.HI R4, RZ, 0x8, R4 ;  /* 0x00000008ff047819 */ /* 0x000fe40000011604 */
[----:B------:R-:W-:Y:S02]  /*6370*/  ISETP.LE.U32.AND P4, PT, R5, UR4, PT ;  /* 0x0000000405007c0c */ /* 0x000fe4000bf83070 */
[----:B------:R-:W-:Y:S01]  /*6380*/  LOP3.LUT R4, R4, 0xffff, RZ, 0xc0, !PT ;  /* 0x0000ffff04047812 */ /* 0x000fe200078ec0ff */
[----:B------:R-:W-:Y:S01]  /*6390*/  @!P0 FADD.FTZ R156, -R156, -RZ ;  /* 0x800000ff9c9c8221 */ /* 0x000fe20000010100 */
[--C-:B------:R-:W-:Y:S02]  /*63a0*/  SHF.R.U32.HI R5, RZ, 0x10, R8.reuse ;  /* 0x00000010ff057819 */ /* 0x100fe40000011608 */
[----:B------:R-:W-:Y:S01]  /*63b0*/  ISETP.LE.U32.AND P5, PT, R4, UR4, PT ;  /* 0x0000000404007c0c */ /* 0x000fe2000bfa3070 */
[----:B------:R-:W-:Y:S01]  /*63c0*/  @!P6 FADD.FTZ R164, -R164, -RZ ;  /* 0x800000ffa4a4e221 */ /* 0x000fe20000010100 */
[----:B------:R-:W-:Y:S01]  /*63d0*/  LOP3.LUT R6, R8, 0xff, RZ, 0xc0, !PT ;  /* 0x000000ff08067812 */ /* 0x000fe200078ec0ff */
[----:B------:R-:W-:Y:S01]  /*63e0*/  @!P3 FADD.FTZ R162, -R162, -RZ ;  /* 0x800000ffa2a2b221 */ /* 0x000fe20000010100 */
[----:B------:R-:W-:Y:S02]  /*63f0*/  LOP3.LUT R5, R5, 0xff, RZ, 0xc0, !PT ;  /* 0x000000ff05057812 */ /* 0x000fe400078ec0ff */
[----:B------:R-:W-:Y:S01]  /*6400*/  SHF.R.U32.HI R8, RZ, 0x18, R8 ;  /* 0x00000018ff087819 */ /* 0x000fe20000011608 */
[----:B------:R-:W-:Y:S01]  /*6410*/  @!P4 FADD.FTZ R159, -R159, -RZ ;  /* 0x800000ff9f9fc221 */ /* 0x000fe20000010100 */
[----:B------:R-:W-:Y:S02]  /*6420*/  ISETP.LE.U32.AND P6, PT, R5, UR4, PT ;  /* 0x0000000405007c0c */ /* 0x000fe4000bfc3070 */
[----:B------:R-:W-:Y:S02]  /*6430*/  ISETP.LE.U32.AND P3, PT, R8, UR4, PT ;  /* 0x0000000408007c0c */ /* 0x000fe4000bf63070 */
[----:B------:R-:W-:Y:S01]  /*6440*/  SHF.R.U32.HI R4, RZ, 0x8, R19 ;  /* 0x00000008ff047819 */ /* 0x000fe20000011613 */
[----:B------:R-:W-:Y:S01]  /*6450*/  @!P5 FADD.FTZ R166, -R166, -RZ ;  /* 0x800000ffa6a6d221 */ /* 0x000fe20000010100 */
[----:B------:R-:W-:Y:S02]  /*6460*/  ISETP.LE.U32.AND P0, PT, R20, UR4, PT ;  /* 0x0000000414007c0c */ /* 0x000fe4000bf03070 */
[----:B------:R-:W-:Y:S02]  /*6470*/  LOP3.LUT R4, R4, 0xffff, RZ, 0xc0, !PT ;  /* 0x0000ffff04047812 */ /* 0x000fe400078ec0ff */
[----:B------:R-:W-:Y:S02]  /*6480*/  ISETP.LE.U32.AND P2, PT, R6, UR4, PT ;  /* 0x0000000406007c0c */ /* 0x000fe4000bf43070 */
[----:B------:R-:W-:Y:S01]  /*6490*/  ISETP.LE.U32.AND P5, PT, R4, UR4, PT ;  /* 0x0000000404007c0c */ /* 0x000fe2000bfa3070 */
[----:B------:R-:W-:Y:S01]  /*64a0*/  @!P6 FADD.FTZ R181, -R181, -RZ ;  /* 0x800000ffb5b5e221 */ /* 0x000fe20000010100 */
[----:B------:R-:W-:Y:S01]  /*64b0*/  LOP3.LUT R4, R18, 0xff, RZ, 0xc0, !PT ;  /* 0x000000ff12047812 */ /* 0x000fe200078ec0ff */
[----:B------:R-:W-:Y:S01]  /*64c0*/  @!P3 FADD.FTZ R180, -R180, -RZ ;  /* 0x800000ffb4b4b221 */ /* 0x000fe20000010100 */
[----:B------:R-:W-:Y:S02]  /*64d0*/  SHF.R.U32.HI R6, RZ, 0x8, R12 ;  /* 0x00000008ff067819 */ /* 0x000fe4000001160c */
[----:B------:R-:W-:Y:S01]  /*64e0*/  ISETP.LE.U32.AND P6, PT, R7, UR4, PT ;  /* 0x0000000407007c0c */ /* 0x000fe2000bfc3070 */
[----:B------:R-:W-:Y:S01]  /*64f0*/  @!P0 FADD.FTZ R153, -R153, -RZ ;  /* 0x800000ff99998221 */ /* 0x000fe20000010100 */
[----:B------:R-:W-:Y:S02]  /*6500*/  F2FP.RELU.PACK_AB R7, R204, R205 ;  /* 0x000000cdcc07723e */ /* 0x000fe400000008ff */
[----:B------:R-:W-:Y:S01]  /*6510*/  LOP3.LUT R5, R10, 0xff, RZ, 0xc0, !PT ;  /* 0x000000ff0a057812 */ /* 0x000fe200078ec0ff */
[----:B------:R-:W-:Y:S01]  /*6520*/  @!P2 FADD.FTZ R167, -R167, -RZ ;  /* 0x800000ffa7a7a221 */ /* 0x000fe20000010100 */
[----:B------:R-:W-:Y:S01]  /*6530*/  ISETP.LE.U32.AND P3, PT, R4, UR4, PT ;  /* 0x0000000404007c0c */ /* 0x000fe2000bf63070 */
[----:B------:R-:W-:Y:S01]  /*6540*/  STS [R229+0x1c000], R7 ;  /* 0x01c00007e5007388 */ /* 0x000fe20000000800 */
[----:B------:R-:W-:Y:S01]  /*6550*/  LOP3.LUT R4, R6, 0xffff, RZ, 0xc0, !PT ;  /* 0x0000ffff06047812 */ /* 0x000fe200078ec0ff */
[----:B------:R-:W-:Y:S01]  /*6560*/  @!P5 FADD.FTZ R152, -R152, -RZ ;  /* 0x800000ff9898d221 */ /* 0x000fe20000010100 */
[----:B------:R-:W-:Y:S02]  /*6570*/  F2FP.RELU.PACK_AB R6, R217, R203 ;  /* 0x000000cbd906723e */ /* 0x000fe400000008ff */
[----:B------:R-:W-:Y:S01]  /*6580*/  ISETP.LE.U32.AND P0, PT, R5, UR4, PT ;  /* 0x0000000405007c0c */ /* 0x000fe2000bf03070 */
[----:B------:R-:W-:Y:S01]  /*6590*/  @!P6 FADD.FTZ R158, -R158, -RZ ;  /* 0x800000ff9e9ee221 */ /* 0x000fe20000010100 */
[----:B------:R-:W-:Y:S01]  /*65a0*/  F2FP.RELU.PACK_AB R5, R210, R211 ;  /* 0x000000d3d205723e */ /* 0x000fe200000008ff */
[----:B------:R1:W-:Y:S01]  /*65b0*/  STS [R229+0x1c400], R6 ;  /* 0x01c40006e5007388 */ /* 0x0003e20000000800 */
[----:B------:R-:W-:Y:S02]  /*65c0*/  ISETP.LE.U32.AND P5, PT, R4, UR4, PT ;  /* 0x0000000404007c0c */ /* 0x000fe4000bfa3070 */
[----:B------:R-:W-:Y:S01]  /*65d0*/  F2FP.RELU.PACK_AB R4, R213, R214 ;  /* 0x000000d6d504723e */ /* 0x000fe200000008ff */
[----:B------:R2:W-:Y:S01]  /*65e0*/  STS [R232+0x1c000], R5 ;  /* 0x01c00005e8007388 */ /* 0x0005e20000000800 */
[----:B------:R-:W-:Y:S01]  /*65f0*/  F2FP.RELU.PACK_AB R2, R222, R223 ;  /* 0x000000dfde02723e */ /* 0x000fe200000008ff */
[----:B------:R-:W-:Y:S01]  /*6600*/  @!P3 FADD.FTZ R151, -R151, -RZ ;  /* 0x800000ff9797b221 */ /* 0x000fe20000010100 */
[----:B------:R-:W-:Y:S01]  /*6610*/  F2FP.RELU.PACK_AB R0, R164, R165 ;  /* 0x000000a5a400723e */ /* 0x000fe200000008ff */
[----:B------:R3:W-:Y:S01]  /*6620*/  STS [R232+0x1c400], R4 ;  /* 0x01c40004e8007388 */ /* 0x0007e20000000800 */
[----:B------:R-:W-:Y:S01]  /*6630*/  ISETP.LE.U32.AND P4, PT, R21, UR4, PT ;  /* 0x0000000415007c0c */ /* 0x000fe2000bf83070 */
[----:B------:R-:W-:Y:S01]  /*6640*/  @!P0 FADD.FTZ R163, -R163, -RZ ;  /* 0x800000ffa3a38221 */ /* 0x000fe20000010100 */
[----:B------:R-:W-:Y:S02]  /*6650*/  ISETP.LE.U32.AND P2, PT, R11, UR4, PT ;  /* 0x000000040b007c0c */ /* 0x000fe4000bf43070 */
[----:B------:R-:W-:Y:S01]  /*6660*/  FSETP.GE.FTZ.AND P3, PT, R205, RZ, PT ;  /* 0x000000ffcd00720b */ /* 0x000fe20003f76000 */
[----:B------:R-:W-:Y:S01]  /*6670*/  @!P5 FADD.FTZ R154, -R154, -RZ ;  /* 0x800000ff9a9ad221 */ /* 0x000fe20000010100 */
[----:B------:R-:W-:Y:S07]  /*6680*/  FSETP.GE.FTZ.AND P5, PT, R190, RZ, PT ;  /* 0x000000ffbe00720b */ /* 0x000fee0003fb6000 */
[----:B----4-:R-:W-:Y:S01]  /*6690*/  @!P4 FADD.FTZ R150, -R150, -RZ ;  /* 0x800000ff9696c221 */ /* 0x010fe20000010100 */
[----:B------:R-:W-:Y:S01]  /*66a0*/  FSETP.GE.FTZ.AND P4, PT, R211, RZ, PT ;  /* 0x000000ffd300720b */ /* 0x000fe20003f96000 */
[----:B------:R-:W-:Y:S01]  /*66b0*/  @!P2 FADD.FTZ R155, -R155, -RZ ;  /* 0x800000ff9b9ba221 */ /* 0x000fe20000010100 */
[----:B-1----:R-:W-:Y:S02]  /*66c0*/  F2FP.RELU.PACK_AB R6, R221, R220 ;  /* 0x000000dcdd06723e */ /* 0x002fe400000008ff */
[----:B------:R-:W-:Y:S02]  /*66d0*/  FSETP.GE.FTZ.AND P2, PT, R204, RZ, PT ;  /* 0x000000ffcc00720b */ /* 0x000fe40003f56000 */
[----:B--2---:R-:W-:Y:S01]  /*66e0*/  F2FP.RELU.PACK_AB R5, R224, R225 ;  /* 0x000000e1e005723e */ /* 0x004fe200000008ff */
[----:B------:R1:W-:Y:S01]  /*66f0*/  STS [R229+0x1e000], R6 ;  /* 0x01e00006e5007388 */ /* 0x0003e20000000800 */
[----:B---3--:R-:W-:Y:S03]  /*6700*/  F2FP.RELU.PACK_AB R4, R218, R219 ;  /* 0x000000dbda04723e */ /* 0x008fe600000008ff */
[----:B------:R2:W-:Y:S04]  /*6710*/  STS [R229+0x1e400], R5 ;  /* 0x01e40005e5007388 */ /* 0x0005e80000000800 */
[----:B------:R3:W-:Y:S04]  /*6720*/  STS [R232+0x1e400], R2 ;  /* 0x01e40002e8007388 */ /* 0x0007e80000000800 */
[----:B------:R4:W-:Y:S01]  /*6730*/  STS [R232+0x1e000], R4 ;  /* 0x01e00004e8007388 */ /* 0x0009e20000000800 */
[----:B-1----:R-:W-:Y:S02]  /*6740*/  F2FP.RELU.PACK_AB R6, R199, R202 ;  /* 0x000000cac706723e */ /* 0x002fe400000008ff */
[----:B--2---:R-:W-:Y:S03]  /*6750*/  F2FP.RELU.PACK_AB R5, R201, R206 ;  /* 0x000000cec905723e */ /* 0x004fe600000008ff */
[----:B------:R1:W-:Y:S01]  /*6760*/  STS [R236+0x1c000], R6 ;  /* 0x01c00006ec007388 */ /* 0x0003e20000000800 */
[----:B---3--:R-:W-:Y:S03]  /*6770*/  F2FP.RELU.PACK_AB R2, R189, R191 ;  /* 0x000000bfbd02723e */ /* 0x008fe600000008ff */
[----:B------:R2:W-:Y:S01]  /*6780*/  STS [R236+0x1c400], R5 ;  /* 0x01c40005ec007388 */ /* 0x0005e20000000800 */
[----:B----4-:R-:W-:Y:S03]  /*6790*/  F2FP.RELU.PACK_AB R4, R185, R190 ;  /* 0x000000beb904723e */ /* 0x010fe600000008ff */
[----:B------:R3:W-:Y:S04]  /*67a0*/  STS [R235+0x1c400], R2 ;  /* 0x01c40002eb007388 */ /* 0x0007e80000000800 */
[----:B------:R4:W-:Y:S01]  /*67b0*/  STS [R235+0x1c000], R4 ;  /* 0x01c00004eb007388 */ /* 0x0009e20000000800 */
[----:B-1----:R-:W-:Y:S02]  /*67c0*/  F2FP.RELU.PACK_AB R6, R215, R216 ;  /* 0x000000d8d706723e */ /* 0x002fe400000008ff */
[----:B--2---:R-:W-:Y:S03]  /*67d0*/  F2FP.RELU.PACK_AB R5, R198, R200 ;  /* 0x000000c8c605723e */ /* 0x004fe600000008ff */
[----:B------:R1:W-:Y:S01]  /*67e0*/  STS [R236+0x1e400], R6 ;  /* 0x01e40006ec007388 */ /* 0x0003e20000000800 */
[----:B---3--:R-:W-:Y:S02]  /*67f0*/  F2FP.RELU.PACK_AB R2, R209, R212 ;  /* 0x000000d4d102723e */ /* 0x008fe400000008ff */
[----:B----4-:R-:W-:Y:S03]  /*6800*/  F2FP.RELU.PACK_AB R4, R207, R208 ;  /* 0x000000d0cf04723e */ /* 0x010fe600000008ff */
[----:B------:R2:W-:Y:S04]  /*6810*/  STS [R236+0x1e000], R2 ;  /* 0x01e00002ec007388 */ /* 0x0005e80000000800 */
[----:B------:R3:W-:Y:S04]  /*6820*/  STS [R235+0x1e000], R5 ;  /* 0x01e00005eb007388 */ /* 0x0007e80000000800 */
[----:B------:R4:W-:Y:S01]  /*6830*/  STS [R235+0x1e400], R4 ;  /* 0x01e40004eb007388 */ /* 0x0009e20000000800 */
[----:B-1----:R-:W-:Y:S05]  /*6840*/  F2FP.RELU.PACK_AB R6, R184, R188 ;  /* 0x000000bcb806723e */ /* 0x002fea00000008ff */
[----:B------:R1:W-:Y:S01]  /*6850*/  STS [R230+0x1c400], R6 ;  /* 0x01c40006e6007388 */ /* 0x0003e20000000800 */
[----:B--2---:R-:W-:Y:S02]  /*6860*/  F2FP.RELU.PACK_AB R2, R182, R183 ;  /* 0x000000b7b602723e */ /* 0x004fe400000008ff */
[----:B---3--:R-:W-:Y:S03]  /*6870*/  F2FP.RELU.PACK_AB R5, R192, R193 ;  /* 0x000000c1c005723e */ /* 0x008fe600000008ff */
[----:B------:R2:W-:Y:S01]  /*6880*/  STS [R230+0x1c000], R2 ;  /* 0x01c00002e6007388 */ /* 0x0005e20000000800 */
[----:B----4-:R-:W-:Y:S03]  /*6890*/  F2FP.RELU.PACK_AB R4, R196, R197 ;  /* 0x000000c5c404723e */ /* 0x010fe600000008ff */
[----:B------:R3:W-:Y:S01]  /*68a0*/  STS [R231+0x1c400], R0 ;  /* 0x01c40000e7007388 */ /* 0x0007e20000000800 */
[----:B-1----:R-:W-:Y:S02]  /*68b0*/  F2FP.RELU.PACK_AB R6, R187, R186 ;  /* 0x000000babb06723e */ /* 0x002fe400000008ff */
[----:B--2---:R-:W-:Y:S02]  /*68c0*/  F2FP.RELU.PACK_AB R2, R160, R161 ;  /* 0x000000a1a002723e */ /* 0x004fe400000008ff */
[----:B---3--:R-:W-:Y:S03]  /*68d0*/  F2FP.RELU.PACK_AB R0, R152, R153 ;  /* 0x000000999800723e */ /* 0x008fe600000008ff */
[----:B------:R1:W-:Y:S04]  /*68e0*/  STS [R231+0x1c000], R2 ;  /* 0x01c00002e7007388 */ /* 0x0003e80000000800 */
[----:B------:R2:W-:Y:S04]  /*68f0*/  STS [R230+0x1e000], R5 ;  /* 0x01e00005e6007388 */ /* 0x0005e80000000800 */
[----:B------:R3:W-:Y:S04]  /*6900*/  STS [R230+0x1e400], R4 ;  /* 0x01e40004e6007388 */ /* 0x0007e80000000800 */
        /* <DEDUP_REMOVED lines=17> */
[----:B------:R-:W-:Y:S04]  /*6a20*/  STS [R233+0x1e400], R0 ;  /* 0x01e40000e9007388 */ /* 0x000fe80000000800 */
[----:B------:R-:W-:Y:S08]  /*6a30*/  LDSM.16.M88.4 R64, [R174+0x8000] ;  /* 0x00800000ae40783b */ /* 0x000ff00000000200 */
        /* <DEDUP_REMOVED lines=41> */
[-C--:B------:R-:W-:Y:S07]  /*6cd0*/  HMMA.16816.F32 R60, R144, R134.reuse, R60 ;  /* 0x00000086903c723c */ /* 0x080fee000000183c */
[----:B------:R-:W-:Y:S01]  /*6ce0*/  IMAD.U32 R146, RZ, RZ, UR16 ;  /* 0x00000010ff927e24 */ /* 0x000fe2000f8e00ff */
[----:B------:R-:W-:Y:S01]  /*6cf0*/  HMMA.16816.F32 R64, R136, R134, R64 ;  /* 0x000000868840723c */ /* 0x000fe20000001840 */
[----:B------:R-:W-:Y:S01]  /*6d00*/  IMAD.IADD R145, R174, 0x1, R169 ;  /* 0x00000001ae917824 */ /* 0x000fe200078e02a9 */
[----:B------:R-:W-:Y:S02]  /*6d10*/  LDSM.16.M88.4 R132, [R171+0x10000] ;  /* 0x01000000ab84783b */ /* 0x000fe40000000200 */
[----:B------:R-:W-:Y:S01]  /*6d20*/  IMAD.U32 R147, RZ, RZ, UR13 ;  /* 0x0000000dff937e24 */ /* 0x000fe2000f8e00ff */
[----:B------:R-:W-:Y:S01]  /*6d30*/  LEA R148, P0, R245, R146, 0x2 ;  /* 0x00000092f5947211 */ /* 0x000fe200078010ff */
[----:B------:R-:W-:Y:S03]  /*6d40*/  IMAD.IADD R0, R177, 0x1, R145 ;  /* 0x00000001b1007824 */ /* 0x000fe600078e0291 */
[----:B------:R-:W-:Y:S01]  /*6d50*/  LEA.HI.X.SX32 R149, R245, R147, 0x2, P0 ;  /* 0x00000093f5957211 */ /* 0x000fe200000f16ff */
[----:B------:R-:W1:Y:S01]  /*6d60*/  LDSM.16.M88.4 R140, [R145+0x8000] ;  /* 0x00800000918c783b */ /* 0x000e620000000200 */
[----:B------:R-:W-:Y:S07]  /*6d70*/  FSETP.GE.FTZ.AND P0, PT, R203, RZ, PT ;  /* 0x000000ffcb00720b */ /* 0x000fee0003f16000 */
[----:B------:R-:W2:Y:S08]  /*6d80*/  LDSM.16.M88.4 R136, [R145+0xa000] ;  /* 0x00a000009188783b */ /* 0x000eb00000000200 */
[----:B------:R-:W3:Y:S04]  /*6d90*/  LDG.E R144, [R148.64+0x20] ;  /* 0x0000200894907981 */ /* 0x000ee8000c1e1900 */
[----:B------:R-:W4:Y:S01]  /*6da0*/  LDG.E R146, [R148.64] ;  /* 0x0000000894927981 */ /* 0x000f22000c1e1900 */
[-C--:B-1----:R-:W-:Y:S08]  /*6db0*/  HMMA.16816.F32 R4, R140, R132.reuse, R4 ;  /* 0x000000848c04723c */ /* 0x082ff00000001804 */
[C---:B--2---:R-:W-:Y:S08]  /*6dc0*/  HMMA.16816.F32 R8, R136.reuse, R132, R8 ;  /* 0x000000848808723c */ /* 0x044ff00000001808 */
        /* <DEDUP_REMOVED lines=18> */
[----:B------:R-:W1:Y:S07]  /*6ef0*/  LDSM.16.M88.4 R132, [R0+0x8000] ;  /* 0x008000000084783b */ /* 0x000e6e0000000200 */
[-C--:B-1----:R-:W-:Y:S11]  /*6f00*/  HMMA.16816.F32 R4, R132, R136.reuse, R4 ;  /* 0x000000888404723c */ /* 0x082ff60000001804 */
[----:B------:R-:W-:Y:S11]  /*6f10*/  @!UPT UIADD3 URZ, URZ, URZ, URZ ;  /* 0x0000003f3f3ff290 */ /* 0x000ff6000fffe03f */
[----:B------:R-:W-:Y:S02]  /*6f20*/  @!UPT UIADD3 URZ, URZ, URZ, URZ ;  /* 0x0000003f3f3ff290 */ /* 0x000fe4000fffe03f */
[----:B----4-:R-:W-:Y:S02]  /*6f30*/  FADD.FTZ R140, -R146, R4 ;  /* 0x00000004928c7221 */ /* 0x010fe40000010100 */
[----:B---3--:R-:W-:Y:S02]  /*6f40*/  FADD.FTZ R2, -R144, R6 ;  /* 0x0000000690027221 */ /* 0x008fe40000010100 */
[----:B------:R-:W-:Y:S01]  /*6f50*/  FADD.FTZ R4, -R146, R5 ;  /* 0x0000000592047221 */ /* 0x000fe20000010100 */
[----:B------:R-:W-:Y:S01]  /*6f60*/  FSEL R5, R140, R146, P3 ;  /* 0x000000928c057208 */ /* 0x000fe20001800000 */
[----:B------:R-:W-:Y:S01]  /*6f70*/  FADD.FTZ R7, -R144, R7 ;  /* 0x0000000790077221 */ /* 0x000fe20000010100 */
[----:B------:R-:W-:Y:S01]  /*6f80*/  FSEL R2, R2, R144, P0 ;  /* 0x0000009002027208 */ /* 0x000fe20000000000 */
[----:B------:R1:W2:Y:S01]  /*6f90*/  LDSM.16.M88.4 R140, [R0+0xa000] ;  /* 0x00a00000008c783b */ /* 0x0002a20000000200 */
[----:B------:R-:W-:Y:S01]  /*6fa0*/  FSEL R4, R4, R146, P2 ;  /* 0x0000009204047208 */ /* 0x000fe20001000000 */
[----:B------:R-:W-:Y:S01]  /*6fb0*/  FMUL.FTZ R205, R205, R5 ;  /* 0x00000005cdcd7220 */ /* 0x000fe20000410000 */
[----:B------:R-:W-:Y:S01]  /*6fc0*/  FSETP.GE.FTZ.AND P0, PT, R199, RZ, PT ;  /* 0x000000ffc700720b */ /* 0x000fe20003f16000 */
[----:B------:R-:W-:Y:S01]  /*6fd0*/  FMUL.FTZ R203, R203, R2 ;  /* 0x00000002cbcb7220 */ /* 0x000fe20000410000 */
[----:B------:R-:W-:Y:S01]  /*6fe0*/  FSETP.GE.FTZ.AND P3, PT, R210, RZ, PT ;  /* 0x000000ffd200720b */ /* 0x000fe20003f76000 */
[----:B------:R-:W-:Y:S01]  /*6ff0*/  FMUL.FTZ R204, R204, R4 ;  /* 0x00000004cccc7220 */ /* 0x000fe20000410000 */
[----:B------:R-:W-:Y:S01]  /*7000*/  FSETP.GE.FTZ.AND P2, PT, R202, RZ, PT ;  /* 0x000000ffca00720b */ /* 0x000fe20003f56000 */
[----:B------:R3:W4:Y:S04]  /*7010*/  LDG.E R2, [R148.64+0x100] ;  /* 0x0001000894027981 */ /* 0x000728000c1e1900 */
[----:B-1----:R3:W4:Y:S01]  /*7020*/  LDG.E R0, [R148.64+0x120] ;  /* 0x0001200894007981 */ /* 0x002722000c1e1900 */
[C---:B--2---:R-:W-:Y:S01]  /*7030*/  HMMA.16816.F32 R8, R140.reuse, R136, R8 ;  /* 0x000000888c08723c */ /* 0x044fe20000001808 */
[----:B---3--:R-:W-:Y:S07]  /*7040*/  IMAD.MOV.U32 R148, RZ, RZ, R227 ;  /* 0x000000ffff947224 */ /* 0x008fee00078e00e3 */
[-C--:B------:R-:W-:Y:S01]  /*7050*/  HMMA.16816.F32 R12, R140, R138.reuse, R12 ;  /* 0x0000008a8c0c723c */ /* 0x080fe2000000180c */
[----:B------:R-:W-:Y:S07]  /*7060*/  IMAD.MOV.U32 R149, RZ, RZ, R226 ;  /* 0x000000ffff957224 */ /* 0x000fee00078e00e2 */
[C---:B------:R-:W-:Y:S01]  /*7070*/  HMMA.16816.F32 R16, R132.reuse, R138, R16 ;  /* 0x0000008a8410723c */ /* 0x040fe20000001810 */
[----:B------:R-:W1:Y:S11]  /*7080*/  LDSM.16.M88.4 R136, [R172+0x10800] ;  /* 0x01080000ac88783b */ /* 0x000e760000000200 */
[----:B------:R-:W-:Y:S11]  /*7090*/  @!UPT UIADD3 URZ, URZ, URZ, URZ ;  /* 0x0000003f3f3ff290 */ /* 0x000ff6000fffe03f */
[----:B------:R-:W-:Y:S01]  /*70a0*/  @!UPT UIADD3 URZ, URZ, URZ, URZ ;  /* 0x0000003f3f3ff290 */ /* 0x000fe2000fffe03f */
[C---:B------:R-:W-:Y:S02]  /*70b0*/  FADD.FTZ R16, -R146.reuse, R16 ;  /* 0x0000001092107221 */ /* 0x040fe40000010100 */
[----:B------:R-:W-:Y:S02]  /*70c0*/  FADD.FTZ R17, -R146, R17 ;  /* 0x0000001192117221 */ /* 0x000fe40000010100 */
[----:B------:R-:W-:Y:S01]  /*70d0*/  FADD.FTZ R19, -R144, R19 ;  /* 0x0000001390137221 */ /* 0x000fe20000010100 */
[-C--:B------:R-:W-:Y:S01]  /*70e0*/  FSEL R16, R16, R146.reuse, P4 ;  /* 0x0000009210107208 */ /* 0x080fe20002000000 */
[----:B------:R-:W-:Y:S01]  /*70f0*/  FADD.FTZ R18, -R144, R18 ;  /* 0x0000001290127221 */ /* 0x000fe20000010100 */
[----:B------:R-:W-:Y:S02]  /*7100*/  FSEL R17, R17, R146, P3 ;  /* 0x0000009211117208 */ /* 0x000fe40001800000 */
[----:B------:R-:W-:Y:S01]  /*7110*/  FSETP.GE.FTZ.AND P3, PT, R183, RZ, PT ;  /* 0x000000ffb700720b */ /* 0x000fe20003f76000 */
[----:B------:R-:W-:Y:S01]  /*7120*/  FMUL.FTZ R211, R211, R16 ;  /* 0x00000010d3d37220 */ /* 0x000fe20000410000 */
[----:B------:R-:W-:Y:S01]  /*7130*/  FSETP.GE.FTZ.AND P4, PT, R185, RZ, PT ;  /* 0x000000ffb900720b */ /* 0x000fe20003f96000 */
[----:B------:R-:W-:Y:S01]  /*7140*/  FMUL.FTZ R210, R210, R17 ;  /* 0x00000011d2d27220 */ /* 0x000fe20000410000 */
[-C--:B-1----:R-:W-:Y:S08]  /*7150*/  HMMA.16816.F32 R20, R132, R136.reuse, R20 ;  /* 0x000000888414723c */ /* 0x082ff00000001814 */
[C---:B------:R-:W-:Y:S08]  /*7160*/  HMMA.16816.F32 R24, R140.reuse, R136, R24 ;  /* 0x000000888c18723c */ /* 0x040ff00000001818 */
[-C--:B------:R-:W-:Y:S08]  /*7170*/  HMMA.16816.F32 R28, R140, R138.reuse, R28 ;  /* 0x0000008a8c1c723c */ /* 0x080ff0000000181c */
[C---:B------:R-:W-:Y:S01]  /*7180*/  FADD.FTZ R21, -R146.reuse, R21 ;  /* 0x0000001592157221 */ /* 0x040fe20000010100 */
[C---:B------:R-:W-:Y:S01]  /*7190*/  HMMA.16816.F32 R32, R132.reuse, R138, R32 ;  /* 0x0000008a8420723c */ /* 0x040fe20000001820 */
[----:B------:R-:W1:Y:S02]  /*71a0*/  LDSM.16.M88.4 R136, [R172+0x11000] ;  /* 0x01100000ac88783b */ /* 0x000e640000000200 */
[----:B------:R-:W-:Y:S01]  /*71b0*/  FADD.FTZ R20, -R146, R20 ;  /* 0x0000001492147221 */ /* 0x000fe20000010100 */
[-C--:B------:R-:W-:Y:S01]  /*71c0*/  FSEL R21, R21, R146.reuse, P0 ;  /* 0x0000009215157208 */ /* 0x080fe20000000000 */
[C---:B------:R-:W-:Y:S01]  /*71d0*/  FADD.FTZ R23, -R144.reuse, R23 ;  /* 0x0000001790177221 */ /* 0x040fe20000010100 */
[----:B------:R-:W-:Y:S01]  /*71e0*/  FSETP.GE.FTZ.AND P0, PT, R161, RZ, PT ;  /* 0x000000ffa100720b */ /* 0x000fe20003f16000 */
[----:B------:R-:W-:Y:S01]  /*71f0*/  FADD.FTZ R22, -R144, R22 ;  /* 0x0000001690167221 */ /* 0x000fe20000010100 */
[----:B------:R-:W-:Y:S01]  /*7200*/  FSEL R20, R20, R146, P2 ;  /* 0x0000009214147208 */ /* 0x000fe20001000000 */
[----:B------:R-:W-:Y:S01]  /*7210*/  FMUL.FTZ R199, R199, R21 ;  /* 0x00000015c7c77220 */ /* 0x000fe20000410000 */
[----:B------:R-:W-:Y:S03]  /*7220*/  FSETP.GE.FTZ.AND P2, PT, R182, RZ, PT ;  /* 0x000000ffb600720b */ /* 0x000fe60003f56000 */
[----:B------:R-:W-:Y:S11]  /*7230*/  FMUL.FTZ R202, R202, R20 ;  /* 0x00000014caca7220 */ /* 0x000ff60000410000 */
[C---:B------:R-:W-:Y:S02]  /*7240*/  FADD.FTZ R16, -R146.reuse, R33 ;  /* 0x0000002192107221 */ /* 0x040fe40000010100 */
[----:B------:R-:W-:Y:S02]  /*7250*/  FADD.FTZ R17, -R146, R32 ;  /* 0x0000002092117221 */ /* 0x000fe40000010100 */
[----:B------:R-:W-:Y:S01]  /*7260*/  FADD.FTZ R35, -R144, R35 ;  /* 0x0000002390237221 */ /* 0x000fe20000010100 */
[-C--:B------:R-:W-:Y:S01]  /*7270*/  FSEL R16, R16, R146.reuse, P4 ;  /* 0x0000009210107208 */ /* 0x080fe20002000000 */
[----:B------:R-:W-:Y:S01]  /*7280*/  FADD.FTZ R34, -R144, R34 ;  /* 0x0000002290227221 */ /* 0x000fe20000010100 */
[----:B------:R-:W-:Y:S02]  /*7290*/  FSETP.GE.FTZ.AND P4, PT, R160, RZ, PT ;  /* 0x000000ffa000720b */ /* 0x000fe40003f96000 */
[----:B------:R-:W-:Y:S01]  /*72a0*/  FSEL R17, R17, R146, P5 ;  /* 0x0000009211117208 */ /* 0x000fe20002800000 */
[----:B------:R-:W-:Y:S01]  /*72b0*/  FMUL.FTZ R185, R185, R16 ;  /* 0x00000010b9b97220 */ /* 0x000fe20000410000 */
[----:B------:R-:W-:Y:S03]  /*72c0*/  FSETP.GE.FTZ.AND P5, PT, R162, RZ, PT ;  /* 0x000000ffa200720b */ /* 0x000fe60003fb6000 */
        /* <DEDUP_REMOVED lines=29> */
[----:B------:R-:W-:Y:S01]  /*74a0*/  HMMA.16816.F32 R64, R132, R138, R64 ;  /* 0x0000008a8440723c */ /* 0x000fe20000001840 */
[C---:B------:R-:W-:Y:S03]  /*74b0*/  FADD.FTZ R52, -R146.reuse, R52 ;  /* 0x0000003492347221 */ /* 0x040fe60000010100 */
[----:B------:R-:W-:Y:S02]  /*74c0*/  FADD.FTZ R53, -R146, R53 ;  /* 0x0000003592357221 */ /* 0x000fe40000010100 */
[-C--:B------:R-:W-:Y:S01]  /*74d0*/  FSEL R52, R52, R146.reuse, P3 ;  /* 0x0000009234347208 */ /* 0x080fe20001800000 */
[----:B------:R-:W-:Y:S01]  /*74e0*/  FADD.FTZ R6, -R144, R55 ;  /* 0x0000003790067221 */ /* 0x000fe20000010100 */
[----:B------:R-:W-:Y:S04]  /*74f0*/  FSETP.GE.FTZ.AND P3, PT, R153, RZ, PT ;  /* 0x000000ff9900720b */ /* 0x000fe80003f76000 */
[----:B------:R-:W-:Y:S01]  /*7500*/  FSEL R53, R53, R146, P2 ;  /* 0x0000009235357208 */ /* 0x000fe20001000000 */
[----:B------:R-:W-:Y:S01]  /*7510*/  FMUL.FTZ R157, R157, R52 ;  /* 0x000000349d9d7220 */ /* 0x000fe20000410000 */
[----:B------:R-:W-:Y:S02]  /*7520*/  FSETP.GE.FTZ.AND P2, PT, R217, RZ, PT ;  /* 0x000000ffd900720b */ /* 0x000fe40003f56000 */
[-C--:B------:R-:W-:Y:S01]  /*7530*/  FSEL R6, R6, R144.reuse, P4 ;  /* 0x0000009006067208 */ /* 0x080fe20002000000 */
[----:B------:R-:W-:Y:S01]  /*7540*/  FMUL.FTZ R156, R156, R53 ;  /* 0x000000359c9c7220 */ /* 0x000fe20000410000 */
[----:B------:R-:W-:Y:S02]  /*7550*/  FSEL R7, R7, R144, P2 ;  /* 0x0000009007077208 */ /* 0x000fe40001000000 */
[----:B------:R-:W-:Y:S01]  /*7560*/  FSETP.GE.FTZ.AND P2, PT, R214, RZ, PT ;  /* 0x000000ffd600720b */ /* 0x000fe20003f56000 */
[----:B------:R-:W-:Y:S01]  /*7570*/  FMUL.FTZ R159, R159, R6 ;  /* 0x000000069f9f7220 */ /* 0x000fe20000410000 */
[----:B------:R-:W-:Y:S02]  /*7580*/  FSETP.GE.FTZ.AND P4, PT, R219, RZ, PT ;  /* 0x000000ffdb00720b */ /* 0x000fe40003f96000 */
[----:B------:R-:W-:Y:S01]  /*7590*/  FSEL R18, R18, R144, P2 ;  /* 0x0000009012127208 */ /* 0x000fe20001000000 */
[----:B------:R-:W-:Y:S01]  /*75a0*/  FADD.FTZ R64, -R146, R64 ;  /* 0x0000004092407221 */ /* 0x000fe20000010100 */
[----:B------:R-:W-:Y:S01]  /*75b0*/  FSETP.GE.FTZ.AND P2, PT, R206, RZ, PT ;  /* 0x000000ffce00720b */ /* 0x000fe20003f56000 */
[----:B------:R-:W-:Y:S03]  /*75c0*/  FADD.FTZ R5, -R144, R66 ;  /* 0x0000004290057221 */ /* 0x000fe60000010100 */
[----:B------:R-:W-:Y:S01]  /*75d0*/  FSEL R64, R64, R146, P3 ;  /* 0x0000009240407208 */ /* 0x000fe20001800000 */
[----:B------:R-:W-:Y:S01]  /*75e0*/  @P0 FADD.FTZ R146, -R146, R65 ;  /* 0x0000004192920221 */ /* 0x000fe20000010100 */
        /* <DEDUP_REMOVED lines=16> */
[----:B------:R-:W-:Y:S02]  /*76f0*/  FSEL R35, R35, R144, P0 ;  /* 0x0000009023237208 */ /* 0x000fe40000000000 */
[----:B------:R-:W-:Y:S01]  /*7700*/  FSETP.GE.FTZ.AND P0, PT, R184, RZ, PT ;  /* 0x000000ffb800720b */ /* 0x000fe20003f16000 */
[----:B------:R-:W-:Y:S01]  /*7710*/  FMUL.FTZ R191, R191, R34 ;  /* 0x00000022bfbf7220 */ /* 0x000fe20000410000 */
[----:B------:R-:W-:Y:S01]  /*7720*/  FSETP.GE.FTZ.AND P2, PT, R188, RZ, PT ;  /* 0x000000ffbc00720b */ /* 0x000fe20003f56000 */
[----:B------:R-:W-:Y:S01]  /*7730*/  FMUL.FTZ R189, R189, R35 ;  /* 0x00000023bdbd7220 */ /* 0x000fe20000410000 */
[-C--:B------:R-:W-:Y:S01]  /*7740*/  FSEL R39, R39, R144.reuse, P0 ;  /* 0x0000009027277208 */ /* 0x080fe20000000000 */
[----:B----4-:R-:W-:Y:S01]  /*7750*/  FADD.FTZ R4, -R2, R8 ;  /* 0x0000000802047221 */ /* 0x010fe20000010100 */
[----:B------:R-:W-:Y:S01]  /*7760*/  FSETP.GE.FTZ.AND P0, PT, R164, RZ, PT ;  /* 0x000000ffa400720b */ /* 0x000fe20003f16000 */
[----:B------:R-:W-:Y:S01]  /*7770*/  FADD.FTZ R6, -R2, R13 ;  /* 0x0000000d02067221 */ /* 0x000fe20000010100 */
[-C--:B------:R-:W-:Y:S01]  /*7780*/  FSEL R38, R38, R144.reuse, P2 ;  /* 0x0000009026267208 */ /* 0x080fe20001000000 */
[C---:B------:R-:W-:Y:S01]  /*7790*/  FADD.FTZ R8, -R2.reuse, R9 ;  /* 0x0000000902087221 */ /* 0x040fe20000010100 */
[----:B------:R-:W-:Y:S01]  /*77a0*/  FSETP.GE.FTZ.AND P2, PT, R165, RZ, PT ;  /* 0x000000ffa500720b */ /* 0x000fe20003f56000 */
[C---:B------:R-:W-:Y:S01]  /*77b0*/  FADD.FTZ R56, -R2.reuse, R56 ;  /* 0x0000003802387221 */ /* 0x040fe20000010100 */
[-C--:B------:R-:W-:Y:S01]  /*77c0*/  FSEL R51, R51, R144.reuse, P0 ;  /* 0x0000009033337208 */ /* 0x080fe20000000000 */
        /* <DEDUP_REMOVED lines=8> */
[C---:B------:R-:W-:Y:S01]  /*7850*/  FADD.FTZ R26, -R0.reuse, R26 ;  /* 0x0000001a001a7221 */ /* 0x040fe20000010100 */
[----:B------:R-:W-:Y:S01]  /*7860*/  FSETP.GE.FTZ.AND P3, PT, R151, RZ, PT ;  /* 0x000000ff9700720b */ /* 0x000fe20003f76000 */
[----:B------:R-:W-:Y:S01]  /*7870*/  FADD.FTZ R42, -R0, R42 ;  /* 0x0000002a002a7221 */ /* 0x000fe20000010100 */
        /* <DEDUP_REMOVED lines=8> */
[-C--:B------:R-:W-:Y:S01]  /*7900*/  FSEL R4, R4, R2.reuse, P0 ;  /* 0x0000000204047208 */ /* 0x080fe20000000000 */
[----:B------:R-:W-:Y:S01]  /*7910*/  FADD.FTZ R5, -R2, R24 ;  /* 0x0000001802057221 */ /* 0x000fe20000010100 */
[-C--:B------:R-:W-:Y:S01]  /*7920*/  FSEL R6, R6, R2.reuse, P3 ;  /* 0x0000000206067208 */ /* 0x080fe20001800000 */
[----:B------:R-:W-:Y:S01]  /*7930*/  @P2 FADD.FTZ R144, -R144, R67 ;  /* 0x0000004390902221 */ /* 0x000fe20000010100 */
[----:B------:R-:W-:Y:S01]  /*7940*/  FSETP.GE.FTZ.AND P2, PT, R212, RZ, PT ;  /* 0x000000ffd400720b */ /* 0x000fe20003f56000 */
[----:B------:R-:W-:Y:S01]  /*7950*/  FMUL.FTZ R162, R162, R7 ;  /* 0x00000007a2a27220 */ /* 0x000fe20000410000 */
[----:B------:R-:W-:Y:S01]  /*7960*/  FSETP.GE.FTZ.AND P0, PT, R186, RZ, PT ;  /* 0x000000ffba00720b */ /* 0x000fe20003f16000 */
[C---:B------:R-:W-:Y:S01]  /*7970*/  FADD.FTZ R7, -R2.reuse, R12 ;  /* 0x0000000c02077221 */ /* 0x040fe20000010100 */
        /* <DEDUP_REMOVED lines=8> */
[-C--:B------:R-:W-:Y:S01]  /*7a00*/  FSEL R4, R4, R2.reuse, P0 ;  /* 0x0000000204047208 */ /* 0x080fe20000000000 */
[----:B------:R-:W-:Y:S01]  /*7a10*/  FMUL.FTZ R49, R212, R5 ;  /* 0x00000005d4317220 */ /* 0x000fe20000410000 */
        /* <DEDUP_REMOVED lines=64> */
[----:B------:R-:W-:Y:S01]  /*7e20*/  FSEL R5, R5, R0, P0 ;  /* 0x0000000005057208 */ /* 0x000fe20000000000 */
[----:B------:R-:W-:Y:S01]  /*7e30*/  FADD.FTZ R4, -R0, R43 ;  /* 0x0000002b00047221 */ /* 0x000fe20000010100 */
        /* <DEDUP_REMOVED lines=8> */
[----:B------:R-:W-:Y:S02]  /*7ec0*/  FSETP.GE.FTZ.AND P0, PT, R195, RZ, PT ;  /* 0x000000ffc300720b */ /* 0x000fe40003f16000 */
[----:B------:R-:W-:Y:S01]  /*7ed0*/  FSEL R4, R4, R0, P2 ;  /* 0x0000000004047208 */ /* 0x000fe20001000000 */
[----:B------:R-:W-:Y:S01]  /*7ee0*/  FMUL.FTZ R35, R194, R2 ;  /* 0x00000002c2237220 */ /* 0x000fe20000410000 */
[----:B------:R-:W-:Y:S01]  /*7ef0*/  FSETP.GE.FTZ.AND P2, PT, R158, RZ, PT ;  /* 0x000000ff9e00720b */ /* 0x000fe20003f56000 */
[----:B------:R-:W-:Y:S01]  /*7f00*/  FADD.FTZ R2, -R0, R62 ;  /* 0x0000003e00027221 */ /* 0x000fe20000010100 */
[----:B------:R-:W-:Y:S01]  /*7f10*/  FSEL R5, R42, R0, P3 ;  /* 0x000000002a057208 */ /* 0x000fe20001800000 */
[----:B------:R-:W-:Y:S01]  /*7f20*/  FMUL.FTZ R31, R196, R4 ;  /* 0x00000004c41f7220 */ /* 0x000fe20000410000 */
[----:B------:R-:W-:Y:S01]  /*7f30*/  FSEL R6, R6, R0, P0 ;  /* 0x0000000006067208 */ /* 0x000fe20000000000 */
[C---:B------:R-:W-:Y:S01]  /*7f40*/  FADD.FTZ R4, -R0.reuse, R59 ;  /* 0x0000003b00047221 */ /* 0x040fe20000010100 */
[----:B------:R-:W-:Y:S01]  /*7f50*/  PLOP3.LUT P0, PT, PT, PT, UP5, 0x80, 0x0 ;  /* 0x000000000000781c */ /* 0x000fe20003f0f058 */
[----:B------:R-:W-:Y:S01]  /*7f60*/  FMUL.FTZ R36, R197, R5 ;  /* 0x00000005c5247220 */ /* 0x000fe20000410000 */
[----:B------:R-:W-:Y:S01]  /*7f70*/  FSETP.GE.FTZ.AND P5, PT, R181, RZ, PT ;  /* 0x000000ffb500720b */ /* 0x000fe20003fb6000 */
[----:B------:R-:W-:Y:S01]  /*7f80*/  FADD.FTZ R5, -R0, R58 ;  /* 0x0000003a00057221 */ /* 0x000fe20000010100 */
[----:B------:R-:W-:Y:S01]  /*7f90*/  FSETP.GE.FTZ.AND P4, PT, R180, RZ, PT ;  /* 0x000000ffb400720b */ /* 0x000fe20003f96000 */
[----:B------:R-:W-:Y:S01]  /*7fa0*/  FMUL.FTZ R29, R195, R6 ;  /* 0x00000006c31d7220 */ /* 0x000fe20000410000 */
[----:B------:R-:W-:Y:S02]  /*7fb0*/  FSETP.GE.FTZ.AND P3, PT, R163, RZ, PT ;  /* 0x000000ffa300720b */ /* 0x000fe40003f76000 */
        /* <DEDUP_REMOVED lines=21> */
[----:B------:R-:W-:Y:S02]  /*8110*/  IADD3 R6, P2, R8, R10, RZ ;  /* 0x0000000a08067210 */ /* 0x000fe40007f5e0ff */
[----:B------:R-:W-:Y:S01]  /*8120*/  SHF.L.U64.HI R0, R2, R4, c[0x0][0x194] ;  /* 0x0000650002007619 */ /* 0x000fe20000010204 */
        /* <DEDUP_REMOVED lines=16> */
.L_x_1612:
        /* <DEDUP_REMOVED lines=192> */
.L_x_1613:
[----:B------:R-:W-:Y:S01]  /*8e30*/  LDSM.16.M88.4 R32, [R174+0x14000] ;  /* 0x01400000ae20783b */ /* 0x000fe20000000200 */
[----:B------:R-:W-:Y:S01]  /*8e40*/  IMAD.IADD R144, R169, 0x1, R175 ;  /* 0x00000001a9907824 */ /* 0x000fe200078e02af */
[----:B------:R-:W-:Y:S01]  /*8e50*/  ULOP3.LUT UR4, UR10, 0x1, URZ, 0xc0, !UPT ;  /* 0x000000010a047892 */ /* 0x000fe2000f8ec03f */
[----:B------:R-:W-:Y:S01]  /*8e60*/  IMAD.MOV.U32 R150, RZ, RZ, 0x4 ;  /* 0x00000004ff967424 */ /* 0x000fe200078e00ff */
[----:B------:R-:W-:Y:S01]  /*8e70*/  @UP5 UIADD3 UR5, UP4, UR14, -0x200, URZ ;  /* 0xfffffe000e055890 */ /* 0x000fe2000ff9e03f */
[----:B------:R-:W2:Y:S01]  /*8e80*/  LDSM.16.MT88.4 R16, [R0+0xc000] ;  /* 0x00c000000010783b */ /* 0x000ea20000004200 */
[----:B------:R-:W-:Y:S01]  /*8e90*/  IMAD.MOV.U32 R151, RZ, RZ, c[0x0][0x22c] ;  /* 0x00008b00ff977624 */ /* 0x000fe200078e00ff */
[----:B------:R-:W-:Y:S01]  /*8ea0*/  UISETP.NE.U32.AND UP1, UPT, UR4, 0x1, UPT ;  /* 0x000000010400788c */ /* 0x000fe2000bf25070 */
[----:B------:R-:W-:Y:S01]  /*8eb0*/  IMAD.MOV.U32 R153, RZ, RZ, c[0x0][0x22c] ;  /* 0x00008b00ff997624 */ /* 0x000fe200078e00ff */
[----:B------:R-:W-:Y:S01]  /*8ec0*/  UIADD3 UR6, UR10, -0x1, URZ ;  /* 0xffffffff0a067890 */ /* 0x000fe2000fffe03f */
[----:B------:R-:W3:Y:S01]  /*8ed0*/  LDSM.16.M88.4 R28, [R174+0x16000] ;  /* 0x01600000ae1c783b */ /* 0x000ee20000000200 */
[----:B------:R-:W-:Y:S01]  /*8ee0*/  IMAD R151, R151, c[0x0][0x1c0], RZ ;  /* 0x0000700097977a24 */ /* 0x000fe200078e02ff */
[----:B------:R-:W-:Y:S01]  /*8ef0*/  @UP5 UIADD3.X UR4, UR15, -0x1, URZ, UP4, !UPT ;  /* 0xffffffff0f045890 */ /* 0x000fe2000a7fe43f */
[----:B------:R-:W-:Y:S02]  /*8f00*/  IMAD R153, R153, c[0x0][0x1c0], RZ ;  /* 0x0000700099997a24 */ /* 0x000fe400078e02ff */
[----:B------:R-:W4:Y:S01]  /*8f10*/  LDSM.16.MT88.4 R36, [R2+0xc000] ;  /* 0x00c000000224783b */ /* 0x000f220000004200 */
[----:B------:R-:W-:Y:S02]  /*8f20*/  IMAD.SHL.U32 R151, R151, 0x10, RZ ;  /* 0x0000001097977824 */ /* 0x000fe400078e00ff */
[----:B------:R-:W-:Y:S02]  /*8f30*/  IMAD R153, R153, 0x18, RZ ;  /* 0x0000001899997824 */ /* 0x000fe400078e02ff */
[----:B------:R-:W-:Y:S01]  /*8f40*/  LDSM.16.M88.4 R40, [R175+0x14000] ;  /* 0x01400000af28783b */ /* 0x000fe20000000200 */
[----:B------:R-:W-:Y:S02]  /*8f50*/  IMAD.MOV.U32 R152, RZ, RZ, c[0x0][0x22c] ;  /* 0x00008b00ff987624 */ /* 0x000fe400078e00ff */
[----:B------:R-:W-:Y:S02]  /*8f60*/  IMAD.MOV.U32 R147, RZ, RZ, c[0x0][0x22c] ;  /* 0x00008b00ff937624 */ /* 0x000fe400078e00ff */
[----:B------:R-:W1:Y:S01]  /*8f70*/  LDSM.16.MT88.4 R44, [R0+0xc800] ;  /* 0x00c80000002c783b */ /* 0x000e620000004200 */
[----:B------:R-:W-:Y:S02]  /*8f80*/  IMAD R152, R152, c[0x0][0x1c0], RZ ;  /* 0x0000700098987a24 */ /* 0x000fe400078e02ff */
[----:B------:R-:W-:Y:S02]  /*8f90*/  IMAD R147, R147, c[0x0][0x1c0], RZ ;  /* 0x0000700093937a24 */ /* 0x000fe400078e02ff */
[----:B------:R-:W1:Y:S01]  /*8fa0*/  LDSM.16.M88.4 R48, [R175+0x16000] ;  /* 0x01600000af30783b */ /* 0x000e620000000200 */
[----:B------:R-:W-:Y:S02]  /*8fb0*/  IMAD.SHL.U32 R152, R152, 0x20, RZ ;  /* 0x0000002098987824 */ /* 0x000fe400078e00ff */
[----:B------:R-:W-:Y:S02]  /*8fc0*/  IMAD.U32 R147, R147, -0x80, RZ ;  /* 0xffffff8093937824 */ /* 0x000fe400078e00ff */
[----:B------:R-:W1:Y:S03]  /*8fd0*/  LDSM.16.MT88.4 R52, [R2+0xc800] ;  /* 0x00c800000234783b */ /* 0x000e660000004200 */
[C---:B------:R-:W-:Y:S02]  /*8fe0*/  LEA R227, P2, R147.reuse, R148, 0x2 ;  /* 0x0000009493e37211 */ /* 0x040fe400078410ff */
[----:B------:R-:W-:Y:S02]  /*8ff0*/  LDSM.16.M88.4 R56, [R145+0x14000] ;  /* 0x014000009138783b */ /* 0x000fe40000000200 */
[----:B------:R-:W-:Y:S01]  /*9000*/  LEA.HI.X.SX32 R226, R147, R149, 0x2, P2 ;  /* 0x0000009593e27211 */ /* 0x000fe200010f16ff */
[----:B------:R-:W-:Y:S01]  /*9010*/  IMAD.MOV.U32 R147, RZ, RZ, c[0x0][0x22c] ;  /* 0x00008b00ff937624 */ /* 0x000fe200078e00ff */
[-C--:B-12---:R-:W-:Y:S01]  /*9020*/  HMMA.16816.F32 R4, R32, R16.reuse, RZ ;  /* 0x000000102004723c */ /* 0x086fe200000018ff */
[----:B------:R-:W1:Y:S02]  /*9030*/  LDSM.16.MT88.4 R60, [R0+0xd000] ;  /* 0x00d00000003c783b */ /* 0x000e640000004200 */
[----:B------:R-:W-:Y:S03]  /*9040*/  IMAD R147, R147, c[0x0][0x1c0], RZ ;  /* 0x0000700093937a24 */ /* 0x000fe600078e02ff */
[----:B------:R-:W2:Y:S01]  /*9050*/  LDSM.16.M88.4 R64, [R145+0x16000] ;  /* 0x016000009140783b */ /* 0x000ea20000000200 */
[----:B------:R-:W-:Y:S01]  /*9060*/  IMAD.SHL.U32 R147, R147, 0x8, RZ ;  /* 0x0000000893937824 */ /* 0x000fe200078e00ff */
[C---:B---3--:R-:W-:Y:S03]  /*9070*/  HMMA.16816.F32 R8, R28.reuse, R16, RZ ;  /* 0x000000101c08723c */ /* 0x048fe600000018ff */
[----:B------:R-:W3:Y:S05]  /*9080*/  LDSM.16.MT88.4 R132, [R2+0xd000] ;  /* 0x00d000000284783b */ /* 0x000eea0000004200 */
        /* <DEDUP_REMOVED lines=71> */
[----:B------:R-:W-:Y:S07]  /*9500*/  HMMA.16816.F32 R32, R44, R134, R32 ;  /* 0x000000862c20723c */ /* 0x000fee0000001820 */
[----:B------:R-:W-:Y:S01]  /*9510*/  IMAD.MOV.U32 R47, RZ, RZ, c[0x0][0x22c] ;  /* 0x00008b00ff2f7624 */ /* 0x000fe200078e00ff */
[-C--:B------:R-:W-:Y:S01]  /*9520*/  HMMA.16816.F32 R4, R36, R48.reuse, R4 ;  /* 0x000000302404723c */ /* 0x080fe20000001804 */
[----:B------:R-:W-:Y:S04]  /*9530*/  IMAD.MOV.U32 R46, RZ, RZ, c[0x0][0x22c] ;  /* 0x00008b00ff2e7624 */ /* 0x000fe800078e00ff */
[----:B------:R-:W-:Y:S02]  /*9540*/  IMAD R47, R47, c[0x0][0x1c0], RZ ;  /* 0x000070002f2f7a24 */ /* 0x000fe400078e02ff */
[----:B------:R-:W-:Y:S01]  /*9550*/  IMAD R46, R46, c[0x0][0x1c0], RZ ;  /* 0x000070002e2e7a24 */ /* 0x000fe200078e02ff */
        /* <DEDUP_REMOVED lines=9> */
[C---:B------:R-:W-:Y:S08]  /*95f0*/  HMMA.16816.F32 R24, R136.reuse, R140, R24 ;  /* 0x0000008c8818723c */ /* 0x040ff00000001818 */
[-C--:B------:R-:W-:Y:S08]  /*9600*/  HMMA.16816.F32 R28, R136, R142.reuse, R28 ;  /* 0x0000008e881c723c */ /* 0x080ff0000000181c */
[----:B------:R-:W-:Y:S07]  /*9610*/  HMMA.16816.F32 R32, R36, R142, R32 ;  /* 0x0000008e2420723c */ /* 0x000fee0000001820 */
[----:B------:R-:W-:Y:S01]  /*9620*/  IMAD.MOV.U32 R36, RZ, RZ, R227 ;  /* 0x000000ffff247224 */ /* 0x000fe200078e00e3 */
[-C--:B----4-:R-:W-:Y:S05]  /*9630*/  HMMA.16816.F32 R4, R40, R52.reuse, R4 ;  /* 0x000000342804723c */ /* 0x090fea0000001804 */
[----:B------:R-:W-:Y:S01]  /*9640*/  IMAD.MOV.U32 R37, RZ, RZ, R226 ;  /* 0x000000ffff257224 */ /* 0x000fe200078e00e2 */
[----:B------:R-:W-:Y:S02]  /*9650*/  LEA R44, P2, R147, R36, 0x2 ;  /* 0x00000024932c7211 */ /* 0x000fe400078410ff */
[C---:B-1----:R-:W-:Y:S01]  /*9660*/  HMMA.16816.F32 R8, R56.reuse, R52, R8 ;  /* 0x000000343808723c */ /* 0x042fe20000001808 */
[----:B------:R-:W2:Y:S03]  /*9670*/  LDL R53, [R1+0xc] ;  /* 0x00000c0001357983 */ /* 0x000ea60000100800 */
[----:B------:R-:W-:Y:S02]  /*9680*/  @P0 IADD3 R38, R245, -0x80, RZ ;  /* 0xffffff80f5260810 */ /* 0x000fe40007ffe0ff */
[----:B------:R-:W3:Y:S01]  /*9690*/  LDL R52, [R1+0x4] ;  /* 0x0000040001347983 */ /* 0x000ee20000100800 */
[-C--:B------:R-:W-:Y:S01]  /*96a0*/  LEA.HI.X.SX32 R45, R147, R37.reuse, 0x2, P2 ;  /* 0x00000025932d7211 */ /* 0x080fe200010f16ff */
[-C--:B------:R-:W-:Y:S04]  /*96b0*/  HMMA.16816.F32 R12, R56, R54.reuse, R12 ;  /* 0x00000036380c723c */ /* 0x080fe8000000180c */
[----:B------:R-:W-:Y:S01]  /*96c0*/  @P0 IMAD.WIDE R38, R38, R150, UR14 ;  /* 0x0000000e26260e25 */ /* 0x000fe2000f8e0296 */
[----:B------:R-:W-:Y:S02]  /*96d0*/  @UP5 UMOV UR14, UR5 ;  /* 0x00000005000e5c82 */ /* 0x000fe40008000000 */
[----:B------:R-:W-:Y:S01]  /*96e0*/  @UP5 UMOV UR15, UR4 ;  /* 0x00000004000f5c82 */ /* 0x000fe20008000000 */
[C---:B------:R-:W-:Y:S01]  /*96f0*/  HMMA.16816.F32 R16, R40.reuse, R54, R16 ;  /* 0x000000362810723c */ /* 0x040fe20000001810 */
[----:B------:R1:W5:Y:S03]  /*9700*/  @P0 LDG.E R243, [R38.64] ;  /* 0x0000000826f30981 */ /* 0x000366000c1e1900 */
[----:B------:R-:W-:Y:S02]  /*9710*/  IMAD.MOV.U32 R150, RZ, RZ, c[0x0][0x22c] ;  /* 0x00008b00ff967624 */ /* 0x000fe400078e00ff */
[----:B------:R1:W5:Y:S01]  /*9720*/  @P0 LDG.E R244, [R38.64+0x20] ;  /* 0x0000200826f40981 */ /* 0x000362000c1e1900 */
[C---:B------:R-:W-:Y:S01]  /*9730*/  IADD3 R55, R151.reuse, 0x20, RZ ;  /* 0x0000002097377810 */ /* 0x040fe20007ffe0ff */
[-C--:B------:R-:W-:Y:S03]  /*9740*/  HMMA.16816.F32 R20, R40, R60.reuse, R20 ;  /* 0x0000003c2814723c */ /* 0x080fe60000001814 */
[----:B------:R1:W5:Y:S01]  /*9750*/  @P0 LDG.E R241, [R38.64+0x100] ;  /* 0x0001000826f10981 */ /* 0x000362000c1e1900 */
[----:B------:R-:W-:Y:S01]  /*9760*/  IMAD R150, R150, c[0x0][0x1c0], RZ ;  /* 0x0000700096967a24 */ /* 0x000fe200078e02ff */
[C---:B------:R-:W-:Y:S03]  /*9770*/  IADD3 R54, R151.reuse, 0x20, RZ ;  /* 0x0000002097367810 */ /* 0x040fe60007ffe0ff */
[C---:B------:R-:W-:Y:S01]  /*9780*/  HMMA.16816.F32 R24, R56.reuse, R60, R24 ;  /* 0x0000003c3818723c */ /* 0x040fe20000001818 */
[----:B------:R1:W5:Y:S03]  /*9790*/  @P0 LDG.E R242, [R38.64+0x120] ;  /* 0x0001200826f20981 */ /* 0x000366000c1e1900 */
[----:B------:R-:W-:Y:S02]  /*97a0*/  IMAD R150, R150, 0x28, RZ ;  /* 0x0000002896967824 */ /* 0x000fe400078e02ff */
[----:B------:R4:W-:Y:S02]  /*97b0*/  RED.E.ADD.F32.FTZ.RN.STRONG.GPU [R36.64], R4 ;  /* 0x000000042400798e */ /* 0x0009e4000c10e788 */
[-C--:B------:R-:W-:Y:S03]  /*97c0*/  HMMA.16816.F32 R28, R56, R62.reuse, R28 ;  /* 0x0000003e381c723c */ /* 0x080fe6000000181c */
[----:B------:R4:W-:Y:S04]  /*97d0*/  RED.E.ADD.F32.FTZ.RN.STRONG.GPU [R44.64], R5 ;  /* 0x000000052c00798e */ /* 0x0009e8000c10e788 */
[C---:B------:R-:W-:Y:S01]  /*97e0*/  IADD3 R57, R151.reuse, 0x20, RZ ;  /* 0x0000002097397810 */ /* 0x040fe20007ffe0ff */
[----:B------:R-:W-:Y:S04]  /*97f0*/  HMMA.16816.F32 R32, R40, R62, R32 ;  /* 0x0000003e2820723c */ /* 0x000fe80000001820 */
[----:B------:R-:W-:Y:S03]  /*9800*/  IADD3 R56, R151, 0x20, RZ ;  /* 0x0000002097387810 */ /* 0x000fe60007ffe0ff */
[-C--:B------:R-:W-:Y:S01]  /*9810*/  LEA R40, P2, R153, R36.reuse, 0x2 ;  /* 0x0000002499287211 */ /* 0x080fe200078410ff */
[----:B------:R-:W-:Y:S01]  /*9820*/  IMAD.MOV.U32 R43, RZ, RZ, c[0x0][0x22c] ;  /* 0x00008b00ff2b7624 */ /* 0x000fe200078e00ff */
[-C--:B-1----:R-:W-:Y:S03]  /*9830*/  LEA R38, P0, R151, R36.reuse, 0x2 ;  /* 0x0000002497267211 */ /* 0x082fe600078010ff */
[----:B------:R-:W-:Y:S01]  /*9840*/  IMAD R43, R43, c[0x0][0x1c0], RZ ;  /* 0x000070002b2b7a24 */ /* 0x000fe200078e02ff */
[-C--:B------:R-:W-:Y:S01]  /*9850*/  LEA.HI.X.SX32 R41, R153, R37.reuse, 0x2, P2 ;  /* 0x0000002599297211 */ /* 0x080fe200010f16ff */
[----:B------:R-:W-:Y:S01]  /*9860*/  IMAD.MOV.U32 R42, RZ, RZ, c[0x0][0x22c] ;  /* 0x00008b00ff2a7624 */ /* 0x000fe200078e00ff */
[-C--:B------:R-:W-:Y:S01]  /*9870*/  LEA.HI.X.SX32 R39, R151, R37.reuse, 0x2, P0 ;  /* 0x0000002597277211 */ /* 0x080fe200000f16ff */
[----:B------:R-:W-:Y:S01]  /*9880*/  IMAD R43, R43, 0x70, RZ ;  /* 0x000000702b2b7824 */ /* 0x000fe200078e02ff */
[-C--:B----4-:R-:W-:Y:S01]  /*9890*/  LEA R4, P0, R152, R36.reuse, 0x2 ;  /* 0x0000002498047211 */ /* 0x090fe200078010ff */
[----:B------:R-:W-:Y:S02]  /*98a0*/  IMAD R42, R42, c[0x0][0x1c0], RZ ;  /* 0x000070002a2a7a24 */ /* 0x000fe400078e02ff */
[----:B------:R1:W-:Y:S01]  /*98b0*/  RED.E.ADD.F32.FTZ.RN.STRONG.GPU [R38.64], R6 ;  /* 0x000000062600798e */ /* 0x0003e2000c10e788 */
[-C--:B------:R-:W-:Y:S01]  /*98c0*/  LEA.HI.X.SX32 R5, R152, R37.reuse, 0x2, P0 ;  /* 0x0000002598057211 */ /* 0x080fe200000f16ff */
[----:B------:R-:W-:Y:S03]  /*98d0*/  IMAD R42, R42, 0x78, RZ ;  /* 0x000000782a2a7824 */ /* 0x000fe600078e02ff */
[----:B------:R4:W-:Y:S05]  /*98e0*/  RED.E.ADD.F32.FTZ.RN.STRONG.GPU [R40.64], R7 ;  /* 0x000000072800798e */ /* 0x0009ea000c10e788 */
[----:B------:R4:W-:Y:S01]  /*98f0*/  RED.E.ADD.F32.FTZ.RN.STRONG.GPU [R4.64], R8 ;  /* 0x000000080400798e */ /* 0x0009e2000c10e788 */
[-C--:B-1----:R-:W-:Y:S02]  /*9900*/  LEA R38, P2, R150, R36.reuse, 0x2 ;  /* 0x0000002496267211 */ /* 0x082fe400078410ff */
[-C--:B------:R-:W-:Y:S02]  /*9910*/  LEA R6, P0, R0, R36.reuse, 0x2 ;  /* 0x0000002400067211 */ /* 0x080fe400078010ff */
[-C--:B------:R-:W-:Y:S01]  /*9920*/  LEA.HI.X.SX32 R39, R150, R37.reuse, 0x2, P2 ;  /* 0x0000002596277211 */ /* 0x080fe200010f16ff */
[----:B------:R-:W-:Y:S01]  /*9930*/  IMAD.MOV.U32 R150, RZ, RZ, c[0x0][0x22c] ;  /* 0x00008b00ff967624 */ /* 0x000fe200078e00ff */
[-C--:B----4-:R-:W-:Y:S01]  /*9940*/  LEA.HI.X.SX32 R7, R0, R37.reuse, 0x2, P0 ;  /* 0x0000002500077211 */ /* 0x090fe200000f16ff */
[----:B------:R-:W-:Y:S02]  /*9950*/  IMAD.MOV.U32 R0, RZ, RZ, c[0x0][0x22c] ;  /* 0x00008b00ff007624 */ /* 0x000fe400078e00ff */
[----:B------:R1:W-:Y:S01]  /*9960*/  RED.E.ADD.F32.FTZ.RN.STRONG.GPU [R38.64], R9 ;  /* 0x000000092600798e */ /* 0x0003e2000c10e788 */
[-C--:B------:R-:W-:Y:S01]  /*9970*/  LEA R4, P2, R2, R36.reuse, 0x2 ;  /* 0x0000002402047211 */ /* 0x080fe200078410ff */
[----:B------:R-:W-:Y:S02]  /*9980*/  IMAD R0, R0, c[0x0][0x1c0], RZ ;  /* 0x0000700000007a24 */ /* 0x000fe400078e02ff */
[----:B------:R-:W-:Y:S01]  /*9990*/  IMAD R150, R150, c[0x0][0x1c0], RZ ;  /* 0x0000700096967a24 */ /* 0x000fe200078e02ff */
[-C--:B------:R-:W-:Y:S01]  /*99a0*/  LEA.HI.X.SX32 R5, R2, R37.reuse, 0x2, P2 ;  /* 0x0000002502057211 */ /* 0x080fe200010f16ff */
[----:B------:R-:W-:Y:S01]  /*99b0*/  IMAD.SHL.U32 R0, R0, 0x40, RZ ;  /* 0x0000004000007824 */ /* 0x000fe200078e00ff */
[----:B------:R-:W4:Y:S01]  /*99c0*/  LDL R2, [R1] ;  /* 0x0000000001027983 */ /* 0x000f220000100800 */
[----:B------:R-:W-:Y:S03]  /*99d0*/  IMAD.SHL.U32 R150, R150, 0x8, RZ ;  /* 0x0000000896967824 */ /* 0x000fe600078e00ff */
[-C--:B------:R-:W-:Y:S01]  /*99e0*/  LEA R8, P0, R0, R36.reuse, 0x2 ;  /* 0x0000002400087211 */ /* 0x080fe200078010ff */
[----:B------:R1:W-:Y:S01]  /*99f0*/  RED.E.ADD.F32.FTZ.RN.STRONG.GPU [R6.64], R10 ;  /* 0x0000000a0600798e */ /* 0x0003e2000c10e788 */
[C---:B------:R-:W-:Y:S02]  /*9a00*/  IMAD.IADD R56, R150.reuse, 0x1, R56 ;  /* 0x0000000196387824 */ /* 0x040fe400078e0238 */
[C---:B------:R-:W-:Y:S02]  /*9a10*/  IMAD.IADD R55, R150.reuse, 0x1, R55 ;  /* 0x0000000196377824 */ /* 0x040fe400078e0237 */
[----:B------:R1:W-:Y:S01]  /*9a20*/  RED.E.ADD.F32.FTZ.RN.STRONG.GPU [R4.64], R11 ;  /* 0x0000000b0400798e */ /* 0x0003e2000c10e788 */
[C---:B------:R-:W-:Y:S02]  /*9a30*/  IMAD.IADD R54, R150.reuse, 0x1, R54 ;  /* 0x0000000196367824 */ /* 0x040fe400078e0236 */
[C---:B------:R-:W-:Y:S02]  /*9a40*/  IMAD.IADD R55, R150.reuse, 0x1, R55 ;  /* 0x0000000196377824 */ /* 0x040fe400078e0237 */
[C---:B------:R-:W-:Y:S04]  /*9a50*/  IMAD.IADD R54, R150.reuse, 0x1, R54 ;  /* 0x0000000196367824 */ /* 0x040fe800078e0236 */
[----:B------:R-:W-:Y:S01]  /*9a60*/  IMAD.IADD R54, R150, 0x1, R54 ;  /* 0x0000000196367824 */ /* 0x000fe200078e0236 */
[-C--:B-1----:R-:W-:Y:S02]  /*9a70*/  LEA.HI.X.SX32 R9, R0, R37.reuse, 0x2, P0 ;  /* 0x0000002500097211 */ /* 0x082fe400000f16ff */
[----:B------:R-:W4:Y:S05]  /*9a80*/  LDL R0, [R1+0x8] ;  /* 0x0000080001007983 */ /* 0x000f2a0000100800 */
[----:B------:R1:W-:Y:S01]  /*9a90*/  RED.E.ADD.F32.FTZ.RN.STRONG.GPU [R8.64], R16 ;  /* 0x000000100800798e */ /* 0x0003e2000c10e788 */
[CC--:B------:R-:W-:Y:S04]  /*9aa0*/  LEA R6, P2, R47.reuse, R36.reuse, 0x2 ;  /* 0x000000242f067211 */ /* 0x0c0fe800078410ff */
[-C--:B------:R-:W-:Y:S01]  /*9ab0*/  LEA.HI.X.SX32 R7, R47, R37.reuse, 0x2, P2 ;  /* 0x000000252f077211 */ /* 0x080fe200010f16ff */
[----:B------:R-:W-:Y:S01]  /*9ac0*/  IMAD.MOV.U32 R47, RZ, RZ, c[0x0][0x22c] ;  /* 0x00008b00ff2f7624 */ /* 0x000fe200078e00ff */
[CC--:B------:R-:W-:Y:S03]  /*9ad0*/  LEA R4, P0, R46.reuse, R36.reuse, 0x2 ;  /* 0x000000242e047211 */ /* 0x0c0fe600078010ff */
[----:B------:R1:W-:Y:S01]  /*9ae0*/  RED.E.ADD.F32.FTZ.RN.STRONG.GPU [R6.64], R17 ;  /* 0x000000110600798e */ /* 0x0003e2000c10e788 */
[-C--:B------:R-:W-:Y:S01]  /*9af0*/  LEA.HI.X.SX32 R5, R46, R37.reuse, 0x2, P0 ;  /* 0x000000252e057211 */ /* 0x080fe200000f16ff */
[----:B------:R-:W-:Y:S02]  /*9b00*/  IMAD R47, R47, c[0x0][0x1c0], RZ ;  /* 0x000070002f2f7a24 */ /* 0x000fe400078e02ff */
[----:B------:R-:W-:Y:S02]  /*9b10*/  IMAD.MOV.U32 R46, RZ, RZ, c[0x0][0x22c] ;  /* 0x00008b00ff2e7624 */ /* 0x000fe400078e00ff */
[----:B------:R1:W-:Y:S01]  /*9b20*/  RED.E.ADD.F32.FTZ.RN.STRONG.GPU [R4.64], R18 ;  /* 0x000000120400798e */ /* 0x0003e2000c10e788 */
[----:B------:R-:W-:Y:S02]  /*9b30*/  IMAD R47, R47, 0x60, RZ ;  /* 0x000000602f2f7824 */ /* 0x000fe400078e02ff */
[----:B------:R-:W-:Y:S03]  /*9b40*/  IMAD R46, R46, c[0x0][0x1c0], RZ ;  /* 0x000070002e2e7a24 */ /* 0x000fe600078e02ff */
[CC--:B------:R-:W-:Y:S01]  /*9b50*/  LEA R10, P0, R47.reuse, R36.reuse, 0x2 ;  /* 0x000000242f0a7211 */ /* 0x0c0fe200078010ff */
[----:B------:R-:W-:Y:S01]  /*9b60*/  IMAD R46, R46, 0x68, RZ ;  /* 0x000000682e2e7824 */ /* 0x000fe200078e02ff */
[-C--:B-1----:R-:W-:Y:S02]  /*9b70*/  LEA R16, P2, R48, R36.reuse, 0x2 ;  /* 0x0000002430107211 */ /* 0x082fe400078410ff */
[-C--:B------:R-:W-:Y:S02]  /*9b80*/  LEA.HI.X.SX32 R11, R47, R37.reuse, 0x2, P0 ;  /* 0x000000252f0b7211 */ /* 0x080fe400000f16ff */
[CC--:B------:R-:W-:Y:S04]  /*9b90*/  LEA R8, P3, R46.reuse, R36.reuse, 0x2 ;  /* 0x000000242e087211 */ /* 0x0c0fe800078610ff */
[-C--:B------:R-:W-:Y:S02]  /*9ba0*/  LEA.HI.X.SX32 R9, R46, R37.reuse, 0x2, P3 ;  /* 0x000000252e097211 */ /* 0x080fe400018f16ff */
[-C--:B------:R-:W-:Y:S02]  /*9bb0*/  LEA R46, P6, R55, R36.reuse, 0x2 ;  /* 0x00000024372e7211 */ /* 0x080fe400078c10ff */
[-C--:B------:R-:W-:Y:S02]  /*9bc0*/  LEA.HI.X.SX32 R17, R48, R37.reuse, 0x2, P2 ;  /* 0x0000002530117211 */ /* 0x080fe400010f16ff */
[-C--:B------:R-:W-:Y:S02]  /*9bd0*/  LEA R6, P2, R43, R36.reuse, 0x2 ;  /* 0x000000242b067211 */ /* 0x080fe400078410ff */
[-C--:B------:R-:W-:Y:S01]  /*9be0*/  LEA.HI.X.SX32 R47, R55, R37.reuse, 0x2, P6 ;  /* 0x00000025372f7211 */ /* 0x080fe200030f16ff */
[----:B------:R-:W-:Y:S01]  /*9bf0*/  RED.E.ADD.F32.FTZ.RN.STRONG.GPU [R16.64], R19 ;  /* 0x000000131000798e */ /* 0x000fe2000c10e788 */
[-C--:B------:R-:W-:Y:S02]  /*9c00*/  LEA.HI.X.SX32 R7, R43, R37.reuse, 0x2, P2 ;  /* 0x000000252b077211 */ /* 0x080fe400010f16ff */
[CC--:B------:R-:W-:Y:S02]  /*9c10*/  LEA R4, P0, R42.reuse, R36.reuse, 0x2 ;  /* 0x000000242a047211 */ /* 0x0c0fe400078010ff */
[----:B------:R1:W-:Y:S01]  /*9c20*/  RED.E.ADD.F32.FTZ.RN.STRONG.GPU [R10.64], R12 ;  /* 0x0000000c0a00798e */ /* 0x0003e2000c10e788 */
[CC--:B------:R-:W-:Y:S02]  /*9c30*/  LEA R50, P2, R57.reuse, R36.reuse, 0x2 ;  /* 0x0000002439327211 */ /* 0x0c0fe400078410ff */
[-C--:B------:R-:W-:Y:S02]  /*9c40*/  LEA.HI.X.SX32 R5, R42, R37.reuse, 0x2, P0 ;  /* 0x000000252a057211 */ /* 0x080fe400000f16ff */
[----:B------:R1:W-:Y:S01]  /*9c50*/  RED.E.ADD.F32.FTZ.RN.STRONG.GPU [R8.64], R13 ;  /* 0x0000000d0800798e */ /* 0x0003e2000c10e788 */
[-C--:B------:R-:W-:Y:S02]  /*9c60*/  LEA.HI.X.SX32 R51, R57, R37.reuse, 0x2, P2 ;  /* 0x0000002539337211 */ /* 0x080fe400010f16ff */
[-C--:B------:R-:W-:Y:S02]  /*9c70*/  LEA R48, P0, R56, R36.reuse, 0x2 ;  /* 0x0000002438307211 */ /* 0x080fe400078010ff */
[----:B------:R1:W-:Y:S01]  /*9c80*/  RED.E.ADD.F32.FTZ.RN.STRONG.GPU [R6.64], R14 ;  /* 0x0000000e0600798e */ /* 0x0003e2000c10e788 */
[-C--:B------:R-:W-:Y:S02]  /*9c90*/  LEA R42, P5, R54, R36.reuse, 0x2 ;  /* 0x00000024362a7211 */ /* 0x080fe400078a10ff */
[-C--:B------:R-:W-:Y:S02]  /*9ca0*/  LEA.HI.X.SX32 R49, R56, R37.reuse, 0x2, P0 ;  /* 0x0000002538317211 */ /* 0x080fe400000f16ff */
[----:B------:R1:W-:Y:S01]  /*9cb0*/  RED.E.ADD.F32.FTZ.RN.STRONG.GPU [R4.64], R15 ;  /* 0x0000000f0400798e */ /* 0x0003e2000c10e788 */
[-C--:B------:R-:W-:Y:S04]  /*9cc0*/  LEA.HI.X.SX32 R43, R54, R37.reuse, 0x2, P5 ;  /* 0x00000025362b7211 */ /* 0x080fe800028f16ff */
[----:B------:R-:W-:Y:S05]  /*9cd0*/  RED.E.ADD.F32.FTZ.RN.STRONG.GPU [R36.64+0x80], R20 ;  /* 0x000080142400798e */ /* 0x000fea000c10e788 */
[----:B------:R-:W-:Y:S01]  /*9ce0*/  RED.E.ADD.F32.FTZ.RN.STRONG.GPU [R44.64+0x80], R21 ;  /* 0x000080152c00798e */ /* 0x000fe2000c10e788 */
[CC--:B-1----:R-:W-:Y:S04]  /*9cf0*/  LEA R12, P5, R251.reuse, R36.reuse, 0x2 ;  /* 0x00000024fb0c7211 */ /* 0x0c2fe800078a10ff */
[----:B------:R-:W-:Y:S01]  /*9d00*/  RED.E.ADD.F32.FTZ.RN.STRONG.GPU [R50.64], R22 ;  /* 0x000000163200798e */ /* 0x000fe2000c10e788 */
[-C--:B------:R-:W-:Y:S04]  /*9d10*/  LEA.HI.X.SX32 R13, R251, R37.reuse, 0x2, P5 ;  /* 0x00000025fb0d7211 */ /* 0x080fe800028f16ff */
        /* <DEDUP_REMOVED lines=8> */
[-C--:B---3--:R-:W-:Y:S02]  /*9da0*/  LEA R18, P2, R52, R36.reuse, 0x2 ;  /* 0x0000002434127211 */ /* 0x088fe400078410ff */
        /* <DEDUP_REMOVED lines=8> */
[CC--:B----4-:R-:W-:Y:S04]  /*9e30*/  LEA R16, P0, R2.reuse, R36.reuse, 0x2 ;  /* 0x0000002402107211 */ /* 0x0d0fe800078010ff */
[-C--:B------:R-:W-:Y:S02]  /*9e40*/  LEA.HI.X.SX32 R17, R2, R37.reuse, 0x2, P0 ;  /* 0x0000002502117211 */ /* 0x080fe400000f16ff */
[CC--:B------:R-:W-:Y:S04]  /*9e50*/  LEA R38, P3, R0.reuse, R36.reuse, 0x2 ;  /* 0x0000002400267211 */ /* 0x0c0fe800078610ff */
[-C--:B------:R-:W-:Y:S01]  /*9e60*/  LEA.HI.X.SX32 R39, R0, R37.reuse, 0x2, P3 ;  /* 0x0000002500277211 */ /* 0x080fe200018f16ff */
[----:B------:R-:W-:Y:S01]  /*9e70*/  IMAD.IADD R0, R147, 0x1, R248 ;  /* 0x0000000193007824 */ /* 0x000fe200078e02f8 */
[CC--:B------:R-:W-:Y:S03]  /*9e80*/  LEA R8, P3, R249.reuse, R36.reuse, 0x2 ;  /* 0x00000024f9087211 */ /* 0x0c0fe600078610ff */
[----:B------:R-:W-:Y:S01]  /*9e90*/  RED.E.ADD.F32.FTZ.RN.STRONG.GPU [R38.64], R27 ;  /* 0x0000001b2600798e */ /* 0x000fe2000c10e788 */
[-C--:B------:R-:W-:Y:S02]  /*9ea0*/  LEA.HI.X.SX32 R9, R249, R37.reuse, 0x2, P3 ;  /* 0x00000025f9097211 */ /* 0x080fe400018f16ff */
[C---:B------:R-:W-:Y:S02]  /*9eb0*/  LEA R4, P0, R0.reuse, R36, 0x2 ;  /* 0x0000002400047211 */ /* 0x040fe400078010ff */
[----:B------:R-:W-:Y:S02]  /*9ec0*/  RED.E.ADD.F32.FTZ.RN.STRONG.GPU [R18.64], R32 ;  /* 0x000000201200798e */ /* 0x000fe4000c10e788 */
[----:B------:R-:W-:Y:S01]  /*9ed0*/  LEA.HI.X.SX32 R5, R0, R37, 0x2, P0 ;  /* 0x0000002500057211 */ /* 0x000fe200000f16ff */
        /* <DEDUP_REMOVED lines=112> */
[----:B------:R-:W2:Y:S01]  /*a5e0*/  LDL R147, [R1+0x18] ;  /* 0x0000180001937983 */ /* 0x000ea20000100800 */
[----:B------:R-:W-:-:S02]  /*a5f0*/  FMUL.FTZ R100, R100, c[0x0][0x2e0] ;  /* 0x0000b80064647a20 */ /* 0x000fc40000410000 */
[----:B------:R-:W-:Y:S01]  /*a600*/  FMUL.FTZ R28, R101, c[0x0][0x2e0] ;  /* 0x0000b800651c7a20 */ /* 0x000fe20000410000 */
[----:B------:R-:W3:Y:S01]  /*a610*/  LDL R42, [R1+0x48] ;  /* 0x00004800012a7983 */ /* 0x000ee20000100800 */
[----:B------:R-:W-:Y:S02]  /*a620*/  FMUL.FTZ R102, R102, c[0x0][0x2e0] ;  /* 0x0000b80066667a20 */ /* 0x000fe40000410000 */
[----:B------:R-:W-:Y:S01]  /*a630*/  FMUL.FTZ R27, R103, c[0x0][0x2e0] ;  /* 0x0000b800671b7a20 */ /* 0x000fe20000410000 */
[----:B------:R-:W4:Y:S01]  /*a640*/  LDL R41, [R1+0x34] ;  /* 0x0000340001297983 */ /* 0x000f220000100800 */
[----:B------:R-:W-:Y:S01]  /*a650*/  FMUL.FTZ R112, R112, c[0x0][0x2e0] ;  /* 0x0000b80070707a20 */ /* 0x000fe20000410000 */
[----:B------:R-:W-:Y:S01]  /*a660*/  F2FP.PACK_AB R28, R28, R100 ;  /* 0x000000641c1c723e */ /* 0x000fe200000000ff */
[----:B------:R-:W-:Y:S01]  /*a670*/  FMUL.FTZ R24, R113, c[0x0][0x2e0] ;  /* 0x0000b80071187a20 */ /* 0x000fe20000410000 */
[----:B------:R-:W3:Y:S01]  /*a680*/  LDL R40, [R1+0x1c] ;  /* 0x00001c0001287983 */ /* 0x000ee20000100800 */
        /* <DEDUP_REMOVED lines=11> */
[----:B------:R-:W4:Y:S01]  /*a740*/  LDL R37, [R1+0x20] ;  /* 0x0000200001257983 */ /* 0x000f220000100800 */
        /* <DEDUP_REMOVED lines=27> */
[----:B------:R-:W1:Y:S01]  /*a900*/  S2R R29, SR_TID.X ;  /* 0x00000000001d7919 */ /* 0x000e620000002100 */
        /* <DEDUP_REMOVED lines=20> */
[----:B-1----:R-:W-:Y:S01]  /*aa50*/  SHF.R.S32.HI R30, RZ, 0x1f, R29 ;  /* 0x0000001fff1e7819 */ /* 0x002fe2000001141d */
[----:B------:R-:W-:Y:S01]  /*aa60*/  FMUL.FTZ R82, R82, c[0x0][0x2dc] ;  /* 0x0000b70052527a20 */ /* 0x000fe20000410000 */
[----:B------:R-:W-:Y:S01]  /*aa70*/  F2FP.PACK_AB R17, R17, R70 ;  /* 0x000000461111723e */ /* 0x000fe200000000ff */
[----:B------:R-:W-:Y:S01]  /*aa80*/  FMUL.FTZ R13, R83, c[0x0][0x2dc] ;  /* 0x0000b700530d7a20 */ /* 0x000fe20000410000 */
[----:B------:R-:W-:Y:S01]  /*aa90*/  LEA.HI R2, R30, R29, RZ, 0x2 ;  /* 0x0000001d1e027211 */ /* 0x000fe200078f10ff */
[----:B------:R-:W-:Y:S01]  /*aaa0*/  FMUL.FTZ R72, R72, c[0x0][0x2dc] ;  /* 0x0000b70048487a20 */ /* 0x000fe20000410000 */
[----:B------:R-:W-:Y:S01]  /*aab0*/  SHF.R.S32.HI R150, RZ, 0x1f, R150 ;  /* 0x0000001fff967819 */ /* 0x000fe20000011496 */
[----:B------:R-:W-:Y:S01]  /*aac0*/  FMUL.FTZ R16, R73, c[0x0][0x2dc] ;  /* 0x0000b70049107a20 */ /* 0x000fe20000410000 */
[--C-:B------:R-:W-:Y:S01]  /*aad0*/  SHF.R.S32.HI R4, RZ, 0x2, R2.reuse ;  /* 0x00000002ff047819 */ /* 0x100fe20000011402 */
[----:B------:R-:W-:Y:S01]  /*aae0*/  FMUL.FTZ R74, R74, c[0x0][0x2dc] ;  /* 0x0000b7004a4a7a20 */ /* 0x000fe20000410000 */
[----:B------:R-:W-:Y:S01]  /*aaf0*/  SHF.R.S32.HI R0, RZ, 0x1f, R2 ;  /* 0x0000001fff007819 */ /* 0x000fe20000011402 */
[----:B------:R-:W-:Y:S01]  /*ab00*/  FMUL.FTZ R15, R75, c[0x0][0x2dc] ;  /* 0x0000b7004b0f7a20 */ /* 0x000fe20000410000 */
[----:B------:R-:W-:Y:S01]  /*ab10*/  LEA.HI R150, R150, R151, RZ, 0x7 ;  /* 0x0000009796967211 */ /* 0x000fe200078f38ff */
[----:B------:R-:W-:Y:S01]  /*ab20*/  FMUL.FTZ R76, R76, c[0x0][0x2dc] ;  /* 0x0000b7004c4c7a20 */ /* 0x000fe20000410000 */
[----:B------:R-:W-:Y:S01]  /*ab30*/  LEA.HI R0, R0, R4, RZ, 0x3 ;  /* 0x0000000400007211 */ /* 0x000fe200078f18ff */
[----:B------:R-:W-:Y:S01]  /*ab40*/  FMUL.FTZ R12, R77, c[0x0][0x2dc] ;  /* 0x0000b7004d0c7a20 */ /* 0x000fe20000410000 */
[----:B------:R-:W-:Y:S01]  /*ab50*/  SHF.R.S32.HI R150, RZ, 0x7, R150 ;  /* 0x00000007ff967819 */ /* 0x000fe20000011496 */
[----:B------:R-:W-:Y:S01]  /*ab60*/  FMUL.FTZ R78, R78, c[0x0][0x2dc] ;  /* 0x0000b7004e4e7a20 */ /* 0x000fe20000410000 */
[----:B------:R-:W-:Y:S01]  /*ab70*/  LOP3.LUT R0, R0, 0xfffffff8, RZ, 0xc0, !PT ;  /* 0xfffffff800007812 */ /* 0x000fe200078ec0ff */
[----:B------:R-:W-:Y:S01]  /*ab80*/  FMUL.FTZ R11, R79, c[0x0][0x2dc] ;  /* 0x0000b7004f0b7a20 */ /* 0x000fe20000410000 */
[----:B------:R-:W-:Y:S01]  /*ab90*/  LOP3.LUT R2, R2, 0x7ffffffc, RZ, 0xc0, !PT ;  /* 0x7ffffffc02027812 */ /* 0x000fe200078ec0ff */
[----:B------:R-:W-:Y:S01]  /*aba0*/  FMUL.FTZ R84, R84, c[0x0][0x2dc] ;  /* 0x0000b70054547a20 */ /* 0x000fe20000410000 */
[----:B------:R-:W-:Y:S01]  /*abb0*/  IADD3 R0, R4, -R0, RZ ;  /* 0x8000000004007210 */ /* 0x000fe20007ffe0ff */
[----:B------:R-:W-:Y:S01]  /*abc0*/  FMUL.FTZ R10, R85, c[0x0][0x2dc] ;  /* 0x0000b700550a7a20 */ /* 0x000fe20000410000 */
[----:B------:R-:W-:Y:S01]  /*abd0*/  SHF.L.U32 R4, R150, 0x3, RZ ;  /* 0x0000000396047819 */ /* 0x000fe200000006ff */
[----:B------:R-:W-:Y:S01]  /*abe0*/  FMUL.FTZ R86, R86, c[0x0][0x2dc] ;  /* 0x0000b70056567a20 */ /* 0x000fe20000410000 */
[----:B------:R-:W-:Y:S01]  /*abf0*/  SHF.L.U32 R0, R0, 0x6, RZ ;  /* 0x0000000600007819 */ /* 0x000fe200000006ff */
[----:B------:R-:W-:Y:S01]  /*ac00*/  FMUL.FTZ R9, R87, c[0x0][0x2dc] ;  /* 0x0000b70057097a20 */ /* 0x000fe20000410000 */
[----:B------:R-:W-:Y:S01]  /*ac10*/  IADD3 R2, -R2, R29, RZ ;  /* 0x0000001d02027210 */ /* 0x000fe20007ffe1ff */
[----:B------:R-:W-:Y:S01]  /*ac20*/  FMUL.FTZ R96, R96, c[0x0][0x2dc] ;  /* 0x0000b70060607a20 */ /* 0x000fe20000410000 */
[----:B------:R-:W-:Y:S01]  /*ac30*/  LOP3.LUT R0, R0, 0x1c0, RZ, 0xc0, !PT ;  /* 0x000001c000007812 */ /* 0x000fe200078ec0ff */
[----:B------:R-:W-:Y:S01]  /*ac40*/  FMUL.FTZ R6, R97, c[0x0][0x2dc] ;  /* 0x0000b70061067a20 */ /* 0x000fe20000410000 */
[----:B------:R-:W-:Y:S01]  /*ac50*/  LOP3.LUT R4, R4, 0x8, RZ, 0xc0, !PT ;  /* 0x0000000804047812 */ /* 0x000fe200078ec0ff */
[----:B------:R-:W-:Y:S01]  /*ac60*/  FMUL.FTZ R98, R98, c[0x0][0x2dc] ;  /* 0x0000b70062627a20 */ /* 0x000fe20000410000 */
[----:B------:R-:W-:Y:S01]  /*ac70*/  SHF.R.U32.HI R5, RZ, 0x3, R0 ;  /* 0x00000003ff057819 */ /* 0x000fe20000011600 */
[----:B------:R-:W-:Y:S01]  /*ac80*/  FMUL.FTZ R99, R99, c[0x0][0x2dc] ;  /* 0x0000b70063637a20 */ /* 0x000fe20000410000 */
[----:B------:R-:W-:Y:S01]  /*ac90*/  SHF.L.U32 R2, R2, 0x1, RZ ;  /* 0x0000000102027819 */ /* 0x000fe200000006ff */
[----:B------:R-:W-:Y:S01]  /*aca0*/  FMUL.FTZ R88, R88, c[0x0][0x2dc] ;  /* 0x0000b70058587a20 */ /* 0x000fe20000410000 */
[----:B------:R-:W-:Y:S01]  /*acb0*/  LOP3.LUT R4, R5, R0, R4, 0x1e, !PT ;  /* 0x0000000005047212 */ /* 0x000fe200078e1e04 */
        /* <DEDUP_REMOVED lines=19> */
[----:B------:R-:W-:Y:S02]  /*adf0*/  F2FP.PACK_AB R8, R8, R88 ;  /* 0x000000580808723e */ /* 0x000fe400000000ff */
[----:B------:R-:W-:Y:S01]  /*ae00*/  F2FP.PACK_AB R7, R7, R90 ;  /* 0x0000005a0707723e */ /* 0x000fe200000000ff */
[----:B------:R-:W-:Y:S01]  /*ae10*/  BAR.SYNC.DEFER_BLOCKING 0x0 ;  /* 0x0000000000007b1d */ /* 0x000fe20000010000 */
[----:B------:R-:W-:Y:S01]  /*ae20*/  PLOP3.LUT P0, PT, PT, PT, UP0, 0x80, 0x0 ;  /* 0x000000000000781c */ /* 0x000fe20003f0f008 */
[----:B------:R-:W-:-:S04]  /*ae30*/  @UP0 UIADD3 UR6, UR18, UR22, URZ ;  /* 0x0000001612060290 */ /* 0x000fc8000fffe03f */
[----:B------:R-:W-:-:S04]  /*ae40*/  @UP0 UIMAD.WIDE.U32 UR4, UR6, UR10, URZ ;  /* 0x0000000a060402a5 */ /* 0x000fc8000f8e003f */
[----:B------:R-:W-:-:S03]  /*ae50*/  @UP0 UIMAD UR16, UR6, UR11, UR5 ;  /* 0x0000000b061002a4 */ /* 0x000fc6000f8e0205 */
[----:B------:R-:W-:Y:S01]  /*ae60*/  @UP0 UMOV UR15, UR4 ;  /* 0x00000004000f0c82 */ /* 0x000fe20008000000 */
[----:B--2---:R-:W-:-:S04]  /*ae70*/  LEA R0, R147, R2, 0xa ;  /* 0x0000000293007211 */ /* 0x004fc800078e50ff */
[----:B------:R-:W-:-:S04]  /*ae80*/  IADD3 R0, R0, R4, RZ ;  /* 0x0000000400007210 */ /* 0x000fc80007ffe0ff */
[----:B------:R-:W-:-:S05]  /*ae90*/  LEA R0, R0, 0xc000, 0x1 ;  /* 0x0000c00000007811 */ /* 0x000fca00078e08ff */
[----:B------:R1:W-:Y:S04]  /*aea0*/  STS [R0], R28 ;  /* 0x0000001c00007388 */ /* 0x0003e80000000800 */
        /* <DEDUP_REMOVED lines=20> */
[----:B------:R1:W-:Y:S01]  /*aff0*/  STS [R0+0x6400], R15 ;  /* 0x0064000f00007388 */ /* 0x0003e20000000800 */
[----:B------:R-:W-:-:S03]  /*b000*/  F2FP.PACK_AB R4, R93, R92 ;  /* 0x0000005c5d04723e */ /* 0x000fc600000000ff */
[----:B------:R1:W-:Y:S01]  /*b010*/  STS [R40+0x4000], R12 ;  /* 0x0040000c28007388 */ /* 0x0003e20000000800 */
[----:B------:R-:W-:-:S03]  /*b020*/  F2FP.PACK_AB R2, R95, R94 ;  /* 0x0000005e5f02723e */ /* 0x000fc600000000ff */
        /* <DEDUP_REMOVED lines=15> */
[----:B------:R-:W-:Y:S02]  /*b120*/  ULDC.64 UR12, c[0x0][0x388] ;  /* 0x0000e200000c7ab9 */ /* 0x000fe40000000a00 */
[----:B------:R-:W-:Y:S02]  /*b130*/  UIADD3 UR5, UR5, UR11, URZ ;  /* 0x0000000b05057290 */ /* 0x000fe4000fffe03f */
[----:B------:R-:W-:-:S02]  /*b140*/  UIMAD UR6, UR60, UR12, URZ ;  /* 0x0000000c3c0672a4 */ /* 0x000fc4000f8e023f */
[----:B------:R-:W-:Y:S02]  /*b150*/  UIMAD.WIDE.U32 UR4, UR29, UR12, UR4 ;  /* 0x0000000c1d0472a5 */ /* 0x000fe4000f8e0004 */
[----:B------:R-:W-:-:S04]  /*b160*/  UIMAD UR6, UR29, UR13, UR6 ;  /* 0x0000000d1d0672a4 */ /* 0x000fc8000f8e0206 */
[----:B------:R-:W-:Y:S02]  /*b170*/  UIADD3 UR16, UR5, UR6, URZ ;  /* 0x0000000605107290 */ /* 0x000fe4000fffe03f */
[----:B------:R-:W-:Y:S02]  /*b180*/  UMOV UR15, UR4 ;  /* 0x00000004000f7c82 */ /* 0x000fe40008000000 */
.L_x_1615:
        /* <DEDUP_REMOVED lines=18> */
.L_x_1616:
[----:B------:R-:W-:Y:S01]  /*b2b0*/  BAR.SYNC.DEFER_BLOCKING 0x0 ;  /* 0x0000000000007b1d */ /* 0x000fe20000010000 */
[----:B-1----:R-:W-:Y:S01]  /*b2c0*/  LEA.HI R2, R30, R29, RZ, 0x3 ;  /* 0x0000001d1e027211 */ /* 0x002fe200078f18ff */
[----:B------:R-:W-:Y:S02]  /*b2d0*/  USHF.L.U32 UR4, UR17, 0x7, URZ ;  /* 0x0000000711047899 */ /* 0x000fe4000800063f */
[----:B------:R-:W-:Y:S01]  /*b2e0*/  UIMAD UR7, UR17, -0x80, UR7 ;  /* 0xffffff80110778a4 */ /* 0x000fe2000f8e0207 */
[----:B------:R-:W-:Y:S01]  /*b2f0*/  LOP3.LUT R0, R2, 0xfffffff8, RZ, 0xc0, !PT ;  /* 0xfffffff802007812 */ /* 0x000fe200078ec0ff */
[----:B------:R-:W-:Y:S01]  /*b300*/  USHF.R.S32.HI UR12, URZ, 0x1f, UR4 ;  /* 0x0000001f3f0c7899 */ /* 0x000fe20008011404 */
[----:B------:R-:W-:Y:S01]  /*b310*/  BSSY B0, `(.L_x_1617) ;  /* 0x0000027000007945 */ /* 0x000fe20003800000 */
[----:B------:R-:W-:Y:S01]  /*b320*/  ULDC.64 UR10, c[0x0][0x3a0] ;  /* 0x0000e800000a7ab9 */ /* 0x000fe20000000a00 */
[----:B------:R-:W-:Y:S01]  /*b330*/  IMAD.U32 R13, RZ, RZ, UR4 ;  /* 0x00000004ff0d7e24 */ /* 0x000fe2000f8e00ff */
[----:B------:R-:W-:Y:S01]  /*b340*/  UIMAD UR5, UR12, UR10, URZ ;  /* 0x0000000a0c0572a4 */ /* 0x000fe2000f8e023f */
[----:B------:R-:W-:-:S03]  /*b350*/  IMAD.IADD R0, R29, 0x1, -R0 ;  /* 0x000000011d007824 */ /* 0x000fc600078e0a00 */
[----:B------:R-:W-:Y:S01]  /*b360*/  UIMAD UR5, UR4, UR11, UR5 ;  /* 0x0000000b040572a4 */ /* 0x000fe2000f8e0205 */
[----:B------:R-:W-:Y:S02]  /*b370*/  IMAD.SHL.U32 R6, R0, 0x8, RZ ;  /* 0x0000000800067824 */ /* 0x000fe400078e00ff */
[----:B------:R-:W-:-:S03]  /*b380*/  ULDC.64 UR10, c[0x0][0x3b8] ;  /* 0x0000ee00000a7ab9 */ /* 0x000fc60000000a00 */
[--C-:B------:R-:W-:Y:S01]  /*b390*/  SHF.R.S32.HI R7, RZ, 0x1f, R6.reuse ;  /* 0x0000001fff077819 */ /* 0x100fe20000011406 */
[----:B------:R-:W-:Y:S01]  /*b3a0*/  IMAD.U32 R0, RZ, RZ, UR5 ;  /* 0x00000005ff007e24 */ /* 0x000fe2000f8e00ff */
[----:B------:R-:W-:Y:S01]  /*b3b0*/  UIMAD UR5, UR59, UR10, URZ ;  /* 0x0000000a3b0572a4 */ /* 0x000fe2000f8e023f */
[----:B------:R1:W2:Y:S02]  /*b3c0*/  LDS.128 R20, [R146+0xd000] ;  /* 0x00d0000092147984 */ /* 0x0002a40000000c00 */
[----:B------:R-:W-:Y:S01]  /*b3d0*/  IMAD.WIDE.U32 R4, R13, c[0x0][0x3a0], R6 ;  /* 0x0000e8000d047a25 */ /* 0x000fe200078e0006 */
[----:B------:R-:W-:Y:S01]  /*b3e0*/  UIMAD UR5, UR36, UR11, UR5 ;  /* 0x0000000b240572a4 */ /* 0x000fe2000f8e0205 */
[----:B------:R1:W3:Y:S03]  /*b3f0*/  LDS.128 R24, [R146+0xe000] ;  /* 0x00e0000092187984 */ /* 0x0002e60000000c00 */
[----:B------:R-:W-:Y:S01]  /*b400*/  IADD3 R4, P0, R4, UR15, RZ ;  /* 0x0000000f04047c10 */ /* 0x000fe2000ff1e0ff */
[----:B------:R1:W4:Y:S03]  /*b410*/  LDS.128 R28, [R146+0xf000] ;  /* 0x00f00000921c7984 */ /* 0x0003260000000c00 */
[----:B------:R-:W-:Y:S01]  /*b420*/  IADD3.X R5, R5, UR16, R0, P0, !PT ;  /* 0x0000001005057c10 */ /* 0x000fe200087fe400 */
[----:B------:R1:W1:Y:S01]  /*b430*/  LDS.128 R32, [R146+0x10000] ;  /* 0x0100000092207984 */ /* 0x0002620000000c00 */
[----:B------:R-:W-:Y:S01]  /*b440*/  SHF.R.S32.HI R0, RZ, 0x3, R2 ;  /* 0x00000003ff007819 */ /* 0x000fe20000011402 */
[----:B------:R-:W-:-:S02]  /*b450*/  IMAD.U32 R2, RZ, RZ, UR36 ;  /* 0x00000024ff027e24 */ /* 0x000fc4000f8e00ff */
[----:B------:R1:W1:Y:S01]  /*b460*/  LDS.128 R36, [R146+0x11000] ;  /* 0x0110000092247984 */ /* 0x0002620000000c00 */
[----:B------:R-:W-:Y:S01]  /*b470*/  ISETP.GE.AND P4, PT, R0, UR7, PT ;  /* 0x0000000700007c0c */ /* 0x000fe2000bf86270 */
[----:B------:R-:W-:Y:S01]  /*b480*/  IMAD.WIDE.U32 R4, R2, c[0x0][0x3b8], R4 ;  /* 0x0000ee0002047a25 */ /* 0x000fe200078e0004 */
[----:B------:R-:W-:Y:S01]  /*b490*/  SHF.R.S32.HI R14, RZ, 0x1f, R0 ;  /* 0x0000001fff0e7819 */ /* 0x000fe20000011400 */
[----:B------:R1:W1:Y:S03]  /*b4a0*/  LDS.128 R40, [R146+0x12000] ;  /* 0x0120000092287984 */ /* 0x0002660000000c00 */
[----:B------:R-:W-:Y:S01]  /*b4b0*/  IADD3 R12, R5, UR5, RZ ;  /* 0x00000005050c7c10 */ /* 0x000fe2000fffe0ff */
[----:B------:R1:W1:Y:S06]  /*b4c0*/  LDS.128 R44, [R146+0x13000] ;  /* 0x01300000922c7984 */ /* 0x00026c0000000c00 */
        /* <DEDUP_REMOVED lines=11> */
.L_x_1618:
[----:B------:R-:W-:Y:S05]  /*b580*/  BSYNC B0 ;  /* 0x0000000000007941 */ /* 0x000fea0003800000 */
.L_x_1617:
        /* <DEDUP_REMOVED lines=15> */
.L_x_1620:
[----:B------:R-:W-:Y:S05]  /*b680*/  BSYNC B0 ;  /* 0x0000000000007941 */ /* 0x000fea0003800000 */
.L_x_1619:
        /* <DEDUP_REMOVED lines=15> */
.L_x_1622:
[----:B------:R-:W-:Y:S05]  /*b780*/  BSYNC B0 ;  /* 0x0000000000007941 */ /* 0x000fea0003800000 */
.L_x_1621:
        /* <DEDUP_REMOVED lines=8> */
[----:B--2-4-:R-:W-:-:S04]  /*b810*/  IMAD.WIDE.U32 R10, R2, c[0x0][0x3a0], R4 ;  /* 0x0000e800020a7a25 */ /* 0x014fc800078e0004 */
[----:B------:R-:W-:Y:S01]  /*b820*/  IMAD R2, R2, c[0x0][0x3a4], R8 ;  /* 0x0000e90002027a24 */ /* 0x000fe200078e0208 */
[----:B------:R-:W-:-:S04]  /*b830*/  LEA R4, P0, R10, c[0x0][0x340], 0x1 ;  /* 0x0000d0000a047a11 */ /* 0x000fc800078008ff */
[----:B------:R-:W-:-:S04]  /*b840*/  IADD3 R2, R11, R2, RZ ;  /* 0x000000020b027210 */ /* 0x000fc80007ffe0ff */
[----:B------:R-:W-:-:S05]  /*b850*/  LEA.HI.X R5, R10, c[0x0][0x344], R2, 0x1, P0 ;  /* 0x0000d1000a057a11 */ /* 0x000fca00000f0c02 */
[----:B------:R2:W-:Y:S02]  /*b860*/  STG.E.128 [R4.64], R28 ;  /* 0x0000001c04007986 */ /* 0x0005e4000c101d08 */
.L_x_1624:
[----:B------:R-:W-:Y:S05]  /*b870*/  BSYNC B0 ;  /* 0x0000000000007941 */ /* 0x000fea0003800000 */
.L_x_1623:
[----:B------:R-:W-:Y:S01]  /*b880*/  ULDC.64 UR6, c[0x0][0x3a8] ;  /* 0x0000ea0000067ab9 */ /* 0x000fe20000000a00 */
[----:B------:R-:W-:Y:S01]  /*b890*/  IMAD.WIDE.U32 R6, R13, c[0x0][0x3a8], R6 ;  /* 0x0000ea000d067a25 */ /* 0x000fe200078e0006 */
[----:B------:R-:W-:Y:S01]  /*b8a0*/  UIMAD UR5, UR12, UR6, URZ ;  /* 0x000000060c0572a4 */ /* 0x000fe2000f8e023f */
[----:B------:R-:W-:Y:S03]  /*b8b0*/  BSSY B0, `(.L_x_1625) ;  /* 0x0000015000007945 */ /* 0x000fe60003800000 */
        /* <DEDUP_REMOVED lines=20> */
.L_x_1626:
[----:B------:R-:W-:Y:S05]  /*ba00*/  BSYNC B0 ;  /* 0x0000000000007941 */ /* 0x000fea0003800000 */
.L_x_1625:
        /* <DEDUP_REMOVED lines=13> */
.L_x_1628:
[----:B------:R-:W-:Y:S05]  /*bae0*/  BSYNC B0 ;  /* 0x0000000000007941 */ /* 0x000fea0003800000 */
.L_x_1627:
        /* <DEDUP_REMOVED lines=13> */
.L_x_1630:
[----:B------:R-:W-:Y:S05]  /*bbc0*/  BSYNC B0 ;  /* 0x0000000000007941 */ /* 0x000fea0003800000 */
.L_x_1629:
        /* <DEDUP_REMOVED lines=12> */
.L_x_1611:
        /* <DEDUP_REMOVED lines=20> */
.L_x_1632:
        /* <DEDUP_REMOVED lines=18> */
.L_x_1633:
        /* <DEDUP_REMOVED lines=10> */
[----:B------:R-:W-:Y:S01]  /*bf90*/  IADD3 R6, P0, R6, UR15, RZ ;  /* 0x0000000f06067c10 */ /* 0x000fe2000ff1e0ff */
[----:B------:R-:W-:-:S03]  /*bfa0*/  ULDC.64 UR10, c[0x0][0x3b8] ;  /* 0x0000ee00000a7ab9 */ /* 0x000fc60000000a00 */
[----:B------:R-:W-:Y:S01]  /*bfb0*/  IMAD.U32 R2, RZ, RZ, UR5 ;  /* 0x00000005ff027e24 */ /* 0x000fe2000f8e00ff */
[----:B------:R-:W-:Y:S01]  /*bfc0*/  UIMAD UR5, UR57, UR10, URZ ;  /* 0x0000000a390572a4 */ /* 0x000fe2000f8e023f */
[----:B-1----:R-:W-:-:S03]  /*bfd0*/  SHF.R.S32.HI R0, RZ, 0x1f, R8 ;  /* 0x0000001fff007819 */ /* 0x002fc60000011408 */
[----:B------:R-:W-:Y:S01]  /*bfe0*/  UIMAD UR5, UR36, UR11, UR5 ;  /* 0x0000000b240572a4 */ /* 0x000fe2000f8e0205 */
[----:B------:R-:W-:Y:S01]  /*bff0*/  IADD3.X R7, R7, UR16, R2, P0, !PT ;  /* 0x0000001007077c10 */ /* 0x000fe200087fe402 */
[----:B------:R-:W-:Y:S01]  /*c000*/  IMAD.U32 R2, RZ, RZ, UR36 ;  /* 0x00000024ff027e24 */ /* 0x000fe2000f8e00ff */
[----:B------:R-:W-:-:S03]  /*c010*/  LEA.HI R0, R0, R8, RZ, 0x3 ;  /* 0x0000000800007211 */ /* 0x000fc600078f18ff */
        /* <DEDUP_REMOVED lines=15> */
.L_x_1635:
[----:B------:R-:W-:Y:S05]  /*c110*/  BSYNC B0 ;  /* 0x0000000000007941 */ /* 0x000fea0003800000 */
.L_x_1634:
        /* <DEDUP_REMOVED lines=15> */
.L_x_1637:
[----:B------:R-:W-:Y:S05]  /*c210*/  BSYNC B0 ;  /* 0x0000000000007941 */ /* 0x000fea0003800000 */
.L_x_1636:
        /* <DEDUP_REMOVED lines=15> */
.L_x_1639:
[----:B------:R-:W-:Y:S05]  /*c310*/  BSYNC B0 ;  /* 0x0000000000007941 */ /* 0x000fea0003800000 */
.L_x_1638:
        /* <DEDUP_REMOVED lines=14> */
.L_x_1641:
[----:B------:R-:W-:Y:S05]  /*c400*/  BSYNC B0 ;  /* 0x0000000000007941 */ /* 0x000fea0003800000 */
.L_x_1640:
        /* <DEDUP_REMOVED lines=24> */
.L_x_1643:
[----:B------:R-:W-:Y:S05]  /*c590*/  BSYNC B0 ;  /* 0x0000000000007941 */ /* 0x000fea0003800000 */
.L_x_1642:
        /* <DEDUP_REMOVED lines=13> */
.L_x_1645:
[----:B------:R-:W-:Y:S05]  /*c670*/  BSYNC B0 ;  /* 0x0000000000007941 */ /* 0x000fea0003800000 */
.L_x_1644:
        /* <DEDUP_REMOVED lines=13> */
.L_x_1647:
[----:B------:R-:W-:Y:S05]  /*c750*/  BSYNC B0 ;  /* 0x0000000000007941 */ /* 0x000fea0003800000 */
.L_x_1646:
        /* <DEDUP_REMOVED lines=11> */
.L_x_1631:
[----:B------:R-:W-:Y:S05]  /*c810*/  BSYNC B1 ;  /* 0x0000000000017941 */ /* 0x000fea0003800000 */
.L_x_1606:
        /* <DEDUP_REMOVED lines=11> */
.L_x_1648:
[----:B------:R-:W-:Y:S05]  /*c8d0*/  EXIT ;  /* 0x000000000000794d */ /* 0x000fea0003800000 */
.L_x_1650:
        /* <DEDUP_REMOVED lines=10> */
.L_x_2483:


//--------------------- .text._ZN5flash44flash_bwd_dq_dk_dv_loop_seqk_parallel_kernelI23Flash_bwd_kernel_traitsILi64ELi128ELi128ELi8ELi4ELi4ELi4ELb0ELb0EN7cutlass6half_tE19Flash_kernel_traitsILi64ELi128ELi128ELi8ES3_EELb0ELb0ELb0ELb0ELb0ELb1ELb1EEEvNS_16Flash_bwd_paramsE --------------------------
	.section	.text._ZN5flash44flash_bwd_dq_dk_dv_loop_seqk_parallel_kernelI23Flash_bwd_kernel_traitsILi64ELi128ELi128ELi8ELi4ELi4ELi4ELb0ELb0EN7cutlass6half_tE19Flash_kernel_traitsILi64ELi128ELi128ELi8ES3_EELb0ELb0ELb0ELb0ELb0ELb1ELb1EEEvNS_16Flash_bwd_paramsE,"ax",@progbits
	.sectioninfo	@"SHI_REGISTERS=255"
	.align	128
        .global         _ZN5flash44flash_bwd_dq_dk_dv_loop_seqk_parallel_kernelI23Flash_bwd_kernel_traitsILi64ELi128ELi128ELi8ELi4ELi4ELi4ELb0ELb0EN7cutlass6half_tE19Flash_kernel_traitsILi64ELi128ELi128ELi8ES3_EELb0ELb0ELb0ELb0ELb0ELb1ELb1EEEvNS_16Flash_bwd_paramsE
        .type           _ZN5flash44flash_bwd_dq_dk_dv_loop_seqk_parallel_kernelI23Flash_bwd_kernel_traitsILi64ELi128ELi128ELi8ELi4ELi4ELi4ELb0ELb0EN7cutlass6half_tE19Flash_kernel_traitsILi64ELi128ELi128ELi8ES3_EELb0ELb0ELb0ELb0ELb0ELb1ELb1EEEvNS_16Flash_bwd_paramsE,@function
        .size           _ZN5flash44flash_bwd_dq_dk_dv_loop_seqk_parallel_kernelI23Flash_bwd_kernel_traitsILi64ELi128ELi128ELi8ELi4ELi4ELi4ELb0ELb0EN7cutlass6half_tE19Flash_kernel_traitsILi64ELi128ELi128ELi8ES3_EELb0ELb0ELb0ELb0ELb0ELb1ELb1EEEvNS_16Flash_bwd_paramsE,(.L_x_2484 - _ZN5flash44flash_bwd_dq_dk_dv_loop_seqk_parallel_kernelI23Flash_bwd_kernel_traitsILi64ELi128ELi128ELi8ELi4ELi4ELi4ELb0ELb0EN7cutlass6half_tE19Flash_kernel_traitsILi64ELi128ELi128ELi8ES3_EELb0ELb0ELb0ELb0ELb0ELb1ELb1EEEvNS_16Flash_bwd_paramsE)
        .other          _ZN5flash44flash_bwd_dq_dk_dv_loop_seqk_parallel_kernelI23Flash_bwd_kernel_traitsILi64ELi128ELi128ELi8ELi4ELi4ELi4ELb0ELb0EN7cutlass6half_tE19Flash_kernel_traitsILi64ELi128ELi128ELi8ES3_EELb0ELb0ELb0ELb0ELb0ELb1ELb1EEEvNS_16Flash_bwd_paramsE,@"STO_CUDA_ENTRY STV_DEFAULT"
_ZN5flash44flash_bwd_dq_dk_dv_loop_seqk_parallel_kernelI23Flash_bwd_kernel_traitsILi64ELi128ELi128ELi8ELi4ELi4ELi4ELb0ELb0EN7cutlass6half_tE19Flash_kernel_traitsILi64ELi128ELi128ELi8ES3_EELb0ELb0ELb0ELb0ELb0ELb1ELb1EEEvNS_16Flash_bwd_paramsE:
.text._ZN5flash44flash_bwd_dq_dk_dv_loop_seqk_parallel_kernelI23Flash_bwd_kernel_traitsILi64ELi128ELi128ELi8ELi4ELi4ELi4ELb0ELb0EN7cutlass6half_tE19Flash_kernel_traitsILi64ELi128ELi128ELi8ES3_EELb0ELb0ELb0ELb0ELb0ELb1ELb1EEEvNS_16Flash_bwd_paramsE:
        /* <DEDUP_REMOVED lines=18> */
[----:B------:R-:W-:Y:S01]  /*0120*/  ULDC UR47, c[0x0][0x22c] ;  /* 0x00008b00002f7ab9 */ /* 0x000fe20000000800 */
[----:B------:R-:W3:Y:S01]  /*0130*/  S2UR UR32, SR_CTAID.Y ;  /* 0x00000000002079c3 */ /* 0x000ee20000002600 */
[----:B------:R-:W-:-:S02]  /*0140*/  ULDC UR38, c[0x0][0x1c0] ;  /* 0x0000700000267ab9 */ /* 0x000fc40000000800 */
[----:B------:R-:W-:Y:S02]  /*0150*/  ULDC UR12, c[0x0][0x1c0] ;  /* 0x00007000000c7ab9 */ /* 0x000fe40000000800 */
[----:B------:R-:W-:Y:S02]  /*0160*/  UIMAD.WIDE UR38, UR47, UR38, URZ ;  /* 0x000000262f2672a5 */ /* 0x000fe4000f8e023f */
[----:B------:R-:W-:Y:S02]  /*0170*/  UMOV UR8, 0x80 ;  /* 0x0000008000087882 */ /* 0x000fe40000000000 */
[----:B------:R-:W-:Y:S02]  /*0180*/  ULDC UR6, c[0x0][0x210] ;  /* 0x0000840000067ab9 */ /* 0x000fe40000000800 */
[----:B------:R-:W-:Y:S02]  /*0190*/  ULDC UR56, c[0x0][0x234] ;  /* 0x00008d0000387ab9 */ /* 0x000fe40000000800 */
[----:B------:R-:W-:Y:S01]  /*01a0*/  ULDC UR13, c[0x0][0x1c0] ;  /* 0x00007000000d7ab9 */ /* 0x000fe20000000800 */
[----:B-1----:R-:W-:Y:S01]  /*01b0*/  SHF.R.S32.HI R11, RZ, 0x1f, R13 ;  /* 0x0000001fff0b7819 */ /* 0x002fe2000001140d */
[----:B--2---:R-:W-:-:S02]  /*01c0*/  USHF.R.S32.HI UR7, URZ, 0x1f, UR37 ;  /* 0x0000001f3f077899 */ /* 0x004fc40008011425 */
[----:B------:R-:W-:Y:S01]  /*01d0*/  UIMAD UR48, UR37, UR47, URZ ;  /* 0x0000002f253072a4 */ /* 0x000fe2000f8e023f */
[CC--:B------:R-:W-:Y:S01]  /*01e0*/  LEA.HI R10, R11.reuse, R13.reuse, RZ, 0x4 ;  /* 0x0000000d0b0a7211 */ /* 0x0c0fe200078f20ff */
[----:B------:R-:W-:Y:S01]  /*01f0*/  UIMAD UR47, UR47, UR12, URZ ;  /* 0x0000000c2f2f72a4 */ /* 0x000fe2000f8e023f */
[CC--:B------:R-:W-:Y:S01]  /*0200*/  LEA.HI R4, R11.reuse, R13.reuse, RZ, 0x5 ;  /* 0x0000000d0b047211 */ /* 0x0c0fe200078f28ff */
[----:B------:R-:W-:Y:S01]  /*0210*/  ULDC UR11, c[0x0][0x1c0] ;  /* 0x00007000000b7ab9 */ /* 0x000fe20000000800 */
[----:B------:R-:W-:Y:S01]  /*0220*/  SHF.R.S32.HI R2, RZ, 0x4, R10 ;  /* 0x00000004ff027819 */ /* 0x000fe2000001140a */
[----:B---3--:R-:W-:Y:S01]  /*0230*/  UIMAD.WIDE.U32 UR44, UR32, UR14, URZ ;  /* 0x0000000e202c72a5 */ /* 0x008fe2000f8e003f */
[CC--:B------:R-:W-:Y:S01]  /*0240*/  LEA.HI R15, R11.reuse, R13.reuse, RZ, 0x2 ;  /* 0x0000000d0b0f7211 */ /* 0x0c0fe200078f10ff */
[----:B------:R-:W-:Y:S01]  /*0250*/  UIMAD UR56, UR8, UR6, UR56 ;  /* 0x00000006083872a4 */ /* 0x000fe2000f8e0238 */
[----:B------:R-:W-:Y:S01]  /*0260*/  LEA.HI R0, R10, R2, RZ, 0x1 ;  /* 0x000000020a007211 */ /* 0x000fe200078f08ff */
[----:B------:R-:W-:Y:S01]  /*0270*/  UIMAD UR6, UR32, UR11, UR37 ;  /* 0x0000000b200672a4 */ /* 0x000fe2000f8e0225 */
[----:B------:R-:W-:Y:S01]  /*0280*/  SHF.R.S32.HI R6, RZ, 0x5, R4 ;  /* 0x00000005ff067819 */ /* 0x000fe20000011404 */
[----:B------:R-:W-:Y:S01]  /*0290*/  USHF.L.U32 UR46, UR47, 0x7, URZ ;  /* 0x000000072f2e7899 */ /* 0x000fe2000800063f */
[----:B------:R-:W-:Y:S01]  /*02a0*/  LOP3.LUT R0, R0, 0xfffffffe, RZ, 0xc0, !PT ;  /* 0xfffffffe00007812 */ /* 0x000fe200078ec0ff */
[----:B------:R-:W-:Y:S01]  /*02b0*/  ULDC UR50, c[0x0][0x214] ;  /* 0x0000850000327ab9 */ /* 0x000fe20000000800 */
[--C-:B------:R-:W-:Y:S01]  /*02c0*/  SHF.R.S32.HI R5, RZ, 0x2, R15.reuse ;  /* 0x00000002ff057819 */ /* 0x100fe2000001140f */
[----:B------:R-:W-:Y:S01]  /*02d0*/  ULDC UR57, c[0x0][0x1c8] ;  /* 0x0000720000397ab9 */ /* 0x000fe20000000800 */
[----:B------:R-:W-:Y:S01]  /*02e0*/  SHF.R.S32.HI R3, RZ, 0x1f, R15 ;  /* 0x0000001fff037819 */ /* 0x000fe2000001140f */
[----:B------:R-:W-:Y:S01]  /*02f0*/  IMAD.IADD R193, R2, 0x1, -R0 ;  /* 0x0000000102c17824 */ /* 0x000fe200078e0a00 */
[----:B------:R-:W-:Y:S01]  /*0300*/  SHF.R.S32.HI R0, RZ, 0x1f, R4 ;  /* 0x0000001fff007819 */ /* 0x000fe20000011404 */
[----:B------:R-:W-:Y:S01]  /*0310*/  ULDC.U8 UR10, c[0x0][0x3d0] ;  /* 0x0000f400000a7ab9 */ /* 0x000fe20000000000 */
[----:B------:R-:W-:Y:S01]  /*0320*/  LEA.HI R14, R11, R13, RZ, 0x3 ;  /* 0x0000000d0b0e7211 */ /* 0x000fe200078f18ff */
[----:B------:R-:W-:Y:S01]  /*0330*/  ULDC UR51, c[0x0][0x224] ;  /* 0x0000890000337ab9 */ /* 0x000fe20000000800 */
[----:B------:R-:W-:Y:S01]  /*0340*/  LEA.HI R2, R0, R6, RZ, 0x2 ;  /* 0x0000000600027211 */ /* 0x000fe200078f10ff */
[----:B------:R-:W-:Y:S01]  /*0350*/  @UP2 UIMAD UR55, UR32, UR50, URZ ;  /* 0x00000032203722a4 */ /* 0x000fe2000f8e023f */
[----:B------:R-:W-:Y:S01]  /*0360*/  LEA.HI R0, R3, R5, RZ, 0x3 ;  /* 0x0000000503007211 */ /* 0x000fe200078f18ff */
[----:B------:R-:W-:Y:S01]  /*0370*/  ULDC.64 UR4, c[0x0][0x118] ;  /* 0x0000460000047ab9 */ /* 0x000fe20000000a00 */
[----:B------:R-:W-:Y:S01]  /*0380*/  LOP3.LUT R2, R2, 0xfffffffc, RZ, 0xc0, !PT ;  /* 0xfffffffc02027812 */ /* 0x000fe200078ec0ff */
[----:B------:R-:W-:Y:S01]  /*0390*/  ULOP3.LUT UR57, UR37, UR57, URZ, 0x3c, !UPT ;  /* 0x0000003925397292 */ /* 0x000fe2000f8e3c3f */
[----:B------:R-:W-:Y:S01]  /*03a0*/  LOP3.LUT R0, R0, 0xfffffff8, RZ, 0xc0, !PT ;  /* 0xfffffff800007812 */ /* 0x000fe200078ec0ff */
[----:B------:R-:W-:Y:S01]  /*03b0*/  UISETP.NE.AND UP3, UPT, UR10, URZ, UPT ;  /* 0x0000003f0a00728c */ /* 0x000fe2000bf65270 */
        /* <DEDUP_REMOVED lines=8> */
[----:B------:R-:W-:Y:S01]  /*0440*/  USHF.R.S32.HI UR61, URZ, 0x1f, UR32 ;  /* 0x0000001f3f3d7899 */ /* 0x000fe20008011420 */
[----:B------:R-:W-:Y:S01]  /*0450*/  IMAD.IADD R0, R13, 0x1, -R0 ;  /* 0x000000010d007824 */ /* 0x000fe200078e0a00 */
[----:B------:R-:W-:Y:S01]  /*0460*/  SHF.R.S32.HI R6, RZ, 0x7, R6 ;  /* 0x00000007ff067819 */ /* 0x000fe20000011406 */
[C---:B------:R-:W-:Y:S01]  /*0470*/  IMAD.SHL.U32 R5, R3.reuse, 0x8, RZ ;  /* 0x0000000803057824 */ /* 0x040fe200078e00ff */
[----:B------:R-:W-:Y:S01]  /*0480*/  LOP3.LUT R2, R2, 0x1c0, RZ, 0xc0, !PT ;  /* 0x000001c002027812 */ /* 0x000fe200078ec0ff */
[----:B------:R-:W-:Y:S01]  /*0490*/  USHF.R.S32.HI UR60, URZ, 0x1f, UR37 ;  /* 0x0000001f3f3c7899 */ /* 0x000fe20008011425 */
[----:B------:R-:W-:Y:S01]  /*04a0*/  SHF.R.S32.HI R4, RZ, 0x1f, R0 ;  /* 0x0000001fff047819 */ /* 0x000fe20000011400 */
[----:B------:R-:W-:Y:S01]  /*04b0*/  USHF.R.S32.HI UR59, URZ, 0x1f, UR32 ;  /* 0x0000001f3f3b7899 */ /* 0x000fe20008011420 */
[----:B------:R-:W-:Y:S01]  /*04c0*/  LOP3.LUT R5, R2, 0x38, R5, 0xf8, !PT ;  /* 0x0000003802057812 */ /* 0x000fe200078ef805 */
[----:B------:R-:W-:Y:S01]  /*04d0*/  USHF.R.S32.HI UR58, URZ, 0x1f, UR37 ;  /* 0x0000001f3f3a7899 */ /* 0x000fe20008011425 */
[----:B------:R-:W-:Y:S01]  /*04e0*/  LEA.HI R8, R4, R0, RZ, 0x2 ;  /* 0x0000000004087211 */ /* 0x000fe200078f10ff */
[----:B------:R-:W-:Y:S01]  /*04f0*/  UIMAD.WIDE.U32 UR42, UR38, UR44, URZ ;  /* 0x0000002c262a72a5 */ /* 0x000fe2000f8e003f */
[----:B------:R-:W-:Y:S01]  /*0500*/  LOP3.LUT R0, R10, 0xfffffff0, RZ, 0xc0, !PT ;  /* 0xfffffff00a007812 */ /* 0x000fe200078ec0ff */
[----:B------:R-:W-:Y:S01]  /*0510*/  UIMAD UR52, UR39, UR44, URZ ;  /* 0x0000002c273472a4 */ /* 0x000fe2000f8e023f */
[----:B------:R-:W-:Y:S01]  /*0520*/  SHF.R.U32.HI R4, RZ, 0x3, R2 ;  /* 0x00000003ff047819 */ /* 0x000fe20000011602 */
[----:B------:R-:W-:Y:S01]  /*0530*/  USHF.R.S32.HI UR54, URZ, 0x1f, UR48 ;  /* 0x0000001f3f367899 */ /* 0x000fe20008011430 */
[----:B------:R-:W-:Y:S01]  /*0540*/  LOP3.LUT P4, RZ, R3, 0x2, RZ, 0xc0, !PT ;  /* 0x0000000203ff7812 */ /* 0x000fe2000788c0ff */
[----:B------:R-:W-:Y:S01]  /*0550*/  IMAD.IADD R0, R13, 0x1, -R0 ;  /* 0x000000010d007824 */ /* 0x000fe200078e0a00 */
[----:B------:R-:W-:Y:S01]  /*0560*/  LOP3.LUT R4, R5, R4, RZ, 0x3c, !PT ;  /* 0x0000000405047212 */ /* 0x000fe200078e3cff */
[----:B------:R-:W-:Y:S01]  /*0570*/  UIMAD UR51, UR6, UR51, URZ ;  /* 0x00000033063372a4 */ /* 0x000fe2000f8e023f */
[----:B------:R-:W-:Y:S01]  /*0580*/  LEA.HI R5, R11, R13, RZ, 0x6 ;  /* 0x0000000d0b057211 */ /* 0x000fe200078f30ff */
[----:B------:R-:W-:Y:S01]  /*0590*/  USHF.R.S32.HI UR49, URZ, 0x1f, UR46 ;  /* 0x0000001f3f317899 */ /* 0x000fe2000801142e */
[----:B------:R-:W-:Y:S01]  /*05a0*/  SHF.R.S32.HI R2, RZ, 0x1f, R0 ;  /* 0x0000001fff027819 */ /* 0x000fe20000011400 */
[----:B------:R-:W-:Y:S01]  /*05b0*/  UMOV UR41, 0xffffc000 ;  /* 0xffffc00000297882 */ /* 0x000fe20000000000 */
[----:B------:R-:W-:Y:S01]  /*05c0*/  LOP3.LUT P3, RZ, R3, 0x4, RZ, 0xc0, !PT ;  /* 0x0000000403ff7812 */ /* 0x000fe2000786c0ff */
[----:B------:R-:W-:Y:S01]  /*05d0*/  IMAD.SHL.U32 R5, R5, 0x8, RZ ;  /* 0x0000000805057824 */ /* 0x000fe200078e00ff */
[----:B------:R-:W-:-:S02]  /*05e0*/  LEA.HI R10, R2, R0, RZ, 0x3 ;  /* 0x00000000020a7211 */ /* 0x000fc400078f18ff */
[----:B------:R-:W-:Y:S02]  /*05f0*/  SEL R184, R201, 0xffffffe0, !P4 ;  /* 0xffffffe0c9b87807 */ /* 0x000fe40006000000 */
        /* <DEDUP_REMOVED lines=38> */
[C---:B------:R-:W-:Y:S01]  /*0860*/  IMAD.SHL.U32 R7, R193.reuse, 0x10, RZ ;  /* 0x00000010c1077824 */ /* 0x040fe200078e00ff */
        /* <DEDUP_REMOVED lines=14> */
[----:B------:R-:W-:Y:S02]  /*0950*/  IMAD.SHL.U32 R2, R12, 0x40, RZ ;  /* 0x000000400c027824 */ /* 0x000fe400078e00ff */
[----:B------:R-:W-:Y:S01]  /*0960*/  IMAD.IADD R8, R0, 0x1, R6 ;  /* 0x0000000100087824 */ /* 0x000fe200078e0206 */
[----:B------:R-:W-:Y:S01]  /*0970*/  SHF.R.S32.HI R6, RZ, 0x1f, R5 ;  /* 0x0000001fff067819 */ /* 0x000fe20000011405 */
[----:B------:R-:W-:Y:S01]  /*0980*/  IMAD.SHL.U32 R0, R10, 0x40, RZ ;  /* 0x000000400a007824 */ /* 0x000fe200078e00ff */
[----:B------:R-:W-:Y:S01]  /*0990*/  LOP3.LUT R2, R2, 0x1c0, RZ, 0xc0, !PT ;  /* 0x000001c002027812 */ /* 0x000fe200078ec0ff */
[----:B------:R-:W-:Y:S01]  /*09a0*/  IMAD.SHL.U32 R197, R197, 0x2, RZ ;  /* 0x00000002c5c57824 */ /* 0x000fe200078e00ff */
[----:B------:R-:W-:Y:S01]  /*09b0*/  SHF.L.U64.HI R6, R5, 0x2, R6 ;  /* 0x0000000205067819 */ /* 0x000fe20000010206 */
[----:B------:R-:W-:Y:S01]  /*09c0*/  IMAD.IADD R185, R182, 0x1, R184 ;  /* 0x00000001b6b97824 */ /* 0x000fe200078e02b8 */
[--C-:B------:R-:W-:Y:S01]  /*09d0*/  SHF.R.U32.HI R4, RZ, 0x3, R2.reuse ;  /* 0x00000003ff047819 */ /* 0x100fe20000011602 */
[C---:B------:R-:W-:Y:S01]  /*09e0*/  IMAD.IADD R200, R197.reuse, 0x1, R199 ;  /* 0x00000001c5c87824 */ /* 0x040fe200078e02c7 */
[----:B------:R-:W-:Y:S01]  /*09f0*/  LOP3.LUT R0, R0, 0xfffffe00, RZ, 0xc0, !PT ;  /* 0xfffffe0000007812 */ /* 0x000fe200078ec0ff */
[----:B------:R2:W-:Y:S01]  /*0a00*/  STL [R1+0x58], R6 ;  /* 0x0000580601007387 */ /* 0x0005e20000100800 */
[----:B------:R-:W-:Y:S01]  /*0a10*/  LOP3.LUT R193, R2, 0x8, R193, 0xf8, !PT ;  /* 0x0000000802c17812 */ /* 0x000fe200078ef8c1 */
[--C-:B------:R-:W-:Y:S01]  /*0a20*/  IMAD.IADD R204, R197, 0x1, R201.reuse ;  /* 0x00000001c5cc7824 */ /* 0x100fe200078e02c9 */
        /* <DEDUP_REMOVED lines=27> */
[C---:B------:R-:W-:Y:S01]  /*0be0*/  @P1 IADD3 R12, R8.reuse, 0x23e0, RZ ;  /* 0x000023e0080c1810 */ /* 0x040fe20007ffe0ff */
[----:B------:R-:W-:Y:S01]  /*0bf0*/  IMAD.IADD R202, R201, 0x1, R198 ;  /* 0x00000001c9ca7824 */ /* 0x000fe200078e02c6 */
[----:B------:R-:W-:Y:S01]  /*0c00*/  @P2 IADD3 R6, R8, 0x1fc0, RZ ;  /* 0x00001fc008062810 */ /* 0x000fe20007ffe0ff */
[----:B------:R-:W-:Y:S01]  /*0c10*/  STL [R1+0x74], R4 ;  /* 0x0000740401007387 */ /* 0x000fe20000100800 */
[----:B------:R-:W-:-:S02]  /*0c20*/  IMAD.SHL.U32 R3, R3, 0x2, RZ ;  /* 0x0000000203037824 */ /* 0x000fc400078e00ff */
[----:B------:R-:W-:Y:S01]  /*0c30*/  IMAD.IADD R184, R184, 0x1, R183 ;  /* 0x00000001b8b87824 */ /* 0x000fe200078e02b7 */
        /* <DEDUP_REMOVED lines=16> */
.L_x_1695:
[----:B------:R-:W-:Y:S02]  /*0d40*/  ULDC.64 UR6, c[0x0][0x240] ;  /* 0x0000900000067ab9 */ /* 0x000fe40000000a00 */
[----:B------:R-:W-:Y:S02]  /*0d50*/  UISETP.NE.U32.AND UP6, UPT, URZ, UR6, UPT ;  /* 0x000000063f00728c */ /* 0x000fe4000bfc5070 */
[----:B------:R-:W-:Y:S02]  /*0d60*/  USHF.L.U32 UR13, UR32, 0x2, URZ ;  /* 0x00000002200d7899 */ /* 0x000fe4000800063f */
[----:B------:R-:W-:-:S02]  /*0d70*/  USHF.R.S32.HI UR23, URZ, 0x1f, UR32 ;  /* 0x0000001f3f177899 */ /* 0x000fc40008011420 */
        /* <DEDUP_REMOVED lines=9> */
[----:B------:R-:W-:Y:S01]  /*0e10*/  ULDC.U8 UR14, c[0x0][0x312] ;  /* 0x0000c480000e7ab9 */ /* 0x000fe20000000000 */
[----:B------:R-:W-:Y:S01]  /*0e20*/  PLOP3.LUT P0, PT, PT, PT, UP4, 0x80, 0x0 ;  /* 0x000000000000781c */ /* 0x000fe20003f0f048 */
[----:B------:R-:W-:Y:S01]  /*0e30*/  ULDC.64 UR8, c[0x0][0x248] ;  /* 0x0000920000087ab9 */ /* 0x000fe20000000a00 */
[----:B------:R-:W-:Y:S01]  /*0e40*/  IMAD.U32 R5, RZ, RZ, UR7 ;  /* 0x00000007ff057e24 */ /* 0x000fe2000f8e00ff */
[----:B------:R-:W-:Y:S02]  /*0e50*/  UISETP.NE.AND UP5, UPT, UR14, URZ, UPT ;  /* 0x0000003f0e00728c */ /* 0x000fe4000bfa5270 */
[----:B------:R-:W-:Y:S02]  /*0e60*/  @UP4 UIADD3 UR6, UP0, UR13, UR10, URZ ;  /* 0x0000000a0d064290 */ /* 0x000fe4000ff1e03f */
[----:B------:R1:W2:Y:S01]  /*0e70*/  @P2 LDG.E R8, [R4.64] ;  /* 0x0000000404082981 */ /* 0x0002a2000c1e1900 */
[----:B------:R-:W-:-:S02]  /*0e80*/  UISETP.EQ.U32.AND UP1, UPT, URZ, UR8, UPT ;  /* 0x000000083f00728c */ /* 0x000fc4000bf22070 */
[----:B------:R-:W-:Y:S01]  /*0e90*/  @UP4 UIADD3.X UR7, UR12, UR11, URZ, UP0, !UPT ;  /* 0x0000000b0c074290 */ /* 0x000fe200087fe43f */
[----:B------:R1:W3:Y:S01]  /*0ea0*/  @P2 LDG.E R2, [R4.64+0x4] ;  /* 0x0000040404022981 */ /* 0x0002e2000c1e1900 */
        /* <DEDUP_REMOVED lines=30> */
.L_x_1651:
        /* <DEDUP_REMOVED lines=24> */
[----:B------:R-:W-:Y:S02]  /*1210*/  UIMAD UR13, UR32, UR11, UR7 ;  /* 0x0000000b200d72a4 */ /* 0x000fe4000f8e0207 */
[----:B------:R-:W-:Y:S02]  /*1220*/  UIADD3 UR7, UR28, 0x7f, URZ ;  /* 0x0000007f1c077890 */ /* 0x000fe4000fffe03f */
[----:B------:R-:W-:Y:S01]  /*1230*/  ULDC.64 UR14, c[0x0][0x190] ;  /* 0x00006400000e7ab9 */ /* 0x000fe20000000a00 */
[----:B------:R-:W-:Y:S01]  /*1240*/  PLOP3.LUT P0, PT, PT, PT, UP0, 0x80, 0x0 ;  /* 0x000000000000781c */ /* 0x000fe20003f0f008 */
[----:B------:R-:W-:-:S02]  /*1250*/  USHF.R.S32.HI UR12, URZ, 0x1f, UR7 ;  /* 0x0000001f3f0c7899 */ /* 0x000fc40008011407 */
[----:B------:R-:W-:Y:S02]  /*1260*/  UIMAD.WIDE.U32 UR8, UR32, UR10, URZ ;  /* 0x0000000a200872a5 */ /* 0x000fe4000f8e003f */
[----:B------:R-:W-:Y:S02]  /*1270*/  UISETP.NE.AND UP1, UPT, UR17, -0x1, UPT ;  /* 0xffffffff1100788c */ /* 0x000fe4000bf25270 */
[----:B------:R-:W-:Y:S02]  /*1280*/  UIMAD.WIDE.U32 UR10, UR17, UR14, URZ ;  /* 0x0000000e110a72a5 */ /* 0x000fe4000f8e003f */
[----:B------:R-:W-:Y:S02]  /*1290*/  ULEA.HI UR33, UR12, UR7, URZ, 0x7 ;  /* 0x000000070c217291 */ /* 0x000fe4000f8f383f */
[----:B------:R-:W-:Y:S02]  /*12a0*/  @UP0 UIADD3 UR7, UR16, UR19, URZ ;  /* 0x0000001310070290 */ /* 0x000fe4000fffe03f */
[----:B------:R-:W-:-:S02]  /*12b0*/  ULDC.64 UR20, c[0x0][0x198] ;  /* 0x0000660000147ab9 */ /* 0x000fc40000000a00 */
[----:B------:R-:W-:Y:S02]  /*12c0*/  USEL UR40, UR8, UR10, !UP1 ;  /* 0x0000000a08287287 */ /* 0x000fe4000c800000 */
[----:B------:R-:W-:Y:S02]  /*12d0*/  UIADD3 UR35, UR9, UR13, URZ ;  /* 0x0000000d09237290 */ /* 0x000fe4000fffe03f */
[----:B------:R-:W-:Y:S02]  /*12e0*/  ULOP3.LUT UR12, UR33, 0xffffff80, URZ, 0xc0, !UPT ;  /* 0xffffff80210c7892 */ /* 0x000fe4000f8ec03f */
[----:B------:R-:W-:Y:S02]  /*12f0*/  @UP0 UIMAD.WIDE.U32 UR8, UR7, UR20, URZ ;  /* 0x00000014070802a5 */ /* 0x000fe4000f8e003f */
[----:B------:R-:W-:Y:S02]  /*1300*/  UIMAD UR10, UR17, UR15, URZ ;  /* 0x0000000f110a72a4 */ /* 0x000fe4000f8e023f */
[----:B------:R-:W-:-:S02]  /*1310*/  UIADD3 UR14, UR12, -0x80, URZ ;  /* 0xffffff800c0e7890 */ /* 0x000fc4000fffe03f */
[----:B------:R-:W-:Y:S02]  /*1320*/  @UP0 UIMAD UR36, UR7, UR21, UR9 ;  /* 0x00000015072402a4 */ /* 0x000fe4000f8e0209 */
[----:B------:R-:W-:Y:S02]  /*1330*/  @UP1 UIADD3 UR35, UR11, UR10, URZ ;  /* 0x0000000a0b231290 */ /* 0x000fe4000fffe03f */
[----:B------:R-:W-:Y:S02]  /*1340*/  USHF.R.S32.HI UR29, URZ, 0x1f, UR14 ;  /* 0x0000001f3f1d7899 */ /* 0x000fe4000801140e */
[----:B------:R-:W-:Y:S01]  /*1350*/  @UP0 UMOV UR34, UR8 ;  /* 0x0000000800220c82 */ /* 0x000fe20008000000 */
[----:B------:R-:W-:Y:S05]  /*1360*/  @P0 BRA `(.L_x_1653) ;  /* 0x000000c000000947 */ /* 0x000fea0003800000 */
[----:B------:R-:W-:Y:S02]  /*1370*/  USHF.R.S32.HI UR7, URZ, 0x1f, UR16 ;  /* 0x0000001f3f077899 */ /* 0x000fe40008011410 */
[----:B------:R-:W-:Y:S02]  /*1380*/  ULDC.64 UR10, c[0x0][0x198] ;  /* 0x00006600000a7ab9 */ /* 0x000fe40000000a00 */
[----:B------:R-:W-:-:S02]  /*1390*/  UIMAD UR7, UR7, UR10, URZ ;  /* 0x0000000a070772a4 */ /* 0x000fc4000f8e023f */
[----:B------:R-:W-:Y:S02]  /*13a0*/  UIMAD.WIDE.U32 UR8, UR16, UR10, URZ ;  /* 0x0000000a100872a5 */ /* 0x000fe4000f8e003f */
[----:B------:R-:W-:Y:S02]  /*13b0*/  UIMAD UR11, UR16, UR11, UR7 ;  /* 0x0000000b100b72a4 */ /* 0x000fe4000f8e0207 */
[----:B------:R-:W-:Y:S02]  /*13c0*/  ULDC.64 UR12, c[0x0][0x180] ;  /* 0x00006000000c7ab9 */ /* 0x000fe40000000a00 */
[----:B------:R-:W-:Y:S02]  /*13d0*/  UIADD3 UR9, UR9, UR11, URZ ;  /* 0x0000000b09097290 */ /* 0x000fe4000fffe03f */
[----:B------:R-:W-:Y:S02]  /*13e0*/  UIMAD UR7, UR23, UR12, URZ ;  /* 0x0000000c170772a4 */ /* 0x000fe4000f8e023f */
[----:B------:R-:W-:-:S02]  /*13f0*/  UIMAD.WIDE.U32 UR8, UR32, UR12, UR8 ;  /* 0x0000000c200872a5 */ /* 0x000fc4000f8e0008 */
[----:B------:R-:W-:-:S04]  /*1400*/  UIMAD UR7, UR32, UR13, UR7 ;  /* 0x0000000d200772a4 */ /* 0x000fc8000f8e0207 */
[----:B------:R-:W-:Y:S02]  /*1410*/  UIADD3 UR36, UR9, UR7, URZ ;  /* 0x0000000709247290 */ /* 0x000fe4000fffe03f */
[----:B------:R-:W-:Y:S02]  /*1420*/  UMOV UR34, UR8 ;  /* 0x0000000800227c82 */ /* 0x000fe40008000000 */
.L_x_1653:
        /* <DEDUP_REMOVED lines=18> */
.L_x_1654:
        /* <DEDUP_REMOVED lines=71> */
.L_x_1655:
[----:B------:R-:W-:Y:S02]  /*19c0*/  UMOV UR11, UR51 ;  /* 0x00000033000b7c82 */ /* 0x000fe40008000000 */
.L_x_1656:
[----:B------:R-:W1:Y:S01]  /*19d0*/  S2R R23, SR_TID.X ;  /* 0x0000000000177919 */ /* 0x000e620000002100 */
[----:B------:R-:W-:Y:S01]  /*19e0*/  UIADD3 UR8, UP5, UP4, UR8, UR46, UR48 ;  /* 0x0000002e08087290 */ /* 0x000fe2000fcbe030 */
[----:B------:R-:W-:Y:S01]  /*19f0*/  IMAD.U32 R11, RZ, RZ, UR37 ;  /* 0x00000025ff0b7e24 */ /* 0x000fe2000f8e00ff */
[----:B------:R-:W-:Y:S01]  /*1a00*/  USHF.R.S32.HI UR10, URZ, 0x1f, UR37 ;  /* 0x0000001f3f0a7899 */ /* 0x000fe20008011425 */
[----:B------:R-:W-:Y:S01]  /*1a10*/  BSSY B1, `(.L_x_1652) ;  /* 0x0000ad2000017945 */ /* 0x000fe20003800000 */
[----:B------:R-:W-:Y:S02]  /*1a20*/  UIADD3 UR20, UP1, UP0, UR13, UR8, UR15 ;  /* 0x000000080d147290 */ /* 0x000fe4000f83e00f */
[----:B------:R-:W-:Y:S02]  /*1a30*/  UIADD3 UR11, UR14, UR11, URZ ;  /* 0x0000000b0e0b7290 */ /* 0x000fe4000fffe03f */
[----:B------:R-:W-:-:S02]  /*1a40*/  ULDC.64 UR8, c[0x0][0x1a8] ;  /* 0x00006a0000087ab9 */ /* 0x000fc40000000a00 */
[----:B------:R-:W-:Y:S02]  /*1a50*/  UIMAD UR7, UR10, UR8, URZ ;  /* 0x000000080a0772a4 */ /* 0x000fe4000f8e023f */
[----:B------:R-:W-:Y:S02]  /*1a60*/  UMOV UR15, 0x4 ;  /* 0x00000004000f7882 */ /* 0x000fe40000000000 */
[----:B------:R-:W-:-:S03]  /*1a70*/  UIMAD UR17, UR37, UR9, UR7 ;  /* 0x00000009251172a4 */ /* 0x000fc6000f8e0207 */
[----:B------:R-:W-:Y:S02]  /*1a80*/  ULDC.64 UR8, c[0x0][0x378] ;  /* 0x0000de0000087ab9 */ /* 0x000fe40000000a00 */
[----:B------:R-:W-:Y:S01]  /*1a90*/  UIMAD UR7, UR10, UR8, URZ ;  /* 0x000000080a0772a4 */ /* 0x000fe2000f8e023f */
[----:B-1----:R-:W-:-:S03]  /*1aa0*/  SHF.R.S32.HI R28, RZ, 0x1f, R23 ;  /* 0x0000001fff1c7819 */ /* 0x002fc60000011417 */
[----:B------:R-:W-:Y:S01]  /*1ab0*/  UIMAD UR10, UR37, UR9, UR7 ;  /* 0x00000009250a72a4 */ /* 0x000fe2000f8e0207 */
[----:B------:R-:W-:Y:S02]  /*1ac0*/  LEA.HI R4, R28, R23, RZ, 0x3 ;  /* 0x000000171c047211 */ /* 0x000fe400078f18ff */
[----:B------:R-:W-:Y:S02]  /*1ad0*/  ULDC.64 UR8, c[0x0][0x370] ;  /* 0x0000dc0000087ab9 */ /* 0x000fe40000000a00 */
[----:B------:R-:W-:Y:S01]  /*1ae0*/  UIMAD UR7, UR29, UR8, URZ ;  /* 0x000000081d0772a4 */ /* 0x000fe2000f8e023f */
[----:B------:R-:W-:Y:S01]  /*1af0*/  SHF.R.S32.HI R2, RZ, 0x3, R4 ;  /* 0x00000003ff027819 */ /* 0x000fe20000011404 */
[----:B------:R-:W-:Y:S01]  /*1b00*/  ULEA.HI.SX32 UR8, UR33, 0xffffffff, 0x19 ;  /* 0xffffffff21087891 */ /* 0x000fe2000f8fca3f */
[----:B------:R-:W-:Y:S01]  /*1b10*/  LOP3.LUT R4, R4, 0xfffffff8, RZ, 0xc0, !PT ;  /* 0xfffffff804047812 */ /* 0x000fe200078ec0ff */
[----:B------:R-:W-:Y:S01]  /*1b20*/  UIMAD UR7, UR14, UR9, UR7 ;  /* 0x000000090e0772a4 */ /* 0x000fe2000f8e0207 */
[----:B------:R-:W-:Y:S01]  /*1b30*/  SHF.R.S32.HI R22, RZ, 0x1f, R2 ;  /* 0x0000001fff167819 */ /* 0x000fe20000011402 */
[----:B------:R-:W-:Y:S01]  /*1b40*/  UIADD3 UR9, UR14, UR12, URZ ;  /* 0x0000000c0e097290 */ /* 0x000fe2000fffe03f */
[----:B------:R-:W-:Y:S01]  /*1b50*/  IADD3 R0, P0, R2, UR14, RZ ;  /* 0x0000000e02007c10 */ /* 0x000fe2000ff1e0ff */
[----:B------:R-:W-:Y:S01]  /*1b60*/  IMAD.IADD R4, R23, 0x1, -R4 ;  /* 0x0000000117047824 */ /* 0x000fe200078e0a04 */
[----:B------:R-:W-:-:S02]  /*1b70*/  ULDC.64 UR12, c[0x0][0x200] ;  /* 0x00008000000c7ab9 */ /* 0x000fc40000000a00 */
[----:B------:R-:W-:Y:S01]  /*1b80*/  IADD3.X R7, R22, UR29, RZ, P0, !PT ;  /* 0x0000001d16077c10 */ /* 0x000fe200087fe4ff */
[----:B------:R-:W-:Y:S01]  /*1b90*/  IMAD.SHL.U32 R4, R4, 0x8, RZ ;  /* 0x0000000804047824 */ /* 0x000fe200078e00ff */
[----:B------:R-:W-:-:S03]  /*1ba0*/  UIMAD.WIDE UR12, UR9, UR15, UR12 ;  /* 0x0000000f090c72a5 */ /* 0x000fc6000f8e020c */
[----:B------:R-:W-:Y:S01]  /*1bb0*/  IMAD R7, R7, c[0x0][0x190], RZ ;  /* 0x0000640007077a24 */ /* 0x000fe200078e02ff */
[----:B------:R-:W-:Y:S02]  /*1bc0*/  SHF.R.S32.HI R5, RZ, 0x1f, R4 ;  /* 0x0000001fff057819 */ /* 0x000fe40000011404 */
[----:B------:R-:W-:-:S03]  /*1bd0*/  IADD3 R6, P0, R4, UR25, RZ ;  /* 0x0000001904067c10 */ /* 0x000fc6000ff1e0ff */
[----:B------:R-:W-:-:S04]  /*1be0*/  IMAD.WIDE.U32 R8, R0, c[0x0][0x190], R4 ;  /* 0x0000640000087a25 */ /* 0x000fc800078e0004 */
[----:B------:R-:W-:Y:S01]  /*1bf0*/  IMAD R0, R0, c[0x0][0x194], R7 ;  /* 0x0000650000007a24 */ /* 0x000fe200078e0207 */
[----:B------:R-:W-:Y:S02]  /*1c00*/  IADD3 R8, P1, R8, UR40, RZ ;  /* 0x0000002808087c10 */ /* 0x000fe4000ff3e0ff */
[----:B------:R-:W-:Y:S02]  /*1c10*/  IADD3.X R7, R5, UR27, RZ, P0, !PT ;  /* 0x0000001b05077c10 */ /* 0x000fe400087fe4ff */
[----:B------:R-:W-:Y:S01]  /*1c20*/  IADD3.X R9, R9, UR35, R0, P1, !PT ;  /* 0x0000002309097c10 */ /* 0x000fe20008ffe400 */
[----:B------:R-:W-:-:S04]  /*1c30*/  IMAD.U32 R0, RZ, RZ, UR14 ;  /* 0x0000000eff007e24 */ /* 0x000fc8000f8e00ff */
[----:B------:R-:W-:-:S04]  /*1c40*/  IMAD.WIDE.U32 R6, R0, c[0x0][0x370], R6 ;  /* 0x0000dc0000067a25 */ /* 0x000fc800078e0006 */
[----:B------:R-:W-:Y:S01]  /*1c50*/  IMAD.U32 R0, RZ, RZ, UR37 ;  /* 0x00000025ff007e24 */ /* 0x000fe2000f8e00ff */
[----:B------:R-:W-:Y:S01]  /*1c60*/  IADD3 R7, R7, UR7, RZ ;  /* 0x0000000707077c10 */ /* 0x000fe2000fffe0ff */
[----:B------:R-:W-:Y:S01]  /*1c70*/  UIADD3.X UR7, UR21, UR49, UR54, UP5, UP4 ;  /* 0x0000003115077290 */ /* 0x000fe2000afe8436 */
[----:B------:R-:W-:Y:S01]  /*1c80*/  IMAD.WIDE.U32 R8, R11, c[0x0][0x1a8], R8 ;  /* 0x00006a000b087a25 */ /* 0x000fe200078e0008 */
[----:B------:R-:W-:Y:S02]  /*1c90*/  UISETP.GE.AND UP4, UPT, UR28, 0x1, UPT ;  /* 0x000000011c00788c */ /* 0x000fe4000bf86270 */
[----:B------:R-:W-:Y:S01]  /*1ca0*/  UIADD3.X UR7, UR26, UR7, UR22, UP1, UP0 ;  /* 0x000000071a077290 */ /* 0x000fe20008fe0416 */
[----:B------:R-:W-:Y:S01]  /*1cb0*/  IMAD.WIDE.U32 R6, R0, c[0x0][0x378], R6 ;  /* 0x0000de0000067a25 */ /* 0x000fe200078e0006 */
[----:B------:R-:W-:Y:S01]  /*1cc0*/  LEA.HI R0, R28, R23, RZ, 0x5 ;  /* 0x000000171c007211 */ /* 0x000fe200078f28ff */
[----:B------:R-:W-:Y:S01]  /*1cd0*/  ULDC.64 UR26, c[0x0][0x3c8] ;  /* 0x0000f200001a7ab9 */ /* 0x000fe20000000a00 */
[----:B------:R-:W-:Y:S01]  /*1ce0*/  PLOP3.LUT P0, PT, PT, PT, UP4, 0x80, 0x0 ;  /* 0x000000000000781c */ /* 0x000fe20003f0f048 */
[----:B------:R-:W-:Y:S01]  /*1cf0*/  IMAD R11, R22, c[0x0][0x370], RZ ;  /* 0x0000dc00160b7a24 */ /* 0x000fe200078e02ff */
[----:B------:R-:W-:Y:S01]  /*1d00*/  LOP3.LUT R10, R0, 0xffffffe0, RZ, 0xc0, !PT ;  /* 0xffffffe0000a7812 */ /* 0x000fe200078ec0ff */
[----:B------:R-:W-:Y:S01]  /*1d10*/  UIMAD.WIDE UR14, UR11, UR15, UR26 ;  /* 0x0000000f0b0e72a5 */ /* 0x000fe2000f8e021a */
[----:B------:R-:W-:Y:S01]  /*1d20*/  SHF.R.S32.HI R0, RZ, 0x5, R0 ;  /* 0x00000005ff007819 */ /* 0x000fe20000011400 */
[----:B------:R-:W-:Y:S01]  /*1d30*/  IMAD R11, R2, c[0x0][0x374], R11 ;  /* 0x0000dd00020b7a24 */ /* 0x000fe200078e020b */
[----:B------:R-:W-:Y:S01]  /*1d40*/  IADD3 R7, R7, UR10, RZ ;  /* 0x0000000a07077c10 */ /* 0x000fe2000fffe0ff */
[----:B------:R-:W-:Y:S01]  /*1d50*/  IMAD.IADD R10, R23, 0x1, -R10 ;  /* 0x00000001170a7824 */ /* 0x000fe200078e0a0a */
[----:B------:R-:W-:-:S02]  /*1d60*/  LEA R17, P3, R8, c[0x0][0x160], 0x1 ;  /* 0x0000580008117a11 */ /* 0x000fc400078608ff */
[----:B------:R-:W-:Y:S01]  /*1d70*/  IADD3 R9, R9, UR17, RZ ;  /* 0x0000001109097c10 */ /* 0x000fe2000fffe0ff */
[----:B------:R-:W-:Y:S02]  /*1d80*/  IMAD R10, R0, UR47, R10 ;  /* 0x0000002f000a7c24 */ /* 0x000fe4000f8e020a */
[----:B------:R-:W-:Y:S01]  /*1d90*/  IMAD.WIDE.U32 R6, R2, c[0x0][0x370], R6 ;  /* 0x0000dc0002067a25 */ /* 0x000fe200078e0006 */
[----:B------:R-:W-:Y:S02]  /*1da0*/  LEA.HI.X R16, R8, c[0x0][0x164], R9, 0x1, P3 ;  /* 0x0000590008107a11 */ /* 0x000fe400018f0c09 */
[----:B------:R-:W-:Y:S01]  /*1db0*/  IADD3 R0, P1, R10, UR20, RZ ;  /* 0x000000140a007c10 */ /* 0x000fe2000ff3e0ff */
[----:B------:R-:W-:Y:S01]  /*1dc0*/  IMAD.IADD R7, R7, 0x1, R11 ;  /* 0x0000000107077824 */ /* 0x000fe200078e020b */
[----:B------:R-:W-:Y:S02]  /*1dd0*/  LEA R12, P2, R6, c[0x0][0x330], 0x1 ;  /* 0x0000cc00060c7a11 */ /* 0x000fe400078408ff */
[----:B------:R-:W-:-:S02]  /*1de0*/  LEA.HI.X.SX32 R10, R10, UR7, 0x1, P1 ;  /* 0x000000070a0a7c11 */ /* 0x000fc400088f0eff */
[----:B------:R-:W-:Y:S02]  /*1df0*/  LEA R195, P1, R0, c[0x0][0x350], 0x2 ;  /* 0x0000d40000c37a11 */ /* 0x000fe400078210ff */
[----:B------:R-:W-:Y:S02]  /*1e00*/  LEA.HI.X R6, R6, c[0x0][0x334], R7, 0x1, P2 ;  /* 0x0000cd0006067a11 */ /* 0x000fe400010f0c07 */
[----:B------:R-:W-:Y:S01]  /*1e10*/  LEA.HI.X R194, R0, c[0x0][0x354], R10, 0x2, P1 ;  /* 0x0000d50000c27a11 */ /* 0x000fe200008f140a */
[----:B------:R-:W-:Y:S05]  /*1e20*/  @!P0 BRA `(.L_x_1657) ;  /* 0x00009d8000008947 */ /* 0x000fea0003800000 */
[----:B------:R-:W2:Y:S01]  /*1e30*/  LDL R26, [R1+0x54] ;  /* 0x00005400011a7983 */ /* 0x000ea20000100800 */
[----:B------:R-:W-:Y:S01]  /*1e40*/  PLOP3.LUT P2, PT, PT, PT, UP3, 0x80, 0x0 ;  /* 0x000000000000781c */ /* 0x000fe20003f4f038 */
[----:B------:R-:W-:Y:S01]  /*1e50*/  UMOV UR7, UR8 ;  /* 0x0000000800077c82 */ /* 0x000fe20008000000 */
[C---:B------:R-:W-:Y:S01]  /*1e60*/  IADD3 R0, R2.reuse, 0x20, RZ ;  /* 0x0000002002007810 */ /* 0x040fe20007ffe0ff */
[----:B------:R-:W-:Y:S01]  /*1e70*/  UIMAD UR8, UR7, -0x80, UR28 ;  /* 0xffffff80070878a4 */ /* 0x000fe2000f8e021c */
[C---:B------:R-:W-:Y:S01]  /*1e80*/  IADD3 R18, R2.reuse, 0x40, RZ ;  /* 0x0000004002127810 */ /* 0x040fe20007ffe0ff */
[----:B------:R-:W-:Y:S01]  /*1e90*/  IMAD.MOV.U32 R7, RZ, RZ, R12 ;  /* 0x000000ffff077224 */ /* 0x000fe200078e000c */
[----:B------:R-:W-:Y:S01]  /*1ea0*/  IADD3 R20, R2, 0x60, RZ ;  /* 0x0000006002147810 */ /* 0x000fe20007ffe0ff */
[----:B------:R-:W-:Y:S01]  /*1eb0*/  UIMAD UR9, UR18, -0x80, UR6 ;  /* 0xffffff80120978a4 */ /* 0x000fe2000f8e0206 */
[----:B------:R-:W-:Y:S01]  /*1ec0*/  MOV R21, c[0x0][0x370] ;  /* 0x0000dc0000157a02 */ /* 0x000fe20000000f00 */
[----:B------:R-:W-:Y:S01]  /*1ed0*/  IMAD.MOV.U32 R27, RZ, RZ, R6 ;  /* 0x000000ffff1b7224 */ /* 0x000fe200078e0006 */
[----:B------:R-:W-:Y:S01]  /*1ee0*/  ISETP.GE.AND P0, PT, R0, UR8, PT ;  /* 0x0000000800007c0c */ /* 0x000fe2000bf06270 */
[----:B------:R-:W-:Y:S01]  /*1ef0*/  IMAD.MOV.U32 R24, RZ, RZ, 0x5 ;  /* 0x00000005ff187424 */ /* 0x000fe200078e00ff */
[----:B------:R-:W-:Y:S01]  /*1f00*/  ISETP.GE.AND P3, PT, R2, UR8, PT ;  /* 0x0000000802007c0c */ /* 0x000fe2000bf66270 */
[C---:B------:R-:W-:Y:S01]  /*1f10*/  IMAD.SHL.U32 R25, R21.reuse, 0x20, RZ ;  /* 0x0000002015197824 */ /* 0x040fe200078e00ff */
[----:B------:R-:W-:Y:S01]  /*1f20*/  ISETP.GE.AND P1, PT, R18, UR8, PT ;  /* 0x0000000812007c0c */ /* 0x000fe2000bf26270 */
[----:B------:R-:W-:Y:S01]  /*1f30*/  @P2 BAR.SYNC.DEFER_BLOCKING 0x0 ;  /* 0x0000000000002b1d */ /* 0x000fe20000010000 */
[----:B------:R-:W-:Y:S01]  /*1f40*/  ISETP.GE.AND P6, PT, R20, UR8, PT ;  /* 0x0000000814007c0c */ /* 0x000fe2000bfc6270 */
[----:B------:R-:W-:Y:S01]  /*1f50*/  ULEA.HI UR10, UR7, UR7, URZ, 0x1 ;  /* 0x00000007070a7291 */ /* 0x000fe2000f8f083f */
[----:B------:R-:W-:Y:S01]  /*1f60*/  ISETP.GE.AND P4, PT, R0, UR9, PT ;  /* 0x0000000900007c0c */ /* 0x000fe2000bf86270 */
[----:B------:R-:W-:Y:S01]  /*1f70*/  IMAD.MOV.U32 R29, RZ, RZ, c[0x0][0x190] ;  /* 0x00006400ff1d7624 */ /* 0x000fe200078e00ff */
[----:B------:R-:W-:Y:S01]  /*1f80*/  SHF.L.U64.HI R11, R21, R24, c[0x0][0x374] ;  /* 0x0000dd00150b7619 */ /* 0x000fe20000010218 */
[----:B------:R1:W-:Y:S01]  /*1f90*/  STL [R1+0xc], R7 ;  /* 0x00000c0701007387 */ /* 0x0003e20000100800 */
[----:B------:R-:W-:Y:S01]  /*1fa0*/  ULOP3.LUT UR10, UR10, 0xfffffffe, URZ, 0xc0, !UPT ;  /* 0xfffffffe0a0a7892 */ /* 0x000fe2000f8ec03f */
[-C--:B------:R-:W-:Y:S01]  /*1fb0*/  @!P0 LEA R10, P5, R25, R7.reuse, 0x1 ;  /* 0x00000007190a8211 */ /* 0x080fe200078a08ff */
[----:B------:R-:W-:Y:S01]  /*1fc0*/  IMAD.MOV.U32 R30, RZ, RZ, R17 ;  /* 0x000000ffff1e7224 */ /* 0x000fe200078e0011 */
[----:B------:R-:W-:Y:S01]  /*1fd0*/  MOV R17, UR24 ;  /* 0x0000001800117c02 */ /* 0x000fe20008000f00 */
[--C-:B------:R-:W-:Y:S01]  /*1fe0*/  @!P3 IMAD.MOV.U32 R12, RZ, RZ, R7.reuse ;  /* 0x000000ffff0cb224 */ /* 0x100fe200078e0007 */
[----:B------:R-:W-:Y:S01]  /*1ff0*/  @!P1 LEA R8, P2, R21, R7, 0x7 ;  /* 0x0000000715089211 */ /* 0x000fe200078438ff */
[----:B------:R-:W-:Y:S01]  /*2000*/  @!P1 IMAD.MOV.U32 R9, RZ, RZ, c[0x0][0x374] ;  /* 0x0000dd00ff099624 */ /* 0x000fe200078e00ff */
[----:B------:R-:W-:Y:S01]  /*2010*/  @!P6 MOV R14, c[0x0][0x374] ;  /* 0x0000dd00000eea02 */ /* 0x000fe20000000f00 */
[----:B------:R-:W-:Y:S01]  /*2020*/  @!P6 IMAD.MOV.U32 R6, RZ, RZ, R7 ;  /* 0x000000ffff06e224 */ /* 0x000fe200078e0007 */
[-C--:B------:R-:W-:Y:S01]  /*2030*/  @!P0 LEA.HI.X R11, R25, R27.reuse, R11, 0x1, P5 ;  /* 0x0000001b190b8211 */ /* 0x080fe200028f0c0b */
[----:B------:R-:W-:Y:S01]  /*2040*/  @!P3 IMAD.MOV.U32 R13, RZ, RZ, R27 ;  /* 0x000000ffff0db224 */ /* 0x000fe200078e001b */
[----:B------:R-:W-:Y:S01]  /*2050*/  UIADD3 UR10, UR7, -UR10, URZ ;  /* 0x8000000a070a7290 */ /* 0x000fe2000fffe03f */
[----:B------:R-:W-:Y:S01]  /*2060*/  @!P6 IMAD R14, R14, 0xc0, RZ ;  /* 0x000000c00e0ee824 */ /* 0x000fe200078e02ff */
[----:B------:R-:W-:Y:S01]  /*2070*/  @!P1 LEA.HI.X R9, R21, R27, R9, 0x7, P2 ;  /* 0x0000001b15099211 */ /* 0x000fe200010f3c09 */
[----:B------:R-:W-:Y:S01]  /*2080*/  IMAD.MOV.U32 R31, RZ, RZ, R16 ;  /* 0x000000ffff1f7224 */ /* 0x000fe200078e0010 */
[----:B------:R-:W-:Y:S01]  /*2090*/  UISETP.NE.AND UP0, UPT, UR10, 0x1, UPT ;  /* 0x000000010a00788c */ /* 0x000fe2000bf05270 */
[----:B------:R3:W-:Y:S02]  /*20a0*/  STL [R1+0x8], R27 ;  /* 0x0000081b01007387 */ /* 0x0007e40000100800 */
[----:B------:R-:W-:-:S02]  /*20b0*/  ULDC.64 UR10, c[0x0][0x198] ;  /* 0x00006600000a7ab9 */ /* 0x000fc40000000a00 */
[----:B------:R-:W-:Y:S01]  /*20c0*/  UIMAD UR10, UR23, UR10, URZ ;  /* 0x0000000a170a72a4 */ /* 0x000fe2000f8e023f */
[----:B------:R-:W-:Y:S01]  /*20d0*/  PLOP3.LUT P2, PT, PT, PT, UP0, 0x80, 0x0 ;  /* 0x000000000000781c */ /* 0x000fe20003f4f008 */
[----:B------:R4:W-:Y:S01]  /*20e0*/  STL [R1+0x4], R30 ;  /* 0x0000041e01007387 */ /* 0x0009e20000100800 */
[----:B-1----:R-:W-:Y:S01]  /*20f0*/  @!P6 MOV R7, R27 ;  /* 0x0000001b0007e202 */ /* 0x002fe20000000f00 */
[----:B------:R-:W-:Y:S02]  /*2100*/  UIMAD UR10, UR24, UR11, UR10 ;  /* 0x0000000b180a72a4 */ /* 0x000fe4000f8e020a */
[----:B------:R1:W-:Y:S02]  /*2110*/  STL [R1], R31 ;  /* 0x0000001f01007387 */ /* 0x0003e40000100800 */
[----:B------:R-:W-:-:S04]  /*2120*/  @!P6 IMAD.WIDE.U32 R6, R21, 0xc0, R6 ;  /* 0x000000c01506e825 */ /* 0x000fc800078e0006 */
[----:B------:R-:W-:Y:S02]  /*2130*/  @!P6 IMAD.IADD R7, R7, 0x1, R14 ;  /* 0x000000010707e824 */ /* 0x000fe400078e020e */
        /* <DEDUP_REMOVED lines=21> */
[C---:B--2---:R-:W-:Y:S01]  /*2290*/  IMAD.SHL.U32 R12, R29.reuse, 0x20, RZ ;  /* 0x000000201d0c7824 */ /* 0x044fe200078e00ff */
[----:B-----5:R-:W-:Y:S01]  /*22a0*/  @!P3 MOV R10, R30 ;  /* 0x0000001e000ab202 */ /* 0x020fe20000000f00 */
[----:B------:R-:W-:Y:S01]  /*22b0*/  @!P3 IMAD.MOV.U32 R11, RZ, RZ, R31 ;  /* 0x000000ffff0bb224 */ /* 0x000fe200078e001f */
[----:B-1----:R-:W-:-:S02]  /*22c0*/  SHF.L.U64.HI R9, R29, R24, c[0x0][0x194] ;  /* 0x000065001d097619 */ /* 0x002fc40000010218 */
[----:B------:R-:W-:-:S04]  /*22d0*/  @!P0 LEA R8, P5, R12, R30, 0x1 ;  /* 0x0000001e0c088211 */ /* 0x000fc800078a08ff */
[----:B------:R-:W-:Y:S02]  /*22e0*/  @!P0 LEA.HI.X R9, R12, R31, R9, 0x1, P5 ;  /* 0x0000001f0c098211 */ /* 0x000fe400028f0c09 */
[----:B---3--:R-:W-:Y:S02]  /*22f0*/  IADD3 R6, R26, 0x2000, RZ ;  /* 0x000020001a067810 */ /* 0x008fe40007ffe0ff */
[----:B------:R-:W-:Y:S02]  /*2300*/  ISETP.GE.AND P5, PT, R2, UR9, PT ;  /* 0x0000000902007c0c */ /* 0x000fe4000bfa6270 */
[----:B------:R-:W-:-:S05]  /*2310*/  SEL R6, R6, R26, !P2 ;  /* 0x0000001a06067207 */ /* 0x000fca0005000000 */
[----:B------:R-:W-:Y:S02]  /*2320*/  IMAD.SHL.U32 R196, R6, 0x2, RZ ;  /* 0x0000000206c47824 */ /* 0x000fe400078e00ff */
[----:B------:R-:W-:-:S03]  /*2330*/  IMAD.WIDE.U32 R6, R17, c[0x0][0x198], R4 ;  /* 0x0000660011067a25 */ /* 0x000fc600078e0004 */
        /* <DEDUP_REMOVED lines=20> */
[----:B-1----:R-:W-:Y:S01]  /*2480*/  IMAD.U32 R10, RZ, RZ, UR10 ;  /* 0x0000000aff0a7e24 */ /* 0x002fe2000f8e00ff */
[----:B------:R-:W-:Y:S02]  /*2490*/  @!P1 MOV R11, c[0x0][0x194] ;  /* 0x00006500000b9a02 */ /* 0x000fe40000000f00 */
[----:B------:R-:W-:Y:S01]  /*24a0*/  @P1 STS [R196+0x2004], RZ ;  /* 0x002004ffc4001388 */ /* 0x000fe20000000800 */
[----:B------:R-:W-:Y:S01]  /*24b0*/  ULDC.64 UR10, c[0x0][0x1a0] ;  /* 0x00006800000a7ab9 */ /* 0x000fe20000000a00 */
[----:B------:R-:W-:Y:S01]  /*24c0*/  IADD3.X R7, R7, UR36, R10, P3, !PT ;  /* 0x0000002407077c10 */ /* 0x000fe20009ffe40a */
[----:B------:R-:W-:Y:S01]  /*24d0*/  IMAD R10, R19, c[0x0][0x1b0], RZ ;  /* 0x00006c00130a7a24 */ /* 0x000fe200078e02ff */
[----:B------:R-:W-:Y:S01]  /*24e0*/  @!P4 IADD3 R14, P3, R2, 0x20, RZ ;  /* 0x00000020020ec810 */ /* 0x000fe20007f7e0ff */
[----:B------:R-:W-:Y:S01]  /*24f0*/  @P1 STS [R196+0x2008], RZ ;  /* 0x002008ffc4001388 */ /* 0x000fe20000000800 */
[----:B------:R-:W-:Y:S01]  /*2500*/  @!P1 LEA.HI.X R13, R29, R31, R11, 0x7, P0 ;  /* 0x0000001f1d0d9211 */ /* 0x000fe200000f3c0b */
[----:B------:R-:W-:-:S02]  /*2510*/  IMAD R10, R15, c[0x0][0x1b4], R10 ;  /* 0x00006d000f0a7a24 */ /* 0x000fc400078e020a */
[----:B------:R-:W-:Y:S01]  /*2520*/  IMAD.WIDE.U32 R6, R15, c[0x0][0x1b0], R6 ;  /* 0x00006c000f067a25 */ /* 0x000fe200078e0006 */
[----:B------:R-:W-:Y:S03]  /*2530*/  @P1 STS [R196+0x200c], RZ ;  /* 0x00200cffc4001388 */ /* 0x000fe60000000800 */
[----:B------:R-:W-:Y:S01]  /*2540*/  IMAD.IADD R7, R7, 0x1, R10 ;  /* 0x0000000107077824 */ /* 0x000fe200078e020a */
[----:B------:R-:W-:Y:S01]  /*2550*/  @!PT LDS RZ, [RZ] ;  /* 0x00000000fffff984 */ /* 0x000fe20000000800 */
[----:B------:R-:W-:Y:S01]  /*2560*/  @!PT LDS RZ, [RZ] ;  /* 0x00000000fffff984 */ /* 0x000fe20000000800 */
[----:B------:R-:W-:Y:S01]  /*2570*/  @!PT LDS RZ, [RZ] ;  /* 0x00000000fffff984 */ /* 0x000fe20000000800 */
[----:B------:R1:W-:Y:S01]  /*2580*/  @!P1 LDGSTS.E.BYPASS.LTC128B.128 [R196+0x2000], [R12.64] ;  /* 0x020000000cc49fae */ /* 0x0003e2000b901d44 */
[----:B------:R-:W-:Y:S01]  /*2590*/  ISETP.GE.AND P1, PT, R20, UR9, PT ;  /* 0x0000000914007c0c */ /* 0x000fe2000bf26270 */
[----:B--2---:R-:W-:Y:S02]  /*25a0*/  @!P5 IMAD R8, R22, c[0x0][0x198], RZ ;  /* 0x000066001608da24 */ /* 0x004fe400078e02ff */
[----:B------:R-:W-:Y:S01]  /*25b0*/  @!P4 IMAD.X R9, RZ, RZ, R22, P3 ;  /* 0x000000ffff09c224 */ /* 0x000fe200018e0616 */
[----:B------:R-:W-:Y:S01]  /*25c0*/  ISETP.GE.AND P3, PT, R18, UR9, PT ;  /* 0x0000000912007c0c */ /* 0x000fe2000bf66270 */
[----:B------:R-:W-:Y:S01]  /*25d0*/  @!P5 IMAD R18, R2, c[0x0][0x19c], R8 ;  /* 0x000067000212da24 */ /* 0x000fe200078e0208 */
[----:B------:R-:W-:Y:S01]  /*25e0*/  UIMAD UR9, UR23, UR10, URZ ;  /* 0x0000000a170972a4 */ /* 0x000fe2000f8e023f */
[----:B------:R-:W-:-:S02]  /*25f0*/  @!P4 IMAD R8, R9, c[0x0][0x198], RZ ;  /* 0x000066000908ca24 */ /* 0x000fc400078e02ff */
[----:B------:R-:W-:Y:S01]  /*2600*/  @!P5 IMAD.WIDE.U32 R10, R2, c[0x0][0x198], R6 ;  /* 0x00006600020ada25 */ /* 0x000fe200078e0006 */
[----:B------:R-:W-:-:S03]  /*2610*/  UIMAD UR9, UR24, UR11, UR9 ;  /* 0x0000000b180972a4 */ /* 0x000fc6000f8e0209 */
[----:B------:R-:W-:Y:S01]  /*2620*/  @!P4 IMAD R16, R14, c[0x0][0x19c], R8 ;  /* 0x000067000e10ca24 */ /* 0x000fe200078e0208 */
[----:B------:R-:W-:Y:S01]  /*2630*/  @!P5 IADD3 R11, R11, R18, RZ ;  /* 0x000000120b0bd210 */ /* 0x000fe20007ffe0ff */
[----:B------:R-:W-:Y:S01]  /*2640*/  @!P4 IMAD.MOV.U32 R8, RZ, RZ, R6 ;  /* 0x000000ffff08c224 */ /* 0x000fe200078e0006 */
[----:B------:R-:W-:Y:S01]  /*2650*/  @!P5 LEA R26, P0, R10, c[0x0][0x168], 0x1 ;  /* 0x00005a000a1ada11 */ /* 0x000fe200078008ff */
[----:B------:R-:W-:-:S03]  /*2660*/  @!P4 IMAD.MOV.U32 R9, RZ, RZ, R7 ;  /* 0x000000ffff09c224 */ /* 0x000fc600078e0007 */
[----:B------:R-:W-:Y:S01]  /*2670*/  @!P5 LEA.HI.X R27, R10, c[0x0][0x16c], R11, 0x1, P0 ;  /* 0x00005b000a1bda11 */ /* 0x000fe200000f0c0b */
[----:B------:R-:W-:Y:S01]  /*2680*/  @!P4 IMAD.WIDE.U32 R8, R14, c[0x0][0x198], R8 ;  /* 0x000066000e08ca25 */ /* 0x000fe200078e0008 */
[----:B------:R-:W-:-:S03]  /*2690*/  MOV R10, UR9 ;  /* 0x00000009000a7c02 */ /* 0x000fc60008000f00 */
[----:B------:R-:W-:Y:S01]  /*26a0*/  @!P4 IMAD.IADD R9, R9, 0x1, R16 ;  /* 0x000000010909c824 */ /* 0x000fe200078e0210 */
[C---:B------:R-:W-:Y:S01]  /*26b0*/  @!P4 LEA R24, P0, R8.reuse, c[0x0][0x168], 0x1 ;  /* 0x00005a000818ca11 */ /* 0x040fe200078008ff */
[----:B-1----:R-:W-:Y:S02]  /*26c0*/  IMAD R12, R19, c[0x0][0x1b8], RZ ;  /* 0x00006e00130c7a24 */ /* 0x002fe400078e02ff */
[----:B------:R-:W-:Y:S01]  /*26d0*/  @!P3 IMAD.MOV.U32 R11, RZ, RZ, R7 ;  /* 0x000000ffff0bb224 */ /* 0x000fe200078e0007 */
        /* <DEDUP_REMOVED lines=14> */
[----:B------:R-:W-:-:S03]  /*27c0*/  @!P3 LEA R20, P0, R10, c[0x0][0x168], 0x1 ;  /* 0x00005a000a14ba11 */ /* 0x000fc600078008ff */
[----:B------:R-:W-:Y:S01]  /*27d0*/  @!P1 IMAD R8, R16, c[0x0][0x198], RZ ;  /* 0x0000660010089a24 */ /* 0x000fe200078e02ff */
[----:B------:R-:W-:Y:S01]  /*27e0*/  IADD3 R5, R5, R9, RZ ;  /* 0x0000000905057210 */ /* 0x000fe20007ffe0ff */
[----:B------:R-:W-:Y:S02]  /*27f0*/  @!P3 IMAD.IADD R11, R11, 0x1, R14 ;  /* 0x000000010b0bb824 */ /* 0x000fe400078e020e */
[C---:B------:R-:W-:Y:S02]  /*2800*/  @!P1 IMAD R14, R13.reuse, c[0x0][0x19c], R8 ;  /* 0x000067000d0e9a24 */ /* 0x040fe400078e0208 */
[----:B------:R-:W-:Y:S01]  /*2810*/  @!P1 IMAD.WIDE.U32 R8, R13, c[0x0][0x198], R6 ;  /* 0x000066000d089a25 */ /* 0x000fe200078e0006 */
[----:B------:R-:W-:-:S03]  /*2820*/  @!P3 LEA.HI.X R21, R10, c[0x0][0x16c], R11, 0x1, P0 ;  /* 0x00005b000a15ba11 */ /* 0x000fc600000f0c0b */
[----:B------:R-:W-:Y:S01]  /*2830*/  @!P1 IMAD.IADD R9, R9, 0x1, R14 ;  /* 0x0000000109099824 */ /* 0x000fe200078e020e */
[----:B------:R-:W-:Y:S01]  /*2840*/  @!P1 LEA R16, P0, R8, c[0x0][0x168], 0x1 ;  /* 0x00005a0008109a11 */ /* 0x000fe200078008ff */
[C---:B------:R-:W-:Y:S02]  /*2850*/  @!P5 IMAD R10, R2.reuse, c[0x0][0x1a4], R12 ;  /* 0x00006900020ada24 */ /* 0x040fe400078e020c */
[----:B------:R-:W-:Y:S01]  /*2860*/  @!P5 IMAD.WIDE.U32 R6, R2, c[0x0][0x1a0], R4 ;  /* 0x000068000206da25 */ /* 0x000fe200078e0004 */
[----:B------:R-:W-:-:S03]  /*2870*/  @!P1 LEA.HI.X R17, R8, c[0x0][0x16c], R9, 0x1, P0 ;  /* 0x00005b0008119a11 */ /* 0x000fc600000f0c09 */
[----:B------:R-:W-:Y:S01]  /*2880*/  @!P5 IMAD.IADD R10, R7, 0x1, R10 ;  /* 0x00000001070ad824 */ /* 0x000fe200078e020a */
[C---:B------:R-:W-:Y:S01]  /*2890*/  @!P5 LEA R14, P0, R6.reuse, c[0x0][0x170], 0x1 ;  /* 0x00005c00060eda11 */ /* 0x040fe200078008ff */
[----:B------:R-:W-:Y:S02]  /*28a0*/  @!P6 IMAD.MOV.U32 R7, RZ, RZ, R31 ;  /* 0x000000ffff07e224 */ /* 0x000fe400078e001f */
[----:B------:R-:W-:Y:S01]  /*28b0*/  @!P6 IMAD.MOV.U32 R8, RZ, RZ, c[0x0][0x194] ;  /* 0x00006500ff08e624 */ /* 0x000fe200078e00ff */
[----:B------:R-:W-:Y:S02]  /*28c0*/  @!P5 LEA.HI.X R15, R6, c[0x0][0x174], R10, 0x1, P0 ;  /* 0x00005d00060fda11 */ /* 0x000fe400000f0c0a */
[----:B------:R-:W-:Y:S02]  /*28d0*/  @!P6 MOV R6, R30 ;  /* 0x0000001e0006e202 */ /* 0x000fe40000000f00 */
[----:B----4-:R-:W2:Y:S01]  /*28e0*/  LDL R30, [R1+0x60] ;  /* 0x00006000011e7983 */ /* 0x010ea20000100800 */
[----:B------:R-:W-:-:S02]  /*28f0*/  @!P4 IADD3 R12, P0, R2, 0x20, RZ ;  /* 0x00000020020cc810 */ /* 0x000fc40007f1e0ff */
[----:B------:R-:W-:-:S04]  /*2900*/  @!P6 IMAD.WIDE.U32 R10, R29, 0xc0, R6 ;  /* 0x000000c01d0ae825 */ /* 0x000fc800078e0006 */
[----:B------:R-:W-:Y:S01]  /*2910*/  @!P4 IMAD.X R7, RZ, RZ, R22, P0 ;  /* 0x000000ffff07c224 */ /* 0x000fe200000e0616 */
[----:B------:R-:W-:Y:S01]  /*2920*/  @!P3 IADD3 R13, P0, R2, 0x40, RZ ;  /* 0x00000040020db810 */ /* 0x000fe20007f1e0ff */
[----:B------:R-:W-:-:S03]  /*2930*/  @!P6 IMAD R6, R8, 0xc0, RZ ;  /* 0x000000c00806e824 */ /* 0x000fc600078e02ff */
[----:B------:R-:W-:Y:S01]  /*2940*/  @!P3 IADD3.X R18, RZ, R22, RZ, P0, !PT ;  /* 0x00000016ff12b210 */ /* 0x000fe200007fe4ff */
[----:B------:R-:W-:Y:S01]  /*2950*/  @!P6 IMAD.IADD R11, R11, 0x1, R6 ;  /* 0x000000010b0be824 */ /* 0x000fe200078e0206 */
[----:B------:R-:W-:Y:S01]  /*2960*/  @!P1 IADD3 R2, P0, R2, 0x60, RZ ;  /* 0x0000006002029810 */ /* 0x000fe20007f1e0ff */
[----:B------:R-:W-:Y:S02]  /*2970*/  @!P4 IMAD R6, R7, c[0x0][0x1a0], RZ ;  /* 0x000068000706ca24 */ /* 0x000fe400078e02ff */
[----:B------:R-:W-:Y:S02]  /*2980*/  @!P4 IMAD.MOV.U32 R8, RZ, RZ, R4 ;  /* 0x000000ffff08c224 */ /* 0x000fe400078e0004 */
[----:B------:R-:W-:Y:S01]  /*2990*/  @!P4 IMAD.MOV.U32 R9, RZ, RZ, R5 ;  /* 0x000000ffff09c224 */ /* 0x000fe200078e0005 */
[----:B------:R-:W-:Y:S01]  /*29a0*/  @P6 STS [R196+0x3000], RZ ;  /* 0x003000ffc4006388 */ /* 0x000fe20000000800 */
[----:B------:R-:W-:Y:S02]  /*29b0*/  @!P1 IMAD.X R19, RZ, RZ, R22, P0 ;  /* 0x000000ffff139224 */ /* 0x000fe400000e0616 */
[C---:B------:R-:W-:Y:S01]  /*29c0*/  @!P4 IMAD R22, R12.reuse, c[0x0][0x1a4], R6 ;  /* 0x000069000c16ca24 */ /* 0x040fe200078e0206 */
[----:B------:R-:W-:Y:S01]  /*29d0*/  @P6 STS [R196+0x3004], RZ ;  /* 0x003004ffc4006388 */ /* 0x000fe20000000800 */
[----:B------:R-:W-:Y:S01]  /*29e0*/  @!P4 IMAD.WIDE.U32 R8, R12, c[0x0][0x1a0], R8 ;  /* 0x000068000c08ca25 */ /* 0x000fe200078e0008 */
[----:B------:R-:W-:-:S02]  /*29f0*/  @!P3 MOV R6, R4 ;  /* 0x000000040006b202 */ /* 0x000fc40000000f00 */
[----:B------:R-:W-:Y:S01]  /*2a00*/  @P6 STS [R196+0x3008], RZ ;  /* 0x003008ffc4006388 */ /* 0x000fe20000000800 */
[----:B------:R-:W-:-:S03]  /*2a10*/  @!P3 IMAD R12, R18, c[0x0][0x1a0], RZ ;  /* 0x00006800120cba24 */ /* 0x000fc600078e02ff */
[----:B------:R-:W-:Y:S01]  /*2a20*/  @P6 STS [R196+0x300c], RZ ;  /* 0x00300cffc4006388 */ /* 0x000fe20000000800 */
[----:B------:R-:W-:-:S03]  /*2a30*/  @!P3 IMAD.MOV.U32 R7, RZ, RZ, R5 ;  /* 0x000000ffff07b224 */ /* 0x000fc600078e0005 */
[----:B------:R-:W-:Y:S01]  /*2a40*/  @!PT LDS RZ, [RZ] ;  /* 0x00000000fffff984 */ /* 0x000fe20000000800 */
[----:B------:R-:W-:Y:S01]  /*2a50*/  @!PT LDS RZ, [RZ] ;  /* 0x00000000fffff984 */ /* 0x000fe20000000800 */
[----:B------:R-:W-:Y:S01]  /*2a60*/  @!PT LDS RZ, [RZ] ;  /* 0x00000000fffff984 */ /* 0x000fe20000000800 */
[----:B------:R1:W-:Y:S04]  /*2a70*/  @!P6 LDGSTS.E.BYPASS.LTC128B.128 [R196+0x3000], [R10.64] ;  /* 0x030000000ac4efae */ /* 0x0003e8000b901d44 */
[----:B------:R-:W-:Y:S01]  /*2a80*/  @P5 STS.128 [R0+0xc000], RZ ;  /* 0x00c000ff00005388 */ /* 0x000fe20000000c00 */
[----:B------:R-:W-:-:S03]  /*2a90*/  @!P1 IMAD R18, R19, c[0x0][0x1a0], RZ ;  /* 0x0000680013129a24 */ /* 0x000fc600078e02ff */
[----:B------:R-:W-:Y:S01]  /*2aa0*/  @!PT LDS RZ, [RZ] ;  /* 0x00000000fffff984 */ /* 0x000fe20000000800 */
[----:B------:R-:W-:Y:S01]  /*2ab0*/  @!PT LDS RZ, [RZ] ;  /* 0x00000000fffff984 */ /* 0x000fe20000000800 */
[----:B------:R-:W-:Y:S01]  /*2ac0*/  @!PT LDS RZ, [RZ] ;  /* 0x00000000fffff984 */ /* 0x000fe20000000800 */
[----:B------:R3:W-:Y:S01]  /*2ad0*/  @!P5 LDGSTS.E.BYPASS.LTC128B.128 [R0+0xc000], [R26.64] ;  /* 0x0c0000001a00dfae */ /* 0x0007e2000b901d44 */
[----:B------:R-:W-:-:S03]  /*2ae0*/  @!P3 IMAD R19, R13, c[0x0][0x1a4], R12 ;  /* 0x000069000d13ba24 */ /* 0x000fc600078e020c */
[----:B------:R-:W-:Y:S01]  /*2af0*/  @P4 STS.128 [R0+0xd000], RZ ;  /* 0x00d000ff00004388 */ /* 0x000fe20000000c00 */
[----:B------:R-:W-:-:S03]  /*2b00*/  @!P3 IMAD.WIDE.U32 R6, R13, c[0x0][0x1a0], R6 ;  /* 0x000068000d06ba25 */ /* 0x000fc600078e0006 */
[----:B------:R-:W-:Y:S01]  /*2b10*/  @!PT LDS RZ, [RZ] ;  /* 0x00000000fffff984 */ /* 0x000fe20000000800 */
[----:B------:R-:W-:Y:S01]  /*2b20*/  @!PT LDS RZ, [RZ] ;  /* 0x00000000fffff984 */ /* 0x000fe20000000800 */
[----:B------:R-:W-:Y:S01]  /*2b30*/  @!PT LDS RZ, [RZ] ;  /* 0x00000000fffff984 */ /* 0x000fe20000000800 */
[----:B------:R3:W-:Y:S04]  /*2b40*/  @!P4 LDGSTS.E.BYPASS.LTC128B.128 [R0+0xd000], [R24.64] ;  /* 0x0d0000001800cfae */ /* 0x0007e8000b901d44 */
[----:B------:R-:W-:Y:S01]  /*2b50*/  @P3 STS.128 [R0+0xe000], RZ ;  /* 0x00e000ff00003388 */ /* 0x000fe20000000c00 */
[----:B------:R-:W-:-:S03]  /*2b60*/  @!P4 IMAD.IADD R9, R9, 0x1, R22 ;  /* 0x000000010909c824 */ /* 0x000fc600078e0216 */
[----:B------:R-:W-:Y:S01]  /*2b70*/  @!PT LDS RZ, [RZ] ;  /* 0x00000000fffff984 */ /* 0x000fe20000000800 */
[----:B------:R-:W-:Y:S01]  /*2b80*/  @!PT LDS RZ, [RZ] ;  /* 0x00000000fffff984 */ /* 0x000fe20000000800 */
[----:B------:R-:W-:Y:S01]  /*2b90*/  @!PT LDS RZ, [RZ] ;  /* 0x00000000fffff984 */ /* 0x000fe20000000800 */
[----:B------:R3:W-:Y:S01]  /*2ba0*/  @!P3 LDGSTS.E.BYPASS.LTC128B.128 [R0+0xe000], [R20.64] ;  /* 0x0e0000001400bfae */ /* 0x0007e2000b901d44 */
[----:B------:R-:W-:-:S03]  /*2bb0*/  @!P4 LEA R12, P0, R8, c[0x0][0x170], 0x1 ;  /* 0x00005c00080cca11 */ /* 0x000fc600078008ff */
[----:B------:R-:W-:Y:S01]  /*2bc0*/  @P1 STS.128 [R0+0xf000], RZ ;  /* 0x00f000ff00001388 */ /* 0x000fe20000000c00 */
[----:B------:R-:W-:-:S03]  /*2bd0*/  @!P3 IMAD.IADD R7, R7, 0x1, R19 ;  /* 0x000000010707b824 */ /* 0x000fc600078e0213 */
        /* <DEDUP_REMOVED lines=10> */
[----:B------:R3:W-:Y:S01]  /*2c80*/  @!P5 LDGSTS.E.BYPASS.LTC128B.128 [R0+0x10000], [R14.64] ;  /* 0x100000000e00dfae */ /* 0x0007e2000b901d44 */
[----:B-1----:R-:W-:Y:S02]  /*2c90*/  @!P3 LEA R10, P5, R6, c[0x0][0x170], 0x1 ;  /* 0x00005c00060aba11 */ /* 0x002fe400078a08ff */
[----:B------:R-:W-:Y:S02]  /*2ca0*/  @!P4 LEA.HI.X R13, R8, c[0x0][0x174], R9, 0x1, P0 ;  /* 0x00005d00080dca11 */ /* 0x000fe400000f0c09 */
[----:B------:R-:W-:Y:S02]  /*2cb0*/  @!P3 LEA.HI.X R11, R6, c[0x0][0x174], R7, 0x1, P5 ;  /* 0x00005d00060bba11 */ /* 0x000fe400028f0c07 */
[----:B------:R-:W-:Y:S02]  /*2cc0*/  @!P1 IADD3 R5, R5, R18, RZ ;  /* 0x0000001205059210 */ /* 0x000fe40007ffe0ff */
[----:B------:R-:W-:Y:S01]  /*2cd0*/  @!P1 LEA R8, P0, R4, c[0x0][0x170], 0x1 ;  /* 0x00005c0004089a11 */ /* 0x000fe200078008ff */
        /* <DEDUP_REMOVED lines=10> */
[----:B------:R3:W-:Y:S01]  /*2d80*/  @P1 STS.128 [R0+0x13000], RZ ;  /* 0x013000ff00001388 */ /* 0x0007e20000000c00 */
[----:B------:R-:W-:Y:S01]  /*2d90*/  UMOV UR9, UR12 ;  /* 0x0000000c00097c82 */ /* 0x000fe20008000000 */
[----:B------:R-:W-:Y:S01]  /*2da0*/  IMAD.MOV.U32 R34, RZ, RZ, 0x7f800000 ;  /* 0x7f800000ff227424 */ /* 0x000fe200078e00ff */
[----:B------:R-:W-:Y:S01]  /*2db0*/  MOV R32, 0x7f800000 ;  /* 0x7f80000000207802 */ /* 0x000fe20000000f00 */
[----:B------:R-:W-:-:S02]  /*2dc0*/  IMAD.MOV.U32 R33, RZ, RZ, 0x7f800000 ;  /* 0x7f800000ff217424 */ /* 0x000fc400078e00ff */
[----:B------:R-:W-:Y:S01]  /*2dd0*/  IMAD.MOV.U32 R31, RZ, RZ, 0x7f800000 ;  /* 0x7f800000ff1f7424 */ /* 0x000fe200078e00ff */
[C---:B--2---:R-:W-:Y:S02]  /*2de0*/  IADD3 R2, R30.reuse, 0x40, RZ ;  /* 0x000000401e027810 */ /* 0x044fe40007ffe0ff */
[----:B------:R-:W-:Y:S02]  /*2df0*/  IADD3 R9, R30, 0x8, RZ ;  /* 0x000000081e097810 */ /* 0x000fe40007ffe0ff */
[----:B------:R-:W-:Y:S02]  /*2e00*/  ISETP.GE.AND P5, PT, R2, UR8, PT ;  /* 0x0000000802007c0c */ /* 0x000fe4000bfa6270 */
[----:B------:R-:W-:Y:S02]  /*2e10*/  IADD3 R2, R30, 0x48, RZ ;  /* 0x000000481e027810 */ /* 0x000fe40007ffe0ff */
[----:B------:R-:W-:Y:S02]  /*2e20*/  ISETP.GE.AND P6, PT, R9, UR8, PT ;  /* 0x0000000809007c0c */ /* 0x000fe4000bfc6270 */
[----:B------:R-:W-:-:S02]  /*2e30*/  @!P1 LEA.HI.X R9, R4, c[0x0][0x174], R5, 0x1, P0 ;  /* 0x00005d0004099a11 */ /* 0x000fc400000f0c05 */
[----:B------:R-:W-:Y:S01]  /*2e40*/  ISETP.GE.AND P0, PT, R2, UR8, PT ;  /* 0x0000000802007c0c */ /* 0x000fe2000bf06270 */
[C---:B------:R-:W-:Y:S01]  /*2e50*/  IMAD.SHL.U32 R4, R30.reuse, 0x4, RZ ;  /* 0x000000041e047824 */ /* 0x040fe200078e00ff */
[----:B------:R-:W-:Y:S01]  /*2e60*/  ISETP.GE.AND P4, PT, R30, UR8, PT ;  /* 0x000000081e007c0c */ /* 0x000fe2000bf86270 */
[----:B------:R-:W-:Y:S01]  /*2e70*/  @!PT LDS RZ, [RZ] ;  /* 0x00000000fffff984 */ /* 0x000fe20000000800 */
[----:B------:R-:W-:Y:S01]  /*2e80*/  @!PT LDS RZ, [RZ] ;  /* 0x00000000fffff984 */ /* 0x000fe20000000800 */
[----:B------:R-:W-:Y:S01]  /*2e90*/  @!PT LDS RZ, [RZ] ;  /* 0x00000000fffff984 */ /* 0x000fe20000000800 */
[----:B------:R1:W-:Y:S01]  /*2ea0*/  @!P1 LDGSTS.E.BYPASS.LTC128B.128 [R0+0x13000], [R8.64] ;  /* 0x1300000008009fae */ /* 0x0003e2000b901d44 */
[----:B------:R-:W-:Y:S02]  /*2eb0*/  UMOV UR8, UR13 ;  /* 0x0000000d00087c82 */ /* 0x000fe40008000000 */
[----:B------:R-:W-:Y:S01]  /*2ec0*/  IADD3 R4, P3, R4, UR9, RZ ;  /* 0x0000000904047c10 */ /* 0x000fe2000ff7e0ff */
[----:B------:R-:W0:Y:S06]  /*2ed0*/  LDGDEPBAR ;  /* 0x00000000000079af */ /* 0x000e2c0000000000 */
[----:B------:R-:W-:-:S02]  /*2ee0*/  @!P0 LEA R6, P1, R2, UR9, 0x2 ;  /* 0x0000000902068c11 */ /* 0x000fc4000f8210ff */
[----:B-1----:R-:W-:-:S04]  /*2ef0*/  SHF.R.S32.HI R8, RZ, 0x1f, R30 ;  /* 0x0000001fff087819 */ /* 0x002fc8000001141e */
[----:B------:R-:W-:Y:S02]  /*2f00*/  SHF.L.U64.HI R5, R30, 0x2, R8 ;  /* 0x000000021e057819 */ /* 0x000fe40000010208 */
[----:B---3--:R-:W-:Y:S02]  /*2f10*/  SHF.R.S32.HI R0, RZ, 0x1f, R2 ;  /* 0x0000001fff007819 */ /* 0x008fe40000011402 */
[----:B------:R-:W-:Y:S02]  /*2f20*/  IADD3.X R5, R5, UR8, RZ, P3, !PT ;  /* 0x0000000805057c10 */ /* 0x000fe40009ffe4ff */
[----:B------:R-:W-:-:S03]  /*2f30*/  @!P0 LEA.HI.X R7, R2, UR8, R0, 0x2, P1 ;  /* 0x0000000802078c11 */ /* 0x000fc600088f1400 */
[----:B------:R1:W2:Y:S04]  /*2f40*/  @!P4 LDG.E R34, [R4.64] ;  /* 0x000000040422c981 */ /* 0x0002a8000c1e1900 */
[----:B------:R1:W3:Y:S04]  /*2f50*/  @!P6 LDG.E R33, [R4.64+0x20] ;  /* 0x000020040421e981 */ /* 0x0002e8000c1e1900 */
[----:B------:R1:W4:Y:S04]  /*2f60*/  @!P5 LDG.E R32, [R4.64+0x100] ;  /* 0x000100040420d981 */ /* 0x000328000c1e1900 */
[----:B------:R-:W5:Y:S01]  /*2f70*/  @!P0 LDG.E R31, [R6.64] ;  /* 0x00000004061f8981 */ /* 0x000f62000c1e1900 */
        /* <DEDUP_REMOVED lines=15> */
[----:B-1----:R-:W-:Y:S01]  /*3070*/  IMAD.SHL.U32 R5, R2, 0x10, RZ ;  /* 0x0000001002057824 */ /* 0x002fe200078e00ff */
[----:B------:R-:W-:Y:S01]  /*3080*/  SEL R0, R0, R191, !P2 ;  /* 0x000000bf00007207 */ /* 0x000fe20005000000 */
[----:B------:R-:W-:-:S04]  /*3090*/  IMAD.SHL.U32 R4, R2, 0x8, RZ ;  /* 0x0000000802047824 */ /* 0x000fc800078e00ff */
[----:B------:R-:W-:Y:S01]  /*30a0*/  IMAD.SHL.U32 R180, R0, 0x2, RZ ;  /* 0x0000000200b47824 */ /* 0x000fe200078e00ff */
[----:B------:R-:W-:-:S05]  /*30b0*/  IADD3 R0, R5, 0x20, RZ ;  /* 0x0000002005007810 */ /* 0x000fca0007ffe0ff */
[----:B------:R-:W-:-:S05]  /*30c0*/  IMAD.IADD R0, R4, 0x1, R0 ;  /* 0x0000000104007824 */ /* 0x000fca00078e0200 */
[----:B------:R-:W-:-:S05]  /*30d0*/  IADD3 R0, R4, R0, RZ ;  /* 0x0000000004007210 */ /* 0x000fca0007ffe0ff */
[----:B------:R-:W-:-:S04]  /*30e0*/  IMAD.IADD R0, R4, 0x1, R0 ;  /* 0x0000000104007824 */ /* 0x000fc800078e0200 */
[----:B------:R-:W-:Y:S01]  /*30f0*/  IMAD.IADD R0, R4, 0x1, R0 ;  /* 0x0000000104007824 */ /* 0x000fe200078e0200 */
[----:B------:R-:W-:-:S03]  /*3100*/  SHF.L.U64.HI R5, R30, 0x2, R8 ;  /* 0x000000021e057819 */ /* 0x000fc60000010208 */
[----:B------:R-:W-:Y:S01]  /*3110*/  IMAD.IADD R2, R4, 0x1, R0 ;  /* 0x0000000104027824 */ /* 0x000fe200078e0200 */
[----:B------:R-:W-:Y:S01]  /*3120*/  MOV R189, 0x20 ;  /* 0x0000002000bd7802 */ /* 0x000fe20000000f00 */
[----:B------:R-:W-:Y:S01]  /*3130*/  IMAD.MOV.U32 R181, RZ, RZ, 0x40 ;  /* 0x00000040ffb57424 */ /* 0x000fe200078e00ff */
[----:B------:R-:W-:Y:S01]  /*3140*/  UIADD3 UR10, UR24, 0x80, URZ ;  /* 0x00000080180a7890 */ /* 0x000fe2000fffe03f */
        /* <DEDUP_REMOVED lines=35> */
[C---:B------:R-:W-:Y:S01]  /*3380*/  IMAD.SHL.U32 R188, R193.reuse, 0x2, RZ ;  /* 0x00000002c1bc7824 */ /* 0x040fe200078e00ff */
[----:B------:R-:W-:Y:S01]  /*3390*/  SHF.L.U32 R190, R193, 0x1, RZ ;  /* 0x00000001c1be7819 */ /* 0x000fe200000006ff */
[----:B------:R-:W-:Y:S01]  /*33a0*/  IMAD.IADD R186, R189, 0x1, R192 ;  /* 0x00000001bdba7824 */ /* 0x000fe200078e02c0 */
[----:B------:R-:W-:-:S02]  /*33b0*/  UISETP.GE.AND UP0, UPT, UR10, UR6, UPT ;  /* 0x000000060a00728c */ /* 0x000fc4000bf06270 */
[----:B------:R-:W-:Y:S02]  /*33c0*/  UMOV UR11, UR14 ;  /* 0x0000000e000b7c82 */ /* 0x000fe40008000000 */
[----:B------:R-:W-:Y:S01]  /*33d0*/  UMOV UR10, UR15 ;  /* 0x0000000f000a7c82 */ /* 0x000fe20008000000 */
[----:B--2---:R-:W-:Y:S04]  /*33e0*/  STL [R1+0x18], R34 ;  /* 0x0000182201007387 */ /* 0x004fe80000100800 */
[----:B---3--:R-:W-:Y:S04]  /*33f0*/  STL [R1+0x1c], R33 ;  /* 0x00001c2101007387 */ /* 0x008fe80000100800 */
[----:B----4-:R-:W-:Y:S04]  /*3400*/  STL [R1+0x10], R32 ;  /* 0x0000102001007387 */ /* 0x010fe80000100800 */
[----:B-----5:R-:W-:Y:S04]  /*3410*/  STL [R1+0x14], R31 ;  /* 0x0000141f01007387 */ /* 0x020fe80000100800 */
[----:B------:R-:W-:Y:S04]  /*3420*/  STL [R1+0x40], R0 ;  /* 0x0000400001007387 */ /* 0x000fe80000100800 */
[----:B------:R1:W-:Y:S04]  /*3430*/  STL [R1+0x3c], R2 ;  /* 0x00003c0201007387 */ /* 0x0003e80000100800 */
[----:B------:R2:W-:Y:S01]  /*3440*/  STL [R1+0x4c], R5 ;  /* 0x00004c0501007387 */ /* 0x0005e20000100800 */
[----:B-1----:R-:W-:Y:S01]  /*3450*/  IADD3 R2, R4, R2, RZ ;  /* 0x0000000204027210 */ /* 0x002fe20007ffe0ff */
[C---:B--2---:R-:W-:Y:S01]  /*3460*/  IMAD.SHL.U32 R5, R30.reuse, 0x4, RZ ;  /* 0x000000041e057824 */ /* 0x044fe200078e00ff */
[----:B------:R-:W-:-:S04]  /*3470*/  IADD3 R0, R30, -0x80, RZ ;  /* 0xffffff801e007810 */ /* 0x000fc80007ffe0ff */
[----:B------:R-:W-:Y:S04]  /*3480*/  STL [R1+0x50], R5 ;  /* 0x0000500501007387 */ /* 0x000fe80000100800 */
[----:B------:R1:W-:Y:S01]  /*3490*/  STL [R1+0x38], R2 ;  /* 0x0000380201007387 */ /* 0x0003e20000100800 */
[----:B------:R-:W-:Y:S01]  /*34a0*/  SHF.L.U32 R0, R0, 0x2, RZ ;  /* 0x0000000200007819 */ /* 0x000fe200000006ff */
[----:B-1----:R-:W-:-:S04]  /*34b0*/  IMAD.IADD R2, R4, 0x1, R2 ;  /* 0x0000000104027824 */ /* 0x002fc800078e0202 */
[C---:B------:R-:W-:Y:S01]  /*34c0*/  IMAD.IADD R5, R4.reuse, 0x1, R2 ;  /* 0x0000000104057824 */ /* 0x040fe200078e0202 */
[----:B------:R-:W-:Y:S04]  /*34d0*/  STL [R1+0x34], R2 ;  /* 0x0000340201007387 */ /* 0x000fe80000100800 */
[----:B------:R1:W-:Y:S04]  /*34e0*/  STL [R1+0x48], R0 ;  /* 0x0000480001007387 */ /* 0x0003e80000100800 */
[----:B------:R-:W-:Y:S01]  /*34f0*/  STL [R1+0x30], R5 ;  /* 0x0000300501007387 */ /* 0x000fe20000100800 */
[----:B-1----:R-:W-:-:S05]  /*3500*/  IADD3 R0, R4, R5, RZ ;  /* 0x0000000504007210 */ /* 0x002fca0007ffe0ff */
[----:B------:R1:W-:Y:S02]  /*3510*/  STL [R1+0x2c], R0 ;  /* 0x00002c0001007387 */ /* 0x0003e40000100800 */
[----:B-1----:R-:W-:-:S05]  /*3520*/  IMAD.IADD R0, R4, 0x1, R0 ;  /* 0x0000000104007824 */ /* 0x002fca00078e0200 */
[----:B------:R1:W-:Y:S02]  /*3530*/  STL [R1+0x28], R0 ;  /* 0x0000280001007387 */ /* 0x0003e40000100800 */
[----:B-1----:R-:W-:-:S05]  /*3540*/  IMAD.IADD R0, R4, 0x1, R0 ;  /* 0x0000000104007824 */ /* 0x002fca00078e0200 */
[----:B------:R1:W-:Y:S02]  /*3550*/  STL [R1+0x24], R0 ;  /* 0x0000240001007387 */ /* 0x0003e40000100800 */
[----:B-1----:R-:W-:-:S05]  /*3560*/  IADD3 R0, R4, R0, RZ ;  /* 0x0000000004007210 */ /* 0x002fca0007ffe0ff */
[----:B------:R1:W-:Y:S02]  /*3570*/  STL [R1+0x20], R0 ;  /* 0x0000200001007387 */ /* 0x0003e40000100800 */
[----:B-1----:R-:W-:-:S05]  /*3580*/  IMAD.IADD R0, R4, 0x1, R0 ;  /* 0x0000000104007824 */ /* 0x002fca00078e0200 */
[----:B------:R1:W-:Y:S02]  /*3590*/  STL [R1+0x44], R0 ;  /* 0x0000440001007387 */ /* 0x0003e40000100800 */
.L_x_1660:
[----:B------:R-:W0:Y:S01]  /*35a0*/  LDGDEPBAR ;  /* 0x00000000000079af */ /* 0x000e220000000000 */
[C---:B-1----:R-:W-:Y:S01]  /*35b0*/  IADD3 R0, R187.reuse, R189, RZ ;  /* 0x000000bdbb007210 */ /* 0x042fe20007ffe0ff */
[----:B------:R-:W-:Y:S01]  /*35c0*/  UISETP.GE.AND UP5, UPT, UR7, 0x1, UPT ;  /* 0x000000010700788c */ /* 0x000fe2000bfa6270 */
[-C--:B------:R-:W-:Y:S02]  /*35d0*/  IADD3 R164, R187, R181.reuse, RZ ;  /* 0x000000b5bba47210 */ /* 0x080fe40007ffe0ff */
[----:B------:R-:W-:Y:S02]  /*35e0*/  PLOP3.LUT P2, PT, PT, PT, UP0, 0x80, 0x0 ;  /* 0x000000000000781c */ /* 0x000fe40003f4f008 */
[----:B------:R-:W-:Y:S01]  /*35f0*/  PLOP3.LUT P4, PT, PT, PT, UP0, 0x80, 0x0 ;  /* 0x000000000000781c */ /* 0x000fe20003f8f008 */
[----:B------:R-:W2:Y:S01]  /*3600*/  LDL R206, [R1+0x5c] ;  /* 0x00005c0001ce7983 */ /* 0x000ea20000100800 */
[----:B------:R-:W-:Y:S02]  /*3610*/  PLOP3.LUT P0, PT, PT, PT, UP0, 0x80, 0x0 ;  /* 0x000000000000781c */ /* 0x000fe40003f0f008 */
[----:B------:R-:W-:Y:S01]  /*3620*/  PLOP3.LUT P5, PT, PT, PT, UP0, 0x80, 0x0 ;  /* 0x000000000000781c */ /* 0x000fe20003faf008 */
[----:B------:R-:W3:Y:S01]  /*3630*/  LDL R2, [R1+0x18] ;  /* 0x0000180001027983 */ /* 0x000ee20000100800 */
[----:B------:R-:W-:Y:S03]  /*3640*/  PLOP3.LUT P6, PT, PT, PT, UP0, 0x80, 0x0 ;  /* 0x000000000000781c */ /* 0x000fe60003fcf008 */
[----:B------:R-:W4:Y:S04]  /*3650*/  LDL R205, [R1+0x1c] ;  /* 0x00001c0001cd7983 */ /* 0x000f280000100800 */
[----:B------:R-:W-:Y:S04]  /*3660*/  STL [R1+0x15c], R116 ;  /* 0x00015c7401007387 */ /* 0x000fe80000100800 */
        /* <DEDUP_REMOVED lines=48> */
[----:B------:R-:W-:Y:S01]  /*3970*/  STL [R1+0x98], R3 ;  /* 0x0000980301007387 */ /* 0x000fe20000100800 */
[----:B------:R-:W-:Y:S04]  /*3980*/  DEPBAR.LE SB0, 0x0 ;  /* 0x000080000000791a */ /* 0x000fe80000000000 */
[----:B------:R-:W-:Y:S08]  /*3990*/  BAR.SYNC.DEFER_BLOCKING 0x0 ;  /* 0x0000000000007b1d */ /* 0x000ff00000010000 */
[----:B------:R-:W-:Y:S08]  /*39a0*/  LDSM.16.M88.4 R64, [R187] ;  /* 0x00000000bb40783b */ /* 0x000ff00000000200 */
[----:B------:R-:W1:Y:S08]  /*39b0*/  LDSM.16.M88.4 R16, [R182+0xc000] ;  /* 0x00c00000b610783b */ /* 0x000e700000000200 */
[----:B------:R-:W2:Y:S08]  /*39c0*/  LDSM.16.M88.4 R60, [R187+0x2000] ;  /* 0x00200000bb3c783b */ /* 0x000eb00000000200 */
[----:B------:R-:W3:Y:S08]  /*39d0*/  LDSM.16.M88.4 R32, [R182+0xc800] ;  /* 0x00c80000b620783b */ /* 0x000ef00000000200 */
[----:B------:R-:W4:Y:S08]  /*39e0*/  LDSM.16.M88.4 R48, [R182+0xd000] ;  /* 0x00d00000b630783b */ /* 0x000f300000000200 */
[----:B------:R-:W4:Y:S01]  /*39f0*/  LDSM.16.M88.4 R132, [R182+0xd800] ;  /* 0x00d80000b684783b */ /* 0x000f220000000200 */
[-C--:B-1----:R-:W-:Y:S07]  /*3a00*/  HMMA.16816.F32 R4, R64, R16.reuse, RZ ;  /* 0x000000104004723c */ /* 0x082fee00000018ff */
[----:B------:R-:W-:Y:S01]  /*3a10*/  LDSM.16.M88.4 R136, [R0] ;  /* 0x000000000088783b */ /* 0x000fe20000000200 */
[C---:B--2---:R-:W-:Y:S07]  /*3a20*/  HMMA.16816.F32 R8, R60.reuse, R16, RZ ;  /* 0x000000103c08723c */ /* 0x044fee00000018ff */
[----:B------:R-:W1:Y:S01]  /*3a30*/  LDSM.16.M88.4 R140, [R185+0xc000] ;  /* 0x00c00000b98c783b */ /* 0x000e620000000200 */
[-C--:B------:R-:W-:Y:S07]  /*3a40*/  HMMA.16816.F32 R12, R60, R18.reuse, RZ ;  /* 0x000000123c0c723c */ /* 0x080fee00000018ff */
[----:B------:R2:W1:Y:S01]  /*3a50*/  LDSM.16.M88.4 R144, [R0+0x2000] ;  /* 0x002000000090783b */ /* 0x0004620000000200 */
[----:B---3--:R-:W-:Y:S01]  /*3a60*/  FSETP.NEU.FTZ.AND P3, PT, R2, -INF , PT ;  /* 0xff8000000200780b */ /* 0x008fe20003f7d000 */
[C---:B------:R-:W-:Y:S06]  /*3a70*/  HMMA.16816.F32 R16, R64.reuse, R18, RZ ;  /* 0x000000124010723c */ /* 0x040fec00000018ff */
[----:B------:R-:W3:Y:S02]  /*3a80*/  LDSM.16.M88.4 R148, [R185+0xc800] ;  /* 0x00c80000b994783b */ /* 0x000ee40000000200 */
[-C--:B------:R-:W-:Y:S06]  /*3a90*/  HMMA.16816.F32 R20, R64, R32.reuse, RZ ;  /* 0x000000204014723c */ /* 0x080fec00000018ff */
[----:B------:R-:W-:Y:S02]  /*3aa0*/  LDSM.16.M88.4 R152, [R185+0xd800] ;  /* 0x00d80000b998783b */ /* 0x000fe40000000200 */
[C---:B------:R-:W-:Y:S06]  /*3ab0*/  HMMA.16816.F32 R24, R60.reuse, R32, RZ ;  /* 0x000000203c18723c */ /* 0x040fec00000018ff */
[----:B------:R-:W-:Y:S01]  /*3ac0*/  LDSM.16.M88.4 R156, [R164] ;  /* 0x00000000a49c783b */ /* 0x000fe20000000200 */
[----:B--2---:R-:W-:Y:S01]  /*3ad0*/  IADD3 R0, R0, R181, RZ ;  /* 0x000000b500007210 */ /* 0x004fe20007ffe0ff */
[-C--:B------:R-:W-:Y:S06]  /*3ae0*/  HMMA.16816.F32 R28, R60, R34.reuse, RZ ;  /* 0x000000223c1c723c */ /* 0x080fec00000018ff */
[----:B------:R-:W-:Y:S02]  /*3af0*/  LDSM.16.M88.4 R160, [R183+0xc000] ;  /* 0x00c00000b7a0783b */ /* 0x000fe40000000200 */
[C---:B------:R-:W-:Y:S06]  /*3b00*/  HMMA.16816.F32 R32, R64.reuse, R34, RZ ;  /* 0x000000224020723c */ /* 0x040fec00000018ff */
[----:B------:R-:W-:Y:S02]  /*3b10*/  LDSM.16.M88.4 R164, [R164+0x2000] ;  /* 0x00200000a4a4783b */ /* 0x000fe40000000200 */
[-C--:B----4-:R-:W-:Y:S06]  /*3b20*/  HMMA.16816.F32 R36, R64, R48.reuse, RZ ;  /* 0x000000304024723c */ /* 0x090fec00000018ff */
[----:B------:R-:W-:Y:S02]  /*3b30*/  LDSM.16.M88.4 R168, [R183+0xd000] ;  /* 0x00d00000b7a8783b */ /* 0x000fe40000000200 */
[C---:B------:R-:W-:Y:S06]  /*3b40*/  HMMA.16816.F32 R40, R60.reuse, R48, RZ ;  /* 0x000000303c28723c */ /* 0x040fec00000018ff */
[----:B------:R-:W-:Y:S02]  /*3b50*/  LDSM.16.M88.4 R172, [R183+0xd800] ;  /* 0x00d80000b7ac783b */ /* 0x000fe40000000200 */
[-C--:B------:R-:W-:Y:S06]  /*3b60*/  HMMA.16816.F32 R44, R60, R50.reuse, RZ ;  /* 0x000000323c2c723c */ /* 0x080fec00000018ff */
[----:B------:R-:W-:Y:S02]  /*3b70*/  LDSM.16.M88.4 R176, [R184+0xc000] ;  /* 0x00c00000b8b0783b */ /* 0x000fe40000000200 */
[C---:B------:R-:W-:Y:S08]  /*3b80*/  HMMA.16816.F32 R48, R64.reuse, R50, RZ ;  /* 0x000000324030723c */ /* 0x040ff000000018ff */
[-C--:B------:R-:W-:Y:S08]  /*3b90*/  HMMA.16816.F32 R52, R64, R132.reuse, RZ ;  /* 0x000000844034723c */ /* 0x080ff000000018ff */
[C---:B------:R-:W-:Y:S08]  /*3ba0*/  HMMA.16816.F32 R56, R60.reuse, R132, RZ ;  /* 0x000000843c38723c */ /* 0x040ff000000018ff */
[-C--:B------:R-:W-:Y:S08]  /*3bb0*/  HMMA.16816.F32 R60, R60, R134.reuse, RZ ;  /* 0x000000863c3c723c */ /* 0x080ff000000018ff */
[----:B------:R-:W-:Y:S01]  /*3bc0*/  HMMA.16816.F32 R64, R64, R134, RZ ;  /* 0x000000864040723c */ /* 0x000fe200000018ff */
[----:B------:R-:W2:Y:S07]  /*3bd0*/  LDSM.16.M88.4 R132, [R185+0xd000] ;  /* 0x00d00000b984783b */ /* 0x000eae0000000200 */
[-C--:B-1----:R-:W-:Y:S08]  /*3be0*/  HMMA.16816.F32 R4, R136, R140.reuse, R4 ;  /* 0x0000008c8804723c */ /* 0x082ff00000001804 */
        /* <DEDUP_REMOVED lines=8> */
[----:B------:R-:W3:Y:S07]  /*3c70*/  LDSM.16.M88.4 R148, [R0] ;  /* 0x000000000094783b */ /* 0x000eee0000000200 */
[-C--:B--2---:R-:W-:Y:S08]  /*3c80*/  HMMA.16816.F32 R36, R136, R132.reuse, R36 ;  /* 0x000000848824723c */ /* 0x084ff00000001824 */
[C---:B------:R-:W-:Y:S08]  /*3c90*/  HMMA.16816.F32 R40, R144.reuse, R132, R40 ;  /* 0x000000849028723c */ /* 0x040ff00000001828 */
[-C--:B------:R-:W-:Y:S08]  /*3ca0*/  HMMA.16816.F32 R44, R144, R134.reuse, R44 ;  /* 0x00000086902c723c */ /* 0x080ff0000000182c */
[C---:B------:R-:W-:Y:S01]  /*3cb0*/  HMMA.16816.F32 R48, R136.reuse, R134, R48 ;  /* 0x000000868830723c */ /* 0x040fe20000001830 */
[----:B------:R-:W2:Y:S07]  /*3cc0*/  LDSM.16.M88.4 R132, [R0+0x2000] ;  /* 0x002000000084783b */ /* 0x000eae0000000200 */
[-C--:B------:R-:W-:Y:S08]  /*3cd0*/  HMMA.16816.F32 R52, R136, R152.reuse, R52 ;  /* 0x000000988834723c */ /* 0x080ff00000001834 */
[C---:B------:R-:W-:Y:S08]  /*3ce0*/  HMMA.16816.F32 R56, R144.reuse, R152, R56 ;  /* 0x000000989038723c */ /* 0x040ff00000001838 */
[-C--:B------:R-:W-:Y:S08]  /*3cf0*/  HMMA.16816.F32 R60, R144, R154.reuse, R60 ;  /* 0x0000009a903c723c */ /* 0x080ff0000000183c */
[----:B------:R-:W-:Y:S08]  /*3d00*/  HMMA.16816.F32 R64, R136, R154, R64 ;  /* 0x0000009a8840723c */ /* 0x000ff00000001840 */
[-C--:B------:R-:W-:Y:S08]  /*3d10*/  HMMA.16816.F32 R4, R156, R160.reuse, R4 ;  /* 0x000000a09c04723c */ /* 0x080ff00000001804 */
[C---:B------:R-:W-:Y:S08]  /*3d20*/  HMMA.16816.F32 R8, R164.reuse, R160, R8 ;  /* 0x000000a0a408723c */ /* 0x040ff00000001808 */
[-C--:B------:R-:W-:Y:S08]  /*3d30*/  HMMA.16816.F32 R12, R164, R162.reuse, R12 ;  /* 0x000000a2a40c723c */ /* 0x080ff0000000180c */
[C---:B------:R-:W-:Y:S08]  /*3d40*/  HMMA.16816.F32 R16, R156.reuse, R162, R16 ;  /* 0x000000a29c10723c */ /* 0x040ff00000001810 */
[-C--:B-1----:R-:W-:Y:S08]  /*3d50*/  HMMA.16816.F32 R20, R156, R140.reuse, R20 ;  /* 0x0000008c9c14723c */ /* 0x082ff00000001814 */
        /* <DEDUP_REMOVED lines=33> */
[----:B------:R-:W2:Y:S01]  /*3f70*/  MUFU.TANH R242, R6 ;  /* 0x0000000600f27308 */ /* 0x000ea20000002400 */
[----:B------:R-:W-:Y:S09]  /*3f80*/  FMUL.FTZ R15, R15, c[0x0][0x2ec] ;  /* 0x0000bb000f0f7a20 */ /* 0x000ff20000410000 */
[----:B------:R-:W-:Y:S01]  /*3f90*/  MUFU.TANH R105, R13 ;  /* 0x0000000d00697308 */ /* 0x000fe20000002400 */
[----:B---3--:R-:W-:Y:S09]  /*3fa0*/  FMUL.FTZ R8, R205, 1.4426950216293334961 ;  /* 0x3fb8aa3bcd087820 */ /* 0x008ff20000410000 */
[----:B------:R3:W1:Y:S10]  /*3fb0*/  MUFU.TANH R241, R7 ;  /* 0x0000000700f17308 */ /* 0x0006740000002400 */
[----:B------:R-:W-:Y:S10]  /*3fc0*/  MUFU.TANH R86, R14 ;  /* 0x0000000e00567308 */ /* 0x000ff40000002400 */
[----:B------:R1:W-:Y:S01]  /*3fd0*/  MUFU.TANH R87, R11 ;  /* 0x0000000b00577308 */ /* 0x0003e20000002400 */
[----:B---3--:R-:W3:Y:S09]  /*3fe0*/  LDSM.16.M88.4 R4, [R184+0xc800] ;  /* 0x00c80000b804783b */ /* 0x008ef20000000200 */
[----:B------:R-:W-:Y:S10]  /*3ff0*/  MUFU.TANH R85, R15 ;  /* 0x0000000f00557308 */ /* 0x000ff40000002400 */
[----:B------:R2:W-:Y:S01]  /*4000*/  MUFU.TANH R88, R10 ;  /* 0x0000000a00587308 */ /* 0x0005e20000002400 */
[----:B-1----:R-:W4:Y:S09]  /*4010*/  LDL R11, [R1+0x10] ;  /* 0x00001000010b7983 */ /* 0x002f320000100800 */
[----:B------:R1:W1:Y:S10]  /*4020*/  MUFU.TANH R107, R9 ;  /* 0x00000009006b7308 */ /* 0x0002740000002400 */
[----:B------:R-:W-:Y:S01]  /*4030*/  MUFU.TANH R106, R12 ;  /* 0x0000000c006a7308 */ /* 0x000fe20000002400 */
[-C--:B---3--:R-:W-:Y:S01]  /*4040*/  HMMA.16816.F32 R20, R148, R4.reuse, R20 ;  /* 0x000000049414723c */ /* 0x088fe20000001814 */
[----:B--2---:R-:W-:Y:S04]  /*4050*/  MOV R10, UR18 ;  /* 0x00000012000a7c02 */ /* 0x004fe80008000f00 */
[----:B------:R-:W-:Y:S04]  /*4060*/  @P2 LEA R10, R10, R206, 0x7 ;  /* 0x000000ce0a0a2211 */ /* 0x000fe800078e38ff */
[----:B------:R-:W2:Y:S01]  /*4070*/  MUFU.TANH R213, R16 ;  /* 0x0000001000d57308 */ /* 0x000ea20000002400 */
[----:B------:R-:W-:Y:S01]  /*4080*/  PLOP3.LUT P2, PT, PT, PT, UP0, 0x80, 0x0 ;  /* 0x000000000000781c */ /* 0x000fe20003f4f008 */
[C---:B------:R-:W-:Y:S01]  /*4090*/  HMMA.16816.F32 R24, R132.reuse, R4, R24 ;  /* 0x000000048418723c */ /* 0x040fe20000001818 */
[----:B------:R-:W3:Y:S01]  /*40a0*/  LDL R5, [R1+0x14] ;  /* 0x0000140001057983 */ /* 0x000ee20000100800 */
[C---:B------:R-:W-:Y:S02]  /*40b0*/  @P4 ISETP.GE.AND P4, PT, R10.reuse, UR6, PT ;  /* 0x000000060a004c0c */ /* 0x040fe4000bf86270 */
[----:B------:R-:W-:Y:S01]  /*40c0*/  @P0 IADD3 R0, R10, 0x1, RZ ;  /* 0x000000010a000810 */ /* 0x000fe20007ffe0ff */
[----:B-1----:R-:W-:Y:S01]  /*40d0*/  FMUL.FTZ R9, R2, 1.4426950216293334961 ;  /* 0x3fb8aa3b02097820 */ /* 0x002fe20000410000 */
[----:B------:R-:W-:Y:S02]  /*40e0*/  PLOP3.LUT P0, PT, PT, PT, UP0, 0x80, 0x0 ;  /* 0x000000000000781c */ /* 0x000fe40003f0f008 */
[----:B------:R-:W1:Y:S01]  /*40f0*/  MUFU.TANH R155, R17 ;  /* 0x00000011009b7308 */ /* 0x000e620000002400 */
[----:B------:R-:W-:Y:S01]  /*4100*/  @P5 ISETP.GE.AND P5, PT, R0, UR6, PT ;  /* 0x0000000600005c0c */ /* 0x000fe2000bfa6270 */
[-C--:B------:R-:W-:Y:S02]  /*4110*/  HMMA.16816.F32 R28, R132, R6.reuse, R28 ;  /* 0x00000006841c723c */ /* 0x080fe4000000181c */
[----:B------:R-:W-:Y:S02]  /*4120*/  MOV R0, R152 ;  /* 0x0000009800007202 */ /* 0x000fe40000000f00 */
[----:B------:R-:W-:Y:S02]  /*4130*/  FSEL R9, R9, RZ, P3 ;  /* 0x000000ff09097208 */ /* 0x000fe40001800000 */
[----:B------:R-:W-:Y:S01]  /*4140*/  @P2 FSEL R0, R152, -INF , !P4 ;  /* 0xff80000098002808 */ /* 0x000fe20006000000 */
[----:B------:R-:W-:Y:S01]  /*4150*/  FMUL.FTZ R20, R20, c[0x0][0x2ec] ;  /* 0x0000bb0014147a20 */ /* 0x000fe20000410000 */
[----:B------:R-:W-:Y:S01]  /*4160*/  MUFU.TANH R233, R19 ;  /* 0x0000001300e97308 */ /* 0x000fe20000002400 */
[----:B------:R-:W-:Y:S01]  /*4170*/  PLOP3.LUT P2, PT, PT, PT, UP0, 0x80, 0x0 ;  /* 0x000000000000781c */ /* 0x000fe20003f4f008 */
[C---:B------:R-:W-:Y:S01]  /*4180*/  HMMA.16816.F32 R32, R148.reuse, R6, R32 ;  /* 0x000000069420723c */ /* 0x040fe20000001820 */
[----:B------:R-:W-:Y:S01]  /*4190*/  FSETP.NEU.FTZ.AND P3, PT, R205, -INF , PT ;  /* 0xff800000cd00780b */ /* 0x000fe20003f7d000 */
[--C-:B------:R-:W-:Y:S01]  /*41a0*/  FFMA.FTZ R2, R0, c[0x0][0x23c], -R9.reuse ;  /* 0x00008f0000027a23 */ /* 0x100fe20000010809 */
[----:B------:R-:W-:Y:S01]  /*41b0*/  MOV R0, R156 ;  /* 0x0000009c00007202 */ /* 0x000fe20000000f00 */
[----:B------:R-:W-:Y:S01]  /*41c0*/  FMUL.FTZ R24, R24, c[0x0][0x2ec] ;  /* 0x0000bb0018187a20 */ /* 0x000fe20000410000 */
[----:B------:R-:W-:Y:S01]  /*41d0*/  FSEL R8, R8, RZ, P3 ;  /* 0x000000ff08087208 */ /* 0x000fe20001800000 */
[----:B------:R-:W-:Y:S01]  /*41e0*/  FMUL.FTZ R25, R25, c[0x0][0x2ec] ;  /* 0x0000bb0019197a20 */ /* 0x000fe20000410000 */
[----:B------:R-:W-:Y:S01]  /*41f0*/  @P0 FSEL R0, R156, -INF , !P5 ;  /* 0xff8000009c000808 */ /* 0x000fe20006800000 */
[----:B------:R1:W-:Y:S01]  /*4200*/  MUFU.EX2 R237, R2 ;  /* 0x0000000200ed7308 */ /* 0x0003e20000000800 */
[----:B------:R-:W-:Y:S03]  /*4210*/  PLOP3.LUT P0, PT, PT, PT, UP0, 0x80, 0x0 ;  /* 0x000000000000781c */ /* 0x000fe60003f0f008 */
[----:B------:R-:W-:Y:S02]  /*4220*/  FMUL.FTZ R27, R27, c[0x0][0x2ec] ;  /* 0x0000bb001b1b7a20 */ /* 0x000fe40000410000 */
[----:B------:R-:W-:Y:S02]  /*4230*/  FMUL.FTZ R26, R26, c[0x0][0x2ec] ;  /* 0x0000bb001a1a7a20 */ /* 0x000fe40000410000 */
[----:B------:R-:W-:Y:S02]  /*4240*/  FMUL.FTZ R30, R30, c[0x0][0x2ec] ;  /* 0x0000bb001e1e7a20 */ /* 0x000fe40000410000 */
[----:B------:R-:W2:Y:S01]  /*4250*/  MUFU.TANH R235, R18 ;  /* 0x0000001200eb7308 */ /* 0x000ea20000002400 */
[----:B------:R-:W-:Y:S02]  /*4260*/  FMUL.FTZ R31, R31, c[0x0][0x2ec] ;  /* 0x0000bb001f1f7a20 */ /* 0x000fe40000410000 */
[----:B------:R-:W-:Y:S02]  /*4270*/  FMUL.FTZ R21, R21, c[0x0][0x2ec] ;  /* 0x0000bb0015157a20 */ /* 0x000fe40000410000 */
[----:B------:R-:W-:Y:S02]  /*4280*/  FMUL.FTZ R28, R28, c[0x0][0x2ec] ;  /* 0x0000bb001c1c7a20 */ /* 0x000fe40000410000 */
[----:B------:R-:W-:Y:S02]  /*4290*/  FMUL.FTZ R32, R32, c[0x0][0x2ec] ;  /* 0x0000bb0020207a20 */ /* 0x000fe40000410000 */
[----:B------:R-:W-:Y:S01]  /*42a0*/  FMUL.FTZ R33, R33, c[0x0][0x2ec] ;  /* 0x0000bb0021217a20 */ /* 0x000fe20000410000 */
[----:B------:R-:W-:Y:S01]  /*42b0*/  MUFU.TANH R100, R24 ;  /* 0x0000001800647308 */ /* 0x000fe20000002400 */
[----:B------:R-:W-:Y:S02]  /*42c0*/  FMUL.FTZ R35, R35, c[0x0][0x2ec] ;  /* 0x0000bb0023237a20 */ /* 0x000fe40000410000 */
[----:B------:R-:W-:Y:S02]  /*42d0*/  FMUL.FTZ R34, R34, c[0x0][0x2ec] ;  /* 0x0000bb0022227a20 */ /* 0x000fe40000410000 */
[--C-:B-1----:R-:W-:Y:S01]  /*42e0*/  FFMA.FTZ R2, R0, c[0x0][0x23c], -R9.reuse ;  /* 0x00008f0000027a23 */ /* 0x102fe20000010809 */
[----:B------:R-:W-:Y:S01]  /*42f0*/  MOV R0, R242 ;  /* 0x000000f200007202 */ /* 0x000fe20000000f00 */
[----:B------:R-:W-:Y:S01]  /*4300*/  FMUL.FTZ R22, R22, c[0x0][0x2ec] ;  /* 0x0000bb0016167a20 */ /* 0x000fe20000410000 */
[----:B------:R-:W-:Y:S01]  /*4310*/  @P2 FSEL R0, R242, -INF , !P4 ;  /* 0xff800000f2002808 */ /* 0x000fe20006000000 */
[----:B------:R-:W-:Y:S01]  /*4320*/  FMUL.FTZ R29, R29, c[0x0][0x2ec] ;  /* 0x0000bb001d1d7a20 */ /* 0x000fe20000410000 */
[----:B------:R-:W1:Y:S01]  /*4330*/  MUFU.TANH R154, R20 ;  /* 0x00000014009a7308 */ /* 0x000e620000002400 */
[----:B------:R-:W-:Y:S01]  /*4340*/  PLOP3.LUT P2, PT, PT, PT, UP0, 0x80, 0x0 ;  /* 0x000000000000781c */ /* 0x000fe20003f4f008 */
[----:B------:R-:W-:Y:S08]  /*4350*/  FMUL.FTZ R23, R23, c[0x0][0x2ec] ;  /* 0x0000bb0017177a20 */ /* 0x000ff00000410000 */
[----:B------:R1:W-:Y:S10]  /*4360*/  MUFU.EX2 R157, R2 ;  /* 0x00000002009d7308 */ /* 0x0003f40000000800 */
[----:B------:R-:W-:Y:S10]  /*4370*/  MUFU.TANH R153, R21 ;  /* 0x0000001500997308 */ /* 0x000ff40000002400 */
[----:B------:R-:W-:Y:S01]  /*4380*/  MUFU.TANH R99, R25 ;  /* 0x0000001900637308 */ /* 0x000fe20000002400 */
[--C-:B-1----:R-:W-:Y:S01]  /*4390*/  FFMA.FTZ R2, R0, c[0x0][0x23c], -R8.reuse ;  /* 0x00008f0000027a23 */ /* 0x102fe20000010808 */
[----:B------:R-:W-:Y:S02]  /*43a0*/  MOV R0, R241 ;  /* 0x000000f100007202 */ /* 0x000fe40000000f00 */
[----:B------:R-:W-:Y:S02]  /*43b0*/  @P0 FSEL R0, R241, -INF , !P5 ;  /* 0xff800000f1000808 */ /* 0x000fe40006800000 */
[----:B------:R-:W-:Y:S04]  /*43c0*/  PLOP3.LUT P0, PT, PT, PT, UP0, 0x80, 0x0 ;  /* 0x000000000000781c */ /* 0x000fe80003f0f008 */
[----:B------:R-:W1:Y:S01]  /*43d0*/  MUFU.TANH R231, R22 ;  /* 0x0000001600e77308 */ /* 0x000e620000002400 */
[----:B------:R-:W-:Y:S09]  /*43e0*/  FFMA.FTZ R0, R0, c[0x0][0x23c], -R8 ;  /* 0x00008f0000007a23 */ /* 0x000ff20000010808 */
[----:B------:R-:W-:Y:S10]  /*43f0*/  MUFU.EX2 R13, R2 ;  /* 0x00000002000d7308 */ /* 0x000ff40000000800 */
[----:B------:R1:W-:Y:S10]  /*4400*/  MUFU.EX2 R3, R0 ;  /* 0x0000000000037308 */ /* 0x0003f40000000800 */
[----:B------:R-:W-:Y:S10]  /*4410*/  MUFU.TANH R79, R27 ;  /* 0x0000001b004f7308 */ /* 0x000ff40000002400 */
[----:B------:R-:W-:Y:S01]  /*4420*/  MUFU.TANH R230, R23 ;  /* 0x0000001700e67308 */ /* 0x000fe20000002400 */
[----:B-1----:R-:W-:Y:S02]  /*4430*/  MOV R0, R108 ;  /* 0x0000006c00007202 */ /* 0x002fe40000000f00 */
[----:B------:R-:W-:Y:S02]  /*4440*/  @P2 FSEL R0, R108, -INF , !P4 ;  /* 0xff8000006c002808 */ /* 0x000fe40006000000 */
[----:B------:R-:W-:Y:S05]  /*4450*/  PLOP3.LUT P2, PT, PT, PT, UP0, 0x80, 0x0 ;  /* 0x000000000000781c */ /* 0x000fea0003f4f008 */
[----:B------:R-:W-:Y:S10]  /*4460*/  MUFU.TANH R80, R26 ;  /* 0x0000001a00507308 */ /* 0x000ff40000002400 */
[----:B------:R-:W1:Y:S10]  /*4470*/  MUFU.TANH R177, R32 ;  /* 0x0000002000b17308 */ /* 0x000e740000002400 */
[----:B------:R-:W1:Y:S10]  /*4480*/  MUFU.TANH R247, R28 ;  /* 0x0000001c00f77308 */ /* 0x000e740000002400 */
[----:B------:R-:W-:Y:S10]  /*4490*/  MUFU.TANH R176, R33 ;  /* 0x0000002100b07308 */ /* 0x000ff40000002400 */
[----:B------:R-:W1:Y:S10]  /*44a0*/  MUFU.TANH R245, R29 ;  /* 0x0000001d00f57308 */ /* 0x000e740000002400 */
[----:B------:R-:W-:Y:S10]  /*44b0*/  MUFU.TANH R216, R35 ;  /* 0x0000002300d87308 */ /* 0x000ff40000002400 */
[----:B------:R-:W1:Y:S10]  /*44c0*/  MUFU.TANH R78, R30 ;  /* 0x0000001e004e7308 */ /* 0x000e740000002400 */
[----:B------:R-:W-:Y:S10]  /*44d0*/  MUFU.TANH R217, R34 ;  /* 0x0000002200d97308 */ /* 0x000ff40000002400 */
[----:B------:R-:W1:Y:S01]  /*44e0*/  MUFU.TANH R77, R31 ;  /* 0x0000001f004d7308 */ /* 0x000e620000002400 */
[C---:B----4-:R-:W-:Y:S01]  /*44f0*/  FMUL.FTZ R2, R11.reuse, 1.4426950216293334961 ;  /* 0x3fb8aa3b0b027820 */ /* 0x050fe20000410000 */
[----:B------:R-:W-:Y:S04]  /*4500*/  FSETP.NEU.FTZ.AND P3, PT, R11, -INF , PT ;  /* 0xff8000000b00780b */ /* 0x000fe80003f7d000 */
[----:B------:R-:W-:Y:S05]  /*4510*/  FSEL R2, R2, RZ, P3 ;  /* 0x000000ff02027208 */ /* 0x000fea0001800000 */
[--C-:B------:R-:W-:Y:S01]  /*4520*/  FFMA.FTZ R4, R0, c[0x0][0x23c], -R2.reuse ;  /* 0x00008f0000047a23 */ /* 0x100fe20000010802 */
[----:B------:R-:W-:Y:S02]  /*4530*/  MOV R0, R107 ;  /* 0x0000006b00007202 */ /* 0x000fe40000000f00 */
[----:B------:R-:W-:Y:S01]  /*4540*/  @P0 FSEL R0, R107, -INF , !P5 ;  /* 0xff8000006b000808 */ /* 0x000fe20006800000 */
[----:B------:R4:W-:Y:S01]  /*4550*/  MUFU.EX2 R112, R4 ;  /* 0x0000000400707308 */ /* 0x0009e20000000800 */
[----:B------:R-:W-:Y:S03]  /*4560*/  PLOP3.LUT P0, PT, PT, PT, UP0, 0x80, 0x0 ;  /* 0x000000000000781c */ /* 0x000fe60003f0f008 */
[----:B------:R-:W-:Y:S06]  /*4570*/  FFMA.FTZ R11, R0, c[0x0][0x23c], -R2 ;  /* 0x00008f00000b7a23 */ /* 0x000fec0000010802 */
[----:B------:R2:W-:Y:S01]  /*4580*/  MUFU.EX2 R111, R11 ;  /* 0x0000000b006f7308 */ /* 0x0005e20000000800 */
[C---:B---3--:R-:W-:Y:S01]  /*4590*/  FSETP.NEU.FTZ.AND P3, PT, R5.reuse, -INF , PT ;  /* 0xff8000000500780b */ /* 0x048fe20003f7d000 */
[----:B------:R-:W-:Y:S05]  /*45a0*/  FMUL.FTZ R5, R5, 1.4426950216293334961 ;  /* 0x3fb8aa3b05057820 */ /* 0x000fea0000410000 */
[----:B------:R-:W-:Y:S02]  /*45b0*/  FSEL R0, R5, RZ, P3 ;  /* 0x000000ff05007208 */ /* 0x000fe40001800000 */
[----:B------:R-:W-:Y:S02]  /*45c0*/  PLOP3.LUT P3, PT, PT, PT, UP0, 0x80, 0x0 ;  /* 0x000000000000781c */ /* 0x000fe40003f6f008 */
[----:B----4-:R-:W-:Y:S02]  /*45d0*/  MOV R4, R88 ;  /* 0x0000005800047202 */ /* 0x010fe40000000f00 */
[----:B------:R-:W-:Y:S02]  /*45e0*/  @P2 FSEL R4, R88, -INF , !P4 ;  /* 0xff80000058042808 */ /* 0x000fe40006000000 */
[----:B------:R-:W-:Y:S02]  /*45f0*/  PLOP3.LUT P2, PT, PT, PT, UP0, 0x80, 0x0 ;  /* 0x000000000000781c */ /* 0x000fe40003f4f008 */
[----:B------:R-:W-:Y:S01]  /*4600*/  PLOP3.LUT P4, PT, PT, PT, UP0, 0x80, 0x0 ;  /* 0x000000000000781c */ /* 0x000fe20003f8f008 */
[--C-:B------:R-:W-:Y:S01]  /*4610*/  FFMA.FTZ R5, R4, c[0x0][0x23c], -R0.reuse ;  /* 0x00008f0004057a23 */ /* 0x100fe20000010800 */
[----:B------:R-:W-:Y:S02]  /*4620*/  MOV R4, R87 ;  /* 0x0000005700047202 */ /* 0x000fe40000000f00 */
[----:B------:R-:W-:Y:S01]  /*4630*/  @P0 FSEL R4, R87, -INF , !P5 ;  /* 0xff80000057040808 */ /* 0x000fe20006800000 */
[----:B------:R-:W-:Y:S01]  /*4640*/  MUFU.EX2 R92, R5 ;  /* 0x00000005005c7308 */ /* 0x000fe20000000800 */
[----:B------:R-:W-:Y:S02]  /*4650*/  PLOP3.LUT P0, PT, PT, PT, UP0, 0x80, 0x0 ;  /* 0x000000000000781c */ /* 0x000fe40003f0f008 */
[----:B--2---:R-:W-:Y:S01]  /*4660*/  MOV R11, R213 ;  /* 0x000000d5000b7202 */ /* 0x004fe20000000f00 */
[----:B------:R-:W-:Y:S01]  /*4670*/  FFMA.FTZ R4, R4, c[0x0][0x23c], -R0 ;  /* 0x00008f0004047a23 */ /* 0x000fe20000010800 */
[----:B------:R-:W-:Y:S05]  /*4680*/  PLOP3.LUT P5, PT, PT, PT, UP0, 0x80, 0x0 ;  /* 0x000000000000781c */ /* 0x000fea0003faf008 */
[----:B------:R2:W-:Y:S02]  /*4690*/  MUFU.EX2 R91, R4 ;  /* 0x00000004005b7308 */ /* 0x0005e40000000800 */
[----:B--2---:R-:W-:Y:S02]  /*46a0*/  @P2 IADD3 R4, R10, 0x8, RZ ;  /* 0x000000080a042810 */ /* 0x004fe40007ffe0ff */
[----:B------:R-:W-:Y:S02]  /*46b0*/  PLOP3.LUT P2, PT, PT, PT, UP0, 0x80, 0x0 ;  /* 0x000000000000781c */ /* 0x000fe40003f4f008 */
[----:B------:R-:W-:Y:S02]  /*46c0*/  @P3 ISETP.GE.AND P3, PT, R4, UR6, PT ;  /* 0x0000000604003c0c */ /* 0x000fe4000bf66270 */
[----:B------:R-:W-:Y:S02]  /*46d0*/  @P0 IADD3 R4, R10, 0x9, RZ ;  /* 0x000000090a040810 */ /* 0x000fe40007ffe0ff */
[----:B------:R-:W-:Y:S02]  /*46e0*/  PLOP3.LUT P0, PT, PT, PT, UP0, 0x80, 0x0 ;  /* 0x000000000000781c */ /* 0x000fe40003f0f008 */
[----:B------:R-:W-:Y:S02]  /*46f0*/  @P4 ISETP.GE.AND P4, PT, R4, UR6, PT ;  /* 0x0000000604004c0c */ /* 0x000fe4000bf86270 */
[----:B------:R-:W-:Y:S05]  /*4700*/  MOV R4, R106 ;  /* 0x0000006a00047202 */ /* 0x000fea0000000f00 */
[----:B------:R-:W-:Y:S02]  /*4710*/  @P2 FSEL R4, R106, -INF , !P3 ;  /* 0xff8000006a042808 */ /* 0x000fe40005800000 */
[----:B------:R-:W-:Y:S03]  /*4720*/  PLOP3.LUT P2, PT, PT, PT, UP0, 0x80, 0x0 ;  /* 0x000000000000781c */ /* 0x000fe60003f4f008 */
[--C-:B------:R-:W-:Y:S01]  /*4730*/  FFMA.FTZ R5, R4, c[0x0][0x23c], -R2.reuse ;  /* 0x00008f0004057a23 */ /* 0x100fe20000010802 */
[----:B------:R-:W-:Y:S02]  /*4740*/  MOV R4, R105 ;  /* 0x0000006900047202 */ /* 0x000fe40000000f00 */
[----:B------:R-:W-:Y:S01]  /*4750*/  @P0 FSEL R4, R105, -INF , !P4 ;  /* 0xff80000069040808 */ /* 0x000fe20006000000 */
[----:B------:R2:W-:Y:S01]  /*4760*/  MUFU.EX2 R110, R5 ;  /* 0x00000005006e7308 */ /* 0x0005e20000000800 */
[----:B------:R-:W-:Y:S03]  /*4770*/  PLOP3.LUT P0, PT, PT, PT, UP0, 0x80, 0x0 ;  /* 0x000000000000781c */ /* 0x000fe60003f0f008 */
[----:B--2---:R-:W-:Y:S01]  /*4780*/  FFMA.FTZ R5, R4, c[0x0][0x23c], -R2 ;  /* 0x00008f0004057a23 */ /* 0x004fe20000010802 */
[----:B------:R-:W-:Y:S02]  /*4790*/  MOV R4, R86 ;  /* 0x0000005600047202 */ /* 0x000fe40000000f00 */
[----:B------:R-:W-:Y:S03]  /*47a0*/  @P2 FSEL R4, R86, -INF , !P3 ;  /* 0xff80000056042808 */ /* 0x000fe60005800000 */
[----:B------:R2:W-:Y:S01]  /*47b0*/  MUFU.EX2 R109, R5 ;  /* 0x00000005006d7308 */ /* 0x0005e20000000800 */
[----:B------:R-:W-:Y:S11]  /*47c0*/  PLOP3.LUT P2, PT, PT, PT, UP0, 0x80, 0x0 ;  /* 0x000000000000781c */ /* 0x000ff60003f4f008 */
[----:B------:R-:W-:Y:S02]  /*47d0*/  @!UPT UIADD3 URZ, URZ, URZ, URZ ;  /* 0x0000003f3f3ff290 */ /* 0x000fe4000fffe03f */
[----:B------:R-:W-:Y:S02]  /*47e0*/  @P2 FSEL R11, R213, -INF , !P3 ;  /* 0xff800000d50b2808 */ /* 0x000fe40005800000 */
[----:B------:R-:W-:Y:S03]  /*47f0*/  PLOP3.LUT P2, PT, PT, PT, UP0, 0x80, 0x0 ;  /* 0x000000000000781c */ /* 0x000fe60003f4f008 */
[--C-:B------:R-:W-:Y:S01]  /*4800*/  FFMA.FTZ R12, R11, c[0x0][0x23c], -R9.reuse ;  /* 0x00008f000b0c7a23 */ /* 0x100fe20000010809 */
[----:B------:R-:W-:Y:S03]  /*4810*/  MOV R11, R155 ;  /* 0x0000009b000b7202 */ /* 0x000fe60000000f00 */
[----:B------:R3:W-:Y:S01]  /*4820*/  MUFU.EX2 R246, R12 ;  /* 0x0000000c00f67308 */ /* 0x0007e20000000800 */
[--C-:B--2---:R-:W-:Y:S01]  /*4830*/  FFMA.FTZ R5, R4, c[0x0][0x23c], -R0.reuse ;  /* 0x00008f0004057a23 */ /* 0x104fe20000010800 */
[----:B------:R-:W-:Y:S02]  /*4840*/  MOV R4, R85 ;  /* 0x0000005500047202 */ /* 0x000fe40000000f00 */
[----:B------:R-:W-:Y:S02]  /*4850*/  @P0 FSEL R4, R85, -INF , !P4 ;  /* 0xff80000055040808 */ /* 0x000fe40006000000 */
[----:B------:R-:W-:Y:S03]  /*4860*/  PLOP3.LUT P0, PT, PT, PT, UP0, 0x80, 0x0 ;  /* 0x000000000000781c */ /* 0x000fe60003f0f008 */
[----:B------:R-:W-:Y:S01]  /*4870*/  FFMA.FTZ R4, R4, c[0x0][0x23c], -R0 ;  /* 0x00008f0004047a23 */ /* 0x000fe20000010800 */
[----:B------:R-:W-:Y:S09]  /*4880*/  MUFU.EX2 R90, R5 ;  /* 0x00000005005a7308 */ /* 0x000ff20000000800 */
[----:B------:R-:W-:Y:S01]  /*4890*/  @P0 FSEL R11, R155, -INF , !P4 ;  /* 0xff8000009b0b0808 */ /* 0x000fe20006000000 */
[----:B------:R2:W-:Y:S01]  /*48a0*/  MUFU.EX2 R89, R4 ;  /* 0x0000000400597308 */ /* 0x0005e20000000800 */
[----:B------:R-:W-:Y:S03]  /*48b0*/  PLOP3.LUT P0, PT, PT, PT, UP0, 0x80, 0x0 ;  /* 0x000000000000781c */ /* 0x000fe60003f0f008 */
[--C-:B------:R-:W-:Y:S01]  /*48c0*/  FFMA.FTZ R11, R11, c[0x0][0x23c], -R9.reuse ;  /* 0x00008f000b0b7a23 */ /* 0x100fe20000010809 */
[----:B---3--:R-:W-:Y:S02]  /*48d0*/  MOV R12, R235 ;  /* 0x000000eb000c7202 */ /* 0x008fe40000000f00 */
[----:B------:R-:W-:Y:S02]  /*48e0*/  @P2 FSEL R12, R235, -INF , !P3 ;  /* 0xff800000eb0c2808 */ /* 0x000fe40005800000 */
[----:B------:R-:W-:Y:S01]  /*48f0*/  PLOP3.LUT P3, PT, PT, PT, UP0, 0x80, 0x0 ;  /* 0x000000000000781c */ /* 0x000fe20003f6f008 */
[----:B------:R3:W-:Y:S01]  /*4900*/  MUFU.EX2 R243, R11 ;  /* 0x0000000b00f37308 */ /* 0x0007e20000000800 */
[----:B------:R-:W-:Y:S01]  /*4910*/  PLOP3.LUT P2, PT, PT, PT, UP0, 0x80, 0x0 ;  /* 0x000000000000781c */ /* 0x000fe20003f4f008 */
[--C-:B------:R-:W-:Y:S08]  /*4920*/  FFMA.FTZ R12, R12, c[0x0][0x23c], -R8.reuse ;  /* 0x00008f000c0c7a23 */ /* 0x100ff00000010808 */
[----:B------:R-:W-:Y:S01]  /*4930*/  MUFU.EX2 R116, R12 ;  /* 0x0000000c00747308 */ /* 0x000fe20000000800 */
[----:B--2---:R-:W2:Y:S01]  /*4940*/  LDSM.16.M88.4 R4, [R184+0xd000] ;  /* 0x00d00000b804783b */ /* 0x004ea20000000200 */
[----:B---3--:R-:W-:Y:S02]  /*4950*/  MOV R11, R233 ;  /* 0x000000e9000b7202 */ /* 0x008fe40000000f00 */
[----:B------:R-:W-:Y:S02]  /*4960*/  @P0 FSEL R11, R233, -INF , !P4 ;  /* 0xff800000e90b0808 */ /* 0x000fe40006000000 */
[----:B------:R-:W-:Y:S02]  /*4970*/  PLOP3.LUT P0, PT, PT, PT, UP0, 0x80, 0x0 ;  /* 0x000000000000781c */ /* 0x000fe40003f0f008 */
[----:B------:R-:W-:Y:S01]  /*4980*/  PLOP3.LUT P4, PT, PT, PT, UP0, 0x80, 0x0 ;  /* 0x000000000000781c */ /* 0x000fe20003f8f008 */
[--C-:B------:R-:W-:Y:S04]  /*4990*/  FFMA.FTZ R11, R11, c[0x0][0x23c], -R8.reuse ;  /* 0x00008f000b0b7a23 */ /* 0x100fe80000010808 */
[----:B------:R3:W-:Y:S01]  /*49a0*/  MUFU.EX2 R115, R11 ;  /* 0x0000000b00737308 */ /* 0x0007e20000000800 */
[-C--:B--2---:R-:W-:Y:S01]  /*49b0*/  HMMA.16816.F32 R36, R148, R4.reuse, R36 ;  /* 0x000000049424723c */ /* 0x084fe20000001824 */
[C---:B---3--:R-:W-:Y:S02]  /*49c0*/  @P2 IADD3 R11, R10.reuse, 0x10, RZ ;  /* 0x000000100a0b2810 */ /* 0x048fe40007ffe0ff */
[----:B------:R-:W-:Y:S05]  /*49d0*/  PLOP3.LUT P2, PT, PT, PT, UP0, 0x80, 0x0 ;  /* 0x000000000000781c */ /* 0x000fea0003f4f008 */
[C---:B------:R-:W-:Y:S01]  /*49e0*/  HMMA.16816.F32 R40, R132.reuse, R4, R40 ;  /* 0x000000048428723c */ /* 0x040fe20000001828 */
[----:B------:R-:W-:Y:S03]  /*49f0*/  @P3 ISETP.GE.AND P3, PT, R11, UR6, PT ;  /* 0x000000060b003c0c */ /* 0x000fe6000bf66270 */
[----:B------:R-:W-:Y:S02]  /*4a00*/  @P0 IADD3 R11, R10, 0x11, RZ ;  /* 0x000000110a0b0810 */ /* 0x000fe40007ffe0ff */
[----:B------:R-:W-:Y:S02]  /*4a10*/  PLOP3.LUT P0, PT, PT, PT, UP0, 0x80, 0x0 ;  /* 0x000000000000781c */ /* 0x000fe40003f0f008 */
[----:B------:R-:W-:Y:S01]  /*4a20*/  @P4 ISETP.GE.AND P4, PT, R11, UR6, PT ;  /* 0x000000060b004c0c */ /* 0x000fe2000bf86270 */
[-C--:B------:R-:W-:Y:S03]  /*4a30*/  HMMA.16816.F32 R44, R132, R6.reuse, R44 ;  /* 0x00000006842c723c */ /* 0x080fe6000000182c */
[----:B------:R-:W-:Y:S02]  /*4a40*/  MOV R11, R154 ;  /* 0x0000009a000b7202 */ /* 0x000fe40000000f00 */
[----:B------:R-:W-:Y:S02]  /*4a50*/  @P2 FSEL R11, R154, -INF , !P3 ;  /* 0xff8000009a0b2808 */ /* 0x000fe40005800000 */
[----:B------:R-:W-:Y:S01]  /*4a60*/  PLOP3.LUT P2, PT, PT, PT, UP0, 0x80, 0x0 ;  /* 0x000000000000781c */ /* 0x000fe20003f4f008 */
[C---:B------:R-:W-:Y:S01]  /*4a70*/  HMMA.16816.F32 R48, R148.reuse, R6, R48 ;  /* 0x000000069430723c */ /* 0x040fe20000001830 */
[----:B------:R-:W-:Y:S03]  /*4a80*/  MOV R4, R231 ;  /* 0x000000e700047202 */ /* 0x000fe60000000f00 */
[--C-:B------:R-:W-:Y:S01]  /*4a90*/  FFMA.FTZ R12, R11, c[0x0][0x23c], -R9.reuse ;  /* 0x00008f000b0c7a23 */ /* 0x100fe20000010809 */
[----:B------:R-:W-:Y:S01]  /*4aa0*/  MOV R11, R153 ;  /* 0x00000099000b7202 */ /* 0x000fe20000000f00 */
[----:B------:R-:W-:Y:S01]  /*4ab0*/  FMUL.FTZ R36, R36, c[0x0][0x2ec] ;  /* 0x0000bb0024247a20 */ /* 0x000fe20000410000 */
[----:B------:R-:W-:Y:S01]  /*4ac0*/  @P0 FSEL R11, R153, -INF , !P4 ;  /* 0xff800000990b0808 */ /* 0x000fe20006000000 */
[----:B------:R-:W-:Y:S01]  /*4ad0*/  MUFU.EX2 R238, R12 ;  /* 0x0000000c00ee7308 */ /* 0x000fe20000000800 */
[----:B------:R-:W-:Y:S01]  /*4ae0*/  FMUL.FTZ R40, R40, c[0x0][0x2ec] ;  /* 0x0000bb0028287a20 */ /* 0x000fe20000410000 */
[----:B------:R-:W-:Y:S02]  /*4af0*/  PLOP3.LUT P0, PT, PT, PT, UP0, 0x80, 0x0 ;  /* 0x000000000000781c */ /* 0x000fe40003f0f008 */
[--C-:B------:R-:W-:Y:S01]  /*4b00*/  FFMA.FTZ R5, R11, c[0x0][0x23c], -R9.reuse ;  /* 0x00008f000b057a23 */ /* 0x100fe20000010809 */
[----:B------:R-:W-:Y:S01]  /*4b10*/  @P2 FSEL R4, R231, -INF , !P3 ;  /* 0xff800000e7042808 */ /* 0x000fe20005800000 */
[----:B------:R-:W-:Y:S01]  /*4b20*/  FMUL.FTZ R41, R41, c[0x0][0x2ec] ;  /* 0x0000bb0029297a20 */ /* 0x000fe20000410000 */
[----:B------:R-:W-:Y:S01]  /*4b30*/  PLOP3.LUT P2, PT, PT, PT, UP0, 0x80, 0x0 ;  /* 0x000000000000781c */ /* 0x000fe20003f4f008 */
[----:B------:R-:W-:Y:S01]  /*4b40*/  FMUL.FTZ R42, R42, c[0x0][0x2ec] ;  /* 0x0000bb002a2a7a20 */ /* 0x000fe20000410000 */
[----:B-1----:R-:W-:Y:S01]  /*4b50*/  MOV R11, R177 ;  /* 0x000000b1000b7202 */ /* 0x002fe20000000f00 */
[----:B------:R-:W-:Y:S01]  /*4b60*/  MUFU.TANH R229, R40 ;  /* 0x0000002800e57308 */ /* 0x000fe20000002400 */
[----:B------:R-:W-:Y:S02]  /*4b70*/  FMUL.FTZ R37, R37, c[0x0][0x2ec] ;  /* 0x0000bb0025257a20 */ /* 0x000fe40000410000 */
        /* <DEDUP_REMOVED lines=10> */
[----:B------:R-:W-:Y:S01]  /*4c20*/  MUFU.TANH R228, R41 ;  /* 0x0000002900e47308 */ /* 0x000fe20000002400 */
[----:B------:R-:W-:Y:S02]  /*4c30*/  FMUL.FTZ R47, R47, c[0x0][0x2ec] ;  /* 0x0000bb002f2f7a20 */ /* 0x000fe40000410000 */
[----:B------:R-:W-:Y:S07]  /*4c40*/  FMUL.FTZ R51, R51, c[0x0][0x2ec] ;  /* 0x0000bb0033337a20 */ /* 0x000fee0000410000 */
[----:B------:R-:W-:Y:S01]  /*4c50*/  MUFU.TANH R165, R48 ;  /* 0x0000003000a57308 */ /* 0x000fe20000002400 */
[--C-:B-1----:R-:W-:Y:S01]  /*4c60*/  FFMA.FTZ R5, R4, c[0x0][0x23c], -R8.reuse ;  /* 0x00008f0004057a23 */ /* 0x102fe20000010808 */
[----:B------:R-:W-:Y:S02]  /*4c70*/  MOV R4, R230 ;  /* 0x000000e600047202 */ /* 0x000fe40000000f00 */
[----:B------:R-:W-:Y:S02]  /*4c80*/  @P0 FSEL R4, R230, -INF , !P4 ;  /* 0xff800000e6040808 */ /* 0x000fe40006000000 */
[----:B------:R-:W-:Y:S04]  /*4c90*/  PLOP3.LUT P0, PT, PT, PT, UP0, 0x80, 0x0 ;  /* 0x000000000000781c */ /* 0x000fe80003f0f008 */
[----:B------:R-:W-:Y:S01]  /*4ca0*/  MUFU.TANH R72, R42 ;  /* 0x0000002a00487308 */ /* 0x000fe20000002400 */
[----:B------:R-:W-:Y:S09]  /*4cb0*/  FFMA.FTZ R4, R4, c[0x0][0x23c], -R8 ;  /* 0x00008f0004047a23 */ /* 0x000ff20000010808 */
[----:B------:R1:W-:Y:S10]  /*4cc0*/  MUFU.EX2 R113, R4 ;  /* 0x0000000400717308 */ /* 0x0003f40000000800 */
[----:B------:R2:W-:Y:S10]  /*4cd0*/  MUFU.EX2 R114, R5 ;  /* 0x0000000500727308 */ /* 0x0005f40000000800 */
[----:B------:R-:W3:Y:S01]  /*4ce0*/  MUFU.TANH R173, R36 ;  /* 0x0000002400ad7308 */ /* 0x000ee20000002400 */
[----:B-1----:R-:W-:Y:S02]  /*4cf0*/  MOV R4, R100 ;  /* 0x0000006400047202 */ /* 0x002fe40000000f00 */
[----:B------:R-:W-:Y:S02]  /*4d00*/  @P2 FSEL R4, R100, -INF , !P3 ;  /* 0xff80000064042808 */ /* 0x000fe40005800000 */
[----:B------:R-:W-:Y:S05]  /*4d10*/  PLOP3.LUT P2, PT, PT, PT, UP0, 0x80, 0x0 ;  /* 0x000000000000781c */ /* 0x000fea0003f4f008 */
[----:B------:R-:W-:Y:S01]  /*4d20*/  MUFU.TANH R71, R43 ;  /* 0x0000002b00477308 */ /* 0x000fe20000002400 */
[--C-:B--2---:R-:W-:Y:S01]  /*4d30*/  FFMA.FTZ R5, R4, c[0x0][0x23c], -R2.reuse ;  /* 0x00008f0004057a23 */ /* 0x104fe20000010802 */
[----:B------:R-:W-:Y:S02]  /*4d40*/  MOV R4, R99 ;  /* 0x0000006300047202 */ /* 0x000fe40000000f00 */
[----:B------:R-:W-:Y:S02]  /*4d50*/  @P0 FSEL R4, R99, -INF , !P4 ;  /* 0xff80000063040808 */ /* 0x000fe40006000000 */
[----:B------:R-:W-:Y:S04]  /*4d60*/  PLOP3.LUT P0, PT, PT, PT, UP0, 0x80, 0x0 ;  /* 0x000000000000781c */ /* 0x000fe80003f0f008 */
[----:B------:R1:W-:Y:S01]  /*4d70*/  MUFU.EX2 R104, R5 ;  /* 0x0000000500687308 */ /* 0x0003e20000000800 */
[----:B------:R-:W-:Y:S09]  /*4d80*/  FFMA.FTZ R4, R4, c[0x0][0x23c], -R2 ;  /* 0x00008f0004047a23 */ /* 0x000ff20000010802 */
[----:B------:R2:W-:Y:S10]  /*4d90*/  MUFU.EX2 R103, R4 ;  /* 0x0000000400677308 */ /* 0x0005f40000000800 */
[----:B------:R-:W-:Y:S01]  /*4da0*/  MUFU.TANH R172, R37 ;  /* 0x0000002500ac7308 */ /* 0x000fe20000002400 */
[----:B-1----:R-:W-:Y:S02]  /*4db0*/  MOV R5, R80 ;  /* 0x0000005000057202 */ /* 0x002fe40000000f00 */
[----:B------:R-:W-:Y:S02]  /*4dc0*/  @P2 FSEL R5, R80, -INF , !P3 ;  /* 0xff80000050052808 */ /* 0x000fe40005800000 */
[----:B------:R-:W-:Y:S02]  /*4dd0*/  PLOP3.LUT P2, PT, PT, PT, UP0, 0x80, 0x0 ;  /* 0x000000000000781c */ /* 0x000fe40003f4f008 */
[----:B------:R-:W-:Y:S01]  /*4de0*/  PLOP3.LUT P3, PT, PT, PT, UP0, 0x80, 0x0 ;  /* 0x000000000000781c */ /* 0x000fe20003f6f008 */
[--C-:B------:R-:W-:Y:S02]  /*4df0*/  FFMA.FTZ R5, R5, c[0x0][0x23c], -R0.reuse ;  /* 0x00008f0005057a23 */ /* 0x100fe40000010800 */
[----:B------:R-:W1:Y:S01]  /*4e00*/  MUFU.TANH R214, R38 ;  /* 0x0000002600d67308 */ /* 0x000e620000002400 */
[----:B--2---:R-:W-:Y:S02]  /*4e10*/  MOV R4, R79 ;  /* 0x0000004f00047202 */ /* 0x004fe40000000f00 */
[----:B------:R-:W-:Y:S02]  /*4e20*/  @P0 FSEL R4, R79, -INF , !P4 ;  /* 0xff8000004f040808 */ /* 0x000fe40006000000 */
[----:B------:R-:W-:Y:S02]  /*4e30*/  PLOP3.LUT P4, PT, PT, PT, UP0, 0x80, 0x0 ;  /* 0x000000000000781c */ /* 0x000fe40003f8f008 */
[----:B------:R-:W-:Y:S01]  /*4e40*/  PLOP3.LUT P0, PT, PT, PT, UP0, 0x80, 0x0 ;  /* 0x000000000000781c */ /* 0x000fe20003f0f008 */
[----:B------:R-:W-:Y:S02]  /*4e50*/  FFMA.FTZ R4, R4, c[0x0][0x23c], -R0 ;  /* 0x00008f0004047a23 */ /* 0x000fe40000010800 */
[----:B------:R-:W-:Y:S10]  /*4e60*/  MUFU.EX2 R84, R5 ;  /* 0x0000000500547308 */ /* 0x000ff40000000800 */
[----:B------:R2:W-:Y:S10]  /*4e70*/  MUFU.EX2 R83, R4 ;  /* 0x0000000400537308 */ /* 0x0005f40000000800 */
[----:B------:R-:W4:Y:S10]  /*4e80*/  MUFU.TANH R211, R39 ;  /* 0x0000002700d37308 */ /* 0x000f340000002400 */
[----:B------:R-:W1:Y:S01]  /*4e90*/  MUFU.TANH R225, R44 ;  /* 0x0000002c00e17308 */ /* 0x000e620000002400 */
[----:B--2---:R-:W-:Y:S02]  /*4ea0*/  @P2 IADD3 R4, R10, 0x18, RZ ;  /* 0x000000180a042810 */ /* 0x004fe40007ffe0ff */
[----:B------:R-:W-:Y:S02]  /*4eb0*/  PLOP3.LUT P2, PT, PT, PT, UP0, 0x80, 0x0 ;  /* 0x000000000000781c */ /* 0x000fe40003f4f008 */
[----:B------:R-:W-:Y:S02]  /*4ec0*/  @P3 ISETP.GE.AND P3, PT, R4, UR6, PT ;  /* 0x0000000604003c0c */ /* 0x000fe4000bf66270 */
[----:B------:R-:W-:Y:S03]  /*4ed0*/  @P0 IADD3 R4, R10, 0x19, RZ ;  /* 0x000000190a040810 */ /* 0x000fe60007ffe0ff */
[----:B------:R-:W2:Y:S01]  /*4ee0*/  MUFU.TANH R224, R45 ;  /* 0x0000002d00e07308 */ /* 0x000ea20000002400 */
[----:B------:R-:W-:Y:S02]  /*4ef0*/  PLOP3.LUT P0, PT, PT, PT, UP0, 0x80, 0x0 ;  /* 0x000000000000781c */ /* 0x000fe40003f0f008 */
[----:B------:R-:W-:Y:S02]  /*4f00*/  @P4 ISETP.GE.AND P4, PT, R4, UR6, PT ;  /* 0x0000000604004c0c */ /* 0x000fe4000bf86270 */
[----:B------:R-:W-:Y:S03]  /*4f10*/  MOV R4, R247 ;  /* 0x000000f700047202 */ /* 0x000fe60000000f00 */
[----:B------:R-:W-:Y:S02]  /*4f20*/  @P2 FSEL R4, R247, -INF , !P3 ;  /* 0xff800000f7042808 */ /* 0x000fe40005800000 */
[----:B------:R-:W-:Y:S01]  /*4f30*/  MUFU.TANH R164, R49 ;  /* 0x0000003100a47308 */ /* 0x000fe20000002400 */
[----:B------:R-:W-:Y:S02]  /*4f40*/  PLOP3.LUT P2, PT, PT, PT, UP0, 0x80, 0x0 ;  /* 0x000000000000781c */ /* 0x000fe40003f4f008 */
[--C-:B------:R-:W-:Y:S01]  /*4f50*/  FFMA.FTZ R5, R4, c[0x0][0x23c], -R2.reuse ;  /* 0x00008f0004057a23 */ /* 0x100fe20000010802 */
[----:B------:R-:W-:Y:S02]  /*4f60*/  MOV R4, R245 ;  /* 0x000000f500047202 */ /* 0x000fe40000000f00 */
[----:B------:R-:W-:Y:S02]  /*4f70*/  @P0 FSEL R4, R245, -INF , !P4 ;  /* 0xff800000f5040808 */ /* 0x000fe40006000000 */
[----:B------:R-:W-:Y:S02]  /*4f80*/  PLOP3.LUT P0, PT, PT, PT, UP0, 0x80, 0x0 ;  /* 0x000000000000781c */ /* 0x000fe40003f0f008 */
[----:B------:R1:W-:Y:S10]  /*4f90*/  MUFU.EX2 R102, R5 ;  /* 0x0000000500667308 */ /* 0x0003f40000000800 */
[----:B------:R-:W-:Y:S10]  /*4fa0*/  MUFU.TANH R179, R50 ;  /* 0x0000003200b37308 */ /* 0x000ff40000002400 */
[----:B------:R-:W-:Y:S01]  /*4fb0*/  MUFU.TANH R178, R51 ;  /* 0x0000003300b27308 */ /* 0x000fe20000002400 */
[----:B-1----:R-:W-:Y:S01]  /*4fc0*/  FFMA.FTZ R5, R4, c[0x0][0x23c], -R2 ;  /* 0x00008f0004057a23 */ /* 0x002fe20000010802 */
[----:B------:R-:W-:Y:S02]  /*4fd0*/  MOV R4, R78 ;  /* 0x0000004e00047202 */ /* 0x000fe40000000f00 */
[----:B------:R-:W-:Y:S02]  /*4fe0*/  @P2 FSEL R4, R78, -INF , !P3 ;  /* 0xff8000004e042808 */ /* 0x000fe40005800000 */
[----:B------:R-:W-:Y:S04]  /*4ff0*/  PLOP3.LUT P2, PT, PT, PT, UP0, 0x80, 0x0 ;  /* 0x000000000000781c */ /* 0x000fe80003f4f008 */
[----:B------:R1:W-:Y:S10]  /*5000*/  MUFU.EX2 R101, R5 ;  /* 0x0000000500657308 */ /* 0x0003f40000000800 */
[----:B------:R-:W2:Y:S01]  /*5010*/  MUFU.TANH R252, R46 ;  /* 0x0000002e00fc7308 */ /* 0x000ea20000002400 */
[----:B------:R-:W-:Y:S02]  /*5020*/  @P2 FSEL R11, R177, -INF , !P3 ;  /* 0xff800000b10b2808 */ /* 0x000fe40005800000 */
[----:B------:R-:W-:Y:S03]  /*5030*/  PLOP3.LUT P2, PT, PT, PT, UP0, 0x80, 0x0 ;  /* 0x000000000000781c */ /* 0x000fe60003f4f008 */
[--C-:B------:R-:W-:Y:S01]  /*5040*/  FFMA.FTZ R12, R11, c[0x0][0x23c], -R9.reuse ;  /* 0x00008f000b0c7a23 */ /* 0x100fe20000010809 */
[----:B------:R-:W-:Y:S03]  /*5050*/  MOV R11, R176 ;  /* 0x000000b0000b7202 */ /* 0x000fe60000000f00 */
[----:B------:R-:W2:Y:S01]  /*5060*/  MUFU.TANH R250, R47 ;  /* 0x0000002f00fa7308 */ /* 0x000ea20000002400 */
[--C-:B-1----:R-:W-:Y:S01]  /*5070*/  FFMA.FTZ R5, R4, c[0x0][0x23c], -R0.reuse ;  /* 0x00008f0004057a23 */ /* 0x102fe20000010800 */
[----:B------:R-:W-:Y:S02]  /*5080*/  MOV R4, R77 ;  /* 0x0000004d00047202 */ /* 0x000fe40000000f00 */
[----:B------:R-:W-:Y:S02]  /*5090*/  @P0 FSEL R4, R77, -INF , !P4 ;  /* 0xff8000004d040808 */ /* 0x000fe40006000000 */
[----:B------:R-:W-:Y:S04]  /*50a0*/  PLOP3.LUT P0, PT, PT, PT, UP0, 0x80, 0x0 ;  /* 0x000000000000781c */ /* 0x000fe80003f0f008 */
[----:B------:R-:W-:Y:S01]  /*50b0*/  MUFU.EX2 R82, R5 ;  /* 0x0000000500527308 */ /* 0x000fe20000000800 */
[----:B------:R-:W-:Y:S09]  /*50c0*/  FFMA.FTZ R4, R4, c[0x0][0x23c], -R0 ;  /* 0x00008f0004047a23 */ /* 0x000ff20000010800 */
[----:B------:R1:W-:Y:S01]  /*50d0*/  MUFU.EX2 R81, R4 ;  /* 0x0000000400517308 */ /* 0x0003e20000000800 */
[----:B------:R-:W-:Y:S02]  /*50e0*/  @P0 FSEL R11, R176, -INF , !P4 ;  /* 0xff800000b00b0808 */ /* 0x000fe40006000000 */
[----:B------:R-:W-:Y:S03]  /*50f0*/  PLOP3.LUT P0, PT, PT, PT, UP0, 0x80, 0x0 ;  /* 0x000000000000781c */ /* 0x000fe60003f0f008 */
[--C-:B------:R-:W-:Y:S04]  /*5100*/  FFMA.FTZ R11, R11, c[0x0][0x23c], -R9.reuse ;  /* 0x00008f000b0b7a23 */ /* 0x100fe80000010809 */
[----:B------:R2:W-:Y:S10]  /*5110*/  MUFU.EX2 R223, R12 ;  /* 0x0000000c00df7308 */ /* 0x0005f40000000800 */
[----:B------:R3:W-:Y:S01]  /*5120*/  MUFU.EX2 R219, R11 ;  /* 0x0000000b00db7308 */ /* 0x0007e20000000800 */
[----:B-1----:R-:W1:Y:S01]  /*5130*/  LDSM.16.M88.4 R4, [R184+0xd800] ;  /* 0x00d80000b804783b */ /* 0x002e620000000200 */
[----:B--2---:R-:W-:Y:S02]  /*5140*/  MOV R12, R217 ;  /* 0x000000d9000c7202 */ /* 0x004fe40000000f00 */
[----:B------:R-:W-:Y:S02]  /*5150*/  @P2 FSEL R12, R217, -INF , !P3 ;  /* 0xff800000d90c2808 */ /* 0x000fe40005800000 */
[----:B------:R-:W-:Y:S02]  /*5160*/  PLOP3.LUT P2, PT, PT, PT, UP0, 0x80, 0x0 ;  /* 0x000000000000781c */ /* 0x000fe40003f4f008 */
[----:B------:R-:W-:Y:S01]  /*5170*/  PLOP3.LUT P3, PT, PT, PT, UP0, 0x80, 0x0 ;  /* 0x000000000000781c */ /* 0x000fe20003f6f008 */
[--C-:B------:R-:W-:Y:S01]  /*5180*/  FFMA.FTZ R12, R12, c[0x0][0x23c], -R8.reuse ;  /* 0x00008f000c0c7a23 */ /* 0x100fe20000010808 */
[----:B---3--:R-:W-:Y:S03]  /*5190*/  MOV R11, R216 ;  /* 0x000000d8000b7202 */ /* 0x008fe60000000f00 */
[----:B------:R-:W-:Y:S01]  /*51a0*/  MUFU.EX2 R251, R12 ;  /* 0x0000000c00fb7308 */ /* 0x000fe20000000800 */
[----:B------:R-:W-:Y:S02]  /*51b0*/  @P0 FSEL R11, R216, -INF , !P4 ;  /* 0xff800000d80b0808 */ /* 0x000fe40006000000 */
[----:B------:R-:W-:Y:S02]  /*51c0*/  PLOP3.LUT P4, PT, PT, PT, UP0, 0x80, 0x0 ;  /* 0x000000000000781c */ /* 0x000fe40003f8f008 */
[----:B------:R-:W-:Y:S01]  /*51d0*/  PLOP3.LUT P0, PT, PT, PT, UP0, 0x80, 0x0 ;  /* 0x000000000000781c */ /* 0x000fe20003f0f008 */
[--C-:B------:R-:W-:Y:S04]  /*51e0*/  FFMA.FTZ R11, R11, c[0x0][0x23c], -R8.reuse ;  /* 0x00008f000b0b7a23 */ /* 0x100fe80000010808 */
[----:B------:R2:W-:Y:S01]  /*51f0*/  MUFU.EX2 R249, R11 ;  /* 0x0000000b00f97308 */ /* 0x0005e20000000800 */
[-C--:B-1----:R-:W-:Y:S08]  /*5200*/  HMMA.16816.F32 R52, R148, R4.reuse, R52 ;  /* 0x000000049434723c */ /* 0x082ff00000001834 */
[C---:B------:R-:W-:Y:S01]  /*5210*/  HMMA.16816.F32 R56, R132.reuse, R4, R56 ;  /* 0x000000048438723c */ /* 0x040fe20000001838 */
[C---:B--2---:R-:W-:Y:S07]  /*5220*/  @P2 IADD3 R11, R10.reuse, 0x20, RZ ;  /* 0x000000200a0b2810 */ /* 0x044fee0007ffe0ff */
[-C--:B------:R-:W-:Y:S01]  /*5230*/  HMMA.16816.F32 R60, R132, R6.reuse, R60 ;  /* 0x00000006843c723c */ /* 0x080fe2000000183c */
[----:B------:R-:W-:Y:S02]  /*5240*/  PLOP3.LUT P2, PT, PT, PT, UP0, 0x80, 0x0 ;  /* 0x000000000000781c */ /* 0x000fe40003f4f008 */
[----:B------:R-:W-:Y:S02]  /*5250*/  @P3 ISETP.GE.AND P3, PT, R11, UR6, PT ;  /* 0x000000060b003c0c */ /* 0x000fe4000bf66270 */
[----:B------:R-:W-:Y:S02]  /*5260*/  @P0 IADD3 R11, R10, 0x21, RZ ;  /* 0x000000210a0b0810 */ /* 0x000fe40007ffe0ff */
[----:B------:R-:W-:Y:S01]  /*5270*/  PLOP3.LUT P0, PT, PT, PT, UP0, 0x80, 0x0 ;  /* 0x000000000000781c */ /* 0x000fe20003f0f008 */
[----:B------:R-:W-:Y:S01]  /*5280*/  FMUL.FTZ R52, R52, c[0x0][0x2ec] ;  /* 0x0000bb0034347a20 */ /* 0x000fe20000410000 */
[----:B------:R-:W-:Y:S01]  /*5290*/  @P4 ISETP.GE.AND P4, PT, R11, UR6, PT ;  /* 0x000000060b004c0c */ /* 0x000fe2000bf86270 */
[----:B------:R-:W-:Y:S01]  /*52a0*/  HMMA.16816.F32 R64, R148, R6, R64 ;  /* 0x000000069440723c */ /* 0x000fe20000001840 */
[----:B------:R-:W2:Y:S01]  /*52b0*/  LDL R149, [R1+0x50] ;  /* 0x0000500001957983 */ /* 0x000ea20000100800 */
[----:B------:R-:W-:Y:S01]  /*52c0*/  FMUL.FTZ R53, R53, c[0x0][0x2ec] ;  /* 0x0000bb0035357a20 */ /* 0x000fe20000410000 */
[----:B------:R-:W-:Y:S01]  /*52d0*/  MOV R11, R173 ;  /* 0x000000ad000b7202 */ /* 0x000fe20000000f00 */
[----:B------:R-:W-:Y:S01]  /*52e0*/  FMUL.FTZ R54, R54, c[0x0][0x2ec] ;  /* 0x0000bb0036367a20 */ /* 0x000fe20000410000 */
[----:B------:R-:W-:Y:S01]  /*52f0*/  MOV R4, R214 ;  /* 0x000000d600047202 */ /* 0x000fe20000000f00 */
[----:B------:R-:W-:Y:S01]  /*5300*/  FMUL.FTZ R55, R55, c[0x0][0x2ec] ;  /* 0x0000bb0037377a20 */ /* 0x000fe20000410000 */
[----:B------:R-:W-:Y:S01]  /*5310*/  @P2 FSEL R11, R173, -INF , !P3 ;  /* 0xff800000ad0b2808 */ /* 0x000fe20005800000 */
[----:B------:R-:W-:Y:S01]  /*5320*/  FMUL.FTZ R56, R56, c[0x0][0x2ec] ;  /* 0x0000bb0038387a20 */ /* 0x000fe20000410000 */
[----:B------:R-:W3:Y:S01]  /*5330*/  LDL R148, [R1+0x4c] ;  /* 0x00004c0001947983 */ /* 0x000ee20000100800 */
[----:B------:R-:W1:Y:S01]  /*5340*/  MUFU.TANH R161, R52 ;  /* 0x0000003400a17308 */ /* 0x000e620000002400 */
[----:B------:R-:W-:Y:S01]  /*5350*/  PLOP3.LUT P2, PT, PT, PT, UP0, 0x80, 0x0 ;  /* 0x000000000000781c */ /* 0x000fe20003f4f008 */
[--C-:B------:R-:W-:Y:S01]  /*5360*/  FFMA.FTZ R12, R11, c[0x0][0x23c], -R9.reuse ;  /* 0x00008f000b0c7a23 */ /* 0x100fe20000010809 */
[----:B------:R-:W-:Y:S01]  /*5370*/  MOV R11, R172 ;  /* 0x000000ac000b7202 */ /* 0x000fe20000000f00 */
[----:B------:R-:W-:Y:S01]  /*5380*/  FMUL.FTZ R57, R57, c[0x0][0x2ec] ;  /* 0x0000bb0039397a20 */ /* 0x000fe20000410000 */
[----:B------:R-:W-:Y:S01]  /*5390*/  @P0 FSEL R11, R172, -INF , !P4 ;  /* 0xff800000ac0b0808 */ /* 0x000fe20006000000 */
[----:B------:R-:W-:Y:S01]  /*53a0*/  FMUL.FTZ R58, R58, c[0x0][0x2ec] ;  /* 0x0000bb003a3a7a20 */ /* 0x000fe20000410000 */
[----:B------:R-:W-:Y:S01]  /*53b0*/  MOV R150, R3 ;  /* 0x0000000300967202 */ /* 0x000fe20000000f00 */
[----:B------:R-:W-:Y:S01]  /*53c0*/  FMUL.FTZ R59, R59, c[0x0][0x2ec] ;  /* 0x0000bb003b3b7a20 */ /* 0x000fe20000410000 */
[----:B------:R-:W-:Y:S01]  /*53d0*/  MOV R151, R13 ;  /* 0x0000000d00977202 */ /* 0x000fe20000000f00 */
[--C-:B------:R-:W-:Y:S01]  /*53e0*/  FFMA.FTZ R5, R11, c[0x0][0x23c], -R9.reuse ;  /* 0x00008f000b057a23 */ /* 0x100fe20000010809 */
[----:B------:R-:W-:Y:S01]  /*53f0*/  PLOP3.LUT P0, PT, PT, PT, UP0, 0x80, 0x0 ;  /* 0x000000000000781c */ /* 0x000fe20003f0f008 */
[----:B------:R-:W-:Y:S01]  /*5400*/  FMUL.FTZ R60, R60, c[0x0][0x2ec] ;  /* 0x0000bb003c3c7a20 */ /* 0x000fe20000410000 */
[----:B------:R-:W1:Y:S01]  /*5410*/  MUFU.TANH R160, R53 ;  /* 0x0000003500a07308 */ /* 0x000e620000002400 */
[----:B------:R-:W-:Y:S01]  /*5420*/  FMUL.FTZ R61, R61, c[0x0][0x2ec] ;  /* 0x0000bb003d3d7a20 */ /* 0x000fe20000410000 */
[----:B------:R-:W-:Y:S01]  /*5430*/  @P2 FSEL R4, R214, -INF , !P3 ;  /* 0xff800000d6042808 */ /* 0x000fe20005800000 */
[----:B------:R-:W-:Y:S01]  /*5440*/  FMUL.FTZ R62, R62, c[0x0][0x2ec] ;  /* 0x0000bb003e3e7a20 */ /* 0x000fe20000410000 */
[----:B------:R-:W-:Y:S01]  /*5450*/  PLOP3.LUT P2, PT, PT, PT, UP0, 0x80, 0x0 ;  /* 0x000000000000781c */ /* 0x000fe20003f4f008 */
[----:B------:R-:W-:Y:S02]  /*5460*/  FMUL.FTZ R64, R64, c[0x0][0x2ec] ;  /* 0x0000bb0040407a20 */ /* 0x000fe40000410000 */
[----:B------:R-:W-:Y:S02]  /*5470*/  FMUL.FTZ R65, R65, c[0x0][0x2ec] ;  /* 0x0000bb0041417a20 */ /* 0x000fe40000410000 */
[----:B------:R-:W-:Y:S01]  /*5480*/  FMUL.FTZ R66, R66, c[0x0][0x2ec] ;  /* 0x0000bb0042427a20 */ /* 0x000fe20000410000 */
[----:B------:R1:W-:Y:S01]  /*5490*/  MUFU.EX2 R209, R5 ;  /* 0x0000000500d17308 */ /* 0x0003e20000000800 */
[----:B------:R-:W-:Y:S02]  /*54a0*/  FMUL.FTZ R67, R67, c[0x0][0x2ec] ;  /* 0x0000bb0043437a20 */ /* 0x000fe40000410000 */
[----:B------:R-:W-:Y:S07]  /*54b0*/  FMUL.FTZ R63, R63, c[0x0][0x2ec] ;  /* 0x0000bb003f3f7a20 */ /* 0x000fee0000410000 */
[----:B------:R-:W-:Y:S10]  /*54c0*/  MUFU.TANH R207, R60 ;  /* 0x0000003c00cf7308 */ /* 0x000ff40000002400 */
[----:B------:R-:W-:Y:S01]  /*54d0*/  MUFU.TANH R206, R61 ;  /* 0x0000003d00ce7308 */ /* 0x000fe20000002400 */
[--C-:B-1----:R-:W-:Y:S01]  /*54e0*/  FFMA.FTZ R5, R4, c[0x0][0x23c], -R8.reuse ;  /* 0x00008f0004057a23 */ /* 0x102fe20000010808 */
[----:B----4-:R-:W-:Y:S02]  /*54f0*/  MOV R4, R211 ;  /* 0x000000d300047202 */ /* 0x010fe40000000f00 */
[----:B------:R-:W-:Y:S02]  /*5500*/  @P0 FSEL R4, R211, -INF , !P4 ;  /* 0xff800000d3040808 */ /* 0x000fe40006000000 */
[----:B------:R-:W-:Y:S04]  /*5510*/  PLOP3.LUT P0, PT, PT, PT, UP0, 0x80, 0x0 ;  /* 0x000000000000781c */ /* 0x000fe80003f0f008 */
[----:B------:R-:W-:Y:S01]  /*5520*/  MUFU.TANH R227, R62 ;  /* 0x0000003e00e37308 */ /* 0x000fe20000002400 */
[----:B------:R-:W-:Y:S09]  /*5530*/  FFMA.FTZ R4, R4, c[0x0][0x23c], -R8 ;  /* 0x00008f0004047a23 */ /* 0x000ff20000010808 */
[----:B------:R1:W-:Y:S10]  /*5540*/  MUFU.EX2 R239, R4 ;  /* 0x0000000400ef7308 */ /* 0x0003f40000000800 */
[----:B------:R4:W-:Y:S10]  /*5550*/  MUFU.EX2 R240, R5 ;  /* 0x0000000500f07308 */ /* 0x0009f40000000800 */
[----:B------:R-:W2:Y:S01]  /*5560*/  MUFU.TANH R175, R54 ;  /* 0x0000003600af7308 */ /* 0x000ea20000002400 */
[----:B-1----:R-:W-:Y:S02]  /*5570*/  MOV R4, R229 ;  /* 0x000000e500047202 */ /* 0x002fe40000000f00 */
[----:B------:R-:W-:Y:S02]  /*5580*/  @P2 FSEL R4, R229, -INF , !P3 ;  /* 0xff800000e5042808 */ /* 0x000fe40005800000 */
[----:B------:R-:W-:Y:S05]  /*5590*/  PLOP3.LUT P2, PT, PT, PT, UP0, 0x80, 0x0 ;  /* 0x000000000000781c */ /* 0x000fea0003f4f008 */
[----:B------:R-:W-:Y:S01]  /*55a0*/  MUFU.TANH R159, R64 ;  /* 0x00000040009f7308 */ /* 0x000fe20000002400 */
[--C-:B----4-:R-:W-:Y:S01]  /*55b0*/  FFMA.FTZ R5, R4, c[0x0][0x23c], -R2.reuse ;  /* 0x00008f0004057a23 */ /* 0x110fe20000010802 */
[----:B------:R-:W-:Y:S02]  /*55c0*/  MOV R4, R228 ;  /* 0x000000e400047202 */ /* 0x000fe40000000f00 */
[----:B------:R-:W-:Y:S02]  /*55d0*/  @P0 FSEL R4, R228, -INF , !P4 ;  /* 0xff800000e4040808 */ /* 0x000fe40006000000 */
[----:B------:R-:W-:Y:S04]  /*55e0*/  PLOP3.LUT P0, PT, PT, PT, UP0, 0x80, 0x0 ;  /* 0x000000000000781c */ /* 0x000fe80003f0f008 */
[----:B------:R1:W-:Y:S10]  /*55f0*/  MUFU.EX2 R98, R5 ;  /* 0x0000000500627308 */ /* 0x0003f40000000800 */
[----:B------:R-:W-:Y:S10]  /*5600*/  MUFU.TANH R158, R65 ;  /* 0x00000041009e7308 */ /* 0x000ff40000002400 */
[----:B------:R-:W-:Y:S01]  /*5610*/  MUFU.TANH R163, R66 ;  /* 0x0000004200a37308 */ /* 0x000fe20000002400 */
[----:B-1----:R-:W-:Y:S01]  /*5620*/  FFMA.FTZ R5, R4, c[0x0][0x23c], -R2 ;  /* 0x00008f0004057a23 */ /* 0x002fe20000010802 */
[----:B------:R-:W-:Y:S02]  /*5630*/  MOV R4, R72 ;  /* 0x0000004800047202 */ /* 0x000fe40000000f00 */
[----:B------:R-:W-:Y:S02]  /*5640*/  @P2 FSEL R4, R72, -INF , !P3 ;  /* 0xff80000048042808 */ /* 0x000fe40005800000 */
[----:B------:R-:W-:Y:S04]  /*5650*/  PLOP3.LUT P2, PT, PT, PT, UP0, 0x80, 0x0 ;  /* 0x000000000000781c */ /* 0x000fe80003f4f008 */
[----:B------:R1:W-:Y:S01]  /*5660*/  MUFU.EX2 R97, R5 ;  /* 0x0000000500617308 */ /* 0x0003e20000000800 */
[----:B------:R-:W-:Y:S09]  /*5670*/  PLOP3.LUT P3, PT, PT, PT, UP0, 0x80, 0x0 ;  /* 0x000000000000781c */ /* 0x000ff20003f6f008 */
[----:B------:R-:W-:Y:S10]  /*5680*/  MUFU.TANH R162, R67 ;  /* 0x0000004300a27308 */ /* 0x000ff40000002400 */
[----:B------:R-:W-:Y:S01]  /*5690*/  MUFU.TANH R226, R63 ;  /* 0x0000003f00e27308 */ /* 0x000fe20000002400 */
[--C-:B-1----:R-:W-:Y:S01]  /*56a0*/  FFMA.FTZ R5, R4, c[0x0][0x23c], -R0.reuse ;  /* 0x00008f0004057a23 */ /* 0x102fe20000010800 */
[----:B------:R-:W-:Y:S02]  /*56b0*/  MOV R4, R71 ;  /* 0x0000004700047202 */ /* 0x000fe40000000f00 */
[----:B------:R-:W-:Y:S02]  /*56c0*/  @P0 FSEL R4, R71, -INF , !P4 ;  /* 0xff80000047040808 */ /* 0x000fe40006000000 */
[----:B------:R-:W-:Y:S04]  /*56d0*/  PLOP3.LUT P0, PT, PT, PT, UP0, 0x80, 0x0 ;  /* 0x000000000000781c */ /* 0x000fe80003f0f008 */
[----:B------:R-:W-:Y:S01]  /*56e0*/  MUFU.EX2 R76, R5 ;  /* 0x00000005004c7308 */ /* 0x000fe20000000800 */
[----:B------:R-:W-:Y:S01]  /*56f0*/  PLOP3.LUT P4, PT, PT, PT, UP0, 0x80, 0x0 ;  /* 0x000000000000781c */ /* 0x000fe20003f8f008 */
[----:B------:R-:W-:Y:S08]  /*5700*/  FFMA.FTZ R4, R4, c[0x0][0x23c], -R0 ;  /* 0x00008f0004047a23 */ /* 0x000ff00000010800 */
[----:B------:R1:W-:Y:S10]  /*5710*/  MUFU.EX2 R75, R4 ;  /* 0x00000004004b7308 */ /* 0x0003f40000000800 */
[----:B------:R-:W4:Y:S10]  /*5720*/  MUFU.TANH R174, R55 ;  /* 0x0000003700ae7308 */ /* 0x000f340000002400 */
        /* <DEDUP_REMOVED lines=10> */
[----:B------:R-:W-:Y:S01]  /*57d0*/  MUFU.EX2 R215, R12 ;  /* 0x0000000c00d77308 */ /* 0x000fe20000000800 */
[----:B------:R-:W-:Y:S02]  /*57e0*/  PLOP3.LUT P2, PT, PT, PT, UP0, 0x80, 0x0 ;  /* 0x000000000000781c */ /* 0x000fe40003f4f008 */
[--C-:B------:R-:W-:Y:S01]  /*57f0*/  FFMA.FTZ R5, R4, c[0x0][0x23c], -R2.reuse ;  /* 0x00008f0004057a23 */ /* 0x100fe20000010802 */
[----:B------:R-:W-:Y:S02]  /*5800*/  MOV R4, R224 ;  /* 0x000000e000047202 */ /* 0x000fe40000000f00 */
[----:B------:R-:W-:Y:S02]  /*5810*/  @P0 FSEL R4, R224, -INF , !P6 ;  /* 0xff800000e0040808 */ /* 0x000fe40007000000 */
[----:B------:R-:W-:Y:S02]  /*5820*/  PLOP3.LUT P0, PT, PT, PT, UP0, 0x80, 0x0 ;  /* 0x000000000000781c */ /* 0x000fe40003f0f008 */
[----:B------:R1:W-:Y:S10]  /*5830*/  MUFU.EX2 R96, R5 ;  /* 0x0000000500607308 */ /* 0x0003f40000000800 */
[----:B------:R-:W2:Y:S10]  /*5840*/  MUFU.TANH R234, R58 ;  /* 0x0000003a00ea7308 */ /* 0x000eb40000002400 */
[----:B------:R-:W2:Y:S01]  /*5850*/  MUFU.TANH R232, R59 ;  /* 0x0000003b00e87308 */ /* 0x000ea20000002400 */
[----:B-1----:R-:W-:Y:S01]  /*5860*/  FFMA.FTZ R5, R4, c[0x0][0x23c], -R2 ;  /* 0x00008f0004057a23 */ /* 0x002fe20000010802 */
[----:B------:R-:W-:Y:S02]  /*5870*/  MOV R4, R252 ;  /* 0x000000fc00047202 */ /* 0x000fe40000000f00 */
[----:B------:R-:W-:Y:S02]  /*5880*/  @P2 FSEL R4, R252, -INF , !P5 ;  /* 0xff800000fc042808 */ /* 0x000fe40006800000 */
[----:B------:R-:W-:Y:S04]  /*5890*/  PLOP3.LUT P2, PT, PT, PT, UP0, 0x80, 0x0 ;  /* 0x000000000000781c */ /* 0x000fe80003f4f008 */
[----:B------:R1:W-:Y:S02]  /*58a0*/  MUFU.EX2 R95, R5 ;  /* 0x00000005005f7308 */ /* 0x0003e40000000800 */
[--C-:B-1----:R-:W-:Y:S01]  /*58b0*/  FFMA.FTZ R5, R4, c[0x0][0x23c], -R0.reuse ;  /* 0x00008f0004057a23 */ /* 0x102fe20000010800 */
[----:B------:R-:W-:Y:S02]  /*58c0*/  MOV R4, R250 ;  /* 0x000000fa00047202 */ /* 0x000fe40000000f00 */
[----:B------:R-:W-:Y:S05]  /*58d0*/  @P0 FSEL R4, R250, -INF , !P6 ;  /* 0xff800000fa040808 */ /* 0x000fea0007000000 */
[----:B------:R-:W-:Y:S01]  /*58e0*/  MUFU.EX2 R74, R5 ;  /* 0x00000005004a7308 */ /* 0x000fe20000000800 */
[----:B------:R-:W-:Y:S01]  /*58f0*/  PLOP3.LUT P0, PT, PT, PT, UP0, 0x80, 0x0 ;  /* 0x000000000000781c */ /* 0x000fe20003f0f008 */
[----:B------:R-:W-:Y:S08]  /*5900*/  FFMA.FTZ R4, R4, c[0x0][0x23c], -R0 ;  /* 0x00008f0004047a23 */ /* 0x000ff00000010800 */
[----:B------:R1:W-:Y:S02]  /*5910*/  MUFU.EX2 R73, R4 ;  /* 0x0000000400497308 */ /* 0x0003e40000000800 */
[----:B-1----:R-:W-:Y:S02]  /*5920*/  MOV R4, R165 ;  /* 0x000000a500047202 */ /* 0x002fe40000000f00 */
[----:B------:R-:W-:Y:S02]  /*5930*/  @P0 FSEL R4, R165, -INF , !P5 ;  /* 0xff800000a5040808 */ /* 0x000fe40006800000 */
[----:B------:R-:W-:Y:S03]  /*5940*/  PLOP3.LUT P0, PT, PT, PT, UP0, 0x80, 0x0 ;  /* 0x000000000000781c */ /* 0x000fe60003f0f008 */
[--C-:B------:R-:W-:Y:S01]  /*5950*/  FFMA.FTZ R5, R4, c[0x0][0x23c], -R9.reuse ;  /* 0x00008f0004057a23 */ /* 0x100fe20000010809 */
[----:B------:R-:W-:Y:S02]  /*5960*/  MOV R4, R164 ;  /* 0x000000a400047202 */ /* 0x000fe40000000f00 */
[----:B------:R-:W-:Y:S01]  /*5970*/  @P3 FSEL R4, R164, -INF , !P6 ;  /* 0xff800000a4043808 */ /* 0x000fe20007000000 */
[----:B------:R1:W-:Y:S01]  /*5980*/  MUFU.EX2 R171, R5 ;  /* 0x0000000500ab7308 */ /* 0x0003e20000000800 */
[----:B------:R-:W-:Y:S05]  /*5990*/  PLOP3.LUT P3, PT, PT, PT, UP0, 0x80, 0x0 ;  /* 0x000000000000781c */ /* 0x000fea0003f6f008 */
[----:B------:R-:W-:Y:S02]  /*59a0*/  @P0 IADD3 R6, R10, 0x30, RZ ;  /* 0x000000300a060810 */ /* 0x000fe40007ffe0ff */
[----:B------:R-:W-:Y:S01]  /*59b0*/  PLOP3.LUT P0, PT, PT, PT, UP0, 0x80, 0x0 ;  /* 0x000000000000781c */ /* 0x000fe20003f0f008 */
[--C-:B-1----:R-:W-:Y:S01]  /*59c0*/  FFMA.FTZ R5, R4, c[0x0][0x23c], -R9.reuse ;  /* 0x00008f0004057a23 */ /* 0x102fe20000010809 */
[----:B------:R-:W-:Y:S02]  /*59d0*/  MOV R4, R179 ;  /* 0x000000b300047202 */ /* 0x000fe40000000f00 */
[----:B------:R-:W-:Y:S01]  /*59e0*/  @P2 FSEL R4, R179, -INF , !P5 ;  /* 0xff800000b3042808 */ /* 0x000fe20006800000 */
[----:B------:R1:W-:Y:S01]  /*59f0*/  MUFU.EX2 R170, R5 ;  /* 0x0000000500aa7308 */ /* 0x0003e20000000800 */
[----:B------:R-:W-:Y:S02]  /*5a00*/  @P3 ISETP.GE.AND P5, PT, R6, UR6, PT ;  /* 0x0000000606003c0c */ /* 0x000fe4000bfa6270 */
[----:B------:R-:W-:Y:S02]  /*5a10*/  @P4 IADD3 R6, R10, 0x31, RZ ;  /* 0x000000310a064810 */ /* 0x000fe40007ffe0ff */
[----:B------:R-:W-:Y:S02]  /*5a20*/  PLOP3.LUT P4, PT, PT, PT, UP0, 0x80, 0x0 ;  /* 0x000000000000781c */ /* 0x000fe40003f8f008 */
[----:B------:R-:W-:Y:S02]  /*5a30*/  PLOP3.LUT P3, PT, PT, PT, UP0, 0x80, 0x0 ;  /* 0x000000000000781c */ /* 0x000fe40003f6f008 */
[----:B------:R-:W-:Y:S11]  /*5a40*/  PLOP3.LUT P2, PT, PT, PT, UP0, 0x80, 0x0 ;  /* 0x000000000000781c */ /* 0x000ff60003f4f008 */
[----:B------:R-:W-:Y:S02]  /*5a50*/  @!UPT UIADD3 URZ, URZ, URZ, URZ ;  /* 0x0000003f3f3ff290 */ /* 0x000fe4000fffe03f */
[----:B------:R-:W-:Y:S01]  /*5a60*/  @P2 ISETP.GE.AND P2, PT, R6, UR6, PT ;  /* 0x0000000606002c0c */ /* 0x000fe2000bf46270 */
[--C-:B-1----:R-:W-:Y:S01]  /*5a70*/  FFMA.FTZ R5, R4, c[0x0][0x23c], -R8.reuse ;  /* 0x00008f0004057a23 */ /* 0x102fe20000010808 */
[----:B------:R-:W-:Y:S02]  /*5a80*/  MOV R4, R178 ;  /* 0x000000b200047202 */ /* 0x000fe40000000f00 */
[----:B------:R-:W-:Y:S01]  /*5a90*/  @P0 FSEL R4, R178, -INF , !P6 ;  /* 0xff800000b2040808 */ /* 0x000fe20007000000 */
[----:B------:R1:W-:Y:S01]  /*5aa0*/  MUFU.EX2 R222, R5 ;  /* 0x0000000500de7308 */ /* 0x0003e20000000800 */
[----:B------:R-:W-:Y:S02]  /*5ab0*/  PLOP3.LUT P6, PT, PT, PT, UP0, 0x80, 0x0 ;  /* 0x000000000000781c */ /* 0x000fe40003fcf008 */
[----:B------:R-:W-:Y:S01]  /*5ac0*/  PLOP3.LUT P0, PT, PT, PT, UP0, 0x80, 0x0 ;  /* 0x000000000000781c */ /* 0x000fe20003f0f008 */
[--C-:B-1----:R-:W-:Y:S01]  /*5ad0*/  FFMA.FTZ R5, R4, c[0x0][0x23c], -R8.reuse ;  /* 0x00008f0004057a23 */ /* 0x102fe20000010808 */
[----:B------:R-:W-:Y:S02]  /*5ae0*/  MOV R4, R161 ;  /* 0x000000a100047202 */ /* 0x000fe40000000f00 */
[----:B------:R-:W-:Y:S03]  /*5af0*/  @P3 FSEL R4, R161, -INF , !P5 ;  /* 0xff800000a1043808 */ /* 0x000fe60006800000 */
[----:B------:R1:W1:Y:S01]  /*5b00*/  MUFU.EX2 R221, R5 ;  /* 0x0000000500dd7308 */ /* 0x0002620000000800 */
[----:B------:R-:W-:Y:S01]  /*5b10*/  PLOP3.LUT P3, PT, PT, PT, UP0, 0x80, 0x0 ;  /* 0x000000000000781c */ /* 0x000fe20003f6f008 */
[--C-:B-1----:R-:W-:Y:S01]  /*5b20*/  FFMA.FTZ R5, R4, c[0x0][0x23c], -R9.reuse ;  /* 0x00008f0004057a23 */ /* 0x102fe20000010809 */
[----:B------:R-:W-:Y:S03]  /*5b30*/  MOV R4, R160 ;  /* 0x000000a000047202 */ /* 0x000fe60000000f00 */
[----:B------:R-:W-:Y:S04]  /*5b40*/  @P0 FSEL R4, R160, -INF , !P2 ;  /* 0xff800000a0040808 */ /* 0x000fe80005000000 */
[----:B------:R1:W-:Y:S01]  /*5b50*/  MUFU.EX2 R169, R5 ;  /* 0x0000000500a97308 */ /* 0x0003e20000000800 */
[----:B------:R-:W-:Y:S01]  /*5b60*/  PLOP3.LUT P0, PT, PT, PT, UP0, 0x80, 0x0 ;  /* 0x000000000000781c */ /* 0x000fe20003f0f008 */
[--C-:B-1----:R-:W-:Y:S01]  /*5b70*/  FFMA.FTZ R5, R4, c[0x0][0x23c], -R9.reuse ;  /* 0x00008f0004057a23 */ /* 0x102fe20000010809 */
[----:B--2---:R-:W-:Y:S02]  /*5b80*/  MOV R4, R175 ;  /* 0x000000af00047202 */ /* 0x004fe40000000f00 */
[----:B------:R-:W-:Y:S05]  /*5b90*/  @P3 FSEL R4, R175, -INF , !P5 ;  /* 0xff800000af043808 */ /* 0x000fea0006800000 */
[----:B------:R1:W-:Y:S01]  /*5ba0*/  MUFU.EX2 R168, R5 ;  /* 0x0000000500a87308 */ /* 0x0003e20000000800 */
[----:B------:R-:W-:Y:S01]  /*5bb0*/  PLOP3.LUT P3, PT, PT, PT, UP0, 0x80, 0x0 ;  /* 0x000000000000781c */ /* 0x000fe20003f6f008 */
[--C-:B-1----:R-:W-:Y:S01]  /*5bc0*/  FFMA.FTZ R5, R4, c[0x0][0x23c], -R8.reuse ;  /* 0x00008f0004057a23 */ /* 0x102fe20000010808 */
[----:B----4-:R-:W-:Y:S02]  /*5bd0*/  MOV R4, R174 ;  /* 0x000000ae00047202 */ /* 0x010fe40000000f00 */
[----:B------:R-:W-:Y:S05]  /*5be0*/  @P0 FSEL R4, R174, -INF , !P2 ;  /* 0xff800000ae040808 */ /* 0x000fea0005000000 */
[----:B------:R1:W-:Y:S01]  /*5bf0*/  MUFU.EX2 R220, R5 ;  /* 0x0000000500dc7308 */ /* 0x0003e20000000800 */
[----:B------:R-:W-:Y:S11]  /*5c00*/  PLOP3.LUT P0, PT, PT, PT, UP0, 0x80, 0x0 ;  /* 0x000000000000781c */ /* 0x000ff60003f0f008 */
[----:B------:R-:W-:Y:S02]  /*5c10*/  @!UPT UIADD3 URZ, URZ, URZ, URZ ;  /* 0x0000003f3f3ff290 */ /* 0x000fe4000fffe03f */
[C---:B------:R-:W-:Y:S02]  /*5c20*/  @P0 IADD3 R6, R10.reuse, 0x38, RZ ;  /* 0x000000380a060810 */ /* 0x040fe40007ffe0ff */
[----:B------:R-:W-:Y:S02]  /*5c30*/  @P6 IADD3 R10, R10, 0x39, RZ ;  /* 0x000000390a0a6810 */ /* 0x000fe40007ffe0ff */
[----:B------:R-:W-:Y:S01]  /*5c40*/  PLOP3.LUT P0, PT, PT, PT, UP0, 0x80, 0x0 ;  /* 0x000000000000781c */ /* 0x000fe20003f0f008 */
[----:B-1----:R-:W-:Y:S01]  /*5c50*/  FFMA.FTZ R5, R4, c[0x0][0x23c], -R8 ;  /* 0x00008f0004057a23 */ /* 0x002fe20000010808 */
[----:B------:R-:W-:Y:S02]  /*5c60*/  MOV R4, R212 ;  /* 0x000000d400047202 */ /* 0x000fe40000000f00 */
[----:B------:R-:W-:Y:S01]  /*5c70*/  @P3 FSEL R4, R212, -INF , !P5 ;  /* 0xff800000d4043808 */ /* 0x000fe20006800000 */
[----:B------:R1:W-:Y:S01]  /*5c80*/  MUFU.EX2 R218, R5 ;  /* 0x0000000500da7308 */ /* 0x0003e20000000800 */
[----:B------:R-:W-:Y:S03]  /*5c90*/  PLOP3.LUT P3, PT, PT, PT, UP0, 0x80, 0x0 ;  /* 0x000000000000781c */ /* 0x000fe60003f6f008 */
[--C-:B-1----:R-:W-:Y:S01]  /*5ca0*/  FFMA.FTZ R5, R4, c[0x0][0x23c], -R2.reuse ;  /* 0x00008f0004057a23 */ /* 0x102fe20000010802 */
[----:B------:R-:W-:Y:S02]  /*5cb0*/  MOV R4, R210 ;  /* 0x000000d200047202 */ /* 0x000fe40000000f00 */
        /* <DEDUP_REMOVED lines=8> */
[----:B------:R-:W-:Y:S02]  /*5d40*/  MOV R6, R227 ;  /* 0x000000e300067202 */ /* 0x000fe40000000f00 */
        /* <DEDUP_REMOVED lines=9> */
[----:B------:R-:W-:Y:S11]  /*5de0*/  PLOP3.LUT P2, PT, PT, PT, UP0, 0x80, 0x0 ;  /* 0x000000000000781c */ /* 0x000ff60003f4f008 */
[----:B------:R-:W-:Y:S02]  /*5df0*/  @!UPT UIADD3 URZ, URZ, URZ, URZ ;  /* 0x0000003f3f3ff290 */ /* 0x000fe4000fffe03f */
[----:B------:R-:W-:Y:S02]  /*5e00*/  @P2 FSEL R6, R227, -INF , !P5 ;  /* 0xff800000e3062808 */ /* 0x000fe40006800000 */
[----:B------:R-:W-:Y:S03]  /*5e10*/  PLOP3.LUT P2, PT, PT, PT, UP0, 0x80, 0x0 ;  /* 0x000000000000781c */ /* 0x000fe60003f4f008 */
[--C-:B------:R-:W-:Y:S01]  /*5e20*/  FFMA.FTZ R7, R6, c[0x0][0x23c], -R0.reuse ;  /* 0x00008f0006077a23 */ /* 0x100fe20000010800 */
[----:B------:R-:W-:Y:S01]  /*5e30*/  MOV R6, R159 ;  /* 0x0000009f00067202 */ /* 0x000fe20000000f00 */
[----:B-1----:R-:W-:Y:S01]  /*5e40*/  FFMA.FTZ R5, R4, c[0x0][0x23c], -R0 ;  /* 0x00008f0004057a23 */ /* 0x002fe20000010800 */
[----:B------:R-:W-:Y:S01]  /*5e50*/  MOV R4, R207 ;  /* 0x000000cf00047202 */ /* 0x000fe20000000f00 */
[----:B------:R1:W-:Y:S01]  /*5e60*/  MUFU.EX2 R68, R7 ;  /* 0x0000000700447308 */ /* 0x0003e20000000800 */
[----:B------:R-:W-:Y:S05]  /*5e70*/  @P4 FSEL R4, R207, -INF , !P5 ;  /* 0xff800000cf044808 */ /* 0x000fea0006800000 */
[--C-:B------:R-:W-:Y:S04]  /*5e80*/  FFMA.FTZ R4, R4, c[0x0][0x23c], -R2.reuse ;  /* 0x00008f0004047a23 */ /* 0x100fe80000010802 */
[----:B------:R2:W-:Y:S10]  /*5e90*/  MUFU.EX2 R69, R5 ;  /* 0x0000000500457308 */ /* 0x0005f40000000800 */
[----:B------:R4:W-:Y:S01]  /*5ea0*/  MUFU.EX2 R248, R4 ;  /* 0x0000000400f87308 */ /* 0x0009e20000000800 */
[----:B-1----:R-:W-:Y:S02]  /*5eb0*/  MOV R7, R158 ;  /* 0x0000009e00077202 */ /* 0x002fe40000000f00 */
[----:B------:R-:W-:Y:S02]  /*5ec0*/  @P2 FSEL R7, R158, -INF , !P3 ;  /* 0xff8000009e072808 */ /* 0x000fe40005800000 */
[----:B------:R-:W-:Y:S02]  /*5ed0*/  PLOP3.LUT P2, PT, PT, PT, UP0, 0x80, 0x0 ;  /* 0x000000000000781c */ /* 0x000fe40003f4f008 */
[----:B--2---:R-:W-:Y:S02]  /*5ee0*/  MOV R5, R206 ;  /* 0x000000ce00057202 */ /* 0x004fe40000000f00 */
[----:B------:R-:W-:Y:S02]  /*5ef0*/  @P0 FSEL R5, R206, -INF , !P3 ;  /* 0xff800000ce050808 */ /* 0x000fe40005800000 */
[----:B------:R-:W-:Y:S03]  /*5f00*/  PLOP3.LUT P0, PT, PT, PT, UP0, 0x80, 0x0 ;  /* 0x000000000000781c */ /* 0x000fe60003f0f008 */
[----:B------:R-:W-:Y:S01]  /*5f10*/  FFMA.FTZ R2, R5, c[0x0][0x23c], -R2 ;  /* 0x00008f0005027a23 */ /* 0x000fe20000010802 */
[----:B------:R-:W-:Y:S02]  /*5f20*/  F2FP.PACK_AB R5, R150, R151 ;  /* 0x000000979605723e */ /* 0x000fe400000000ff */
[----:B----4-:R-:W-:Y:S01]  /*5f30*/  F2FP.PACK_AB R4, R157, R237 ;  /* 0x000000ed9d04723e */ /* 0x010fe200000000ff */
[----:B------:R1:W-:Y:S02]  /*5f40*/  MUFU.EX2 R244, R2 ;  /* 0x0000000200f47308 */ /* 0x0003e40000000800 */
[----:B------:R2:W-:Y:S04]  /*5f50*/  STS [R197+0x1c400], R5 ;  /* 0x01c40005c5007388 */ /* 0x0005e80000000800 */
[----:B------:R4:W-:Y:S01]  /*5f60*/  STS [R197+0x1c000], R4 ;  /* 0x01c00004c5007388 */ /* 0x0009e20000000800 */
[----:B------:R-:W-:Y:S02]  /*5f70*/  @P0 FSEL R6, R159, -INF , !P5 ;  /* 0xff8000009f060808 */ /* 0x000fe40006800000 */
[----:B------:R-:W-:Y:S03]  /*5f80*/  PLOP3.LUT P0, PT, PT, PT, UP0, 0x80, 0x0 ;  /* 0x000000000000781c */ /* 0x000fe60003f0f008 */
[--C-:B------:R-:W-:Y:S02]  /*5f90*/  FFMA.FTZ R6, R6, c[0x0][0x23c], -R9.reuse ;  /* 0x00008f0006067a23 */ /* 0x100fe40000010809 */
[----:B------:R-:W-:Y:S01]  /*5fa0*/  FFMA.FTZ R9, R7, c[0x0][0x23c], -R9 ;  /* 0x00008f0007097a23 */ /* 0x000fe20000010809 */
[----:B------:R-:W-:Y:S01]  /*5fb0*/  F2FP.PACK_AB R7, R113, R114 ;  /* 0x000000727107723e */ /* 0x000fe200000000ff */
[----:B------:R3:W-:Y:S01]  /*5fc0*/  MUFU.EX2 R167, R6 ;  /* 0x0000000600a77308 */ /* 0x0007e20000000800 */
[----:B-1----:R-:W-:Y:S09]  /*5fd0*/  F2FP.PACK_AB R2, R115, R116 ;  /* 0x000000747302723e */ /* 0x002ff200000000ff */
[----:B------:R1:W1:Y:S01]  /*5fe0*/  MUFU.EX2 R166, R9 ;  /* 0x0000000900a67308 */ /* 0x0002620000000800 */
[----:B--2---:R-:W-:Y:S01]  /*5ff0*/  F2FP.PACK_AB R5, R111, R112 ;  /* 0x000000706f05723e */ /* 0x004fe200000000ff */
[----:B------:R2:W-:Y:S01]  /*6000*/  STS [R200+0x1c400], R2 ;  /* 0x01c40002c8007388 */ /* 0x0005e20000000800 */
[----:B----4-:R-:W-:Y:S05]  /*6010*/  F2FP.PACK_AB R4, R243, R246 ;  /* 0x000000f6f304723e */ /* 0x010fea00000000ff */
[----:B------:R4:W-:Y:S04]  /*6020*/  STS [R200+0x1c000], R4 ;  /* 0x01c00004c8007388 */ /* 0x0009e80000000800 */
[----:B------:R1:W-:Y:S01]  /*6030*/  STS [R197+0x1e000], R5 ;  /* 0x01e00005c5007388 */ /* 0x0003e20000000800 */
[----:B---3--:R-:W-:Y:S02]  /*6040*/  F2FP.PACK_AB R6, R103, R104 ;  /* 0x000000686706723e */ /* 0x008fe400000000ff */
[----:B--2---:R-:W-:Y:S02]  /*6050*/  F2FP.PACK_AB R2, R109, R110 ;  /* 0x0000006e6d02723e */ /* 0x004fe400000000ff */
[----:B----4-:R-:W-:Y:S02]  /*6060*/  F2FP.PACK_AB R4, R91, R92 ;  /* 0x0000005c5b04723e */ /* 0x010fe400000000ff */
[----:B-1----:R-:W-:Y:S03]  /*6070*/  F2FP.PACK_AB R5, R89, R90 ;  /* 0x0000005a5905723e */ /* 0x002fe600000000ff */
[----:B------:R1:W-:Y:S04]  /*6080*/  STS [R197+0x1e400], R4 ;  /* 0x01e40004c5007388 */ /* 0x0003e80000000800 */
[----:B------:R2:W-:Y:S04]  /*6090*/  STS [R200+0x1e000], R2 ;  /* 0x01e00002c8007388 */ /* 0x0005e80000000800 */
[----:B------:R3:W-:Y:S04]  /*60a0*/  STS [R200+0x1e400], R5 ;  /* 0x01e40005c8007388 */ /* 0x0007e80000000800 */
[----:B------:R4:W-:Y:S01]  /*60b0*/  STS [R204+0x1c400], R7 ;  /* 0x01c40007cc007388 */ /* 0x0009e20000000800 */
[----:B-1----:R-:W-:Y:S02]  /*60c0*/  MOV R4, R163 ;  /* 0x000000a300047202 */ /* 0x002fe40000000f00 */
[----:B------:R-:W-:Y:S02]  /*60d0*/  @P0 FSEL R4, R163, -INF , !P5 ;  /* 0xff800000a3040808 */ /* 0x000fe40006800000 */
[----:B--2---:R-:W-:Y:S02]  /*60e0*/  F2FP.PACK_AB R2, R236, R238 ;  /* 0x000000eeec02723e */ /* 0x004fe400000000ff */
[----:B------:R-:W-:Y:S01]  /*60f0*/  PLOP3.LUT P0, PT, PT, PT, UP0, 0x80, 0x0 ;  /* 0x000000000000781c */ /* 0x000fe20003f0f008 */
[--C-:B------:R-:W-:Y:S01]  /*6100*/  FFMA.FTZ R9, R4, c[0x0][0x23c], -R8.reuse ;  /* 0x00008f0004097a23 */ /* 0x100fe20000010808 */
[----:B------:R-:W-:Y:S01]  /*6110*/  F2FP.PACK_AB R4, R219, R223 ;  /* 0x000000dfdb04723e */ /* 0x000fe200000000ff */
[----:B------:R1:W-:Y:S01]  /*6120*/  STS [R204+0x1c000], R2 ;  /* 0x01c00002cc007388 */ /* 0x0003e20000000800 */
[----:B---3--:R-:W-:Y:S01]  /*6130*/  MOV R5, R162 ;  /* 0x000000a200057202 */ /* 0x008fe20000000f00 */
[----:B------:R-:W-:Y:S01]  /*6140*/  MUFU.EX2 R208, R9 ;  /* 0x0000000900d07308 */ /* 0x000fe20000000800 */
[----:B------:R-:W-:Y:S01]  /*6150*/  @P2 FSEL R5, R162, -INF , !P3 ;  /* 0xff800000a2052808 */ /* 0x000fe20005800000 */
[----:B------:R2:W-:Y:S01]  /*6160*/  STS [R203+0x1c000], R4 ;  /* 0x01c00004cb007388 */ /* 0x0005e20000000800 */
[----:B----4-:R-:W-:Y:S03]  /*6170*/  MOV R7, R226 ;  /* 0x000000e200077202 */ /* 0x010fe60000000f00 */
[----:B------:R-:W-:Y:S01]  /*6180*/  FFMA.FTZ R8, R5, c[0x0][0x23c], -R8 ;  /* 0x00008f0005087a23 */ /* 0x000fe20000010808 */
[----:B------:R-:W-:Y:S02]  /*6190*/  F2FP.PACK_AB R5, R101, R102 ;  /* 0x000000666505723e */ /* 0x000fe400000000ff */
[----:B------:R-:W-:Y:S01]  /*61a0*/  @P0 FSEL R7, R226, -INF , !P3 ;  /* 0xff800000e2070808 */ /* 0x000fe20005800000 */
[----:B------:R-:W3:Y:S04]  /*61b0*/  MUFU.EX2 R205, R8 ;  /* 0x0000000800cd7308 */ /* 0x000ee80000000800 */
[----:B------:R-:W-:Y:S06]  /*61c0*/  FFMA.FTZ R0, R7, c[0x0][0x23c], -R0 ;  /* 0x00008f0007007a23 */ /* 0x000fec0000010800 */
[----:B------:R4:W3:Y:S01]  /*61d0*/  MUFU.EX2 R3, R0 ;  /* 0x0000000000037308 */ /* 0x0008e20000000800 */
[----:B-1----:R-:W-:Y:S02]  /*61e0*/  F2FP.PACK_AB R2, R249, R251 ;  /* 0x000000fbf902723e */ /* 0x002fe400000000ff */
[----:B--2---:R-:W-:Y:S03]  /*61f0*/  F2FP.PACK_AB R4, R81, R82 ;  /* 0x000000525104723e */ /* 0x004fe600000000ff */
[----:B------:R1:W-:Y:S04]  /*6200*/  STS [R203+0x1c400], R2 ;  /* 0x01c40002cb007388 */ /* 0x0003e80000000800 */
[----:B------:R2:W-:Y:S01]  /*6210*/  STS [R204+0x1e000], R6 ;  /* 0x01e00006cc007388 */ /* 0x0005e20000000800 */
[----:B----4-:R-:W-:Y:S02]  /*6220*/  F2FP.PACK_AB R0, R221, R222 ;  /* 0x000000dedd00723e */ /* 0x010fe400000000ff */
[----:B-1----:R-:W-:Y:S02]  /*6230*/  F2FP.PACK_AB R2, R209, R215 ;  /* 0x000000d7d102723e */ /* 0x002fe400000000ff */
[----:B--2---:R-:W-:Y:S05]  /*6240*/  F2FP.PACK_AB R6, R83, R84 ;  /* 0x000000545306723e */ /* 0x004fea00000000ff */
[----:B------:R1:W-:Y:S04]  /*6250*/  STS [R204+0x1e400], R6 ;  /* 0x01e40006cc007388 */ /* 0x0003e80000000800 */
[----:B------:R2:W-:Y:S04]  /*6260*/  STS [R203+0x1e000], R5 ;  /* 0x01e00005cb007388 */ /* 0x0005e80000000800 */
[----:B------:R4:W-:Y:S04]  /*6270*/  STS [R203+0x1e400], R4 ;  /* 0x01e40004cb007388 */ /* 0x0009e80000000800 */
[----:B------:R3:W-:Y:S01]  /*6280*/  STS [R198+0x1c000], R2 ;  /* 0x01c00002c6007388 */ /* 0x0007e20000000800 */
[----:B-1----:R-:W-:Y:S02]  /*6290*/  F2FP.PACK_AB R6, R239, R240 ;  /* 0x000000f0ef06723e */ /* 0x002fe400000000ff */
[----:B--2---:R-:W-:Y:S03]  /*62a0*/  F2FP.PACK_AB R5, R97, R98 ;  /* 0x000000626105723e */ /* 0x004fe600000000ff */
[----:B------:R1:W-:Y:S01]  /*62b0*/  STS [R198+0x1c400], R6 ;  /* 0x01c40006c6007388 */ /* 0x0003e20000000800 */
[----:B----4-:R-:W-:Y:S03]  /*62c0*/  F2FP.PACK_AB R4, R75, R76 ;  /* 0x0000004c4b04723e */ /* 0x010fe600000000ff */
[----:B------:R2:W-:Y:S01]  /*62d0*/  STS [R199+0x1c400], R0 ;  /* 0x01c40000c7007388 */ /* 0x0005e20000000800 */
[----:B---3--:R-:W-:Y:S05]  /*62e0*/  F2FP.PACK_AB R2, R170, R171 ;  /* 0x000000abaa02723e */ /* 0x008fea00000000ff */
[----:B------:R3:W-:Y:S04]  /*62f0*/  STS [R199+0x1c000], R2 ;  /* 0x01c00002c7007388 */ /* 0x0007e80000000800 */
[----:B------:R4:W-:Y:S04]  /*6300*/  STS [R198+0x1e000], R5 ;  /* 0x01e00005c6007388 */ /* 0x0009e80000000800 */
[----:B------:R4:W-:Y:S01]  /*6310*/  STS [R198+0x1e400], R4 ;  /* 0x01e40004c6007388 */ /* 0x0009e20000000800 */
[----:B-1----:R-:W-:Y:S02]  /*6320*/  F2FP.PACK_AB R6, R95, R96 ;  /* 0x000000605f06723e */ /* 0x002fe400000000ff */
[----:B--2---:R-:W-:Y:S03]  /*6330*/  F2FP.PACK_AB R0, R166, R167 ;  /* 0x000000a7a600723e */ /* 0x004fe600000000ff */
[----:B------:R1:W-:Y:S01]  /*6340*/  STS [R199+0x1e000], R6 ;  /* 0x01e00006c7007388 */ /* 0x0003e20000000800 */
[----:B---3--:R-:W-:Y:S02]  /*6350*/  F2FP.PACK_AB R2, R218, R220 ;  /* 0x000000dcda02723e */ /* 0x008fe400000000ff */
[----:B----4-:R-:W-:Y:S02]  /*6360*/  F2FP.PACK_AB R5, R73, R74 ;  /* 0x0000004a4905723e */ /* 0x010fe400000000ff */
[----:B------:R-:W-:Y:S03]  /*6370*/  F2FP.PACK_AB R4, R168, R169 ;  /* 0x000000a9a804723e */ /* 0x000fe600000000ff */
[----:B------:R2:W-:Y:S04]  /*6380*/  STS [R199+0x1e400], R5 ;  /* 0x01e40005c7007388 */ /* 0x0005e80000000800 */
[----:B------:R3:W-:Y:S04]  /*6390*/  STS [R202+0x1c000], R4 ;  /* 0x01c00004ca007388 */ /* 0x0007e80000000800 */
[----:B------:R4:W-:Y:S01]  /*63a0*/  STS [R202+0x1c400], R2 ;  /* 0x01c40002ca007388 */ /* 0x0009e20000000800 */
[----:B-1----:R-:W-:Y:S03]  /*63b0*/  F2FP.PACK_AB R6, R93, R94 ;  /* 0x0000005e5d06723e */ /* 0x002fe600000000ff */
[----:B------:R1:W-:Y:S01]  /*63c0*/  STS [R201+0x1c000], R0 ;  /* 0x01c00000c9007388 */ /* 0x0003e20000000800 */
[----:B--2---:R-:W-:Y:S02]  /*63d0*/  F2FP.PACK_AB R5, R69, R70 ;  /* 0x000000464505723e */ /* 0x004fe400000000ff */
[----:B---3--:R-:W-:Y:S02]  /*63e0*/  F2FP.PACK_AB R4, R205, R208 ;  /* 0x000000d0cd04723e */ /* 0x008fe400000000ff */
[----:B----4-:R-:W-:Y:S03]  /*63f0*/  F2FP.PACK_AB R2, R244, R248 ;  /* 0x000000f8f402723e */ /* 0x010fe600000000ff */
[----:B------:R-:W-:Y:S01]  /*6400*/  STS [R201+0x1c400], R4 ;  /* 0x01c40004c9007388 */ /* 0x000fe20000000800 */
[----:B-1----:R-:W-:Y:S03]  /*6410*/  F2FP.PACK_AB R0, R3, R68 ;  /* 0x000000440300723e */ /* 0x002fe600000000ff */
        /* <DEDUP_REMOVED lines=47> */
[----:B------:R-:W-:Y:S01]  /*6710*/  IADD3 R145, R181, R192, RZ ;  /* 0x000000c0b5917210 */ /* 0x000fe20007ffe0ff */
[----:B------:R-:W-:Y:S01]  /*6720*/  HMMA.16816.F32 R64, R136, R134, R64 ;  /* 0x000000868840723c */ /* 0x000fe20000001840 */
[----:B------:R-:W-:Y:S03]  /*6730*/  LDSM.16.M88.4 R132, [R183+0x10000] ;  /* 0x01000000b784783b */ /* 0x000fe60000000200 */
[----:B------:R-:W-:Y:S02]  /*6740*/  IADD3 R146, P0, R149, UR11, RZ ;  /* 0x0000000b95927c10 */ /* 0x000fe4000ff1e0ff */
[----:B------:R-:W-:Y:S02]  /*6750*/  IADD3 R0, R189, R145, RZ ;  /* 0x00000091bd007210 */ /* 0x000fe40007ffe0ff */
[----:B------:R-:W-:Y:S01]  /*6760*/  IADD3.X R147, R148, UR10, RZ, P0, !PT ;  /* 0x0000000a94937c10 */ /* 0x000fe200087fe4ff */
[----:B------:R-:W1:Y:S01]  /*6770*/  LDSM.16.M88.4 R140, [R145+0x8000] ;  /* 0x00800000918c783b */ /* 0x000e620000000200 */
[----:B------:R-:W-:Y:S07]  /*6780*/  PLOP3.LUT P0, PT, PT, PT, UP5, 0x80, 0x0 ;  /* 0x000000000000781c */ /* 0x000fee0003f0f058 */
[----:B------:R-:W2:Y:S08]  /*6790*/  LDSM.16.M88.4 R136, [R145+0xa000] ;  /* 0x00a000009188783b */ /* 0x000eb00000000200 */
[----:B------:R-:W3:Y:S04]  /*67a0*/  LDG.E R144, [R146.64] ;  /* 0x0000000492907981 */ /* 0x000ee8000c1e1900 */
[----:B------:R4:W3:Y:S01]  /*67b0*/  LDG.E R2, [R146.64+0x100] ;  /* 0x0001000492027981 */ /* 0x0008e2000c1e1900 */
        /* <DEDUP_REMOVED lines=21> */
[----:B------:R2:W4:Y:S03]  /*6910*/  LDSM.16.M88.4 R140, [R0+0xa000] ;  /* 0x00a00000008c783b */ /* 0x0005260000000200 */
[----:B--2---:R-:W-:Y:S04]  /*6920*/  FFMA.FTZ R0, -R152, R152, 1 ;  /* 0x3f80000098007423 */ /* 0x004fe80000010198 */
[----:B------:R-:W-:Y:S01]  /*6930*/  FMUL.FTZ R0, R0, c[0x0][0x2ec] ;  /* 0x0000bb0000007a20 */ /* 0x000fe20000410000 */
[-C--:B-1----:R-:W-:Y:S08]  /*6940*/  HMMA.16816.F32 R4, R132, R136.reuse, R4 ;  /* 0x000000888404723c */ /* 0x082ff00000001804 */
[C---:B----4-:R-:W-:Y:S08]  /*6950*/  HMMA.16816.F32 R8, R140.reuse, R136, R8 ;  /* 0x000000888c08723c */ /* 0x050ff00000001808 */
[-C--:B------:R-:W-:Y:S08]  /*6960*/  HMMA.16816.F32 R12, R140, R138.reuse, R12 ;  /* 0x0000008a8c0c723c */ /* 0x080ff0000000180c */
[C---:B---3--:R-:W-:Y:S01]  /*6970*/  FADD.FTZ R4, -R144.reuse, R4 ;  /* 0x0000000490047221 */ /* 0x048fe20000010100 */
[C---:B------:R-:W-:Y:S01]  /*6980*/  HMMA.16816.F32 R16, R132.reuse, R138, R16 ;  /* 0x0000008a8410723c */ /* 0x040fe20000001810 */
[----:B------:R-:W1:Y:S02]  /*6990*/  LDSM.16.M88.4 R136, [R184+0x10800] ;  /* 0x01080000b888783b */ /* 0x000e640000000200 */
[----:B------:R-:W-:Y:S02]  /*69a0*/  FADD.FTZ R5, -R144, R5 ;  /* 0x0000000590057221 */ /* 0x000fe40000010100 */
[----:B------:R-:W-:Y:S01]  /*69b0*/  FMUL.FTZ R4, R237, R4 ;  /* 0x00000004ed047220 */ /* 0x000fe20000410000 */
[----:B------:R-:W-:Y:S01]  /*69c0*/  MOV R237, R150 ;  /* 0x0000009600ed7202 */ /* 0x000fe20000000f00 */
[----:B------:R-:W-:Y:S02]  /*69d0*/  FMUL.FTZ R148, R157, R5 ;  /* 0x000000059d947220 */ /* 0x000fe40000410000 */
[----:B------:R-:W-:Y:S02]  /*69e0*/  FMUL.FTZ R157, R4, R0 ;  /* 0x00000000049d7220 */ /* 0x000fe40000410000 */
[----:B------:R2:W3:Y:S01]  /*69f0*/  LDG.E R4, [R146.64+0x20] ;  /* 0x0000200492047981 */ /* 0x0004e2000c1e1900 */
[----:B------:R-:W-:Y:S03]  /*6a00*/  FFMA.FTZ R5, -R156, R156, 1 ;  /* 0x3f8000009c057423 */ /* 0x000fe6000001019c */
[----:B------:R2:W4:Y:S01]  /*6a10*/  LDG.E R0, [R146.64+0x120] ;  /* 0x0001200492007981 */ /* 0x000522000c1e1900 */
[----:B------:R-:W-:Y:S04]  /*6a20*/  FMUL.FTZ R5, R5, c[0x0][0x2ec] ;  /* 0x0000bb0005057a20 */ /* 0x000fe80000410000 */
[----:B------:R-:W-:Y:S02]  /*6a30*/  FMUL.FTZ R156, R148, R5 ;  /* 0x00000005949c7220 */ /* 0x000fe40000410000 */
[----:B------:R-:W-:Y:S02]  /*6a40*/  FFMA.FTZ R5, -R155, R155, 1 ;  /* 0x3f8000009b057423 */ /* 0x000fe4000001019b */
[C---:B------:R-:W-:Y:S02]  /*6a50*/  FADD.FTZ R16, -R144.reuse, R16 ;  /* 0x0000001090107221 */ /* 0x040fe40000010100 */
[C---:B------:R-:W-:Y:S02]  /*6a60*/  FADD.FTZ R17, -R144.reuse, R17 ;  /* 0x0000001190117221 */ /* 0x040fe40000010100 */
[----:B------:R-:W-:Y:S01]  /*6a70*/  FMUL.FTZ R5, R5, c[0x0][0x2ec] ;  /* 0x0000bb0005057a20 */ /* 0x000fe20000410000 */
[-C--:B-1----:R-:W-:Y:S08]  /*6a80*/  HMMA.16816.F32 R20, R132, R136.reuse, R20 ;  /* 0x000000888414723c */ /* 0x082ff00000001814 */
[C---:B------:R-:W-:Y:S08]  /*6a90*/  HMMA.16816.F32 R24, R140.reuse, R136, R24 ;  /* 0x000000888c18723c */ /* 0x040ff00000001818 */
[-C--:B------:R-:W-:Y:S08]  /*6aa0*/  HMMA.16816.F32 R28, R140, R138.reuse, R28 ;  /* 0x0000008a8c1c723c */ /* 0x080ff0000000181c */
[C---:B------:R-:W-:Y:S01]  /*6ab0*/  FADD.FTZ R20, -R144.reuse, R20 ;  /* 0x0000001490147221 */ /* 0x040fe20000010100 */
[C---:B------:R-:W-:Y:S01]  /*6ac0*/  HMMA.16816.F32 R32, R132.reuse, R138, R32 ;  /* 0x0000008a8420723c */ /* 0x040fe20000001820 */
[----:B------:R-:W1:Y:S02]  /*6ad0*/  LDSM.16.M88.4 R136, [R184+0x11000] ;  /* 0x01100000b888783b */ /* 0x000e640000000200 */
[----:B------:R-:W-:Y:S04]  /*6ae0*/  FADD.FTZ R21, -R144, R21 ;  /* 0x0000001590157221 */ /* 0x000fe80000010100 */
[----:B------:R-:W-:Y:S11]  /*6af0*/  FMUL.FTZ R21, R236, R21 ;  /* 0x00000015ec157220 */ /* 0x000ff60000410000 */
[----:B------:R-:W-:Y:S06]  /*6b00*/  @!UPT UIADD3 URZ, URZ, URZ, URZ ;  /* 0x0000003f3f3ff290 */ /* 0x000fec000fffe03f */
[C---:B------:R-:W-:Y:S02]  /*6b10*/  FADD.FTZ R33, -R144.reuse, R33 ;  /* 0x0000002190217221 */ /* 0x040fe40000010100 */
[----:B------:R-:W-:Y:S02]  /*6b20*/  FADD.FTZ R32, -R144, R32 ;  /* 0x0000002090207221 */ /* 0x000fe40000010100 */
[----:B------:R-:W-:Y:S01]  /*6b30*/  FMUL.FTZ R33, R219, R33 ;  /* 0x00000021db217220 */ /* 0x000fe20000410000 */
[-C--:B-1----:R-:W-:Y:S08]  /*6b40*/  HMMA.16816.F32 R36, R132, R136.reuse, R36 ;  /* 0x000000888424723c */ /* 0x082ff00000001824 */
[C---:B------:R-:W-:Y:S08]  /*6b50*/  HMMA.16816.F32 R40, R140.reuse, R136, R40 ;  /* 0x000000888c28723c */ /* 0x040ff00000001828 */
[-C--:B------:R-:W-:Y:S08]  /*6b60*/  HMMA.16816.F32 R44, R140, R138.reuse, R44 ;  /* 0x0000008a8c2c723c */ /* 0x080ff0000000182c */
[C---:B------:R-:W-:Y:S01]  /*6b70*/  HMMA.16816.F32 R48, R132.reuse, R138, R48 ;  /* 0x0000008a8430723c */ /* 0x040fe20000001830 */
[----:B------:R-:W1:Y:S07]  /*6b80*/  LDSM.16.M88.4 R136, [R184+0x11800] ;  /* 0x01180000b888783b */ /* 0x000e6e0000000200 */
[-C--:B-1----:R-:W-:Y:S08]  /*6b90*/  HMMA.16816.F32 R52, R132, R136.reuse, R52 ;  /* 0x000000888434723c */ /* 0x082ff00000001834 */
[C---:B------:R-:W-:Y:S07]  /*6ba0*/  HMMA.16816.F32 R56, R140.reuse, R136, R56 ;  /* 0x000000888c38723c */ /* 0x040fee0000001838 */
[----:B------:R-:W-:Y:S01]  /*6bb0*/  MOV R137, R151 ;  /* 0x0000009700897202 */ /* 0x000fe20000000f00 */
[-C--:B------:R-:W-:Y:S08]  /*6bc0*/  HMMA.16816.F32 R60, R140, R138.reuse, R60 ;  /* 0x0000008a8c3c723c */ /* 0x080ff0000000183c */
[----:B------:R-:W-:Y:S07]  /*6bd0*/  HMMA.16816.F32 R64, R132, R138, R64 ;  /* 0x0000008a8440723c */ /* 0x000fee0000001840 */
[----:B------:R-:W-:Y:S02]  /*6be0*/  FMUL.FTZ R134, R246, R16 ;  /* 0x00000010f6867220 */ /* 0x000fe40000410000 */
[----:B------:R-:W-:Y:S03]  /*6bf0*/  FMUL.FTZ R133, R243, R17 ;  /* 0x00000011f3857220 */ /* 0x000fe60000410000 */
[----:B------:R-:W-:Y:S02]  /*6c00*/  FFMA.FTZ R16, -R213, R213, 1 ;  /* 0x3f800000d5107423 */ /* 0x000fe400000101d5 */
[----:B------:R-:W-:Y:S02]  /*6c10*/  FMUL.FTZ R132, R238, R20 ;  /* 0x00000014ee847220 */ /* 0x000fe40000410000 */
[----:B------:R-:W-:Y:S02]  /*6c20*/  FFMA.FTZ R20, -R153, R153, 1 ;  /* 0x3f80000099147423 */ /* 0x000fe40000010199 */
[----:B------:R-:W-:Y:S02]  /*6c30*/  FMUL.FTZ R16, R16, c[0x0][0x2ec] ;  /* 0x0000bb0010107a20 */ /* 0x000fe40000410000 */
[----:B------:R-:W-:Y:S02]  /*6c40*/  FFMA.FTZ R17, -R154, R154, 1 ;  /* 0x3f8000009a117423 */ /* 0x000fe4000001019a */
[----:B------:R-:W-:Y:S02]  /*6c50*/  FMUL.FTZ R154, R133, R5 ;  /* 0x00000005859a7220 */ /* 0x000fe40000410000 */
[----:B------:R-:W-:Y:S02]  /*6c60*/  FMUL.FTZ R5, R20, c[0x0][0x2ec] ;  /* 0x0000bb0014057a20 */ /* 0x000fe40000410000 */
[----:B------:R-:W-:Y:S02]  /*6c70*/  FMUL.FTZ R155, R134, R16 ;  /* 0x00000010869b7220 */ /* 0x000fe40000410000 */
[----:B------:R-:W-:Y:S02]  /*6c80*/  FMUL.FTZ R16, R17, c[0x0][0x2ec] ;  /* 0x0000bb0011107a20 */ /* 0x000fe40000410000 */
[----:B------:R-:W-:Y:S02]  /*6c90*/  FMUL.FTZ R152, R21, R5 ;  /* 0x0000000515987220 */ /* 0x000fe40000410000 */
[----:B------:R-:W-:Y:S02]  /*6ca0*/  FFMA.FTZ R5, -R176, R176, 1 ;  /* 0x3f800000b0057423 */ /* 0x000fe400000101b0 */
[----:B------:R-:W-:Y:S02]  /*6cb0*/  FMUL.FTZ R153, R132, R16 ;  /* 0x0000001084997220 */ /* 0x000fe40000410000 */
[----:B------:R-:W-:Y:S02]  /*6cc0*/  FADD.FTZ R21, -R144, R37 ;  /* 0x0000002590157221 */ /* 0x000fe40000010100 */
[----:B------:R-:W-:Y:S02]  /*6cd0*/  FFMA.FTZ R16, -R177, R177, 1 ;  /* 0x3f800000b1107423 */ /* 0x000fe400000101b1 */
[----:B------:R-:W-:Y:S02]  /*6ce0*/  FMUL.FTZ R5, R5, c[0x0][0x2ec] ;  /* 0x0000bb0005057a20 */ /* 0x000fe40000410000 */
[----:B------:R-:W-:Y:S02]  /*6cf0*/  FFMA.FTZ R20, -R172, R172, 1 ;  /* 0x3f800000ac147423 */ /* 0x000fe400000101ac */
[----:B------:R-:W-:Y:S02]  /*6d00*/  FMUL.FTZ R132, R223, R32 ;  /* 0x00000020df847220 */ /* 0x000fe40000410000 */
[----:B------:R-:W-:Y:S02]  /*6d10*/  FADD.FTZ R32, -R144, R36 ;  /* 0x0000002490207221 */ /* 0x000fe40000010100 */
[----:B------:R-:W-:Y:S02]  /*6d20*/  FMUL.FTZ R21, R209, R21 ;  /* 0x00000015d1157220 */ /* 0x000fe40000410000 */
[----:B------:R-:W-:Y:S02]  /*6d30*/  FMUL.FTZ R16, R16, c[0x0][0x2ec] ;  /* 0x0000bb0010107a20 */ /* 0x000fe40000410000 */
[----:B------:R-:W-:Y:S02]  /*6d40*/  FFMA.FTZ R17, -R173, R173, 1 ;  /* 0x3f800000ad117423 */ /* 0x000fe400000101ad */
[----:B------:R-:W-:Y:S02]  /*6d50*/  FMUL.FTZ R150, R33, R5 ;  /* 0x0000000521967220 */ /* 0x000fe40000410000 */
[----:B------:R-:W-:Y:S02]  /*6d60*/  FMUL.FTZ R5, R20, c[0x0][0x2ec] ;  /* 0x0000bb0014057a20 */ /* 0x000fe40000410000 */
[----:B------:R-:W-:Y:S02]  /*6d70*/  FMUL.FTZ R32, R215, R32 ;  /* 0x00000020d7207220 */ /* 0x000fe40000410000 */
[----:B------:R-:W-:Y:S02]  /*6d80*/  FMUL.FTZ R151, R132, R16 ;  /* 0x0000001084977220 */ /* 0x000fe40000410000 */
[----:B------:R-:W-:Y:S02]  /*6d90*/  FMUL.FTZ R16, R17, c[0x0][0x2ec] ;  /* 0x0000bb0011107a20 */ /* 0x000fe40000410000 */
[----:B------:R-:W-:Y:S02]  /*6da0*/  FADD.FTZ R17, -R144, R49 ;  /* 0x0000003190117221 */ /* 0x000fe40000010100 */
[----:B------:R-:W-:Y:S02]  /*6db0*/  FMUL.FTZ R148, R21, R5 ;  /* 0x0000000515947220 */ /* 0x000fe40000410000 */
[----:B------:R-:W-:Y:S02]  /*6dc0*/  FFMA.FTZ R5, -R164, R164, 1 ;  /* 0x3f800000a4057423 */ /* 0x000fe400000101a4 */
[----:B------:R-:W-:Y:S02]  /*6dd0*/  FADD.FTZ R20, -R144, R48 ;  /* 0x0000003090147221 */ /* 0x000fe40000010100 */
[----:B------:R-:W-:Y:S02]  /*6de0*/  FMUL.FTZ R149, R32, R16 ;  /* 0x0000001020957220 */ /* 0x000fe40000410000 */
[----:B------:R-:W-:Y:S02]  /*6df0*/  FMUL.FTZ R17, R170, R17 ;  /* 0x00000011aa117220 */ /* 0x000fe40000410000 */
[----:B------:R-:W-:Y:S02]  /*6e00*/  FFMA.FTZ R16, -R165, R165, 1 ;  /* 0x3f800000a5107423 */ /* 0x000fe400000101a5 */
[----:B------:R-:W-:Y:S02]  /*6e10*/  FMUL.FTZ R5, R5, c[0x0][0x2ec] ;  /* 0x0000bb0005057a20 */ /* 0x000fe40000410000 */
[----:B------:R-:W-:Y:S02]  /*6e20*/  FMUL.FTZ R20, R171, R20 ;  /* 0x00000014ab147220 */ /* 0x000fe40000410000 */
[----:B------:R-:W-:Y:S02]  /*6e30*/  FMUL.FTZ R16, R16, c[0x0][0x2ec] ;  /* 0x0000bb0010107a20 */ /* 0x000fe40000410000 */
[----:B------:R-:W-:Y:S02]  /*6e40*/  FADD.FTZ R21, -R144, R65 ;  /* 0x0000004190157221 */ /* 0x000fe40000010100 */
[----:B--2---:R-:W-:Y:S02]  /*6e50*/  FMUL.FTZ R146, R17, R5 ;  /* 0x0000000511927220 */ /* 0x004fe40000410000 */
[----:B------:R-:W-:Y:S01]  /*6e60*/  FFMA.FTZ R5, -R158, R158, 1 ;  /* 0x3f8000009e057423 */ /* 0x000fe2000001019e */
[----:B------:R-:W-:Y:S01]  /*6e70*/  MOV R158, R195 ;  /* 0x000000c3009e7202 */ /* 0x000fe20000000f00 */
[----:B------:R-:W-:Y:S02]  /*6e80*/  FADD.FTZ R32, -R144, R64 ;  /* 0x0000004090207221 */ /* 0x000fe40000010100 */
[----:B------:R-:W-:Y:S02]  /*6e90*/  FMUL.FTZ R147, R20, R16 ;  /* 0x0000001014937220 */ /* 0x000fe40000410000 */
[----:B------:R-:W-:Y:S02]  /*6ea0*/  FMUL.FTZ R21, R166, R21 ;  /* 0x00000015a6157220 */ /* 0x000fe40000410000 */
[----:B------:R-:W-:Y:S01]  /*6eb0*/  FFMA.FTZ R16, -R159, R159, 1 ;  /* 0x3f8000009f107423 */ /* 0x000fe2000001019f */
[----:B------:R-:W-:Y:S01]  /*6ec0*/  MOV R159, R194 ;  /* 0x000000c2009f7202 */ /* 0x000fe20000000f00 */
[----:B------:R-:W-:Y:S02]  /*6ed0*/  FMUL.FTZ R5, R5, c[0x0][0x2ec] ;  /* 0x0000bb0005057a20 */ /* 0x000fe40000410000 */
[----:B------:R-:W-:Y:S02]  /*6ee0*/  FMUL.FTZ R32, R167, R32 ;  /* 0x00000020a7207220 */ /* 0x000fe40000410000 */
[----:B------:R-:W-:Y:S02]  /*6ef0*/  FMUL.FTZ R16, R16, c[0x0][0x2ec] ;  /* 0x0000bb0010107a20 */ /* 0x000fe40000410000 */
[----:B------:R-:W-:Y:S02]  /*6f00*/  FMUL.FTZ R141, R21, R5 ;  /* 0x00000005158d7220 */ /* 0x000fe40000410000 */
[----:B------:R-:W-:Y:S02]  /*6f10*/  FFMA.FTZ R5, -R241, R241, 1 ;  /* 0x3f800000f1057423 */ /* 0x000fe400000101f1 */
[----:B------:R-:W-:Y:S02]  /*6f20*/  FADD.FTZ R33, -R144, R53 ;  /* 0x0000003590217221 */ /* 0x000fe40000010100 */
[----:B------:R-:W-:Y:S02]  /*6f30*/  FFMA.FTZ R17, -R160, R160, 1 ;  /* 0x3f800000a0117423 */ /* 0x000fe400000101a0 */
[----:B------:R-:W-:Y:S02]  /*6f40*/  FMUL.FTZ R142, R32, R16 ;  /* 0x00000010208e7220 */ /* 0x000fe40000410000 */
[----:B------:R-:W-:Y:S02]  /*6f50*/  FMUL.FTZ R5, R5, c[0x0][0x2ec] ;  /* 0x0000bb0005057a20 */ /* 0x000fe40000410000 */
[C---:B---3--:R-:W-:Y:S02]  /*6f60*/  FADD.FTZ R7, -R4.reuse, R7 ;  /* 0x0000000704077221 */ /* 0x048fe40000010100 */
[----:B------:R-:W-:Y:S02]  /*6f70*/  FADD.FTZ R16, -R4, R6 ;  /* 0x0000000604107221 */ /* 0x000fe40000010100 */
[----:B------:R-:W-:Y:S02]  /*6f80*/  FFMA.FTZ R6, -R242, R242, 1 ;  /* 0x3f800000f2067423 */ /* 0x000fe400000101f2 */
[----:B------:R-:W-:Y:S02]  /*6f90*/  FMUL.FTZ R7, R237, R7 ;  /* 0x00000007ed077220 */ /* 0x000fe40000410000 */
[----:B------:R-:W-:Y:S02]  /*6fa0*/  FADD.FTZ R36, -R144, R52 ;  /* 0x0000003490247221 */ /* 0x000fe40000010100 */
[----:B------:R-:W-:Y:S02]  /*6fb0*/  FMUL.FTZ R33, R168, R33 ;  /* 0x00000021a8217220 */ /* 0x000fe40000410000 */
[----:B------:R-:W-:Y:S02]  /*6fc0*/  FFMA.FTZ R20, -R161, R161, 1 ;  /* 0x3f800000a1147423 */ /* 0x000fe400000101a1 */
[----:B------:R-:W-:Y:S02]  /*6fd0*/  FMUL.FTZ R17, R17, c[0x0][0x2ec] ;  /* 0x0000bb0011117a20 */ /* 0x000fe40000410000 */
[----:B------:R-:W-:Y:S02]  /*6fe0*/  FMUL.FTZ R16, R137, R16 ;  /* 0x0000001089107220 */ /* 0x000fe40000410000 */
[----:B------:R-:W-:Y:S02]  /*6ff0*/  FMUL.FTZ R6, R6, c[0x0][0x2ec] ;  /* 0x0000bb0006067a20 */ /* 0x000fe40000410000 */
[----:B------:R-:W-:Y:S02]  /*7000*/  FADD.FTZ R19, -R4, R19 ;  /* 0x0000001304137221 */ /* 0x000fe40000010100 */
[----:B------:R-:W-:Y:S02]  /*7010*/  FMUL.FTZ R139, R7, R5 ;  /* 0x00000005078b7220 */ /* 0x000fe40000410000 */
[----:B------:R-:W-:Y:S02]  /*7020*/  FFMA.FTZ R5, -R233, R233, 1 ;  /* 0x3f800000e9057423 */ /* 0x000fe400000101e9 */
[----:B------:R-:W-:Y:S02]  /*7030*/  FMUL.FTZ R36, R169, R36 ;  /* 0x00000024a9247220 */ /* 0x000fe40000410000 */
[----:B------:R-:W-:Y:S02]  /*7040*/  FMUL.FTZ R20, R20, c[0x0][0x2ec] ;  /* 0x0000bb0014147a20 */ /* 0x000fe40000410000 */
[----:B------:R-:W-:Y:S02]  /*7050*/  FMUL.FTZ R143, R33, R17 ;  /* 0x00000011218f7220 */ /* 0x000fe40000410000 */
[----:B------:R-:W-:Y:S02]  /*7060*/  FADD.FTZ R18, -R4, R18 ;  /* 0x0000001204127221 */ /* 0x000fe40000010100 */
[----:B------:R-:W-:Y:S02]  /*7070*/  FMUL.FTZ R140, R16, R6 ;  /* 0x00000006108c7220 */ /* 0x000fe40000410000 */
[----:B------:R-:W-:Y:S02]  /*7080*/  FMUL.FTZ R19, R115, R19 ;  /* 0x0000001373137220 */ /* 0x000fe40000410000 */
[----:B------:R-:W-:Y:S02]  /*7090*/  FADD.FTZ R17, -R4, R23 ;  /* 0x0000001704117221 */ /* 0x000fe40000010100 */
[----:B------:R-:W-:Y:S02]  /*70a0*/  FFMA.FTZ R6, -R235, R235, 1 ;  /* 0x3f800000eb067423 */ /* 0x000fe400000101eb */
[----:B------:R-:W-:Y:S02]  /*70b0*/  FMUL.FTZ R5, R5, c[0x0][0x2ec] ;  /* 0x0000bb0005057a20 */ /* 0x000fe40000410000 */
[----:B------:R-:W-:Y:S02]  /*70c0*/  FFMA.FTZ R16, -R230, R230, 1 ;  /* 0x3f800000e6107423 */ /* 0x000fe400000101e6 */
[----:B------:R-:W-:Y:S02]  /*70d0*/  FMUL.FTZ R144, R36, R20 ;  /* 0x0000001424907220 */ /* 0x000fe40000410000 */
[----:B------:R-:W-:Y:S02]  /*70e0*/  FMUL.FTZ R20, R116, R18 ;  /* 0x0000001274147220 */ /* 0x000fe40000410000 */
[----:B------:R-:W-:Y:S01]  /*70f0*/  FADD.FTZ R18, -R4, R22 ;  /* 0x0000001604127221 */ /* 0x000fe20000010100 */
[----:B------:R1:W5:Y:S01]  /*7100*/  LDL.LU R116, [R1+0x15c] ;  /* 0x00015c0001747983 */ /* 0x0003620000300800 */
[----:B------:R-:W-:Y:S02]  /*7110*/  FMUL.FTZ R17, R113, R17 ;  /* 0x0000001171117220 */ /* 0x000fe40000410000 */
[----:B------:R-:W-:Y:S01]  /*7120*/  FMUL.FTZ R6, R6, c[0x0][0x2ec] ;  /* 0x0000bb0006067a20 */ /* 0x000fe20000410000 */
[----:B------:R1:W5:Y:S01]  /*7130*/  LDL.LU R115, [R1+0x158] ;  /* 0x0001580001737983 */ /* 0x0003620000300800 */
[----:B------:R-:W-:Y:S02]  /*7140*/  FFMA.FTZ R7, -R231, R231, 1 ;  /* 0x3f800000e7077423 */ /* 0x000fe400000101e7 */
[----:B------:R-:W-:Y:S02]  /*7150*/  FMUL.FTZ R23, R19, R5 ;  /* 0x0000000513177220 */ /* 0x000fe40000410000 */
[----:B------:R-:W-:Y:S02]  /*7160*/  FMUL.FTZ R5, R16, c[0x0][0x2ec] ;  /* 0x0000bb0010057a20 */ /* 0x000fe40000410000 */
[----:B------:R-:W-:Y:S02]  /*7170*/  FMUL.FTZ R18, R114, R18 ;  /* 0x0000001272127220 */ /* 0x000fe40000410000 */
[----:B------:R-:W-:Y:S01]  /*7180*/  FMUL.FTZ R138, R20, R6 ;  /* 0x00000006148a7220 */ /* 0x000fe20000410000 */
[----:B------:R1:W5:Y:S01]  /*7190*/  LDL.LU R114, [R1+0x154] ;  /* 0x0001540001727983 */ /* 0x0003620000300800 */
[----:B------:R-:W-:Y:S02]  /*71a0*/  FMUL.FTZ R6, R7, c[0x0][0x2ec] ;  /* 0x0000bb0007067a20 */ /* 0x000fe40000410000 */
[----:B------:R-:W-:Y:S01]  /*71b0*/  FADD.FTZ R19, -R4, R35 ;  /* 0x0000002304137221 */ /* 0x000fe20000010100 */
[----:B------:R1:W5:Y:S01]  /*71c0*/  LDL.LU R113, [R1+0x150] ;  /* 0x0001500001717983 */ /* 0x0003620000300800 */
[----:B------:R-:W-:Y:S02]  /*71d0*/  FMUL.FTZ R136, R17, R5 ;  /* 0x0000000511887220 */ /* 0x000fe40000410000 */
[----:B------:R-:W-:Y:S02]  /*71e0*/  FFMA.FTZ R5, -R216, R216, 1 ;  /* 0x3f800000d8057423 */ /* 0x000fe400000101d8 */
        /* <DEDUP_REMOVED lines=9> */
[----:B------:R-:W-:Y:S02]  /*7280*/  FMUL.FTZ R6, R6, c[0x0][0x2ec] ;  /* 0x0000bb0006067a20 */ /* 0x000fe40000410000 */
[----:B------:R-:W-:Y:S02]  /*7290*/  FFMA.FTZ R7, -R214, R214, 1 ;  /* 0x3f800000d6077423 */ /* 0x000fe400000101d6 */
[----:B------:R-:W-:Y:S02]  /*72a0*/  FMUL.FTZ R134, R19, R5 ;  /* 0x0000000513867220 */ /* 0x000fe40000410000 */
[----:B------:R-:W-:Y:S02]  /*72b0*/  FMUL.FTZ R5, R16, c[0x0][0x2ec] ;  /* 0x0000bb0010057a20 */ /* 0x000fe40000410000 */
[----:B------:R-:W-:Y:S02]  /*72c0*/  FADD.FTZ R18, -R4, R38 ;  /* 0x0000002604127221 */ /* 0x000fe40000010100 */
[----:B------:R-:W-:Y:S02]  /*72d0*/  FMUL.FTZ R135, R20, R6 ;  /* 0x0000000614877220 */ /* 0x000fe40000410000 */
[----:B------:R-:W-:Y:S02]  /*72e0*/  FMUL.FTZ R6, R7, c[0x0][0x2ec] ;  /* 0x0000bb0007067a20 */ /* 0x000fe40000410000 */
[----:B------:R-:W-:Y:S02]  /*72f0*/  FADD.FTZ R7, -R4, R51 ;  /* 0x0000003304077221 */ /* 0x000fe40000010100 */
[----:B------:R-:W-:Y:S02]  /*7300*/  FMUL.FTZ R132, R17, R5 ;  /* 0x0000000511847220 */ /* 0x000fe40000410000 */
[----:B------:R-:W-:Y:S02]  /*7310*/  FFMA.FTZ R5, -R178, R178, 1 ;  /* 0x3f800000b2057423 */ /* 0x000fe400000101b2 */
        /* <DEDUP_REMOVED lines=8> */
[----:B------:R-:W-:Y:S02]  /*73a0*/  FFMA.FTZ R5, -R163, R163, 1 ;  /* 0x3f800000a3057423 */ /* 0x000fe400000101a3 */
[----:B------:R-:W-:Y:S02]  /*73b0*/  FMUL.FTZ R16, R222, R16 ;  /* 0x00000010de107220 */ /* 0x000fe40000410000 */
[C---:B------:R-:W-:Y:S02]  /*73c0*/  FADD.FTZ R19, -R4.reuse, R54 ;  /* 0x0000003604137221 */ /* 0x040fe40000010100 */
[----:B------:R-:W-:Y:S02]  /*73d0*/  FADD.FTZ R18, -R4, R55 ;  /* 0x0000003704127221 */ /* 0x000fe40000010100 */
[----:B------:R-:W-:Y:S02]  /*73e0*/  FMUL.FTZ R6, R6, c[0x0][0x2ec] ;  /* 0x0000bb0006067a20 */ /* 0x000fe40000410000 */
[----:B------:R-:W-:Y:S02]  /*73f0*/  FADD.FTZ R67, -R4, R67 ;  /* 0x0000004304437221 */ /* 0x000fe40000010100 */
[----:B------:R-:W-:Y:S02]  /*7400*/  FMUL.FTZ R17, R208, R17 ;  /* 0x00000011d0117220 */ /* 0x000fe40000410000 */
[----:B------:R-:W-:Y:S02]  /*7410*/  FFMA.FTZ R4, -R162, R162, 1 ;  /* 0x3f800000a2047423 */ /* 0x000fe400000101a2 */
[----:B------:R-:W-:Y:S02]  /*7420*/  FMUL.FTZ R5, R5, c[0x0][0x2ec] ;  /* 0x0000bb0005057a20 */ /* 0x000fe40000410000 */
[----:B------:R-:W-:Y:S02]  /*7430*/  FMUL.FTZ R66, R16, R6 ;  /* 0x0000000610427220 */ /* 0x000fe40000410000 */
[----:B------:R-:W-:Y:S02]  /*7440*/  FMUL.FTZ R16, R205, R67 ;  /* 0x00000043cd107220 */ /* 0x000fe40000410000 */
[----:B------:R-:W-:Y:S02]  /*7450*/  FMUL.FTZ R4, R4, c[0x0][0x2ec] ;  /* 0x0000bb0004047a20 */ /* 0x000fe40000410000 */
[----:B------:R-:W-:Y:S02]  /*7460*/  FMUL.FTZ R54, R17, R5 ;  /* 0x0000000511367220 */ /* 0x000fe40000410000 */
[----:B------:R-:W-:Y:S02]  /*7470*/  FADD.FTZ R5, -R2, R8 ;  /* 0x0000000802057221 */ /* 0x000fe40000010100 */
[----:B------:R-:W-:Y:S02]  /*7480*/  FMUL.FTZ R53, R16, R4 ;  /* 0x0000000410357220 */ /* 0x000fe40000410000 */
[C---:B------:R-:W-:Y:S02]  /*7490*/  FADD.FTZ R4, -R2.reuse, R9 ;  /* 0x0000000902047221 */ /* 0x040fe40000010100 */
[----:B------:R-:W-:Y:S02]  /*74a0*/  FADD.FTZ R8, -R2, R13 ;  /* 0x0000000d02087221 */ /* 0x000fe40000010100 */
[----:B------:R-:W-:Y:S02]  /*74b0*/  FMUL.FTZ R13, R112, R5 ;  /* 0x00000005700d7220 */ /* 0x000fe40000410000 */
[----:B------:R-:W-:Y:S01]  /*74c0*/  FADD.FTZ R9, -R2, R12 ;  /* 0x0000000c02097221 */ /* 0x000fe20000010100 */
[----:B------:R1:W5:Y:S01]  /*74d0*/  LDL.LU R112, [R1+0x14c] ;  /* 0x00014c0001707983 */ /* 0x0003620000300800 */
[----:B------:R-:W-:Y:S02]  /*74e0*/  FMUL.FTZ R12, R111, R4 ;  /* 0x000000046f0c7220 */ /* 0x000fe40000410000 */
[----:B------:R-:W-:Y:S01]  /*74f0*/  FFMA.FTZ R7, -R175, R175, 1 ;  /* 0x3f800000af077423 */ /* 0x000fe200000101af */
[----:B------:R1:W5:Y:S01]  /*7500*/  LDL.LU R111, [R1+0x148] ;  /* 0x00014800016f7983 */ /* 0x0003620000300800 */
[----:B------:R-:W-:Y:S02]  /*7510*/  FMUL.FTZ R9, R110, R9 ;  /* 0x000000096e097220 */ /* 0x000fe40000410000 */
[----:B------:R-:W-:Y:S01]  /*7520*/  FMUL.FTZ R19, R220, R19 ;  /* 0x00000013dc137220 */ /* 0x000fe20000410000 */
[----:B------:R1:W5:Y:S01]  /*7530*/  LDL.LU R110, [R1+0x144] ;  /* 0x00014400016e7983 */ /* 0x0003620000300800 */
[----:B------:R-:W-:Y:S02]  /*7540*/  FFMA.FTZ R6, -R174, R174, 1 ;  /* 0x3f800000ae067423 */ /* 0x000fe400000101ae */
[----:B------:R-:W-:Y:S02]  /*7550*/  FMUL.FTZ R7, R7, c[0x0][0x2ec] ;  /* 0x0000bb0007077a20 */ /* 0x000fe40000410000 */
[----:B------:R-:W-:Y:S02]  /*7560*/  FMUL.FTZ R8, R109, R8 ;  /* 0x000000086d087220 */ /* 0x000fe40000410000 */
[----:B------:R-:W-:Y:S01]  /*7570*/  FMUL.FTZ R18, R218, R18 ;  /* 0x00000012da127220 */ /* 0x000fe20000410000 */
[----:B------:R1:W5:Y:S01]  /*7580*/  LDL.LU R109, [R1+0x140] ;  /* 0x00014000016d7983 */ /* 0x0003620000300800 */
[----:B------:R-:W-:Y:S02]  /*7590*/  FMUL.FTZ R6, R6, c[0x0][0x2ec] ;  /* 0x0000bb0006067a20 */ /* 0x000fe40000410000 */
[----:B------:R-:W-:Y:S02]  /*75a0*/  FMUL.FTZ R64, R19, R7 ;  /* 0x0000000713407220 */ /* 0x000fe40000410000 */
[----:B------:R-:W-:Y:S02]  /*75b0*/  FFMA.FTZ R7, -R108, R108, 1 ;  /* 0x3f8000006c077423 */ /* 0x000fe4000001016c */
[----:B------:R-:W-:Y:S01]  /*75c0*/  FMUL.FTZ R55, R18, R6 ;  /* 0x0000000612377220 */ /* 0x000fe20000410000 */
[----:B------:R1:W5:Y:S01]  /*75d0*/  LDL.LU R108, [R1+0x13c] ;  /* 0x00013c00016c7983 */ /* 0x0003620000300800 */
[----:B------:R-:W-:Y:S02]  /*75e0*/  FFMA.FTZ R6, -R107, R107, 1 ;  /* 0x3f8000006b067423 */ /* 0x000fe4000001016b */
[----:B------:R-:W-:Y:S01]  /*75f0*/  FFMA.FTZ R5, -R106, R106, 1 ;  /* 0x3f8000006a057423 */ /* 0x000fe2000001016a */
[----:B------:R1:W5:Y:S01]  /*7600*/  LDL.LU R107, [R1+0x138] ;  /* 0x00013800016b7983 */ /* 0x0003620000300800 */
[----:B------:R-:W-:Y:S02]  /*7610*/  FMUL.FTZ R7, R7, c[0x0][0x2ec] ;  /* 0x0000bb0007077a20 */ /* 0x000fe40000410000 */
[----:B------:R-:W-:Y:S01]  /*7620*/  FFMA.FTZ R4, -R105, R105, 1 ;  /* 0x3f80000069047423 */ /* 0x000fe20000010169 */
[----:B------:R1:W5:Y:S01]  /*7630*/  LDL.LU R106, [R1+0x134] ;  /* 0x00013400016a7983 */ /* 0x0003620000300800 */
[----:B------:R-:W-:Y:S02]  /*7640*/  FMUL.FTZ R6, R6, c[0x0][0x2ec] ;  /* 0x0000bb0006067a20 */ /* 0x000fe40000410000 */
[----:B------:R-:W-:Y:S01]  /*7650*/  FMUL.FTZ R52, R13, R7 ;  /* 0x000000070d347220 */ /* 0x000fe20000410000 */
[----:B------:R1:W5:Y:S01]  /*7660*/  LDL.LU R105, [R1+0x130] ;  /* 0x0001300001697983 */ /* 0x0003620000300800 */
[----:B------:R-:W-:Y:S02]  /*7670*/  FADD.FTZ R13, -R2, R24 ;  /* 0x00000018020d7221 */ /* 0x000fe40000010100 */
[----:B------:R-:W-:Y:S02]  /*7680*/  FMUL.FTZ R5, R5, c[0x0][0x2ec] ;  /* 0x0000bb0005057a20 */ /* 0x000fe40000410000 */
[----:B------:R-:W-:Y:S02]  /*7690*/  FMUL.FTZ R20, R12, R6 ;  /* 0x000000060c147220 */ /* 0x000fe40000410000 */
[----:B------:R-:W-:Y:S02]  /*76a0*/  FADD.FTZ R12, -R2, R25 ;  /* 0x00000019020c7221 */ /* 0x000fe40000010100 */
[----:B------:R-:W-:Y:S02]  /*76b0*/  FMUL.FTZ R13, R104, R13 ;  /* 0x0000000d680d7220 */ /* 0x000fe40000410000 */
[----:B------:R-:W-:Y:S01]  /*76c0*/  FMUL.FTZ R4, R4, c[0x0][0x2ec] ;  /* 0x0000bb0004047a20 */ /* 0x000fe20000410000 */
[----:B------:R1:W5:Y:S01]  /*76d0*/  LDL.LU R104, [R1+0x12c] ;  /* 0x00012c0001687983 */ /* 0x0003620000300800 */
[----:B------:R-:W-:Y:S02]  /*76e0*/  FMUL.FTZ R19, R9, R5 ;  /* 0x0000000509137220 */ /* 0x000fe40000410000 */
[----:B------:R-:W-:Y:S02]  /*76f0*/  FADD.FTZ R9, -R2, R28 ;  /* 0x0000001c02097221 */ /* 0x000fe40000010100 */
[----:B------:R-:W-:Y:S02]  /*7700*/  FMUL.FTZ R12, R103, R12 ;  /* 0x0000000c670c7220 */ /* 0x000fe40000410000 */
[----:B------:R-:W-:Y:S01]  /*7710*/  FMUL.FTZ R22, R8, R4 ;  /* 0x0000000408167220 */ /* 0x000fe20000410000 */
[----:B------:R1:W5:Y:S01]  /*7720*/  LDL.LU R103, [R1+0x128] ;  /* 0x0001280001677983 */ /* 0x0003620000300800 */
[----:B------:R-:W-:Y:S02]  /*7730*/  FADD.FTZ R8, -R2, R29 ;  /* 0x0000001d02087221 */ /* 0x000fe40000010100 */
[----:B------:R-:W-:Y:S02]  /*7740*/  FMUL.FTZ R9, R102, R9 ;  /* 0x0000000966097220 */ /* 0x000fe40000410000 */
        /* <DEDUP_REMOVED lines=12> */
[----:B------:R-:W-:Y:S02]  /*7810*/  FFMA.FTZ R4, -R245, R245, 1 ;  /* 0x3f800000f5047423 */ /* 0x000fe400000101f5 */
        /* <DEDUP_REMOVED lines=9> */
[----:B------:R-:W-:Y:S01]  /*78b0*/  FFMA.FTZ R6, -R228, R228, 1 ;  /* 0x3f800000e4067423 */ /* 0x000fe200000101e4 */
[----:B------:R1:W5:Y:S01]  /*78c0*/  LDL.LU R97, [R1+0x110] ;  /* 0x0001100001617983 */ /* 0x0003620000300800 */
[----:B------:R-:W-:Y:S02]  /*78d0*/  FMUL.FTZ R49, R8, R4 ;  /* 0x0000000408317220 */ /* 0x000fe40000410000 */
[----:B------:R-:W-:Y:S02]  /*78e0*/  FADD.FTZ R8, -R2, R45 ;  /* 0x0000002d02087221 */ /* 0x000fe40000010100 */
[----:B------:R-:W-:Y:S02]  /*78f0*/  FMUL.FTZ R9, R96, R9 ;  /* 0x0000000960097220 */ /* 0x000fe40000410000 */
[----:B------:R-:W-:Y:S01]  /*7900*/  FFMA.FTZ R5, -R225, R225, 1 ;  /* 0x3f800000e1057423 */ /* 0x000fe200000101e1 */
[----:B------:R1:W5:Y:S01]  /*7910*/  LDL.LU R96, [R1+0x10c] ;  /* 0x00010c0001607983 */ /* 0x0003620000300800 */
[----:B------:R-:W-:Y:S02]  /*7920*/  FMUL.FTZ R6, R6, c[0x0][0x2ec] ;  /* 0x0000bb0006067a20 */ /* 0x000fe40000410000 */
[----:B------:R-:W-:Y:S02]  /*7930*/  FMUL.FTZ R8, R95, R8 ;  /* 0x000000085f087220 */ /* 0x000fe40000410000 */
[----:B------:R-:W-:Y:S01]  /*7940*/  FFMA.FTZ R4, -R224, R224, 1 ;  /* 0x3f800000e0047423 */ /* 0x000fe200000101e0 */
[----:B------:R1:W5:Y:S01]  /*7950*/  LDL.LU R95, [R1+0x108] ;  /* 0x00010800015f7983 */ /* 0x0003620000300800 */
[----:B------:R-:W-:Y:S02]  /*7960*/  FMUL.FTZ R5, R5, c[0x0][0x2ec] ;  /* 0x0000bb0005057a20 */ /* 0x000fe40000410000 */
[----:B------:R-:W-:Y:S02]  /*7970*/  FMUL.FTZ R45, R12, R6 ;  /* 0x000000060c2d7220 */ /* 0x000fe40000410000 */
[----:B------:R-:W-:Y:S02]  /*7980*/  FADD.FTZ R12, -R2, R56 ;  /* 0x00000038020c7221 */ /* 0x000fe40000010100 */
[----:B------:R-:W-:Y:S02]  /*7990*/  FFMA.FTZ R7, -R229, R229, 1 ;  /* 0x3f800000e5077423 */ /* 0x000fe400000101e5 */
[----:B------:R-:W-:Y:S02]  /*79a0*/  FMUL.FTZ R4, R4, c[0x0][0x2ec] ;  /* 0x0000bb0004047a20 */ /* 0x000fe40000410000 */
[----:B------:R-:W-:Y:S02]  /*79b0*/  FMUL.FTZ R44, R9, R5 ;  /* 0x00000005092c7220 */ /* 0x000fe40000410000 */
[----:B------:R-:W-:Y:S02]  /*79c0*/  FADD.FTZ R9, -R2, R57 ;  /* 0x0000003902097221 */ /* 0x000fe40000010100 */
[----:B------:R-:W-:Y:S02]  /*79d0*/  FMUL.FTZ R12, R94, R12 ;  /* 0x0000000c5e0c7220 */ /* 0x000fe40000410000 */
[----:B------:R-:W-:Y:S01]  /*79e0*/  FFMA.FTZ R5, -R210, R210, 1 ;  /* 0x3f800000d2057423 */ /* 0x000fe200000101d2 */
[----:B------:R1:W5:Y:S01]  /*79f0*/  LDL.LU R94, [R1+0x104] ;  /* 0x00010400015e7983 */ /* 0x0003620000300800 */
[----:B------:R-:W-:Y:S02]  /*7a00*/  FMUL.FTZ R7, R7, c[0x0][0x2ec] ;  /* 0x0000bb0007077a20 */ /* 0x000fe40000410000 */
[----:B------:R-:W-:Y:S02]  /*7a10*/  FMUL.FTZ R41, R8, R4 ;  /* 0x0000000408297220 */ /* 0x000fe40000410000 */
[----:B------:R-:W-:Y:S02]  /*7a20*/  FADD.FTZ R8, -R2, R60 ;  /* 0x0000003c02087221 */ /* 0x000fe40000010100 */
[----:B------:R-:W-:Y:S02]  /*7a30*/  FMUL.FTZ R9, R93, R9 ;  /* 0x000000095d097220 */ /* 0x000fe40000410000 */
[----:B------:R-:W-:Y:S01]  /*7a40*/  FFMA.FTZ R4, -R207, R207, 1 ;  /* 0x3f800000cf047423 */ /* 0x000fe200000101cf */
[----:B------:R1:W5:Y:S01]  /*7a50*/  LDL.LU R93, [R1+0x100] ;  /* 0x00010000015d7983 */ /* 0x0003620000300800 */
[----:B------:R-:W-:Y:S02]  /*7a60*/  FMUL.FTZ R5, R5, c[0x0][0x2ec] ;  /* 0x0000bb0005057a20 */ /* 0x000fe40000410000 */
[----:B----4-:R-:W-:Y:S02]  /*7a70*/  FADD.FTZ R10, -R0, R10 ;  /* 0x0000000a000a7221 */ /* 0x010fe40000010100 */
[----:B------:R-:W-:Y:S02]  /*7a80*/  FMUL.FTZ R48, R13, R7 ;  /* 0x000000070d307220 */ /* 0x000fe40000410000 */
[----:B------:R-:W-:Y:S02]  /*7a90*/  FADD.FTZ R7, -R2, R61 ;  /* 0x0000003d02077221 */ /* 0x000fe40000010100 */
[----:B------:R-:W-:Y:S02]  /*7aa0*/  FMUL.FTZ R8, R248, R8 ;  /* 0x00000008f8087220 */ /* 0x000fe40000410000 */
[----:B------:R-:W-:Y:S02]  /*7ab0*/  FFMA.FTZ R2, -R206, R206, 1 ;  /* 0x3f800000ce027423 */ /* 0x000fe400000101ce */
[----:B------:R-:W-:Y:S02]  /*7ac0*/  FMUL.FTZ R4, R4, c[0x0][0x2ec] ;  /* 0x0000bb0004047a20 */ /* 0x000fe40000410000 */
[----:B------:R-:W-:Y:S02]  /*7ad0*/  FMUL.FTZ R39, R9, R5 ;  /* 0x0000000509277220 */ /* 0x000fe40000410000 */
[----:B------:R-:W-:Y:S02]  /*7ae0*/  FADD.FTZ R9, -R0, R11 ;  /* 0x0000000b00097221 */ /* 0x000fe40000010100 */
[----:B------:R-:W-:Y:S02]  /*7af0*/  FMUL.FTZ R10, R92, R10 ;  /* 0x0000000a5c0a7220 */ /* 0x000fe40000410000 */
[----:B------:R-:W-:Y:S01]  /*7b00*/  FMUL.FTZ R7, R244, R7 ;  /* 0x00000007f4077220 */ /* 0x000fe20000410000 */
[----:B------:R1:W5:Y:S01]  /*7b10*/  LDL.LU R92, [R1+0xfc] ;  /* 0x0000fc00015c7983 */ /* 0x0003620000300800 */
[----:B------:R-:W-:Y:S02]  /*7b20*/  FMUL.FTZ R2, R2, c[0x0][0x2ec] ;  /* 0x0000bb0002027a20 */ /* 0x000fe40000410000 */
        /* <DEDUP_REMOVED lines=8> */
[----:B------:R-:W-:Y:S01]  /*7bb0*/  FMUL.FTZ R6, R6, c[0x0][0x2ec] ;  /* 0x0000bb0006067a20 */ /* 0x000fe20000410000 */
[----:B------:R1:W5:Y:S01]  /*7bc0*/  LDL.LU R90, [R1+0xf4] ;  /* 0x0000f400015a7983 */ /* 0x0003620000300800 */
[----:B------:R-:W-:Y:S02]  /*7bd0*/  FMUL.FTZ R7, R89, R7 ;  /* 0x0000000759077220 */ /* 0x000fe40000410000 */
[----:B------:R-:W-:Y:S01]  /*7be0*/  FMUL.FTZ R40, R12, R6 ;  /* 0x000000060c287220 */ /* 0x000fe20000410000 */
[----:B------:R1:W5:Y:S01]  /*7bf0*/  LDL.LU R89, [R1+0xf0] ;  /* 0x0000f00001597983 */ /* 0x0003620000300800 */
[----:B------:R-:W-:Y:S02]  /*7c00*/  FFMA.FTZ R6, -R88, R88, 1 ;  /* 0x3f80000058067423 */ /* 0x000fe40000010158 */
[----:B------:R-:W-:Y:S01]  /*7c10*/  FFMA.FTZ R5, -R87, R87, 1 ;  /* 0x3f80000057057423 */ /* 0x000fe20000010157 */
[----:B------:R1:W5:Y:S01]  /*7c20*/  LDL.LU R88, [R1+0xec] ;  /* 0x0000ec0001587983 */ /* 0x0003620000300800 */
[----:B------:R-:W-:Y:S02]  /*7c30*/  FFMA.FTZ R4, -R86, R86, 1 ;  /* 0x3f80000056047423 */ /* 0x000fe40000010156 */
[----:B------:R-:W-:Y:S01]  /*7c40*/  FMUL.FTZ R6, R6, c[0x0][0x2ec] ;  /* 0x0000bb0006067a20 */ /* 0x000fe20000410000 */
[----:B------:R1:W5:Y:S01]  /*7c50*/  LDL.LU R87, [R1+0xe8] ;  /* 0x0000e80001577983 */ /* 0x0003620000300800 */
[----:B------:R-:W-:Y:S02]  /*7c60*/  FFMA.FTZ R2, -R85, R85, 1 ;  /* 0x3f80000055027423 */ /* 0x000fe40000010155 */
[----:B------:R-:W-:Y:S01]  /*7c70*/  FMUL.FTZ R5, R5, c[0x0][0x2ec] ;  /* 0x0000bb0005057a20 */ /* 0x000fe20000410000 */
[----:B------:R1:W5:Y:S01]  /*7c80*/  LDL.LU R86, [R1+0xe4] ;  /* 0x0000e40001567983 */ /* 0x0003620000300800 */
[----:B------:R-:W-:Y:S02]  /*7c90*/  FMUL.FTZ R16, R10, R6 ;  /* 0x000000060a107220 */ /* 0x000fe40000410000 */
[----:B------:R-:W-:Y:S01]  /*7ca0*/  FADD.FTZ R10, -R0, R26 ;  /* 0x0000001a000a7221 */ /* 0x000fe20000010100 */
[----:B------:R1:W5:Y:S01]  /*7cb0*/  LDL.LU R85, [R1+0xe0] ;  /* 0x0000e00001557983 */ /* 0x0003620000300800 */
[----:B------:R-:W-:Y:S02]  /*7cc0*/  FMUL.FTZ R4, R4, c[0x0][0x2ec] ;  /* 0x0000bb0004047a20 */ /* 0x000fe40000410000 */
[----:B------:R-:W-:Y:S02]  /*7cd0*/  FMUL.FTZ R25, R9, R5 ;  /* 0x0000000509197220 */ /* 0x000fe40000410000 */
[----:B------:R-:W-:Y:S02]  /*7ce0*/  FADD.FTZ R9, -R0, R27 ;  /* 0x0000001b00097221 */ /* 0x000fe40000010100 */
[----:B------:R-:W-:Y:S02]  /*7cf0*/  FMUL.FTZ R10, R84, R10 ;  /* 0x0000000a540a7220 */ /* 0x000fe40000410000 */
[----:B------:R-:W-:Y:S01]  /*7d00*/  FMUL.FTZ R2, R2, c[0x0][0x2ec] ;  /* 0x0000bb0002027a20 */ /* 0x000fe20000410000 */
[----:B------:R1:W5:Y:S01]  /*7d10*/  LDL.LU R84, [R1+0xdc] ;  /* 0x0000dc0001547983 */ /* 0x0003620000300800 */
[----:B------:R-:W-:Y:S02]  /*7d20*/  FMUL.FTZ R15, R8, R4 ;  /* 0x00000004080f7220 */ /* 0x000fe40000410000 */
[C---:B------:R-:W-:Y:S02]  /*7d30*/  FADD.FTZ R8, -R0.reuse, R30 ;  /* 0x0000001e00087221 */ /* 0x040fe40000010100 */
        /* <DEDUP_REMOVED lines=10> */
[----:B------:R-:W-:Y:S02]  /*7de0*/  FFMA.FTZ R2, -R77, R77, 1 ;  /* 0x3f8000004d027423 */ /* 0x000fe4000001014d */
[----:B------:R-:W-:Y:S01]  /*7df0*/  FFMA.FTZ R4, -R78, R78, 1 ;  /* 0x3f8000004e047423 */ /* 0x000fe2000001014e */
[----:B------:R1:W5:Y:S01]  /*7e00*/  LDL.LU R80, [R1+0xcc] ;  /* 0x0000cc0001507983 */ /* 0x0003620000300800 */
[----:B------:R-:W-:Y:S02]  /*7e10*/  FMUL.FTZ R2, R2, c[0x0][0x2ec] ;  /* 0x0000bb0002027a20 */ /* 0x000fe40000410000 */
[C---:B------:R-:W-:Y:S01]  /*7e20*/  FADD.FTZ R31, -R0.reuse, R43 ;  /* 0x0000002b001f7221 */ /* 0x040fe20000010100 */
[----:B------:R1:W5:Y:S01]  /*7e30*/  LDL.LU R79, [R1+0xc8] ;  /* 0x0000c800014f7983 */ /* 0x0003620000300800 */
[----:B------:R-:W-:Y:S02]  /*7e40*/  FMUL.FTZ R13, R7, R2 ;  /* 0x00000002070d7220 */ /* 0x000fe40000410000 */
[C---:B------:R-:W-:Y:S01]  /*7e50*/  FADD.FTZ R7, -R0.reuse, R42 ;  /* 0x0000002a00077221 */ /* 0x040fe20000010100 */
[----:B------:R1:W5:Y:S01]  /*7e60*/  LDL.LU R78, [R1+0xc4] ;  /* 0x0000c400014e7983 */ /* 0x0003620000300800 */
[----:B------:R-:W-:Y:S02]  /*7e70*/  FADD.FTZ R35, -R0, R46 ;  /* 0x0000002e00237221 */ /* 0x000fe40000010100 */
[----:B------:R-:W-:Y:S01]  /*7e80*/  FMUL.FTZ R7, R76, R7 ;  /* 0x000000074c077220 */ /* 0x000fe20000410000 */
[----:B------:R1:W5:Y:S01]  /*7e90*/  LDL.LU R77, [R1+0xc0] ;  /* 0x0000c000014d7983 */ /* 0x0003620000300800 */
[----:B------:R-:W-:Y:S02]  /*7ea0*/  FMUL.FTZ R31, R75, R31 ;  /* 0x0000001f4b1f7220 */ /* 0x000fe40000410000 */
[----:B------:R-:W-:Y:S01]  /*7eb0*/  FADD.FTZ R29, -R0, R47 ;  /* 0x0000002f001d7221 */ /* 0x000fe20000010100 */
[----:B------:R1:W5:Y:S01]  /*7ec0*/  LDL.LU R76, [R1+0xbc] ;  /* 0x0000bc00014c7983 */ /* 0x0003620000300800 */
[----:B------:R-:W-:Y:S02]  /*7ed0*/  FMUL.FTZ R35, R74, R35 ;  /* 0x000000234a237220 */ /* 0x000fe40000410000 */
[----:B------:R-:W-:Y:S01]  /*7ee0*/  FMUL.FTZ R6, R6, c[0x0][0x2ec] ;  /* 0x0000bb0006067a20 */ /* 0x000fe20000410000 */
[----:B------:R1:W5:Y:S01]  /*7ef0*/  LDL.LU R75, [R1+0xb8] ;  /* 0x0000b800014b7983 */ /* 0x0003620000300800 */
[----:B------:R-:W-:Y:S02]  /*7f00*/  FMUL.FTZ R29, R73, R29 ;  /* 0x0000001d491d7220 */ /* 0x000fe40000410000 */
[----:B------:R-:W-:Y:S01]  /*7f10*/  FMUL.FTZ R5, R5, c[0x0][0x2ec] ;  /* 0x0000bb0005057a20 */ /* 0x000fe20000410000 */
[----:B------:R1:W5:Y:S01]  /*7f20*/  LDL.LU R74, [R1+0xb4] ;  /* 0x0000b400014a7983 */ /* 0x0003620000300800 */
[----:B------:R-:W-:Y:S02]  /*7f30*/  FMUL.FTZ R14, R10, R6 ;  /* 0x000000060a0e7220 */ /* 0x000fe40000410000 */
[----:B------:R-:W-:Y:S01]  /*7f40*/  FFMA.FTZ R6, -R72, R72, 1 ;  /* 0x3f80000048067423 */ /* 0x000fe20000010148 */
[----:B------:R1:W5:Y:S01]  /*7f50*/  LDL.LU R73, [R1+0xb0] ;  /* 0x0000b00001497983 */ /* 0x0003620000300800 */
[----:B------:R-:W-:Y:S02]  /*7f60*/  FMUL.FTZ R17, R9, R5 ;  /* 0x0000000509117220 */ /* 0x000fe40000410000 */
[----:B------:R-:W-:Y:S01]  /*7f70*/  FFMA.FTZ R5, -R71, R71, 1 ;  /* 0x3f80000047057423 */ /* 0x000fe20000010147 */
[----:B------:R1:W5:Y:S01]  /*7f80*/  LDL.LU R72, [R1+0xac] ;  /* 0x0000ac0001487983 */ /* 0x0003620000300800 */
[C---:B------:R-:W-:Y:S02]  /*7f90*/  FADD.FTZ R33, -R0.reuse, R58 ;  /* 0x0000003a00217221 */ /* 0x040fe40000010100 */
[----:B------:R-:W-:Y:S01]  /*7fa0*/  FADD.FTZ R30, -R0, R59 ;  /* 0x0000003b001e7221 */ /* 0x000fe20000010100 */
[----:B------:R1:W5:Y:S01]  /*7fb0*/  LDL.LU R71, [R1+0xa8] ;  /* 0x0000a80001477983 */ /* 0x0003620000300800 */
[----:B------:R-:W-:Y:S02]  /*7fc0*/  FMUL.FTZ R33, R70, R33 ;  /* 0x0000002146217220 */ /* 0x000fe40000410000 */
[C---:B------:R-:W-:Y:S01]  /*7fd0*/  FADD.FTZ R34, -R0.reuse, R62 ;  /* 0x0000003e00227221 */ /* 0x040fe20000010100 */
[----:B------:R1:W5:Y:S01]  /*7fe0*/  LDL.LU R70, [R1+0xa4] ;  /* 0x0000a40001467983 */ /* 0x0003620000300800 */
[----:B------:R-:W-:Y:S02]  /*7ff0*/  FMUL.FTZ R30, R69, R30 ;  /* 0x0000001e451e7220 */ /* 0x000fe40000410000 */
[----:B------:R-:W-:Y:S01]  /*8000*/  FADD.FTZ R32, -R0, R63 ;  /* 0x0000003f00207221 */ /* 0x000fe20000010100 */
[----:B------:R1:W5:Y:S01]  /*8010*/  LDL.LU R69, [R1+0xa0] ;  /* 0x0000a00001457983 */ /* 0x0003620000300800 */
[----:B------:R-:W-:Y:S02]  /*8020*/  FMUL.FTZ R34, R68, R34 ;  /* 0x0000002244227220 */ /* 0x000fe40000410000 */
[----:B------:R-:W-:Y:S01]  /*8030*/  FMUL.FTZ R32, R3, R32 ;  /* 0x0000002003207220 */ /* 0x000fe20000410000 */
[----:B------:R1:W5:Y:S01]  /*8040*/  LDL.LU R68, [R1+0x9c] ;  /* 0x00009c0001447983 */ /* 0x0003620000300800 */
[----:B------:R-:W-:Y:S02]  /*8050*/  FMUL.FTZ R4, R4, c[0x0][0x2ec] ;  /* 0x0000bb0004047a20 */ /* 0x000fe40000410000 */
[----:B------:R-:W-:Y:S01]  /*8060*/  FFMA.FTZ R2, -R250, R250, 1 ;  /* 0x3f800000fa027423 */ /* 0x000fe200000101fa */
[----:B------:R1:W5:Y:S01]  /*8070*/  LDL.LU R3, [R1+0x98] ;  /* 0x0000980001037983 */ /* 0x0003620000300800 */
[----:B------:R-:W-:Y:S02]  /*8080*/  FMUL.FTZ R12, R8, R4 ;  /* 0x00000004080c7220 */ /* 0x000fe40000410000 */
[----:B------:R-:W-:Y:S02]  /*8090*/  FFMA.FTZ R4, -R252, R252, 1 ;  /* 0x3f800000fc047423 */ /* 0x000fe400000101fc */
[----:B------:R-:W-:Y:S02]  /*80a0*/  FMUL.FTZ R5, R5, c[0x0][0x2ec] ;  /* 0x0000bb0005057a20 */ /* 0x000fe40000410000 */
[----:B------:R-:W-:Y:S02]  /*80b0*/  FMUL.FTZ R4, R4, c[0x0][0x2ec] ;  /* 0x0000bb0004047a20 */ /* 0x000fe40000410000 */
[----:B------:R-:W-:Y:S02]  /*80c0*/  FMUL.FTZ R2, R2, c[0x0][0x2ec] ;  /* 0x0000bb0002027a20 */ /* 0x000fe40000410000 */
        /* <DEDUP_REMOVED lines=18> */
[----:B-1----:R-:W2:Y:S01]  /*81f0*/  LDL.LU R9, [R1] ;  /* 0x0000000001097983 */ /* 0x002ea20000300800 */
[----:B------:R-:W-:Y:S01]  /*8200*/  IMAD.MOV.U32 R2, RZ, RZ, c[0x0][0x190] ;  /* 0x00006400ff027624 */ /* 0x000fe200078e00ff */
[----:B------:R-:W-:Y:S02]  /*8210*/  ULOP3.LUT UR12, UR7, 0x1, URZ, 0xc0, !UPT ;  /* 0x00000001070c7892 */ /* 0x000fe4000f8ec03f */
[----:B------:R-:W3:Y:S01]  /*8220*/  LDL.LU R8, [R1+0x4] ;  /* 0x0000040001087983 */ /* 0x000ee20000300800 */
[C---:B------:R-:W-:Y:S01]  /*8230*/  IMAD.U32 R0, R2.reuse, -0x80, RZ ;  /* 0xffffff8002007824 */ /* 0x040fe200078e00ff */
[----:B------:R-:W-:Y:S01]  /*8240*/  UISETP.NE.U32.AND UP1, UPT, UR12, 0x1, UPT ;  /* 0x000000010c00788c */ /* 0x000fe2000bf25070 */
[----:B------:R-:W-:Y:S03]  /*8250*/  IMAD.SHL.U32 R10, R2, 0x40, RZ ;  /* 0x00000040020a7824 */ /* 0x000fe600078e00ff */
[----:B------:R-:W-:Y:S06]  /*8260*/  USEL UR12, UR41, 0x4000, !UP1 ;  /* 0x00004000290c7887 */ /* 0x000fec000c800000 */
[----:B------:R-:W-:Y:S02]  /*8270*/  IADD3 R196, R196, UR12, RZ ;  /* 0x0000000cc4c47c10 */ /* 0x000fe4000fffe0ff */
[----:B------:R-:W-:Y:S01]  /*8280*/  IADD3 R187, R187, UR12, RZ ;  /* 0x0000000cbbbb7c10 */ /* 0x000fe2000fffe0ff */
[----:B---3--:R-:W-:Y:S01]  /*8290*/  IMAD.MOV.U32 R4, RZ, RZ, R8 ;  /* 0x000000ffff047224 */ /* 0x008fe200078e0008 */
[----:B--2---:R-:W-:Y:S04]  /*82a0*/  MOV R5, R9 ;  /* 0x0000000900057202 */ /* 0x004fe80000000f00 */
[C---:B------:R-:W-:Y:S01]  /*82b0*/  LEA R6, P2, R0.reuse, R4, 0x1 ;  /* 0x0000000400067211 */ /* 0x040fe200078408ff */
[----:B------:R-:W-:Y:S03]  /*82c0*/  IMAD.MOV.U32 R4, RZ, RZ, 0x6 ;  /* 0x00000006ff047424 */ /* 0x000fe600078e00ff */
[----:B------:R-:W-:Y:S01]  /*82d0*/  LEA.HI.X.SX32 R8, R0, R5, 0x1, P2 ;  /* 0x0000000500087211 */ /* 0x000fe200010f0eff */
[----:B------:R-:W-:Y:S01]  /*82e0*/  STL [R1+0x4], R6 ;  /* 0x0000040601007387 */ /* 0x000fe20000100800 */
[----:B------:R-:W-:Y:S02]  /*82f0*/  SHF.L.U64.HI R0, R2, R4, c[0x0][0x194] ;  /* 0x0000650002007619 */ /* 0x000fe40000010204 */
[----:B------:R-:W-:Y:S01]  /*8300*/  MOV R9, R8 ;  /* 0x0000000800097202 */ /* 0x000fe20000000f00 */
[----:B------:R1:W-:Y:S02]  /*8310*/  STL [R1], R8 ;  /* 0x0000000801007387 */ /* 0x0003e40000100800 */
[----:B-1----:R-:W-:Y:S05]  /*8320*/  IMAD.MOV.U32 R8, RZ, RZ, R6 ;  /* 0x000000ffff087224 */ /* 0x002fea00078e0006 */
[----:B------:R-:W-:Y:S01]  /*8330*/  @!PT LDS RZ, [RZ] ;  /* 0x00000000fffff984 */ /* 0x000fe20000000800 */
[----:B------:R-:W-:Y:S01]  /*8340*/  @!PT LDS RZ, [RZ] ;  /* 0x00000000fffff984 */ /* 0x000fe20000000800 */
[----:B------:R-:W-:Y:S01]  /*8350*/  @!PT LDS RZ, [RZ] ;  /* 0x00000000fffff984 */ /* 0x000fe20000000800 */
[----:B------:R1:W-:Y:S01]  /*8360*/  LDGSTS.E.BYPASS.LTC128B.128 [R196], [R8.64] ;  /* 0x0000000008c47fae */ /* 0x0003e2000b901d44 */
[-C--:B------:R-:W-:Y:S04]  /*8370*/  IADD3 R6, P2, R8, R10.reuse, RZ ;  /* 0x0000000a08067210 */ /* 0x080fe80007f5e0ff */
[-C--:B------:R-:W-:Y:S01]  /*8380*/  IADD3 R4, P3, R6, R10.reuse, RZ ;  /* 0x0000000a06047210 */ /* 0x080fe20007f7e0ff */
[--C-:B------:R-:W-:Y:S03]  /*8390*/  IMAD.X R7, R9, 0x1, R0.reuse, P2 ;  /* 0x0000000109077824 */ /* 0x100fe600010e0600 */
[----:B------:R-:W-:Y:S02]  /*83a0*/  IADD3 R10, P2, R4, R10, RZ ;  /* 0x0000000a040a7210 */ /* 0x000fe40007f5e0ff */
[----:B------:R1:W-:Y:S01]  /*83b0*/  LDGSTS.E.BYPASS.LTC128B.128 [R196+0x1000], [R6.64] ;  /* 0x0100000006c47fae */ /* 0x0003e2000b901d44 */
[----:B------:R-:W-:Y:S05]  /*83c0*/  IADD3.X R5, R7, R0, RZ, P3, !PT ;  /* 0x0000000007057210 */ /* 0x000fea0001ffe4ff */
[----:B------:R1:W-:Y:S01]  /*83d0*/  LDGSTS.E.BYPASS.LTC128B.128 [R196+0x2000], [R4.64] ;  /* 0x0200000004c47fae */ /* 0x0003e2000b901d44 */
[----:B------:R-:W-:Y:S05]  /*83e0*/  IMAD.X R11, R5, 0x1, R0, P2 ;  /* 0x00000001050b7824 */ /* 0x000fea00010e0600 */
[----:B------:R1:W-:Y:S04]  /*83f0*/  LDGSTS.E.BYPASS.LTC128B.128 [R196+0x3000], [R10.64] ;  /* 0x030000000ac47fae */ /* 0x0003e8000b901d44 */
[----:B------:R-:W0:Y:S02]  /*8400*/  LDGDEPBAR ;  /* 0x00000000000079af */ /* 0x000e240000000000 */
.L_x_1658:
[----:B-1----:R-:W-:Y:S01]  /*8410*/  F2FP.PACK_AB R28, R156, R157 ;  /* 0x0000009d9c1c723e */ /* 0x002fe200000000ff */
        /* <DEDUP_REMOVED lines=67> */
[----:B-----5:R-:W-:Y:S04]  /*8850*/  LDSM.16.MT88.4 R4, [R3+0x1c000] ;  /* 0x01c000000304783b */ /* 0x020fe80000004200 */
[----:B------:R-:W1:Y:S04]  /*8860*/  LDSM.16.MT88.4 R8, [R0+0x8000] ;  /* 0x008000000008783b */ /* 0x000e680000004200 */
[----:B------:R-:W3:Y:S04]  /*8870*/  LDSM.16.MT88.4 R12, [R3+0x20000] ;  /* 0x02000000030c783b */ /* 0x000ee80000004200 */
[----:B------:R-:W4:Y:S04]  /*8880*/  LDSM.16.MT88.4 R16, [R2+0x8000] ;  /* 0x008000000210783b */ /* 0x000f280000004200 */
[----:B------:R-:W-:Y:S04]  /*8890*/  LDSM.16.MT88.4 R20, [R3+0x1c800] ;  /* 0x01c800000314783b */ /* 0x000fe80000004200 */
[----:B------:R-:W4:Y:S04]  /*88a0*/  LDSM.16.MT88.4 R24, [R0+0x8800] ;  /* 0x008800000018783b */ /* 0x000f280000004200 */
        /* <DEDUP_REMOVED lines=14> */
[-C--:B------:R-:W-:Y:S08]  /*8990*/  HMMA.16816.F32 R68, R20, R24.reuse, R68 ;  /* 0x000000181444723c */ /* 0x080ff00000001844 */
        /* <DEDUP_REMOVED lines=78> */
[----:B------:R-:W2:Y:S01]  /*8e80*/  LDL.LU R43, [R1+0x8] ;  /* 0x00000800012b7983 */ /* 0x000ea20000300800 */
[----:B------:R-:W-:Y:S03]  /*8e90*/  IMAD.MOV.U32 R11, RZ, RZ, c[0x0][0x370] ;  /* 0x0000dc00ff0b7624 */ /* 0x000fe600078e00ff */
[----:B------:R-:W3:Y:S01]  /*8ea0*/  LDL.LU R42, [R1+0xc] ;  /* 0x00000c00012a7983 */ /* 0x000ee20000300800 */
[C---:B------:R-:W-:Y:S02]  /*8eb0*/  IMAD.U32 R6, R11.reuse, -0x80, RZ ;  /* 0xffffff800b067824 */ /* 0x040fe400078e00ff */
[C---:B------:R-:W-:Y:S02]  /*8ec0*/  IMAD.SHL.U32 R10, R11.reuse, 0x40, RZ ;  /* 0x000000400b0a7824 */ /* 0x040fe400078e00ff */
[----:B---3--:R-:W-:Y:S01]  /*8ed0*/  IMAD.MOV.U32 R4, RZ, RZ, R42 ;  /* 0x000000ffff047224 */ /* 0x008fe200078e002a */
[----:B--2---:R-:W-:Y:S04]  /*8ee0*/  MOV R5, R43 ;  /* 0x0000002b00057202 */ /* 0x004fe80000000f00 */
[C---:B------:R-:W-:Y:S01]  /*8ef0*/  LEA R8, P2, R6.reuse, R4, 0x1 ;  /* 0x0000000406087211 */ /* 0x040fe200078408ff */
[----:B------:R-:W-:Y:S03]  /*8f00*/  IMAD.MOV.U32 R4, RZ, RZ, 0x6 ;  /* 0x00000006ff047424 */ /* 0x000fe600078e00ff */
[----:B------:R-:W-:Y:S01]  /*8f10*/  LEA.HI.X.SX32 R9, R6, R5, 0x1, P2 ;  /* 0x0000000506097211 */ /* 0x000fe200010f0eff */
[----:B------:R1:W-:Y:S01]  /*8f20*/  STL [R1+0xc], R8 ;  /* 0x00000c0801007387 */ /* 0x0003e20000100800 */
[----:B------:R-:W-:Y:S02]  /*8f30*/  IADD3 R6, P2, R8, R10, RZ ;  /* 0x0000000a08067210 */ /* 0x000fe40007f5e0ff */
[----:B------:R-:W-:Y:S01]  /*8f40*/  SHF.L.U64.HI R11, R11, R4, c[0x0][0x374] ;  /* 0x0000dd000b0b7619 */ /* 0x000fe20000010204 */
[----:B------:R-:W-:Y:S01]  /*8f50*/  @!PT LDS RZ, [RZ] ;  /* 0x00000000fffff984 */ /* 0x000fe20000000800 */
[----:B------:R-:W-:Y:S01]  /*8f60*/  @!PT LDS RZ, [RZ] ;  /* 0x00000000fffff984 */ /* 0x000fe20000000800 */
[----:B------:R-:W-:Y:S01]  /*8f70*/  @!PT LDS RZ, [RZ] ;  /* 0x00000000fffff984 */ /* 0x000fe20000000800 */
[----:B------:R1:W-:Y:S01]  /*8f80*/  LDGSTS.E.BYPASS.LTC128B.128 [R146+0x8000], [R8.64] ;  /* 0x0800000008927fae */ /* 0x0003e2000b901d44 */
[-C--:B------:R-:W-:Y:S02]  /*8f90*/  IADD3 R4, P3, R6, R10.reuse, RZ ;  /* 0x0000000a06047210 */ /* 0x080fe40007f7e0ff */
[-C--:B------:R-:W-:Y:S01]  /*8fa0*/  IADD3.X R7, R9, R11.reuse, RZ, P2, !PT ;  /* 0x0000000b09077210 */ /* 0x080fe200017fe4ff */
[----:B------:R1:W-:Y:S01]  /*8fb0*/  STL [R1+0x8], R9 ;  /* 0x0000080901007387 */ /* 0x0003e20000100800 */
[----:B------:R-:W-:Y:S03]  /*8fc0*/  IADD3 R10, P2, R4, R10, RZ ;  /* 0x0000000a040a7210 */ /* 0x000fe60007f5e0ff */
[----:B------:R1:W-:Y:S01]  /*8fd0*/  LDGSTS.E.BYPASS.LTC128B.128 [R146+0x9000], [R6.64] ;  /* 0x0900000006927fae */ /* 0x0003e2000b901d44 */
[----:B------:R-:W-:Y:S05]  /*8fe0*/  IMAD.X R5, R7, 0x1, R11, P3 ;  /* 0x0000000107057824 */ /* 0x000fea00018e060b */
[----:B------:R1:W-:Y:S01]  /*8ff0*/  LDGSTS.E.BYPASS.LTC128B.128 [R146+0xa000], [R4.64] ;  /* 0x0a00000004927fae */ /* 0x0003e2000b901d44 */
[----:B------:R-:W-:Y:S05]  /*9000*/  IADD3.X R11, R5, R11, RZ, P2, !PT ;  /* 0x0000000b050b7210 */ /* 0x000fea00017fe4ff */
[----:B------:R1:W-:Y:S04]  /*9010*/  LDGSTS.E.BYPASS.LTC128B.128 [R146+0xb000], [R10.64] ;  /* 0x0b0000000a927fae */ /* 0x0003e8000b901d44 */
[----:B------:R-:W0:Y:S02]  /*9020*/  LDGDEPBAR ;  /* 0x00000000000079af */ /* 0x000e240000000000 */
.L_x_1659:
        /* <DEDUP_REMOVED lines=25> */
[----:B------:R2:W2:Y:S02]  /*91c0*/  LDL R150, [R1+0x10] ;  /* 0x0000100001967983 */ /* 0x0004a40000100800 */
        /* <DEDUP_REMOVED lines=116> */
[----:B----4-:R3:W-:Y:S04]  /*9910*/  @P0 STL [R1+0x10], R150 ;  /* 0x0000109601000387 */ /* 0x0107e80000100800 */
        /* <DEDUP_REMOVED lines=39> */
[C---:B------:R-:W-:Y:S02]  /*9b90*/  IMAD.IADD R60, R147.reuse, 0x1, R60 ;  /* 0x00000001933c7824 */ /* 0x040fe400078e023c */
[C---:B------:R-:W-:Y:S02]  /*9ba0*/  IMAD.IADD R61, R147.reuse, 0x1, R61 ;  /* 0x00000001933d7824 */ /* 0x040fe400078e023d */
[C---:B------:R-:W-:Y:S01]  /*9bb0*/  IMAD.IADD R60, R147.reuse, 0x1, R60 ;  /* 0x00000001933c7824 */ /* 0x040fe200078e023c */
[CC--:B-1----:R-:W-:Y:S03]  /*9bc0*/  LEA R6, P0, R0.reuse, R36.reuse, 0x2 ;  /* 0x0000002400067211 */ /* 0x0c2fe600078010ff */
        /* <DEDUP_REMOVED lines=19> */
[----:B------:R-:W-:Y:S02]  /*9d00*/  IMAD R41, R41, 0x68, RZ ;  /* 0x0000006829297824 */ /* 0x000fe400078e02ff */
[----:B------:R1:W-:Y:S01]  /*9d10*/  RED.E.ADD.F32.FTZ.RN.STRONG.GPU [R8.64], R16 ;  /* 0x000000100800798e */ /* 0x0003e2000c10e784 */
[----:B------:R-:W-:Y:S02]  /*9d20*/  IMAD R0, R0, c[0x0][0x1c0], RZ ;  /* 0x0000700000007a24 */ /* 0x000fe400078e02ff */
[----:B------:R-:W-:Y:S02]  /*9d30*/  IMAD.MOV.U32 R40, RZ, RZ, c[0x0][0x22c] ;  /* 0x00008b00ff287624 */ /* 0x000fe400078e00ff */
[----:B------:R-:W-:Y:S01]  /*9d40*/  IMAD R0, R0, 0x50, RZ ;  /* 0x0000005000007824 */ /* 0x000fe200078e02ff */
[-C--:B-1----:R-:W-:Y:S01]  /*9d50*/  LEA R6, P2, R48, R36.reuse, 0x2 ;  /* 0x0000002430067211 */ /* 0x082fe200078410ff */
[----:B------:R-:W-:Y:S03]  /*9d60*/  IMAD R40, R40, c[0x0][0x1c0], RZ ;  /* 0x0000700028287a24 */ /* 0x000fe600078e02ff */
[-C--:B------:R-:W-:Y:S01]  /*9d70*/  LEA.HI.X.SX32 R7, R48, R37.reuse, 0x2, P2 ;  /* 0x0000002530077211 */ /* 0x080fe200010f16ff */
[----:B------:R-:W-:Y:S01]  /*9d80*/  IMAD R40, R40, 0x78, RZ ;  /* 0x0000007828287824 */ /* 0x000fe200078e02ff */
[CC--:B------:R-:W-:Y:S03]  /*9d90*/  LEA R4, P0, R0.reuse, R36.reuse, 0x2 ;  /* 0x0000002400047211 */ /* 0x0c0fe600078010ff */
[----:B------:R1:W-:Y:S01]  /*9da0*/  RED.E.ADD.F32.FTZ.RN.STRONG.GPU [R6.64], R17 ;  /* 0x000000110600798e */ /* 0x0003e2000c10e784 */
[-C--:B------:R-:W-:Y:S01]  /*9db0*/  LEA.HI.X.SX32 R5, R0, R37.reuse, 0x2, P0 ;  /* 0x0000002500057211 */ /* 0x080fe200000f16ff */
[----:B------:R-:W-:Y:S04]  /*9dc0*/  IMAD.MOV.U32 R0, RZ, RZ, c[0x0][0x22c] ;  /* 0x00008b00ff007624 */ /* 0x000fe800078e00ff */
[----:B------:R-:W-:Y:S01]  /*9dd0*/  IMAD R0, R0, c[0x0][0x1c0], RZ ;  /* 0x0000700000007a24 */ /* 0x000fe200078e02ff */
[----:B------:R1:W-:Y:S01]  /*9de0*/  RED.E.ADD.F32.FTZ.RN.STRONG.GPU [R4.64], R18 ;  /* 0x000000120400798e */ /* 0x0003e2000c10e784 */
[-C--:B------:R-:W-:Y:S02]  /*9df0*/  LEA R16, P2, R2, R36.reuse, 0x2 ;  /* 0x0000002402107211 */ /* 0x080fe400078410ff */
[----:B------:R-:W-:Y:S01]  /*9e00*/  IMAD R0, R0, 0x60, RZ ;  /* 0x0000006000007824 */ /* 0x000fe200078e02ff */
[CC--:B------:R-:W-:Y:S04]  /*9e10*/  LEA R8, P3, R41.reuse, R36.reuse, 0x2 ;  /* 0x0000002429087211 */ /* 0x0c0fe800078610ff */
[CC--:B------:R-:W-:Y:S02]  /*9e20*/  LEA R10, P0, R0.reuse, R36.reuse, 0x2 ;  /* 0x00000024000a7211 */ /* 0x0c0fe400078010ff */
[-C--:B------:R-:W-:Y:S02]  /*9e30*/  LEA.HI.X.SX32 R9, R41, R37.reuse, 0x2, P3 ;  /* 0x0000002529097211 */ /* 0x080fe400018f16ff */
[-C--:B------:R-:W-:Y:S02]  /*9e40*/  LEA.HI.X.SX32 R11, R0, R37.reuse, 0x2, P0 ;  /* 0x00000025000b7211 */ /* 0x080fe400000f16ff */
[----:B------:R-:W4:Y:S01]  /*9e50*/  LDL R0, [R1+0x44] ;  /* 0x0000440001007983 */ /* 0x000f220000100800 */
[-C--:B-1----:R-:W-:Y:S03]  /*9e60*/  LEA.HI.X.SX32 R17, R2, R37.reuse, 0x2, P2 ;  /* 0x0000002502117211 */ /* 0x082fe600010f16ff */
[----:B------:R-:W4:Y:S01]  /*9e70*/  LDL R2, [R1+0x20] ;  /* 0x0000200001027983 */ /* 0x000f220000100800 */
[CC--:B------:R-:W-:Y:S03]  /*9e80*/  LEA R6, P2, R42.reuse, R36.reuse, 0x2 ;  /* 0x000000242a067211 */ /* 0x0c0fe600078410ff */
[----:B------:R1:W-:Y:S01]  /*9e90*/  RED.E.ADD.F32.FTZ.RN.STRONG.GPU [R16.64], R19 ;  /* 0x000000131000798e */ /* 0x0003e2000c10e784 */
[-C--:B------:R-:W-:Y:S02]  /*9ea0*/  LEA.HI.X.SX32 R7, R42, R37.reuse, 0x2, P2 ;  /* 0x000000252a077211 */ /* 0x080fe400010f16ff */
[CC--:B------:R-:W-:Y:S01]  /*9eb0*/  LEA R4, P0, R40.reuse, R36.reuse, 0x2 ;  /* 0x0000002428047211 */ /* 0x0c0fe200078010ff */
[----:B------:R-:W-:Y:S01]  /*9ec0*/  RED.E.ADD.F32.FTZ.RN.STRONG.GPU [R10.64], R12 ;  /* 0x0000000c0a00798e */ /* 0x000fe2000c10e784 */
[CC--:B------:R-:W-:Y:S02]  /*9ed0*/  LEA R50, P2, R63.reuse, R36.reuse, 0x2 ;  /* 0x000000243f327211 */ /* 0x0c0fe400078410ff */
[-C--:B------:R-:W-:Y:S01]  /*9ee0*/  LEA.HI.X.SX32 R5, R40, R37.reuse, 0x2, P0 ;  /* 0x0000002528057211 */ /* 0x080fe200000f16ff */
[----:B------:R-:W-:Y:S01]  /*9ef0*/  RED.E.ADD.F32.FTZ.RN.STRONG.GPU [R8.64], R13 ;  /* 0x0000000d0800798e */ /* 0x000fe2000c10e784 */
[CC--:B------:R-:W-:Y:S02]  /*9f00*/  LEA R48, P0, R62.reuse, R36.reuse, 0x2 ;  /* 0x000000243e307211 */ /* 0x0c0fe400078010ff */
[-C--:B------:R-:W-:Y:S01]  /*9f10*/  LEA.HI.X.SX32 R51, R63, R37.reuse, 0x2, P2 ;  /* 0x000000253f337211 */ /* 0x080fe200010f16ff */
[----:B------:R2:W-:Y:S01]  /*9f20*/  RED.E.ADD.F32.FTZ.RN.STRONG.GPU [R6.64], R14 ;  /* 0x0000000e0600798e */ /* 0x0005e2000c10e784 */
[-C--:B------:R-:W-:Y:S02]  /*9f30*/  LEA.HI.X.SX32 R49, R62, R37.reuse, 0x2, P0 ;  /* 0x000000253e317211 */ /* 0x080fe400000f16ff */
[CC--:B------:R-:W-:Y:S01]  /*9f40*/  LEA R42, P5, R60.reuse, R36.reuse, 0x2 ;  /* 0x000000243c2a7211 */ /* 0x0c0fe200078a10ff */
[----:B------:R1:W-:Y:S03]  /*9f50*/  RED.E.ADD.F32.FTZ.RN.STRONG.GPU [R4.64], R15 ;  /* 0x0000000f0400798e */ /* 0x0003e6000c10e784 */
[-C--:B------:R-:W-:Y:S01]  /*9f60*/  LEA.HI.X.SX32 R43, R60, R37.reuse, 0x2, P5 ;  /* 0x000000253c2b7211 */ /* 0x080fe200028f16ff */
        /* <DEDUP_REMOVED lines=37> */
[----:B------:R-:W-:Y:S01]  /*a1c0*/  IMAD.MOV.U32 R0, RZ, RZ, 0x40 ;  /* 0x00000040ff007424 */ /* 0x000fe200078e00ff */
[C---:B------:R-:W-:Y:S02]  /*a1d0*/  LEA R6, P2, R2.reuse, R36, 0x2 ;  /* 0x0000002402067211 */ /* 0x040fe400078410ff */
[----:B------:R-:W-:Y:S01]  /*a1e0*/  PLOP3.LUT P0, PT, PT, PT, UP1, 0x80, 0x0 ;  /* 0x000000000000781c */ /* 0x000fe20003f0f018 */
[----:B------:R-:W-:Y:S01]  /*a1f0*/  @UP5 UIADD3 UR11, UP1, UR11, -0x200, URZ ;  /* 0xfffffe000b0b5890 */ /* 0x000fe2000ff3e03f */
[----:B------:R-:W-:Y:S02]  /*a200*/  LEA.HI.X.SX32 R7, R2, R37, 0x2, P2 ;  /* 0x0000002502077211 */ /* 0x000fe400010f16ff */
[----:B------:R-:W-:Y:S01]  /*a210*/  SEL R181, R0, 0xffffffc0, !P1 ;  /* 0xffffffc000b57807 */ /* 0x000fe20004800000 */
[----:B------:R-:W-:Y:S01]  /*a220*/  LDSM.16.MT88.4 R36, [R3+0x19000] ;  /* 0x019000000324783b */ /* 0x000fe20000004200 */
[----:B------:R-:W-:Y:S01]  /*a230*/  ISETP.LT.AND P2, PT, RZ, UR7, PT ;  /* 0x00000007ff007c0c */ /* 0x000fe2000bf41270 */
[----:B------:R-:W-:Y:S02]  /*a240*/  @UP5 UIADD3.X UR10, UR10, -0x1, URZ, UP1, !UPT ;  /* 0xffffffff0a0a5890 */ /* 0x000fe40008ffe43f */
[----:B------:R-:W-:Y:S01]  /*a250*/  RED.E.ADD.F32.FTZ.RN.STRONG.GPU [R6.64], R30 ;  /* 0x0000001e0600798e */ /* 0x000fe2000c10e784 */
[----:B------:R-:W-:Y:S01]  /*a260*/  IMAD.IADD R0, R181, 0x1, R180 ;  /* 0x00000001b5007824 */ /* 0x000fe200078e02b4 */
[----:B------:R-:W-:Y:S02]  /*a270*/  UMOV UR7, UR12 ;  /* 0x0000000c00077c82 */ /* 0x000fe40008000000 */
[----:B------:R-:W-:Y:S04]  /*a280*/  RED.E.ADD.F32.FTZ.RN.STRONG.GPU [R4.64], R31 ;  /* 0x0000001f0400798e */ /* 0x000fe8000c10e784 */
[----:B------:R-:W1:Y:S04]  /*a290*/  LDSM.16.MT88.4 R4, [R3+0x14000] ;  /* 0x014000000304783b */ /* 0x000e680000004200 */
[----:B------:R-:W2:Y:S04]  /*a2a0*/  LDSM.16.MT88.4 R16, [R0] ;  /* 0x000000000010783b */ /* 0x000ea80000004200 */
[----:B------:R-:W3:Y:S04]  /*a2b0*/  LDSM.16.MT88.4 R28, [R0+0x800] ;  /* 0x00080000001c783b */ /* 0x000ee80000004200 */
        /* <DEDUP_REMOVED lines=11> */
[----:B------:R-:W-:Y:S04]  /*a370*/  LDSM.16.MT88.4 R4, [R3+0x15800] ;  /* 0x015800000304783b */ /* 0x000fe80000004200 */
[----:B------:R-:W2:Y:S03]  /*a380*/  LDSM.16.MT88.4 R16, [R180+0x1800] ;  /* 0x00180000b410783b */ /* 0x000ea60000004200 */
        /* <DEDUP_REMOVED lines=48> */
[-C--:B--2---:R-:W-:Y:S08]  /*a690*/  HMMA.16816.F32 R100, R8, R16.reuse, R100 ;  /* 0x000000100864723c */ /* 0x084ff00000001864 */
[C---:B---3--:R-:W-:Y:S08]  /*a6a0*/  HMMA.16816.F32 R104, R24.reuse, R16, R104 ;  /* 0x000000101868723c */ /* 0x048ff00000001868 */
        /* <DEDUP_REMOVED lines=158> */
.L_x_1661:
        /* <DEDUP_REMOVED lines=18> */
.L_x_1662:
        /* <DEDUP_REMOVED lines=8> */
[----:B------:R-:W-:-:S04]  /*b230*/  UIMAD UR8, UR10, UR8, URZ ;  /* 0x000000080a0872a4 */ /* 0x000fc8000f8e023f */
        /* <DEDUP_REMOVED lines=38> */
.L_x_1664:
[----:B--234-:R-:W-:Y:S05]  /*b4a0*/  BSYNC B0 ;  /* 0x0000000000007941 */ /* 0x01cfea0003800000 */
.L_x_1663:
        /* <DEDUP_REMOVED lines=15> */
.L_x_1666:
[----:B------:R-:W-:Y:S05]  /*b5a0*/  BSYNC B0 ;  /* 0x0000000000007941 */ /* 0x000fea0003800000 */
.L_x_1665:
        /* <DEDUP_REMOVED lines=15> */
.L_x_1668:
[----:B------:R-:W-:Y:S05]  /*b6a0*/  BSYNC B0 ;  /* 0x0000000000007941 */ /* 0x000fea0003800000 */
.L_x_1667:
        /* <DEDUP_REMOVED lines=14> */
.L_x_1670:
[----:B------:R-:W-:Y:S05]  /*b790*/  BSYNC B0 ;  /* 0x0000000000007941 */ /* 0x000fea0003800000 */
.L_x_1669:
        /* <DEDUP_REMOVED lines=24> */
.L_x_1672:
[----:B------:R-:W-:Y:S05]  /*b920*/  BSYNC B0 ;  /* 0x0000000000007941 */ /* 0x000fea0003800000 */
.L_x_1671:
        /* <DEDUP_REMOVED lines=13> */
.L_x_1674:
[----:B------:R-:W-:Y:S05]  /*ba00*/  BSYNC B0 ;  /* 0x0000000000007941 */ /* 0x000fea0003800000 */
.L_x_1673:
        /* <DEDUP_REMOVED lines=13> */
.L_x_1676:
[----:B------:R-:W-:Y:S05]  /*bae0*/  BSYNC B0 ;  /* 0x0000000000007941 */ /* 0x000fea0003800000 */
.L_x_1675:
        /* <DEDUP_REMOVED lines=12> */
.L_x_1657:
        /* <DEDUP_REMOVED lines=20> */
.L_x_1678:
        /* <DEDUP_REMOVED lines=18> */
.L_x_1679:
        /* <DEDUP_REMOVED lines=34> */
.L_x_1681:
[----:B------:R-:W-:Y:S05]  /*c030*/  BSYNC B0 ;  /* 0x0000000000007941 */ /* 0x000fea0003800000 */
.L_x_1680:
        /* <DEDUP_REMOVED lines=15> */
.L_x_1683:
[----:B------:R-:W-:Y:S05]  /*c130*/  BSYNC B0 ;  /* 0x0000000000007941 */ /* 0x000fea0003800000 */
.L_x_1682:
        /* <DEDUP_REMOVED lines=15> */
.L_x_1685:
[----:B------:R-:W-:Y:S05]  /*c230*/  BSYNC B0 ;  /* 0x0000000000007941 */ /* 0x000fea0003800000 */
.L_x_1684:
        /* <DEDUP_REMOVED lines=14> */
.L_x_1687:
[----:B------:R-:W-:Y:S05]  /*c320*/  BSYNC B0 ;  /* 0x0000000000007941 */ /* 0x000fea0003800000 */
.L_x_1686:
        /* <DEDUP_REMOVED lines=24> */
.L_x_1689:
[----:B------:R-:W-:Y:S05]  /*c4b0*/  BSYNC B0 ;  /* 0x0000000000007941 */ /* 0x000fea0003800000 */
.L_x_1688:
        /* <DEDUP_REMOVED lines=13> */
.L_x_1691:
[----:B------:R-:W-:Y:S05]  /*c590*/  BSYNC B0 ;  /* 0x0000000000007941 */ /* 0x000fea0003800000 */
.L_x_1690:
        /* <DEDUP_REMOVED lines=13> */
.L_x_1693:
[----:B------:R-:W-:Y:S05]  /*c670*/  BSYNC B0 ;  /* 0x0000000000007941 */ /* 0x000fea0003800000 */
.L_x_1692:
        /* <DEDUP_REMOVED lines=11> */
.L_x_1677:
[----:B------:R-:W-:Y:S05]  /*c730*/  BSYNC B1 ;  /* 0x0000000000017941 */ /* 0x000fea0003800000 */
.L_x_1652:
        /* <DEDUP_REMOVED lines=11> */
.L_x_1694:
[----:B------:R-:W-:Y:S05]  /*c7f0*/  EXIT ;  /* 0x000000000000794d */ /* 0x000fea0003800000 */
.L_x_1696:
        /* <DEDUP_REMOVED lines=16> */
.L_x_2484:


//--------------------- .text._ZN5flash44flash_bwd_dq_dk_dv_loop_seqk_parallel_kernelI23Flash_bwd_kernel_traitsILi64ELi128ELi128ELi8ELi4ELi4ELi4ELb0ELb0EN7cutlass6half_tE19Flash_kernel_traitsILi64ELi128ELi128ELi8ES3_EELb1ELb0ELb0ELb0ELb0ELb0ELb0EEEvNS_16Flash_bwd_paramsE --------------------------
	.section	.text._ZN5flash44flash_bwd_dq_dk_dv_loop_seqk_parallel_kernelI23Flash_bwd_kernel_traitsILi64ELi128ELi128ELi8ELi4ELi4ELi4ELb0ELb0EN7cutlass6half_tE19Flash_kernel_traitsILi64ELi128ELi128ELi8ES3_EELb1ELb0ELb0ELb0ELb0ELb0ELb0EEEvNS_16Flash_bwd_paramsE,"ax",@progbits
	.sectioninfo	@"SHI_REGISTERS=255"
	.align	128
        .global         _ZN5flash44flash_bwd_dq_dk_dv_loop_seqk_parallel_kernelI23Flash_bwd_kernel_traitsILi64ELi128ELi128ELi8ELi4ELi4ELi4ELb0ELb0EN7cutlass6half_tE19Flash_kernel_traitsILi64ELi128ELi128ELi8ES3_EELb1ELb0ELb0ELb0ELb0ELb0ELb0EEEvNS_16Flash_bwd_paramsE
        .type           _ZN5flash44flash_bwd_dq_dk_dv_loop_seqk_parallel_kernelI23Flash_bwd_kernel_traitsILi64ELi128ELi128ELi8ELi4ELi4ELi4ELb0ELb0EN7cutlass6half_tE19Flash_kernel_traitsILi64ELi128ELi128ELi8ES3_EELb1ELb0ELb0ELb0ELb0ELb0ELb0EEEvNS_16Flash_bwd_paramsE,@function
        .size           _ZN5flash44flash_bwd_dq_dk_dv_loop_seqk_parallel_kernelI23Flash_bwd_kernel_traitsILi64ELi128ELi128ELi8ELi4ELi4ELi4ELb0ELb0EN7cutlass6half_tE19Flash_kernel_traitsILi64ELi128ELi128ELi8ES3_EELb1ELb0ELb0ELb0ELb0ELb0ELb0EEEvNS_16Flash_bwd_paramsE,(.L_x_2485 - _ZN5flash44flash_bwd_dq_dk_dv_loop_seqk_parallel_kernelI23Flash_bwd_kernel_traitsILi64ELi128ELi128ELi8ELi4ELi4ELi4ELb0ELb0EN7cutlass6half_tE19Flash_kernel_traitsILi64ELi128ELi128ELi8ES3_EELb1ELb0ELb0ELb0ELb0ELb0ELb0EEEvNS_16Flash_bwd_paramsE)
        .other          _ZN5flash44flash_bwd_dq_dk_dv_loop_seqk_parallel_kernelI23Flash_bwd_kernel_traitsILi64ELi128ELi128ELi8ELi4ELi4ELi4ELb0ELb0EN7cutlass6half_tE19Flash_kernel_traitsILi64ELi128ELi128ELi8ES3_EELb1ELb0ELb0ELb0ELb0ELb0ELb0EEEvNS_16Flash_bwd_paramsE,@"STO_CUDA_ENTRY STV_DEFAULT"
_ZN5flash44flash_bwd_dq_dk_dv_loop_seqk_parallel_kernelI23Flash_bwd_kernel_traitsILi64ELi128ELi128ELi8ELi4ELi4ELi4ELb0ELb0EN7cutlass6half_tE19Flash_kernel_traitsILi64ELi128ELi128ELi8ES3_EELb1ELb0ELb0ELb0ELb0ELb0ELb0EEEvNS_16Flash_bwd_paramsE:
.text._ZN5flash44flash_bwd_dq_dk_dv_loop_seqk_parallel_kernelI23Flash_bwd_kernel_traitsILi64ELi128ELi128ELi8ELi4ELi4ELi4ELb0ELb0EN7cutlass6half_tE19Flash_kernel_traitsILi64ELi128ELi128ELi8ES3_EELb1ELb0ELb0ELb0ELb0ELb0ELb0EEEvNS_16Flash_bwd_paramsE:
        /* <DEDUP_REMOVED lines=21> */
[----:B------:R-:W-:Y:S02]  /*0150*/  UMOV UR5, 0x80 ;  /* 0x0000008000057882 */ /* 0x000fe40000000000 */
[----:B------:R-:W-:Y:S02]  /*0160*/  ULDC UR4, c[0x0][0x210] ;  /* 0x0000840000047ab9 */ /* 0x000fe40000000800 */
[----:B------:R-:W-:Y:S02]  /*0170*/  ULDC UR57, c[0x0][0x234] ;  /* 0x00008d0000397ab9 */ /* 0x000fe40000000800 */
[----:B------:R-:W-:Y:S02]  /*0180*/  ULDC UR10, c[0x0][0x1c0] ;  /* 0x00007000000a7ab9 */ /* 0x000fe40000000800 */
[----:B------:R-:W-:Y:S02]  /*0190*/  ULDC UR11, c[0x0][0x1c0] ;  /* 0x00007000000b7ab9 */ /* 0x000fe40000000800 */
[----:B------:R-:W-:Y:S01]  /*01a0*/  UIMAD.WIDE UR34, UR47, UR34, URZ ;  /* 0x000000222f2272a5 */ /* 0x000fe2000f8e023f */
[----:B-1----:R-:W-:Y:S01]  /*01b0*/  SHF.R.S32.HI R5, RZ, 0x1f, R11 ;  /* 0x0000001fff057819 */ /* 0x002fe2000001140b */
[----:B--2---:R-:W-:-:S02]  /*01c0*/  USHF.R.S32.HI UR6, URZ, 0x1f, UR36 ;  /* 0x0000001f3f067899 */ /* 0x004fc40008011424 */
[----:B------:R-:W-:Y:S01]  /*01d0*/  UIMAD UR48, UR36, UR47, URZ ;  /* 0x0000002f243072a4 */ /* 0x000fe2000f8e023f */
[CC--:B------:R-:W-:Y:S01]  /*01e0*/  LEA.HI R2, R5.reuse, R11.reuse, RZ, 0x4 ;  /* 0x0000000b05027211 */ /* 0x0c0fe200078f20ff */
[----:B------:R-:W-:Y:S01]  /*01f0*/  UIMAD UR57, UR5, UR4, UR57 ;  /* 0x00000004053972a4 */ /* 0x000fe2000f8e0239 */
[CC--:B------:R-:W-:Y:S01]  /*0200*/  LEA.HI R0, R5.reuse, R11.reuse, RZ, 0x5 ;  /* 0x0000000b05007211 */ /* 0x0c0fe200078f28ff */
[----:B------:R-:W-:Y:S01]  /*0210*/  UIMAD UR47, UR47, UR10, URZ ;  /* 0x0000000a2f2f72a4 */ /* 0x000fe2000f8e023f */
[C---:B------:R-:W-:Y:S01]  /*0220*/  LOP3.LUT R4, R2.reuse, 0xfffffff0, RZ, 0xc0, !PT ;  /* 0xfffffff002047812 */ /* 0x040fe200078ec0ff */
[----:B---3--:R-:W-:Y:S01]  /*0230*/  UIMAD.WIDE.U32 UR44, UR32, UR13, URZ ;  /* 0x0000000d202c72a5 */ /* 0x008fe2000f8e003f */
[----:B------:R-:W-:Y:S01]  /*0240*/  SHF.R.S32.HI R3, RZ, 0x4, R2 ;  /* 0x00000004ff037819 */ /* 0x000fe20000011402 */
[----:B------:R-:W-:Y:S01]  /*0250*/  USHF.R.S32.HI UR7, URZ, 0x1f, UR32 ;  /* 0x0000001f3f077899 */ /* 0x000fe20008011420 */
[-C--:B------:R-:W-:Y:S01]  /*0260*/  LEA.HI R14, R5, R11.reuse, RZ, 0x7 ;  /* 0x0000000b050e7211 */ /* 0x080fe200078f38ff */
[----:B------:R-:W-:Y:S01]  /*0270*/  IMAD.IADD R8, R11, 0x1, -R4 ;  /* 0x000000010b087824 */ /* 0x000fe200078e0a04 */
[CC--:B------:R-:W-:Y:S01]  /*0280*/  LEA.HI R9, R5.reuse, R11.reuse, RZ, 0x3 ;  /* 0x0000000b05097211 */ /* 0x0c0fe200078f18ff */
[----:B------:R-:W-:Y:S01]  /*0290*/  UIMAD UR4, UR32, UR11, UR36 ;  /* 0x0000000b200472a4 */ /* 0x000fe2000f8e0224 */
[CC--:B------:R-:W-:Y:S01]  /*02a0*/  LEA.HI R13, R5.reuse, R11.reuse, RZ, 0x6 ;  /* 0x0000000b050d7211 */ /* 0x0c0fe200078f30ff */
[----:B------:R-:W-:Y:S01]  /*02b0*/  ULDC UR12, c[0x0][0x1c0] ;  /* 0x00007000000c7ab9 */ /* 0x000fe20000000800 */
[----:B------:R-:W-:Y:S01]  /*02c0*/  LEA.HI R5, R5, R11, RZ, 0x2 ;  /* 0x0000000b05057211 */ /* 0x000fe200078f10ff */
[----:B------:R-:W-:Y:S01]  /*02d0*/  ULDC UR9, c[0x0][0x1c0] ;  /* 0x0000700000097ab9 */ /* 0x000fe20000000800 */
[----:B------:R-:W-:Y:S01]  /*02e0*/  LEA.HI R2, R2, R3, RZ, 0x1 ;  /* 0x0000000302027211 */ /* 0x000fe200078f08ff */
[----:B------:R-:W-:Y:S01]  /*02f0*/  UIMAD UR5, UR32, UR9, UR36 ;  /* 0x00000009200572a4 */ /* 0x000fe2000f8e0224 */
[----:B------:R-:W-:Y:S01]  /*0300*/  LOP3.LUT R6, R0, 0xffffffe0, RZ, 0xc0, !PT ;  /* 0xffffffe000067812 */ /* 0x000fe200078ec0ff */
[----:B------:R-:W-:Y:S01]  /*0310*/  USHF.L.U32 UR46, UR47, 0x7, URZ ;  /* 0x000000072f2e7899 */ /* 0x000fe2000800063f */
[--C-:B------:R-:W-:Y:S01]  /*0320*/  SHF.R.S32.HI R4, RZ, 0x5, R0.reuse ;  /* 0x00000005ff047819 */ /* 0x100fe20000011400 */
[----:B------:R-:W-:Y:S01]  /*0330*/  USHF.L.U32 UR39, UR4, 0x5, URZ ;  /* 0x0000000504277899 */ /* 0x000fe2000800063f */
[----:B------:R-:W-:Y:S01]  /*0340*/  SHF.R.S32.HI R0, RZ, 0x1f, R0 ;  /* 0x0000001fff007819 */ /* 0x000fe20000011400 */
[----:B------:R-:W-:Y:S01]  /*0350*/  IMAD.IADD R6, R11, 0x1, -R6 ;  /* 0x000000010b067824 */ /* 0x000fe200078e0a06 */
[----:B------:R-:W-:Y:S01]  /*0360*/  LOP3.LUT R10, R5, 0x7ffffffc, RZ, 0xc0, !PT ;  /* 0x7ffffffc050a7812 */ /* 0x000fe200078ec0ff */
[----:B------:R-:W-:Y:S01]  /*0370*/  ULDC UR51, c[0x0][0x214] ;  /* 0x0000850000337ab9 */ /* 0x000fe20000000800 */
[----:B------:R-:W-:Y:S01]  /*0380*/  LOP3.LUT R2, R2, 0xfffffffe, RZ, 0xc0, !PT ;  /* 0xfffffffe02027812 */ /* 0x000fe200078ec0ff */
[----:B------:R-:W-:Y:S01]  /*0390*/  ULDC UR58, c[0x0][0x1c8] ;  /* 0x00007200003a7ab9 */ /* 0x000fe20000000800 */
[----:B------:R-:W-:Y:S01]  /*03a0*/  LEA.HI R0, R0, R4, RZ, 0x2 ;  /* 0x0000000400007211 */ /* 0x000fe200078f10ff */
[----:B------:R-:W-:Y:S01]  /*03b0*/  IMAD.IADD R15, R11, 0x1, -R10 ;  /* 0x000000010b0f7824 */ /* 0x000fe200078e0a0a */
[----:B------:R-:W-:Y:S01]  /*03c0*/  LOP3.LUT R7, R9, 0xfffffff8, RZ, 0xc0, !PT ;  /* 0xfffffff809077812 */ /* 0x000fe200078ec0ff */
[----:B------:R-:W-:Y:S01]  /*03d0*/  IMAD.IADD R10, R3, 0x1, -R2 ;  /* 0x00000001030a7824 */ /* 0x000fe200078e0a02 */
[----:B------:R-:W-:Y:S01]  /*03e0*/  LOP3.LUT R2, R0, 0xfffffffc, RZ, 0xc0, !PT ;  /* 0xfffffffc00027812 */ /* 0x000fe200078ec0ff */
[----:B------:R-:W-:Y:S01]  /*03f0*/  ULDC.U8 UR8, c[0x0][0x3d0] ;  /* 0x0000f40000087ab9 */ /* 0x000fe20000000000 */
[----:B------:R-:W-:Y:S01]  /*0400*/  SHF.R.S32.HI R3, RZ, 0x2, R5 ;  /* 0x00000002ff037819 */ /* 0x000fe20000011405 */
[----:B------:R-:W-:Y:S01]  /*0410*/  IMAD.IADD R7, R11, 0x1, -R7 ;  /* 0x000000010b077824 */ /* 0x000fe200078e0a07 */
[----:B------:R-:W-:Y:S01]  /*0420*/  SHF.R.S32.HI R0, RZ, 0x1f, R5 ;  /* 0x0000001fff007819 */ /* 0x000fe20000011405 */
[----:B------:R-:W-:Y:S01]  /*0430*/  IMAD.IADD R16, R4, 0x1, -R2 ;  /* 0x0000000104107824 */ /* 0x000fe200078e0a02 */
[----:B------:R-:W-:Y:S01]  /*0440*/  SHF.R.S32.HI R2, RZ, 0x1f, R6 ;  /* 0x0000001fff027819 */ /* 0x000fe20000011406 */
[C---:B------:R-:W-:Y:S01]  /*0450*/  IMAD.SHL.U32 R238, R7.reuse, 0x8, RZ ;  /* 0x0000000807ee7824 */ /* 0x040fe200078e00ff */
[----:B------:R-:W-:Y:S01]  /*0460*/  LEA.HI R0, R0, R3, RZ, 0x3 ;  /* 0x0000000300007211 */ /* 0x000fe200078f18ff */
[----:B------:R-:W-:Y:S01]  /*0470*/  ULDC UR52, c[0x0][0x224] ;  /* 0x0000890000347ab9 */ /* 0x000fe20000000800 */
[--C-:B------:R-:W-:Y:S01]  /*0480*/  SHF.R.S32.HI R4, RZ, 0x3, R9.reuse ;  /* 0x00000003ff047819 */ /* 0x100fe20000011409 */
[----:B------:R-:W-:Y:S01]  /*0490*/  STL [R1+0x28], R16 ;  /* 0x0000281001007387 */ /* 0x000fe20000100800 */
[----:B------:R-:W-:Y:S01]  /*04a0*/  LOP3.LUT R0, R0, 0xfffffff8, RZ, 0xc0, !PT ;  /* 0xfffffff800007812 */ /* 0x000fe200078ec0ff */
[----:B------:R-:W-:Y:S01]  /*04b0*/  ULDC UR60, c[0x0][0x374] ;  /* 0x0000dd00003c7ab9 */ /* 0x000fe20000000800 */
[----:B------:R-:W-:Y:S01]  /*04c0*/  LEA.HI R251, R2, R6, RZ, 0x2 ;  /* 0x0000000602fb7211 */ /* 0x000fe200078f10ff */
[----:B------:R-:W-:Y:S01]  /*04d0*/  IMAD.SHL.U32 R2, R4, 0x40, RZ ;  /* 0x0000004004027824 */ /* 0x000fe200078e00ff */
[----:B------:R-:W-:Y:S01]  /*04e0*/  LOP3.LUT P4, RZ, R7, 0x2, RZ, 0xc0, !PT ;  /* 0x0000000207ff7812 */ /* 0x000fe2000788c0ff */
[----:B------:R-:W-:Y:S01]  /*04f0*/  IMAD.IADD R6, R3, 0x1, -R0 ;  /* 0x0000000103067824 */ /* 0x000fe200078e0a00 */
[----:B------:R-:W-:Y:S01]  /*0500*/  SHF.R.S32.HI R3, RZ, 0x1f, R8 ;  /* 0x0000001fff037819 */ /* 0x000fe20000011408 */
[----:B------:R-:W-:Y:S01]  /*0510*/  IMAD.U32 R4, RZ, RZ, UR6 ;  /* 0x00000006ff047e24 */ /* 0x000fe2000f8e00ff */
[----:B------:R-:W-:Y:S01]  /*0520*/  LOP3.LUT R0, R2, 0x1c0, RZ, 0xc0, !PT ;  /* 0x000001c002007812 */ /* 0x000fe200078ec0ff */
[----:B------:R-:W-:Y:S01]  /*0530*/  USHF.R.S32.HI UR6, URZ, 0x1f, UR13 ;  /* 0x0000001f3f067899 */ /* 0x000fe2000801140d */
[----:B------:R-:W-:Y:S01]  /*0540*/  LEA.HI R11, R3, R8, RZ, 0x3 ;  /* 0x00000008030b7211 */ /* 0x000fe200078f18ff */
[----:B------:R-:W-:Y:S01]  /*0550*/  USHF.L.U32 UR13, UR32, 0x7, URZ ;  /* 0x00000007200d7899 */ /* 0x000fe2000800063f */
[----:B------:R-:W-:Y:S01]  /*0560*/  SHF.R.U32.HI R3, RZ, 0x3, R0 ;  /* 0x00000003ff037819 */ /* 0x000fe20000011600 */
[----:B------:R-:W-:Y:S01]  /*0570*/  UIMAD UR54, UR6, UR32, URZ ;  /* 0x00000020063672a4 */ /* 0x000fe2000f8e023f */
[----:B------:R-:W-:Y:S01]  /*0580*/  LOP3.LUT R2, R0, 0x38, R238, 0xf8, !PT ;  /* 0x0000003800027812 */ /* 0x000fe200078ef8ee */
[----:B------:R-:W-:Y:S01]  /*0590*/  @!UP2 UIMAD UR6, UR32, UR12, UR36 ;  /* 0x0000000c2006a2a4 */ /* 0x000fe2000f8e0224 */
[----:B------:R-:W-:Y:S01]  /*05a0*/  LOP3.LUT R0, R11, 0xfffffff8, RZ, 0xc0, !PT ;  /* 0xfffffff80b007812 */ /* 0x000fe200078ec0ff */
[----:B------:R-:W-:Y:S01]  /*05b0*/  IMAD.U32 R4, RZ, RZ, UR13 ;  /* 0x0000000dff047e24 */ /* 0x000fe2000f8e00ff */
[----:B------:R-:W-:Y:S01]  /*05c0*/  LOP3.LUT R3, R2, R3, RZ, 0x3c, !PT ;  /* 0x0000000302037212 */ /* 0x000fe200078e3cff */
[----:B------:R-:W-:Y:S01]  /*05d0*/  IMAD.SHL.U32 R2, R13, 0x8, RZ ;  /* 0x000000080d027824 */ /* 0x000fe200078e00ff */
[----:B------:R-:W-:Y:S01]  /*05e0*/  LOP3.LUT R4, R6, 0x1, RZ, 0xc0, !PT ;  /* 0x0000000106047812 */ /* 0x000fe200078ec0ff */
[----:B------:R-:W-:Y:S01]  /*05f0*/  IMAD.IADD R12, R8, 0x1, -R0 ;  /* 0x00000001080c7824 */ /* 0x000fe200078e0a00 */
[C---:B------:R-:W-:Y:S01]  /*0600*/  LOP3.LUT P3, RZ, R7.reuse, 0x4, RZ, 0xc0, !PT ;  /* 0x0000000407ff7812 */ /* 0x040fe2000786c0ff */
[----:B------:R-:W-:Y:S01]  /*0610*/  IMAD.SHL.U32 R0, R7, 0x40, RZ ;  /* 0x0000004007007824 */ /* 0x000fe200078e00ff */
[----:B------:R-:W-:Y:S01]  /*0620*/  LOP3.LUT R2, R3, 0xfffffe00, R2, 0xf8, !PT ;  /* 0xfffffe0003027812 */ /* 0x000fe200078ef802 */
[C---:B------:R-:W-:Y:S01]  /*0630*/  IMAD.SHL.U32 R3, R10.reuse, 0x200, RZ ;  /* 0x000002000a037824 */ /* 0x040fe200078e00ff */
[----:B------:R-:W-:Y:S01]  /*0640*/  SHF.R.S32.HI R7, RZ, 0x7, R14 ;  /* 0x00000007ff077819 */ /* 0x000fe2000001140e */
[----:B------:R-:W-:Y:S01]  /*0650*/  IMAD.SHL.U32 R8, R10, 0x10, RZ ;  /* 0x000000100a087824 */ /* 0x000fe200078e00ff */
[----:B------:R-:W-:Y:S01]  /*0660*/  LOP3.LUT R0, R0, 0x1c0, RZ, 0xc0, !PT ;  /* 0x000001c000007812 */ /* 0x000fe200078ec0ff */
[----:B------:R1:W-:Y:S01]  /*0670*/  STL [R1+0x24], R2 ;  /* 0x0000240201007387 */ /* 0x0003e20000100800 */
[----:B------:R-:W-:Y:S01]  /*0680*/  ISETP.NE.U32.AND P0, PT, R4, 0x1, PT ;  /* 0x000000010400780c */ /* 0x000fe20003f05070 */
[----:B------:R-:W-:Y:S01]  /*0690*/  ULDC UR59, c[0x0][0x194] ;  /* 0x00006500003b7ab9 */ /* 0x000fe20000000800 */
[----:B------:R-:W-:Y:S01]  /*06a0*/  LOP3.LUT R170, R0, 0x8, R9, 0xf8, !PT ;  /* 0x0000000800aa7812 */ /* 0x000fe200078ef809 */
[----:B------:R-:W-:Y:S01]  /*06b0*/  @UP2 UIMAD UR56, UR32, UR51, URZ ;  /* 0x00000033203822a4 */ /* 0x000fe2000f8e023f */
[----:B------:R-:W-:Y:S01]  /*06c0*/  R2P PR, R6, 0x6 ;  /* 0x0000000606007804 */ /* 0x000fe20000000000 */
[----:B------:R-:W-:Y:S01]  /*06d0*/  UMOV UR38, 0xffffc000 ;  /* 0xffffc00000267882 */ /* 0x000fe20000000000 */
[----:B------:R-:W-:Y:S01]  /*06e0*/  SEL R172, R232, 0xffffffe0, !P4 ;  /* 0xffffffe0e8ac7807 */ /* 0x000fe20006000000 */
[----:B------:R-:W-:Y:S01]  /*06f0*/  ULOP3.LUT UR58, UR36, UR58, URZ, 0x3c, !UPT ;  /* 0x0000003a243a7292 */ /* 0x000fe2000f8e3c3f */
[----:B------:R-:W-:Y:S01]  /*0700*/  SEL R230, R230, 0x10, !P0 ;  /* 0x00000010e6e67807 */ /* 0x000fe20004000000 */
[----:B------:R-:W-:Y:S01]  /*0710*/  UISETP.NE.AND UP3, UPT, UR8, URZ, UPT ;  /* 0x0000003f0800728c */ /* 0x000fe2000bf65270 */
[----:B------:R-:W-:Y:S01]  /*0720*/  SEL R232, R232, 0xffffffe0, !P1 ;  /* 0xffffffe0e8e87807 */ /* 0x000fe20004800000 */
[----:B------:R-:W-:-:S02]  /*0730*/  UIMAD UR60, UR60, 0xc0, URZ ;  /* 0x000000c03c3c78a4 */ /* 0x000fc4000f8e023f */
[----:B------:R-:W-:Y:S02]  /*0740*/  UIMAD UR59, UR59, 0xc0, URZ ;  /* 0x000000c03b3b78a4 */ /* 0x000fe4000f8e023f */
[----:B------:R-:W-:Y:S02]  /*0750*/  USHF.R.S32.HI UR61, URZ, 0x1f, UR36 ;  /* 0x0000001f3f3d7899 */ /* 0x000fe40008011424 */
[----:B------:R-:W-:Y:S02]  /*0760*/  UIMAD.WIDE.U32 UR40, UR34, UR44, URZ ;  /* 0x0000002c222872a5 */ /* 0x000fe4000f8e003f */
[----:B------:R-:W-:Y:S02]  /*0770*/  UIMAD UR53, UR35, UR44, URZ ;  /* 0x0000002c233572a4 */ /* 0x000fe4000f8e023f */
[----:B------:R-:W-:Y:S02]  /*0780*/  USHF.R.S32.HI UR55, URZ, 0x1f, UR48 ;  /* 0x0000001f3f377899 */ /* 0x000fe40008011430 */
[----:B------:R-:W-:Y:S01]  /*0790*/  UIMAD UR52, UR5, UR52, URZ ;  /* 0x00000034053472a4 */ /* 0x000fe2000f8e023f */
[----:B-1----:R-:W-:Y:S01]  /*07a0*/  IMAD.SHL.U32 R2, R16, 0x10, RZ ;  /* 0x0000001010027824 */ /* 0x002fe200078e00ff */
[----:B------:R-:W-:-:S02]  /*07b0*/  @!UP2 UIMAD UR51, UR6, UR51, URZ ;  /* 0x000000330633a2a4 */ /* 0x000fc4000f8e023f */
[----:B------:R-:W-:Y:S02]  /*07c0*/  USHF.R.S32.HI UR50, URZ, 0x1f, UR46 ;  /* 0x0000001f3f327899 */ /* 0x000fe4000801142e */
[----:B------:R-:W-:Y:S01]  /*07d0*/  LOP3.LUT R5, R0, 0x30, R2, 0xf8, !PT ;  /* 0x0000003000057812 */ /* 0x000fe200078ef802 */
[----:B------:R-:W-:Y:S01]  /*07e0*/  USHF.R.S32.HI UR49, URZ, 0x1f, UR39 ;  /* 0x0000001f3f317899 */ /* 0x000fe20008011427 */
[----:B------:R-:W-:Y:S01]  /*07f0*/  SHF.R.U32.HI R0, RZ, 0x3, R0 ;  /* 0x00000003ff007819 */ /* 0x000fe20000011600 */
[----:B------:R-:W-:Y:S01]  /*0800*/  ULDC.64 UR42, c[0x0][0x118] ;  /* 0x00004600002a7ab9 */ /* 0x000fe20000000a00 */
[----:B------:R-:W-:Y:S02]  /*0810*/  LOP3.LUT R4, R5, 0x8, R9, 0xf8, !PT ;  /* 0x0000000805047812 */ /* 0x000fe400078ef809 */
[----:B------:R-:W-:Y:S01]  /*0820*/  LEA.HI.SX32 R251, R251, R2, 0x1e ;  /* 0x00000002fbfb7211 */ /* 0x000fe200078ff2ff */
[----:B------:R-:W-:Y:S01]  /*0830*/  IMAD R2, R7, 0x1000, R3 ;  /* 0x0000100007027824 */ /* 0x000fe200078e0203 */
[----:B------:R-:W-:-:S02]  /*0840*/  LOP3.LUT R170, R170, R0, RZ, 0x3c, !PT ;  /* 0x00000000aaaa7212 */ /* 0x000fc400078e3cff */
[----:B------:R-:W-:Y:S01]  /*0850*/  LOP3.LUT R3, R3, R4, R0, 0xf6, !PT ;  /* 0x0000000403037212 */ /* 0x000fe200078ef600 */
[----:B------:R-:W-:Y:S02]  /*0860*/  IMAD.SHL.U32 R0, R6, 0x40, RZ ;  /* 0x0000004006007824 */ /* 0x000fe400078e00ff */
[----:B------:R-:W-:Y:S02]  /*0870*/  IMAD.IADD R170, R2, 0x1, R170 ;  /* 0x0000000102aa7824 */ /* 0x000fe400078e02aa */
[----:B------:R-:W-:Y:S01]  /*0880*/  IMAD.SHL.U32 R6, R15, 0x2, RZ ;  /* 0x000000020f067824 */ /* 0x000fe200078e00ff */
[----:B------:R-:W-:Y:S01]  /*0890*/  LOP3.LUT R0, R0, 0x1c0, RZ, 0xc0, !PT ;  /* 0x000001c000007812 */ /* 0x000fe200078ec0ff */
[C---:B------:R-:W-:Y:S02]  /*08a0*/  IMAD.SHL.U32 R2, R7.reuse, 0x8, RZ ;  /* 0x0000000807027824 */ /* 0x040fe400078e00ff */
[----:B------:R-:W-:Y:S01]  /*08b0*/  IMAD R5, R7, 0x2000, R6 ;  /* 0x0000200007057824 */ /* 0x000fe200078e0206 */
[----:B------:R-:W-:Y:S01]  /*08c0*/  SHF.R.U32.HI R4, RZ, 0x3, R0 ;  /* 0x00000003ff047819 */ /* 0x000fe20000011600 */
[----:B------:R-:W-:Y:S01]  /*08d0*/  IMAD.U32 R7, RZ, RZ, UR7 ;  /* 0x00000007ff077e24 */ /* 0x000fe2000f8e00ff */
[----:B------:R-:W-:Y:S01]  /*08e0*/  LOP3.LUT R2, R2, 0x8, RZ, 0xc0, !PT ;  /* 0x0000000802027812 */ /* 0x000fe200078ec0ff */
[----:B------:R-:W-:Y:S01]  /*08f0*/  USHF.R.S32.HI UR7, URZ, 0x1f, UR36 ;  /* 0x0000001f3f077899 */ /* 0x000fe20008011424 */
[-C--:B------:R-:W-:Y:S01]  /*0900*/  LOP3.LUT R7, R4, R0.reuse, RZ, 0xfc, !PT ;  /* 0x0000000004077212 */ /* 0x080fe200078efcff */
[----:B------:R-:W-:Y:S01]  /*0910*/  IMAD R5, R16, 0x400, R5 ;  /* 0x0000040010057824 */ /* 0x000fe200078e0205 */
[----:B------:R-:W-:Y:S01]  /*0920*/  LOP3.LUT R9, R2, 0x10, R8, 0xf8, !PT ;  /* 0x0000001002097812 */ /* 0x000fe200078ef808 */
[----:B------:R-:W-:Y:S01]  /*0930*/  IMAD R6, R16, 0x400, R6 ;  /* 0x0000040010067824 */ /* 0x000fe200078e0206 */
[----:B------:R-:W-:Y:S01]  /*0940*/  LOP3.LUT R8, R4, R0, R2, 0x1e, !PT ;  /* 0x0000000004087212 */ /* 0x000fe200078e1e02 */
[----:B------:R-:W-:Y:S01]  /*0950*/  IMAD.U32 R13, RZ, RZ, UR7 ;  /* 0x00000007ff0d7e24 */ /* 0x000fe2000f8e00ff */
[----:B------:R-:W-:Y:S01]  /*0960*/  USHF.R.S32.HI UR7, URZ, 0x1f, UR32 ;  /* 0x0000001f3f077899 */ /* 0x000fe20008011420 */
[----:B------:R-:W-:-:S02]  /*0970*/  IMAD.SHL.U32 R2, R12, 0x40, RZ ;  /* 0x000000400c027824 */ /* 0x000fc400078e00ff */
[----:B------:R-:W-:Y:S02]  /*0980*/  IMAD.IADD R7, R7, 0x1, R5 ;  /* 0x0000000107077824 */ /* 0x000fe400078e0205 */
[----:B------:R-:W-:Y:S01]  /*0990*/  IMAD.SHL.U32 R5, R10, 0x8, RZ ;  /* 0x000000080a057824 */ /* 0x000fe200078e00ff */
[----:B------:R-:W-:Y:S01]  /*09a0*/  LOP3.LUT R2, R2, 0x1c0, RZ, 0xc0, !PT ;  /* 0x000001c002027812 */ /* 0x000fe200078ec0ff */
[----:B------:R-:W-:Y:S02]  /*09b0*/  IMAD.U32 R0, RZ, RZ, UR7 ;  /* 0x00000007ff007e24 */ /* 0x000fe4000f8e00ff */
[----:B------:R-:W-:Y:S01]  /*09c0*/  IMAD.SHL.U32 R0, R11, 0x40, RZ ;  /* 0x000000400b007824 */ /* 0x000fe200078e00ff */
[----:B------:R-:W-:Y:S01]  /*09d0*/  LOP3.LUT R5, R2, 0x8, R5, 0xf8, !PT ;  /* 0x0000000802057812 */ /* 0x000fe200078ef805 */
[----:B------:R-:W-:Y:S01]  /*09e0*/  IMAD.IADD R6, R6, 0x1, R8 ;  /* 0x0000000106067824 */ /* 0x000fe200078e0208 */
[----:B------:R-:W-:Y:S01]  /*09f0*/  SHF.R.U32.HI R4, RZ, 0x3, R2 ;  /* 0x00000003ff047819 */ /* 0x000fe20000011602 */
[----:B------:R-:W-:Y:S01]  /*0a00*/  IMAD.SHL.U32 R228, R7, 0x2, RZ ;  /* 0x0000000207e47824 */ /* 0x000fe200078e00ff */
[----:B------:R-:W-:Y:S01]  /*0a10*/  LOP3.LUT R0, R0, 0xfffffe00, RZ, 0xc0, !PT ;  /* 0xfffffe0000007812 */ /* 0x000fe200078ec0ff */
[----:B------:R-:W-:Y:S01]  /*0a20*/  IMAD.SHL.U32 R170, R170, 0x2, RZ ;  /* 0x00000002aaaa7824 */ /* 0x000fe200078e00ff */
        /* <DEDUP_REMOVED lines=13> */
[----:B------:R-:W-:Y:S01]  /*0b00*/  IADD3 R12, R0, 0x420, RZ ;  /* 0x00000420000c7810 */ /* 0x000fe20007ffe0ff */
[--C-:B------:R-:W-:Y:S01]  /*0b10*/  IMAD.IADD R7, R232, 0x1, R0.reuse ;  /* 0x00000001e8077824 */ /* 0x100fe200078e0200 */
[----:B------:R-:W-:Y:S01]  /*0b20*/  IADD3 R8, R0, 0x2020, RZ ;  /* 0x0000202000087810 */ /* 0x000fe20007ffe0ff */
[----:B------:R-:W-:Y:S01]  /*0b30*/  IMAD.IADD R10, R4, 0x1, R0 ;  /* 0x00000001040a7824 */ /* 0x000fe200078e0200 */
[----:B------:R-:W-:Y:S01]  /*0b40*/  @P1 IADD3 R12, R0, 0x3e0, RZ ;  /* 0x000003e0000c1810 */ /* 0x000fe20007ffe0ff */
[----:B------:R-:W-:Y:S01]  /*0b50*/  IMAD.IADD R229, R228, 0x1, R4 ;  /* 0x00000001e4e57824 */ /* 0x000fe200078e0204 */
[C---:B------:R-:W-:Y:S01]  /*0b60*/  IADD3 R11, R0.reuse, 0x2420, RZ ;  /* 0x00002420000b7810 */ /* 0x040fe20007ffe0ff */
[----:B------:R-:W-:Y:S01]  /*0b70*/  STL [R1+0x58], R7 ;  /* 0x0000580701007387 */ /* 0x000fe20000100800 */
[----:B------:R-:W-:Y:S01]  /*0b80*/  @P1 IADD3 R8, R0, 0x1fe0, RZ ;  /* 0x00001fe000081810 */ /* 0x000fe20007ffe0ff */
[----:B------:R-:W-:Y:S01]  /*0b90*/  IMAD.IADD R230, R230, 0x1, R229 ;  /* 0x00000001e6e67824 */ /* 0x000fe200078e02e5 */
[C---:B------:R-:W-:Y:S01]  /*0ba0*/  IADD3 R5, R0.reuse, 0x2440, RZ ;  /* 0x0000244000057810 */ /* 0x040fe20007ffe0ff */
[----:B------:R-:W-:Y:S01]  /*0bb0*/  STL [R1+0x3c], R10 ;  /* 0x00003c0a01007387 */ /* 0x000fe20000100800 */
[----:B------:R-:W-:Y:S01]  /*0bc0*/  @P1 IADD3 R11, R0, 0x23e0, RZ ;  /* 0x000023e0000b1810 */ /* 0x000fe20007ffe0ff */
[----:B------:R-:W-:Y:S01]  /*0bd0*/  IMAD.IADD R4, R4, 0x1, R8 ;  /* 0x0000000104047824 */ /* 0x000fe200078e0208 */
[----:B------:R-:W-:Y:S01]  /*0be0*/  @P2 IADD3 R5, R0, 0x23c0, RZ ;  /* 0x000023c000052810 */ /* 0x000fe20007ffe0ff */
[----:B------:R-:W-:Y:S01]  /*0bf0*/  STL [R1+0x44], R12 ;  /* 0x0000440c01007387 */ /* 0x000fe20000100800 */
[----:B------:R-:W-:Y:S01]  /*0c00*/  SEL R2, R2, 0x3c0, !P2 ;  /* 0x000003c002027807 */ /* 0x000fe20005000000 */
[--C-:B------:R-:W-:Y:S01]  /*0c10*/  IMAD.IADD R235, R228, 0x1, R232.reuse ;  /* 0x00000001e4eb7824 */ /* 0x100fe200078e02e8 */
[C---:B------:R-:W-:Y:S01]  /*0c20*/  IADD3 R6, R0.reuse, 0x2040, RZ ;  /* 0x0000204000067810 */ /* 0x040fe20007ffe0ff */
[----:B------:R-:W-:Y:S01]  /*0c30*/  STL [R1+0x2c], R8 ;  /* 0x00002c0801007387 */ /* 0x000fe20000100800 */
[----:B------:R-:W-:Y:S01]  /*0c40*/  @P2 IADD3 R6, R0, 0x1fc0, RZ ;  /* 0x00001fc000062810 */ /* 0x000fe20007ffe0ff */
[----:B------:R-:W-:-:S02]  /*0c50*/  IMAD.IADD R234, R231, 0x1, R232 ;  /* 0x00000001e7ea7824 */ /* 0x000fc400078e02e8 */
[----:B------:R-:W-:Y:S01]  /*0c60*/  STL [R1+0x40], R11 ;  /* 0x0000400b01007387 */ /* 0x000fe20000100800 */
[----:B------:R-:W-:Y:S02]  /*0c70*/  IMAD.IADD R233, R232, 0x1, R229 ;  /* 0x00000001e8e97824 */ /* 0x000fe400078e02e5 */
[----:B------:R-:W-:Y:S01]  /*0c80*/  IMAD.SHL.U32 R3, R3, 0x2, RZ ;  /* 0x0000000203037824 */ /* 0x000fe200078e00ff */
[----:B------:R1:W-:Y:S01]  /*0c90*/  STL [R1+0x34], R5 ;  /* 0x0000340501007387 */ /* 0x0003e20000100800 */
[----:B------:R-:W-:-:S03]  /*0ca0*/  IMAD.IADD R172, R172, 0x1, R171 ;  /* 0x00000001acac7824 */ /* 0x000fc600078e02ab */
        /* <DEDUP_REMOVED lines=11> */
.L_x_1773:
[----:B------:R-:W-:Y:S02]  /*0d60*/  ULDC.64 UR4, c[0x0][0x240] ;  /* 0x0000900000047ab9 */ /* 0x000fe40000000a00 */
[----:B------:R-:W-:Y:S02]  /*0d70*/  UISETP.NE.U32.AND UP6, UPT, URZ, UR4, UPT ;  /* 0x000000043f00728c */ /* 0x000fe4000bfc5070 */
[----:B------:R-:W-:Y:S02]  /*0d80*/  USHF.R.S32.HI UR18, URZ, 0x1f, UR32 ;  /* 0x0000001f3f127899 */ /* 0x000fe40008011420 */
[----:B------:R-:W-:Y:S02]  /*0d90*/  USHF.L.U32 UR13, UR32, 0x2, URZ ;  /* 0x00000002200d7899 */ /* 0x000fe4000800063f */
        /* <DEDUP_REMOVED lines=9> */
[----:B------:R-:W-:-:S02]  /*0e30*/  ULDC.U8 UR4, c[0x0][0x312] ;  /* 0x0000c48000047ab9 */ /* 0x000fc40000000000 */
[----:B------:R-:W-:Y:S01]  /*0e40*/  UISETP.NE.AND UP5, UPT, UR4, URZ, UPT ;  /* 0x0000003f0400728c */ /* 0x000fe2000bfa5270 */
[----:B------:R-:W-:Y:S01]  /*0e50*/  IMAD.U32 R5, RZ, RZ, UR5 ;  /* 0x00000005ff057e24 */ /* 0x000fe2000f8e00ff */
[----:B------:R-:W-:Y:S02]  /*0e60*/  ULDC.64 UR20, c[0x0][0x118] ;  /* 0x0000460000147ab9 */ /* 0x000fe40000000a00 */
[----:B------:R-:W-:Y:S01]  /*0e70*/  @UP4 UIADD3 UR4, UP0, UR13, UR8, URZ ;  /* 0x000000080d044290 */ /* 0x000fe2000ff1e03f */
[----:B------:R-:W-:Y:S01]  /*0e80*/  PLOP3.LUT P0, PT, PT, PT, UP4, 0x80, 0x0 ;  /* 0x000000000000781c */ /* 0x000fe20003f0f048 */
[----:B------:R1:W2:Y:S01]  /*0e90*/  @P2 LDG.E R8, [R4.64] ;  /* 0x0000001404082981 */ /* 0x0002a2000c1e1900 */
[----:B------:R-:W-:Y:S02]  /*0ea0*/  ULDC.64 UR6, c[0x0][0x248] ;  /* 0x0000920000067ab9 */ /* 0x000fe40000000a00 */
[----:B------:R-:W-:Y:S01]  /*0eb0*/  @UP4 UIADD3.X UR5, UR10, UR9, URZ, UP0, !UPT ;  /* 0x000000090a054290 */ /* 0x000fe200087fe43f */
[----:B---3--:R1:W3:Y:S01]  /*0ec0*/  @P2 LDG.E R2, [R4.64+0x4] ;  /* 0x0000041404022981 */ /* 0x0082e2000c1e1900 */
        /* <DEDUP_REMOVED lines=31> */
.L_x_1697:
        /* <DEDUP_REMOVED lines=23> */
[----:B------:R-:W-:Y:S02]  /*1230*/  UIMAD.WIDE.U32 UR8, UR32, UR4, URZ ;  /* 0x00000004200872a5 */ /* 0x000fe4000f8e003f */
[----:B------:R-:W-:Y:S02]  /*1240*/  UIMAD UR5, UR32, UR5, UR6 ;  /* 0x00000005200572a4 */ /* 0x000fe4000f8e0206 */
[----:B------:R-:W-:Y:S02]  /*1250*/  UISETP.NE.AND UP1, UPT, UR12, -0x1, UPT ;  /* 0xffffffff0c00788c */ /* 0x000fe4000bf25270 */
[----:B------:R-:W-:-:S02]  /*1260*/  ULDC.64 UR10, c[0x0][0x190] ;  /* 0x00006400000a7ab9 */ /* 0x000fc40000000a00 */
[----:B------:R-:W-:Y:S02]  /*1270*/  UIADD3 UR33, UR9, UR5, URZ ;  /* 0x0000000509217290 */ /* 0x000fe4000fffe03f */
[----:B------:R-:W-:Y:S02]  /*1280*/  UIMAD.WIDE.U32 UR4, UR12, UR10, URZ ;  /* 0x0000000a0c0472a5 */ /* 0x000fe4000f8e003f */
[----:B-1----:R-:W-:Y:S02]  /*1290*/  UISETP.NE.AND UP0, UPT, UR22, -0x1, UPT ;  /* 0xffffffff1600788c */ /* 0x002fe4000bf05270 */
[----:B------:R-:W-:Y:S02]  /*12a0*/  USEL UR37, UR8, UR4, !UP1 ;  /* 0x0000000408257287 */ /* 0x000fe4000c800000 */
[----:B------:R-:W-:Y:S02]  /*12b0*/  UIMAD UR4, UR12, UR11, URZ ;  /* 0x0000000b0c0472a4 */ /* 0x000fe4000f8e023f */
[----:B------:R-:W-:Y:S01]  /*12c0*/  ULDC.64 UR8, c[0x0][0x198] ;  /* 0x0000660000087ab9 */ /* 0x000fe20000000a00 */
[----:B------:R-:W-:Y:S01]  /*12d0*/  PLOP3.LUT P0, PT, PT, PT, UP0, 0x80, 0x0 ;  /* 0x000000000000781c */ /* 0x000fe20003f0f008 */
[----:B------:R-:W-:-:S02]  /*12e0*/  @UP1 UIADD3 UR33, UR5, UR4, URZ ;  /* 0x0000000405211290 */ /* 0x000fc4000fffe03f */
        /* <DEDUP_REMOVED lines=23> */
.L_x_1699:
        /* <DEDUP_REMOVED lines=18> */
.L_x_1700:
        /* <DEDUP_REMOVED lines=30> */
[----:B------:R-:W-:Y:S01]  /*1760*/  UIMAD UR9, UR11, UR9, UR5 ;  /* 0x000000090b0972a4 */ /* 0x000fe2000f8e0205 */
[----:B------:R-:W-:Y:S01]  /*1770*/  IMAD.MOV.U32 R4, RZ, RZ, RZ ;  /* 0x000000ffff047224 */ /* 0x000fe200078e00ff */
[----:B------:R-:W-:Y:S01]  /*1780*/  USHF.L.U32 UR11, UR32, 0x7, URZ ;  /* 0x00000007200b7899 */ /* 0x000fe2000800063f */
[----:B------:R-:W-:Y:S01]  /*1790*/  IMAD R0, R0, R6, RZ ;  /* 0x0000000600007224 */ /* 0x000fe200078e02ff */
[----:B------:R-:W-:Y:S02]  /*17a0*/  USEL UR14, UR4, URZ, UP3 ;  /* 0x0000003f040e7287 */ /* 0x000fe40009800000 */
[----:B------:R-:W-:Y:S01]  /*17b0*/  USHF.L.U64.HI UR4, UR32, 0x7, UR18 ;  /* 0x0000000720047899 */ /* 0x000fe20008010212 */
[----:B------:R-:W-:Y:S01]  /*17c0*/  IMAD.HI.U32 R0, R5, R0, R4 ;  /* 0x0000000005007227 */ /* 0x000fe200078e0004 */
[----:B------:R-:W-:Y:S02]  /*17d0*/  USEL UR5, UR11, URZ, UP6 ;  /* 0x0000003f0b057287 */ /* 0x000fe4000b000000 */
[----:B------:R-:W-:-:S02]  /*17e0*/  USEL UR4, UR4, URZ, UP6 ;  /* 0x0000003f04047287 */ /* 0x000fc4000b000000 */
[----:B------:R-:W-:Y:S01]  /*17f0*/  UIADD3 UR6, UP0, UR13, UR5, URZ ;  /* 0x000000050d067290 */ /* 0x000fe2000ff1e03f */
[----:B------:R-:W-:Y:S01]  /*1800*/  IMAD.HI.U32 R0, R0, R2, RZ ;  /* 0x0000000200007227 */ /* 0x000fe200078e00ff */
[----:B------:R-:W-:Y:S02]  /*1810*/  ULDC UR11, c[0x0][0x234] ;  /* 0x00008d00000b7ab9 */ /* 0x000fe40000000800 */
[----:B------:R-:W-:Y:S01]  /*1820*/  UIADD3.X UR5, UR30, UR4, URZ, UP0, !UPT ;  /* 0x000000041e057290 */ /* 0x000fe200087fe43f */
[----:B------:R-:W-:Y:S01]  /*1830*/  IMAD.MOV R4, RZ, RZ, -R0 ;  /* 0x000000ffff047224 */ /* 0x000fe200078e0a00 */
[----:B------:R-:W-:Y:S02]  /*1840*/  UIMAD UR4, UR35, UR6, URZ ;  /* 0x00000006230472a4 */ /* 0x000fe4000f8e023f */
[----:B------:R-:W-:Y:S01]  /*1850*/  USEL UR9, UR9, URZ, UP3 ;  /* 0x0000003f09097287 */ /* 0x000fe20009800000 */
[----:B------:R-:W-:Y:S01]  /*1860*/  IMAD R2, R6, R4, R2 ;  /* 0x0000000406027224 */ /* 0x000fe200078e0202 */
[----:B------:R-:W-:-:S02]  /*1870*/  UIMAD UR8, UR34, UR5, UR4 ;  /* 0x00000005220872a4 */ /* 0x000fc4000f8e0204 */
[----:B------:R-:W-:Y:S02]  /*1880*/  @UP2 USEL UR4, UR56, UR12, !UP1 ;  /* 0x0000000c38042287 */ /* 0x000fe4000c800000 */
[----:B------:R-:W-:Y:S01]  /*1890*/  ISETP.GT.U32.AND P0, PT, R6, R2, PT ;  /* 0x000000020600720c */ /* 0x000fe20003f04070 */
[----:B------:R-:W-:Y:S02]  /*18a0*/  USHF.R.S32.HI UR18, URZ, 0x1f, UR19 ;  /* 0x0000001f3f127899 */ /* 0x000fe40008011413 */
[----:B------:R-:W-:Y:S02]  /*18b0*/  @UP2 UIMAD UR11, UR36, UR11, UR4 ;  /* 0x0000000b240b22a4 */ /* 0x000fe4000f8e0204 */
[----:B------:R-:W-:-:S04]  /*18c0*/  UIMAD.WIDE.U32 UR4, UR34, UR6, URZ ;  /* 0x00000006220472a5 */ /* 0x000fc8000f8e003f */
[----:B------:R-:W-:Y:S02]  /*18d0*/  UIADD3 UR8, UR5, UR8, URZ ;  /* 0x0000000805087290 */ /* 0x000fe4000fffe03f */
[----:B------:R-:W-:Y:S02]  /*18e0*/  @!UP2 UMOV UR11, UR51 ;  /* 0x00000033000bac82 */ /* 0x000fe40008000000 */
        /* <DEDUP_REMOVED lines=16> */
.L_x_1701:
[----:B------:R-:W-:Y:S02]  /*19f0*/  UMOV UR6, UR52 ;  /* 0x0000003400067c82 */ /* 0x000fe40008000000 */
.L_x_1702:
[----:B------:R-:W1:Y:S01]  /*1a00*/  S2R R19, SR_TID.X ;  /* 0x0000000000137919 */ /* 0x000e620000002100 */
[----:B------:R-:W-:Y:S01]  /*1a10*/  UIADD3 UR4, UP5, UP4, UR4, UR46, UR48 ;  /* 0x0000002e04047290 */ /* 0x000fe2000fcbe030 */
[----:B------:R-:W-:Y:S01]  /*1a20*/  SHF.R.S32.HI R239, RZ, 0x1f, R238 ;  /* 0x0000001fffef7819 */ /* 0x000fe200000114ee */
[----:B------:R-:W-:Y:S01]  /*1a30*/  USHF.R.S32.HI UR12, URZ, 0x1f, UR36 ;  /* 0x0000001f3f0c7899 */ /* 0x000fe20008011424 */
[----:B------:R-:W-:Y:S01]  /*1a40*/  IMAD.U32 R9, RZ, RZ, UR13 ;  /* 0x0000000dff097e24 */ /* 0x000fe2000f8e00ff */
[----:B------:R-:W-:Y:S01]  /*1a50*/  UIADD3 UR14, UP1, UP0, UR14, UR4, UR15 ;  /* 0x000000040e0e7290 */ /* 0x000fe2000f83e00f */
[----:B------:R-:W-:Y:S01]  /*1a60*/  BSSY B1, `(.L_x_1698) ;  /* 0x0000b9c000017945 */ /* 0x000fe20003800000 */
[----:B------:R-:W-:Y:S02]  /*1a70*/  UIADD3.X UR4, UR8, UR50, UR55, UP5, UP4 ;  /* 0x0000003208047290 */ /* 0x000fe4000afe8437 */
[----:B------:R-:W-:-:S02]  /*1a80*/  UIADD3 UR6, UR13, UR6, URZ ;  /* 0x000000060d067290 */ /* 0x000fc4000fffe03f */
[----:B------:R-:W-:Y:S02]  /*1a90*/  UIADD3.X UR10, UR9, UR4, UR10, UP1, UP0 ;  /* 0x00000004090a7290 */ /* 0x000fe40008fe040a */
[----:B------:R-:W-:Y:S02]  /*1aa0*/  UISETP.GE.AND UP0, UPT, UR29, 0x1, UPT ;  /* 0x000000011d00788c */ /* 0x000fe4000bf06270 */
[----:B------:R-:W-:Y:S02]  /*1ab0*/  ULDC.64 UR4, c[0x0][0x1a8] ;  /* 0x00006a0000047ab9 */ /* 0x000fe40000000a00 */
[----:B------:R-:W-:Y:S02]  /*1ac0*/  UIMAD UR4, UR12, UR4, URZ ;  /* 0x000000040c0472a4 */ /* 0x000fe4000f8e023f */
[----:B------:R-:W-:Y:S02]  /*1ad0*/  UMOV UR15, 0x4 ;  /* 0x00000004000f7882 */ /* 0x000fe40000000000 */
[----:B------:R-:W-:Y:S01]  /*1ae0*/  UIMAD UR9, UR36, UR5, UR4 ;  /* 0x00000005240972a4 */ /* 0x000fe2000f8e0204 */
[----:B-1----:R-:W-:-:S02]  /*1af0*/  SHF.R.S32.HI R20, RZ, 0x1f, R19 ;  /* 0x0000001fff147819 */ /* 0x002fc40000011413 */
[----:B------:R-:W-:Y:S02]  /*1b00*/  ULDC.64 UR4, c[0x0][0x378] ;  /* 0x0000de0000047ab9 */ /* 0x000fe40000000a00 */
[----:B------:R-:W-:Y:S01]  /*1b10*/  UIMAD UR4, UR12, UR4, URZ ;  /* 0x000000040c0472a4 */ /* 0x000fe2000f8e023f */
[CC--:B------:R-:W-:Y:S02]  /*1b20*/  LEA.HI R2, R20.reuse, R19.reuse, RZ, 0x3 ;  /* 0x0000001314027211 */ /* 0x0c0fe400078f18ff */
[----:B------:R-:W-:Y:S01]  /*1b30*/  LEA.HI R8, R20, R19, RZ, 0x5 ;  /* 0x0000001314087211 */ /* 0x000fe200078f28ff */
[----:B------:R-:W-:Y:S01]  /*1b40*/  UIMAD UR8, UR36, UR5, UR4 ;  /* 0x00000005240872a4 */ /* 0x000fe2000f8e0204 */
[----:B------:R-:W-:Y:S02]  /*1b50*/  SHF.R.S32.HI R2, RZ, 0x3, R2 ;  /* 0x00000003ff027819 */ /* 0x000fe40000011402 */
[----:B------:R-:W-:Y:S02]  /*1b60*/  ULDC.64 UR4, c[0x0][0x370] ;  /* 0x0000dc0000047ab9 */ /* 0x000fe40000000a00 */
[----:B------:R-:W-:Y:S01]  /*1b70*/  SHF.R.S32.HI R18, RZ, 0x1f, R2 ;  /* 0x0000001fff127819 */ /* 0x000fe20000011402 */
[----:B------:R-:W-:Y:S01]  /*1b80*/  UIMAD UR4, UR30, UR4, URZ ;  /* 0x000000041e0472a4 */ /* 0x000fe2000f8e023f */
[----:B------:R-:W-:-:S03]  /*1b90*/  IADD3 R0, P0, R2, UR13, RZ ;  /* 0x0000000d02007c10 */ /* 0x000fc6000ff1e0ff */
[----:B------:R-:W-:Y:S01]  /*1ba0*/  UIMAD UR4, UR13, UR5, UR4 ;  /* 0x000000050d0472a4 */ /* 0x000fe2000f8e0204 */
[----:B------:R-:W-:Y:S01]  /*1bb0*/  IADD3.X R7, R18, UR30, RZ, P0, !PT ;  /* 0x0000001e12077c10 */ /* 0x000fe200087fe4ff */
[----:B------:R-:W-:Y:S01]  /*1bc0*/  IMAD.WIDE.U32 R4, R0, c[0x0][0x190], R238 ;  /* 0x0000640000047a25 */ /* 0x000fe200078e00ee */
[----:B------:R-:W-:-:S03]  /*1bd0*/  UIADD3 UR5, UR13, UR11, URZ ;  /* 0x0000000b0d057290 */ /* 0x000fc6000fffe03f */
[----:B------:R-:W-:Y:S01]  /*1be0*/  IMAD R7, R7, c[0x0][0x190], RZ ;  /* 0x0000640007077a24 */ /* 0x000fe200078e02ff */
[----:B------:R-:W-:Y:S01]  /*1bf0*/  IADD3 R6, P0, R4, UR37, RZ ;  /* 0x0000002504067c10 */ /* 0x000fe2000ff1e0ff */
[----:B------:R-:W-:Y:S02]  /*1c00*/  ULDC.64 UR12, c[0x0][0x200] ;  /* 0x00008000000c7ab9 */ /* 0x000fe40000000a00 */
[----:B------:R-:W-:Y:S01]  /*1c10*/  IMAD R0, R0, c[0x0][0x194], R7 ;  /* 0x0000650000007a24 */ /* 0x000fe200078e0207 */
[----:B------:R-:W-:-:S04]  /*1c20*/  UIMAD.WIDE UR12, UR5, UR15, UR12 ;  /* 0x0000000f050c72a5 */ /* 0x000fc8000f8e020c */
        /* <DEDUP_REMOVED lines=9> */
[----:B------:R-:W-:Y:S02]  /*1cc0*/  IADD3 R5, R5, UR4, RZ ;  /* 0x0000000405057c10 */ /* 0x000fe4000fffe0ff */
[----:B------:R-:W-:Y:S01]  /*1cd0*/  LEA.HI.X.SX32 R10, R0, UR10, 0x1, P0 ;  /* 0x0000000a000a7c11 */ /* 0x000fe200080f0eff */
[----:B------:R-:W-:Y:S01]  /*1ce0*/  IMAD.U32 R0, RZ, RZ, UR36 ;  /* 0x00000024ff007e24 */ /* 0x000fe2000f8e00ff */
[----:B------:R-:W-:Y:S01]  /*1cf0*/  LEA R9, P0, R8, c[0x0][0x350], 0x2 ;  /* 0x0000d40008097a11 */ /* 0x000fe200078010ff */
[----:B------:R-:W-:Y:S02]  /*1d00*/  ULDC.64 UR10, c[0x0][0x3c8] ;  /* 0x0000f200000a7ab9 */ /* 0x000fe40000000a00 */
[----:B------:R-:W-:Y:S01]  /*1d10*/  IMAD.WIDE.U32 R4, R0, c[0x0][0x378], R4 ;  /* 0x0000de0000047a25 */ /* 0x000fe200078e0004 */
[----:B------:R-:W-:Y:S01]  /*1d20*/  LEA.HI.X R8, R8, c[0x0][0x354], R10, 0x2, P0 ;  /* 0x0000d50008087a11 */ /* 0x000fe200000f140a */
[----:B------:R-:W-:Y:S01]  /*1d30*/  UIMAD.WIDE UR4, UR6, UR15, UR10 ;  /* 0x0000000f060472a5 */ /* 0x000fe2000f8e020a */
[----:B------:R-:W-:Y:S01]  /*1d40*/  PLOP3.LUT P0, PT, PT, PT, UP0, 0x80, 0x0 ;  /* 0x000000000000781c */ /* 0x000fe20003f0f008 */
[----:B------:R-:W-:Y:S01]  /*1d50*/  IMAD.WIDE.U32 R6, R0, c[0x0][0x1a8], R6 ;  /* 0x00006a0000067a25 */ /* 0x000fe200078e0006 */
[----:B------:R-:W-:Y:S01]  /*1d60*/  IADD3 R5, R5, UR8, RZ ;  /* 0x0000000805057c10 */ /* 0x000fe2000fffe0ff */
[----:B------:R-:W-:-:S02]  /*1d70*/  ULEA.HI.SX32 UR8, UR31, 0xffffffff, 0x19 ;  /* 0xffffffff1f087891 */ /* 0x000fc4000f8fca3f */
[----:B------:R-:W-:Y:S01]  /*1d80*/  IMAD R0, R18, c[0x0][0x370], RZ ;  /* 0x0000dc0012007a24 */ /* 0x000fe200078e02ff */
[----:B------:R-:W-:Y:S01]  /*1d90*/  IADD3 R11, R7, UR9, RZ ;  /* 0x00000009070b7c10 */ /* 0x000fe2000fffe0ff */
[----:B------:R-:W-:-:S04]  /*1da0*/  IMAD.WIDE.U32 R4, R2, c[0x0][0x370], R4 ;  /* 0x0000dc0002047a25 */ /* 0x000fc800078e0004 */
        /* <DEDUP_REMOVED lines=11> */
[----:B------:R-:W-:Y:S01]  /*1e60*/  ULEA.HI UR4, UR8, UR8, URZ, 0x1 ;  /* 0x0000000808047291 */ /* 0x000fe2000f8f083f */
[----:B------:R-:W-:Y:S01]  /*1e70*/  MOV R242, R5 ;  /* 0x0000000500f27202 */ /* 0x000fe20000000f00 */
[----:B------:R-:W-:Y:S01]  /*1e80*/  UMOV UR14, UR5 ;  /* 0x00000005000e7c82 */ /* 0x000fe20008000000 */
[----:B------:R-:W-:Y:S01]  /*1e90*/  IMAD.MOV.U32 R244, RZ, RZ, R6 ;  /* 0x000000fffff47224 */ /* 0x000fe200078e0006 */
[----:B------:R-:W-:Y:S01]  /*1ea0*/  ULOP3.LUT UR4, UR4, 0xfffffffe, URZ, 0xc0, !UPT ;  /* 0xfffffffe04047892 */ /* 0x000fe2000f8ec03f */
[----:B------:R-:W-:Y:S01]  /*1eb0*/  MOV R241, R7 ;  /* 0x0000000700f17202 */ /* 0x000fe20000000f00 */
[----:B------:R-:W-:Y:S01]  /*1ec0*/  IMAD.MOV.U32 R243, RZ, RZ, R4 ;  /* 0x000000fffff37224 */ /* 0x000fe200078e0004 */
[----:B------:R-:W-:Y:S01]  /*1ed0*/  MOV R237, R9 ;  /* 0x0000000900ed7202 */ /* 0x000fe20000000f00 */
[----:B------:R-:W-:Y:S01]  /*1ee0*/  UIADD3 UR4, UR8, -UR4, URZ ;  /* 0x8000000408047290 */ /* 0x000fe2000fffe03f */
[----:B------:R-:W-:-:S03]  /*1ef0*/  IMAD.MOV.U32 R236, RZ, RZ, R8 ;  /* 0x000000ffffec7224 */ /* 0x000fc600078e0008 */
        /* <DEDUP_REMOVED lines=16> */
.L_x_1705:
[----:B------:R-:W-:Y:S05]  /*2000*/  BSYNC B0 ;  /* 0x0000000000007941 */ /* 0x000fea0003800000 */
.L_x_1704:
        /* <DEDUP_REMOVED lines=16> */
.L_x_1707:
[----:B------:R-:W-:Y:S05]  /*2110*/  BSYNC B0 ;  /* 0x0000000000007941 */ /* 0x000fea0003800000 */
.L_x_1706:
        /* <DEDUP_REMOVED lines=16> */
.L_x_1709:
[----:B------:R-:W-:Y:S05]  /*2220*/  BSYNC B0 ;  /* 0x0000000000007941 */ /* 0x000fea0003800000 */
.L_x_1708:
        /* <DEDUP_REMOVED lines=17> */
.L_x_1711:
[----:B------:R-:W-:Y:S05]  /*2340*/  BSYNC B0 ;  /* 0x0000000000007941 */ /* 0x000fea0003800000 */
.L_x_1710:
        /* <DEDUP_REMOVED lines=22> */
.L_x_1713:
[----:B------:R-:W-:Y:S05]  /*24b0*/  BSYNC B0 ;  /* 0x0000000000007941 */ /* 0x000fea0003800000 */
.L_x_1712:
        /* <DEDUP_REMOVED lines=20> */
.L_x_1715:
[----:B------:R-:W-:Y:S05]  /*2600*/  BSYNC B0 ;  /* 0x0000000000007941 */ /* 0x000fea0003800000 */
.L_x_1714:
        /* <DEDUP_REMOVED lines=20> */
.L_x_1717:
[----:B------:R-:W-:Y:S05]  /*2750*/  BSYNC B0 ;  /* 0x0000000000007941 */ /* 0x000fea0003800000 */
.L_x_1716:
        /* <DEDUP_REMOVED lines=21> */
.L_x_1719:
[----:B------:R-:W-:Y:S05]  /*28b0*/  BSYNC B0 ;  /* 0x0000000000007941 */ /* 0x000fea0003800000 */
.L_x_1718:
[----:B------:R-:W-:Y:S01]  /*28c0*/  ULDC.64 UR10, c[0x0][0x198] ;  /* 0x00006600000a7ab9 */ /* 0x000fe20000000a00 */
[----:B------:R-:W-:Y:S01]  /*28d0*/  IMAD.U32 R13, RZ, RZ, UR19 ;  /* 0x00000013ff0d7e24 */ /* 0x000fe2000f8e00ff */
[----:B------:R-:W-:Y:S01]  /*28e0*/  UIMAD UR5, UR18, UR10, URZ ;  /* 0x0000000a120572a4 */ /* 0x000fe2000f8e023f */
[C---:B------:R-:W-:Y:S01]  /*28f0*/  IADD3 R8, R251.reuse, 0x48, RZ ;  /* 0x00000048fb087810 */ /* 0x040fe20007ffe0ff */
[----:B------:R-:W-:Y:S01]  /*2900*/  IMAD.MOV.U32 R249, RZ, RZ, 0x7f800000 ;  /* 0x7f800000fff97424 */ /* 0x000fe200078e00ff */
[----:B------:R-:W-:Y:S01]  /*2910*/  IADD3 R7, R251, 0x8, RZ ;  /* 0x00000008fb077810 */ /* 0x000fe20007ffe0ff */
[----:B------:R-:W-:Y:S01]  /*2920*/  UIMAD UR5, UR19, UR11, UR5 ;  /* 0x0000000b130572a4 */ /* 0x000fe2000f8e0205 */
[----:B-1----:R-:W-:Y:S01]  /*2930*/  IMAD.WIDE.U32 R4, R13, c[0x0][0x198], R238 ;  /* 0x000066000d047a25 */ /* 0x002fe200078e00ee */
[----:B------:R-:W-:Y:S02]  /*2940*/  ISETP.GE.AND P1, PT, R8, UR4, PT ;  /* 0x0000000408007c0c */ /* 0x000fe4000bf26270 */
[----:B------:R-:W-:Y:S01]  /*2950*/  ISETP.GE.AND P4, PT, R7, UR4, PT ;  /* 0x0000000407007c0c */ /* 0x000fe2000bf86270 */
[----:B------:R-:W-:Y:S01]  /*2960*/  IMAD.MOV.U32 R245, RZ, RZ, 0x7f800000 ;  /* 0x7f800000fff57424 */ /* 0x000fe200078e00ff */
[----:B------:R-:W-:Y:S01]  /*2970*/  IADD3 R6, P0, R4, UR26, RZ ;  /* 0x0000001a04067c10 */ /* 0x000fe2000ff1e0ff */
[----:B------:R-:W-:Y:S01]  /*2980*/  IMAD.U32 R9, RZ, RZ, UR5 ;  /* 0x00000005ff097e24 */ /* 0x000fe2000f8e00ff */
[----:B------:R-:W-:-:S02]  /*2990*/  MOV R248, 0x7f800000 ;  /* 0x7f80000000f87802 */ /* 0x000fc40000000f00 */
[----:B------:R-:W-:Y:S02]  /*29a0*/  IADD3 R4, R251, 0x40, RZ ;  /* 0x00000040fb047810 */ /* 0x000fe40007ffe0ff */
[----:B------:R-:W-:Y:S01]  /*29b0*/  IADD3.X R7, R5, UR27, R9, P0, !PT ;  /* 0x0000001b05077c10 */ /* 0x000fe200087fe409 */
[----:B------:R-:W-:Y:S01]  /*29c0*/  IMAD.MOV.U32 R9, RZ, RZ, 0x4 ;  /* 0x00000004ff097424 */ /* 0x000fe200078e00ff */
[----:B------:R-:W-:Y:S02]  /*29d0*/  ISETP.GE.AND P5, PT, R251, UR4, PT ;  /* 0x00000004fb007c0c */ /* 0x000fe4000bfa6270 */
[----:B------:R-:W-:Y:S01]  /*29e0*/  ISETP.GE.AND P3, PT, R4, UR4, PT ;  /* 0x0000000404007c0c */ /* 0x000fe2000bf66270 */
[----:B------:R-:W-:Y:S01]  /*29f0*/  @!P1 IMAD.WIDE R8, R8, R9, UR12 ;  /* 0x0000000c08089e25 */ /* 0x000fe2000f8e0209 */
[----:B------:R-:W-:Y:S02]  /*2a00*/  MOV R4, 0x4 ;  /* 0x0000000400047802 */ /* 0x000fe40000000f00 */
[----:B------:R-:W-:-:S02]  /*2a10*/  MOV R250, 0x7f800000 ;  /* 0x7f80000000fa7802 */ /* 0x000fc40000000f00 */
[----:B------:R1:W5:Y:S01]  /*2a20*/  @!P1 LDG.E R248, [R8.64] ;  /* 0x0000001408f89981 */ /* 0x000362000c1e1900 */
[----:B------:R-:W-:Y:S01]  /*2a30*/  IMAD.WIDE R4, R251, R4, UR12 ;  /* 0x0000000cfb047e25 */ /* 0x000fe2000f8e0204 */
[----:B------:R-:W-:-:S04]  /*2a40*/  UIMAD UR4, UR16, -0x80, UR7 ;  /* 0xffffff80100478a4 */ /* 0x000fc8000f8e0207 */
[----:B------:R2:W5:Y:S02]  /*2a50*/  @!P5 LDG.E R249, [R4.64] ;  /* 0x0000001404f9d981 */ /* 0x000564000c1e1900 */
[----:B------:R-:W-:Y:S02]  /*2a60*/  ISETP.GE.AND P5, PT, R2, UR4, PT ;  /* 0x0000000402007c0c */ /* 0x000fe4000bfa6270 */
[----:B------:R2:W5:Y:S04]  /*2a70*/  @!P4 LDG.E R250, [R4.64+0x20] ;  /* 0x0000201404fac981 */ /* 0x000568000c1e1900 */
[----:B------:R2:W5:Y:S07]  /*2a80*/  @!P3 LDG.E R245, [R4.64+0x100] ;  /* 0x0001001404f5b981 */ /* 0x00056e000c1e1900 */
[----:B------:R1:W-:Y:S01]  /*2a90*/  @P5 STS.128 [R0+0xc000], RZ ;  /* 0x00c000ff00005388 */ /* 0x0003e20000000c00 */
[----:B------:R-:W-:Y:S01]  /*2aa0*/  BSSY B0, `(.L_x_1720) ;  /* 0x0000015000007945 */ /* 0x000fe20003800000 */
[----:B--2---:R-:W-:-:S04]  /*2ab0*/  IMAD R4, R15, c[0x0][0x1b0], RZ ;  /* 0x00006c000f047a24 */ /* 0x004fc800078e02ff */
[C---:B------:R-:W-:Y:S02]  /*2ac0*/  IMAD R10, R12.reuse, c[0x0][0x1b4], R4 ;  /* 0x00006d000c0a7a24 */ /* 0x040fe400078e0204 */
[----:B------:R-:W-:-:S05]  /*2ad0*/  IMAD.WIDE.U32 R4, R12, c[0x0][0x1b0], R6 ;  /* 0x00006c000c047a25 */ /* 0x000fca00078e0006 */
[----:B------:R-:W-:Y:S01]  /*2ae0*/  IADD3 R10, R5, R10, RZ ;  /* 0x0000000a050a7210 */ /* 0x000fe20007ffe0ff */
        /* <DEDUP_REMOVED lines=16> */
.L_x_1721:
[----:B-1----:R-:W-:Y:S05]  /*2bf0*/  BSYNC B0 ;  /* 0x0000000000007941 */ /* 0x002fea0003800000 */
.L_x_1720:
        /* <DEDUP_REMOVED lines=21> */
.L_x_1723:
[----:B------:R-:W-:Y:S05]  /*2d50*/  BSYNC B0 ;  /* 0x0000000000007941 */ /* 0x000fea0003800000 */
.L_x_1722:
        /* <DEDUP_REMOVED lines=21> */
.L_x_1725:
[----:B------:R-:W-:Y:S05]  /*2eb0*/  BSYNC B0 ;  /* 0x0000000000007941 */ /* 0x000fea0003800000 */
.L_x_1724:
        /* <DEDUP_REMOVED lines=21> */
.L_x_1727:
[----:B------:R-:W-:Y:S05]  /*3010*/  BSYNC B0 ;  /* 0x0000000000007941 */ /* 0x000fea0003800000 */
.L_x_1726:
        /* <DEDUP_REMOVED lines=29> */
.L_x_1729:
[----:B------:R-:W-:Y:S05]  /*31f0*/  BSYNC B0 ;  /* 0x0000000000007941 */ /* 0x000fea0003800000 */
.L_x_1728:
        /* <DEDUP_REMOVED lines=20> */
.L_x_1731:
[----:B------:R-:W-:Y:S05]  /*3340*/  BSYNC B0 ;  /* 0x0000000000007941 */ /* 0x000fea0003800000 */
.L_x_1730:
        /* <DEDUP_REMOVED lines=20> */
.L_x_1733:
[----:B------:R-:W-:Y:S05]  /*3490*/  BSYNC B0 ;  /* 0x0000000000007941 */ /* 0x000fea0003800000 */
.L_x_1732:
        /* <DEDUP_REMOVED lines=19> */
.L_x_1735:
[----:B------:R-:W-:Y:S05]  /*35d0*/  BSYNC B0 ;  /* 0x0000000000007941 */ /* 0x000fea0003800000 */
.L_x_1734:
[----:B------:R-:W-:Y:S02]  /*35e0*/  IMAD.MOV.U32 R6, RZ, RZ, c[0x0][0x308] ;  /* 0x0000c200ff067624 */ /* 0x000fe400078e00ff */
[----:B------:R-:W-:Y:S01]  /*35f0*/  IMAD.MOV.U32 R7, RZ, RZ, c[0x0][0x30c] ;  /* 0x0000c300ff077624 */ /* 0x000fe200078e00ff */
[----:B-12-4-:R-:W-:Y:S01]  /*3600*/  LEA.HI R0, R20, R19, RZ, 0x4 ;  /* 0x0000001314007211 */ /* 0x016fe200078f20ff */
[----:B------:R-:W0:Y:S04]  /*3610*/  LDGDEPBAR ;  /* 0x00000000000079af */ /* 0x000e280000000000 */
[----:B------:R1:W2:Y:S04]  /*3620*/  LDG.E.64 R4, [R6.64+0x8] ;  /* 0x0000081406047981 */ /* 0x0002a8000c1e1b00 */
[----:B-1----:R-:W4:Y:S01]  /*3630*/  LDG.E.64 R6, [R6.64] ;  /* 0x0000001406067981 */ /* 0x002f22000c1e1b00 */
[----:B------:R-:W-:Y:S01]  /*3640*/  LOP3.LUT R0, R0, 0xfffffff0, RZ, 0xc0, !PT ;  /* 0xfffffff000007812 */ /* 0x000fe200078ec0ff */
[----:B------:R-:W-:Y:S01]  /*3650*/  IMAD.MOV.U32 R178, RZ, RZ, 0x20 ;  /* 0x00000020ffb27424 */ /* 0x000fe200078e00ff */
[----:B------:R-:W-:Y:S01]  /*3660*/  UIADD3 UR4, UR19, 0x80, URZ ;  /* 0x0000008013047890 */ /* 0x000fe2000fffe03f */
[----:B------:R-:W-:Y:S01]  /*3670*/  IMAD.MOV.U32 R169, RZ, RZ, 0x40 ;  /* 0x00000040ffa97424 */ /* 0x000fe200078e00ff */
[----:B------:R-:W-:Y:S01]  /*3680*/  CS2R R126, SRZ ;  /* 0x00000000007e7805 */ /* 0x000fe2000001ff00 */
[----:B------:R-:W-:Y:S01]  /*3690*/  IMAD.IADD R0, R19, 0x1, -R0 ;  /* 0x0000000113007824 */ /* 0x000fe200078e0a00 */
[----:B------:R-:W-:Y:S01]  /*36a0*/  CS2R R124, SRZ ;  /* 0x00000000007c7805 */ /* 0x000fe2000001ff00 */
[----:B------:R-:W-:Y:S01]  /*36b0*/  IMAD.SHL.U32 R177, R180, 0x2, RZ ;  /* 0x00000002b4b17824 */ /* 0x000fe200078e00ff */
[----:B------:R-:W-:Y:S01]  /*36c0*/  CS2R R130, SRZ ;  /* 0x0000000000827805 */ /* 0x000fe2000001ff00 */
[----:B------:R-:W-:Y:S01]  /*36d0*/  IMAD.MOV.U32 R240, RZ, RZ, R199 ;  /* 0x000000fffff07224 */ /* 0x000fe200078e00c7 */
        /* <DEDUP_REMOVED lines=12> */
[----:B------:R-:W-:Y:S01]  /*37a0*/  IADD3 R0, R0, -R2, RZ ;  /* 0x8000000200007210 */ /* 0x000fe20007ffe0ff */
[----:B------:R-:W-:Y:S01]  /*37b0*/  CS2R R106, SRZ ;  /* 0x00000000006a7805 */ /* 0x000fe2000001ff00 */
[--C-:B------:R-:W-:Y:S01]  /*37c0*/  SHF.R.S32.HI R2, RZ, 0x1f, R14.reuse ;  /* 0x0000001fff027819 */ /* 0x100fe2000001140e */
[----:B------:R-:W-:Y:S01]  /*37d0*/  CS2R R104, SRZ ;  /* 0x0000000000687805 */ /* 0x000fe2000001ff00 */
[C---:B------:R-:W-:Y:S01]  /*37e0*/  LOP3.LUT P0, RZ, R0.reuse, 0x2, RZ, 0xc0, !PT ;  /* 0x0000000200ff7812 */ /* 0x040fe2000780c0ff */
[----:B------:R-:W-:Y:S01]  /*37f0*/  CS2R R102, SRZ ;  /* 0x0000000000667805 */ /* 0x000fe2000001ff00 */
[----:B------:R-:W-:Y:S01]  /*3800*/  LOP3.LUT P1, RZ, R0, 0x4, RZ, 0xc0, !PT ;  /* 0x0000000400ff7812 */ /* 0x000fe2000782c0ff */
        /* <DEDUP_REMOVED lines=20> */
[----:B------:R-:W-:Y:S01]  /*3950*/  SHF.L.U32 R176, R180, 0x1, RZ ;  /* 0x00000001b4b07819 */ /* 0x000fe200000006ff */
[----:B------:R-:W-:Y:S01]  /*3960*/  UISETP.GE.AND UP1, UPT, UR4, UR7, UPT ;  /* 0x000000070400728c */ /* 0x000fe2000bf26270 */
[----:B--2---:R-:W-:-:S04]  /*3970*/  IADD3 R246, P4, P3, R4, UR39, R14 ;  /* 0x0000002704f67c10 */ /* 0x004fc8000fb9e00e */
[----:B------:R-:W-:Y:S01]  /*3980*/  IADD3.X R0, R5, UR49, R2, P4, P3 ;  /* 0x0000003105007c10 */ /* 0x000fe2000a7e6402 */
[----:B------:R-:W-:Y:S01]  /*3990*/  IMAD.WIDE.U32 R246, R246, -0x2daee0ad, RZ ;  /* 0xd2511f53f6f67825 */ /* 0x000fe200078e00ff */
[----:B------:R-:W-:-:S03]  /*39a0*/  IADD3 R2, R179, 0x2000, RZ ;  /* 0x00002000b3027810 */ /* 0x000fc60007ffe0ff */
[----:B------:R1:W-:Y:S01]  /*39b0*/  STL [R1+0x20], R0 ;  /* 0x0000200001007387 */ /* 0x0003e20000100800 */
[----:B------:R-:W-:-:S05]  /*39c0*/  SEL R2, R2, R179, !P2 ;  /* 0x000000b302027207 */ /* 0x000fca0005000000 */
[----:B------:R-:W-:Y:S01]  /*39d0*/  IMAD.SHL.U32 R168, R2, 0x2, RZ ;  /* 0x0000000202a87824 */ /* 0x000fe200078e00ff */
[----:B----4-:R2:W4:Y:S08]  /*39e0*/  R2UR UR9, R7 ;  /* 0x00000000070973c2 */ /* 0x01053000000e0000 */
[----:B------:R2:W3:Y:S01]  /*39f0*/  R2UR UR10, R6 ;  /* 0x00000000060a73c2 */ /* 0x0004e200000e0000 */
[----:B-1----:R-:W-:-:S04]  /*3a00*/  IADD3 R0, R180, 0x2000, RZ ;  /* 0x00002000b4007810 */ /* 0x002fc80007ffe0ff */
[----:B------:R-:W-:-:S04]  /*3a10*/  SEL R0, R0, R180, !P2 ;  /* 0x000000b400007207 */ /* 0x000fc80005000000 */
[----:B------:R-:W-:Y:S01]  /*3a20*/  SHF.L.U32 R175, R0, 0x1, RZ ;  /* 0x0000000100af7819 */ /* 0x000fe200000006ff */
[----:B------:R-:W-:-:S04]  /*3a30*/  IMAD.MOV.U32 R0, RZ, RZ, c[0x0][0x22c] ;  /* 0x00008b00ff007624 */ /* 0x000fc800078e00ff */
[----:B------:R-:W-:-:S04]  /*3a40*/  IMAD R0, R0, c[0x0][0x1c0], RZ ;  /* 0x0000700000007a24 */ /* 0x000fc800078e02ff */
[C---:B------:R-:W-:Y:S01]  /*3a50*/  IMAD.SHL.U32 R9, R0.reuse, 0x10, RZ ;  /* 0x0000001000097824 */ /* 0x040fe200078e00ff */
[----:B------:R-:W-:-:S04]  /*3a60*/  SHF.L.U32 R8, R0, 0x3, RZ ;  /* 0x0000000300087819 */ /* 0x000fc800000006ff */
[----:B------:R-:W-:-:S05]  /*3a70*/  IADD3 R2, R9, 0x20, RZ ;  /* 0x0000002009027810 */ /* 0x000fca0007ffe0ff */
[----:B------:R-:W-:-:S04]  /*3a80*/  IMAD.IADD R0, R8, 0x1, R2 ;  /* 0x0000000108007824 */ /* 0x000fc800078e0202 */
[----:B------:R-:W-:-:S05]  /*3a90*/  IMAD.IADD R0, R8, 0x1, R0 ;  /* 0x0000000108007824 */ /* 0x000fca00078e0200 */
[----:B------:R-:W-:-:S05]  /*3aa0*/  IADD3 R0, R8, R0, RZ ;  /* 0x0000000008007210 */ /* 0x000fca0007ffe0ff */
[----:B------:R-:W-:-:S05]  /*3ab0*/  IMAD.IADD R0, R8, 0x1, R0 ;  /* 0x0000000108007824 */ /* 0x000fca00078e0200 */
[----:B------:R1:W-:Y:S02]  /*3ac0*/  STL [R1+0x1c], R0 ;  /* 0x00001c0001007387 */ /* 0x0003e40000100800 */
[----:B-1----:R-:W-:-:S05]  /*3ad0*/  IMAD.IADD R0, R8, 0x1, R0 ;  /* 0x0000000108007824 */ /* 0x002fca00078e0200 */
[----:B------:R1:W-:Y:S02]  /*3ae0*/  STL [R1+0x18], R0 ;  /* 0x0000180001007387 */ /* 0x0003e40000100800 */
[----:B-1----:R-:W-:-:S05]  /*3af0*/  IADD3 R0, R8, R0, RZ ;  /* 0x0000000008007210 */ /* 0x002fca0007ffe0ff */
[----:B------:R1:W-:Y:S02]  /*3b00*/  STL [R1+0x14], R0 ;  /* 0x0000140001007387 */ /* 0x0003e40000100800 */
[----:B-1----:R-:W-:-:S04]  /*3b10*/  IMAD.IADD R0, R8, 0x1, R0 ;  /* 0x0000000108007824 */ /* 0x002fc800078e0200 */
[C---:B------:R-:W-:Y:S01]  /*3b20*/  IMAD.IADD R2, R8.reuse, 0x1, R0 ;  /* 0x0000000108027824 */ /* 0x040fe200078e0200 */
[----:B------:R-:W-:Y:S04]  /*3b30*/  STL [R1+0x10], R0 ;  /* 0x0000100001007387 */ /* 0x000fe80000100800 */
[----:B------:R1:W-:Y:S02]  /*3b40*/  STL [R1+0xc], R2 ;  /* 0x00000c0201007387 */ /* 0x0003e40000100800 */
[----:B-1----:R-:W-:-:S05]  /*3b50*/  IADD3 R2, R8, R2, RZ ;  /* 0x0000000208027210 */ /* 0x002fca0007ffe0ff */
[----:B------:R1:W-:Y:S02]  /*3b60*/  STL [R1+0x8], R2 ;  /* 0x0000080201007387 */ /* 0x0003e40000100800 */
[----:B-1----:R-:W-:-:S05]  /*3b70*/  IMAD.IADD R2, R8, 0x1, R2 ;  /* 0x0000000108027824 */ /* 0x002fca00078e0202 */
[----:B------:R1:W-:Y:S02]  /*3b80*/  STL [R1+0x4], R2 ;  /* 0x0000040201007387 */ /* 0x0003e40000100800 */
[----:B-1----:R-:W-:-:S05]  /*3b90*/  IMAD.IADD R2, R8, 0x1, R2 ;  /* 0x0000000108027824 */ /* 0x002fca00078e0202 */
[----:B------:R2:W-:Y:S01]  /*3ba0*/  STL [R1], R2 ;  /* 0x0000000201007387 */ /* 0x0005e20000100800 */
[----:B------:R-:W-:-:S05]  /*3bb0*/  IADD3 R252, R8, R2, RZ ;  /* 0x0000000208fc7210 */ /* 0x000fca0007ffe0ff */
[----:B--234-:R-:W-:Y:S02]  /*3bc0*/  IMAD.IADD R0, R8, 0x1, R252 ;  /* 0x0000000108007824 */ /* 0x01cfe400078e02fc */
.L_x_1738:
[----:B------:R-:W-:Y:S01]  /*3bd0*/  PLOP3.LUT P0, PT, PT, PT, UP1, 0x80, 0x0 ;  /* 0x000000000000781c */ /* 0x000fe20003f0f018 */
[----:B------:R-:W0:Y:S01]  /*3be0*/  LDGDEPBAR ;  /* 0x00000000000079af */ /* 0x000e220000000000 */
[----:B------:R-:W-:Y:S01]  /*3bf0*/  PLOP3.LUT P4, PT, PT, PT, UP1, 0x80, 0x0 ;  /* 0x000000000000781c */ /* 0x000fe20003f8f018 */
[C---:B------:R-:W-:Y:S01]  /*3c00*/  IMAD.IADD R0, R175.reuse, 0x1, R178 ;  /* 0x00000001af007824 */ /* 0x040fe200078e02b2 */
[----:B------:R-:W-:Y:S01]  /*3c10*/  PLOP3.LUT P3, PT, PT, PT, UP1, 0x80, 0x0 ;  /* 0x000000000000781c */ /* 0x000fe20003f6f018 */
[----:B------:R-:W-:Y:S01]  /*3c20*/  IMAD.IADD R164, R175, 0x1, R169 ;  /* 0x00000001afa47824 */ /* 0x000fe200078e02a9 */
        /* <DEDUP_REMOVED lines=94> */
[C---:B------:R-:W-:Y:S03]  /*4210*/  @P4 ISETP.GE.AND P4, PT, R148.reuse, UR7, PT ;  /* 0x0000000794004c0c */ /* 0x040fe6000bf86270 */
[----:B------:R-:W-:Y:S02]  /*4220*/  @P3 IADD3 R0, R148, 0x1, RZ ;  /* 0x0000000194003810 */ /* 0x000fe40007ffe0ff */
[----:B------:R-:W-:Y:S02]  /*4230*/  PLOP3.LUT P3, PT, PT, PT, UP1, 0x80, 0x0 ;  /* 0x000000000000781c */ /* 0x000fe40003f6f018 */
[----:B------:R-:W-:Y:S01]  /*4240*/  @P6 ISETP.GE.AND P6, PT, R0, UR7, PT ;  /* 0x0000000700006c0c */ /* 0x000fe2000bfc6270 */
[-C--:B------:R-:W-:Y:S08]  /*4250*/  HMMA.16816.F32 R52, R156, R132.reuse, R52 ;  /* 0x000000849c34723c */ /* 0x080ff00000001834 */
[C---:B------:R-:W-:Y:S08]  /*4260*/  HMMA.16816.F32 R56, R164.reuse, R132, R56 ;  /* 0x00000084a438723c */ /* 0x040ff00000001838 */
[-C--:B------:R-:W-:Y:S08]  /*4270*/  HMMA.16816.F32 R60, R164, R134.reuse, R60 ;  /* 0x00000086a43c723c */ /* 0x080ff0000000183c */
[----:B------:R-:W-:Y:S01]  /*4280*/  HMMA.16816.F32 R64, R156, R134, R64 ;  /* 0x000000869c40723c */ /* 0x000fe20000001840 */
[----:B------:R-:W2:Y:S07]  /*4290*/  LDSM.16.M88.4 R132, [R172+0xc800] ;  /* 0x00c80000ac84783b */ /* 0x000eae0000000200 */
[-C--:B-1----:R-:W-:Y:S08]  /*42a0*/  HMMA.16816.F32 R4, R136, R140.reuse, R4 ;  /* 0x0000008c8804723c */ /* 0x082ff00000001804 */
[C---:B------:R-:W-:Y:S07]  /*42b0*/  HMMA.16816.F32 R8, R144.reuse, R140, R8 ;  /* 0x0000008c9008723c */ /* 0x040fee0000001808 */
[----:B------:R-:W-:Y:S01]  /*42c0*/  FMUL.FTZ R141, R249, 1.4426950216293334961 ;  /* 0x3fb8aa3bf98d7820 */ /* 0x000fe20000410000 */
[-C--:B------:R-:W-:Y:S01]  /*42d0*/  HMMA.16816.F32 R12, R144, R142.reuse, R12 ;  /* 0x0000008e900c723c */ /* 0x080fe2000000180c */
[----:B------:R-:W-:Y:S07]  /*42e0*/  FMUL.FTZ R140, R250, 1.4426950216293334961 ;  /* 0x3fb8aa3bfa8c7820 */ /* 0x000fee0000410000 */
[----:B------:R-:W-:Y:S01]  /*42f0*/  @P0 FSEL R4, R4, -INF , !P4 ;  /* 0xff80000004040808 */ /* 0x000fe20006000000 */
[C---:B------:R-:W-:Y:S01]  /*4300*/  HMMA.16816.F32 R16, R136.reuse, R142, R16 ;  /* 0x0000008e8810723c */ /* 0x040fe20000001810 */
[----:B------:R-:W-:Y:S02]  /*4310*/  PLOP3.LUT P0, PT, PT, PT, UP1, 0x80, 0x0 ;  /* 0x000000000000781c */ /* 0x000fe40003f0f018 */
[----:B------:R-:W-:Y:S02]  /*4320*/  @P2 FSEL R6, R6, -INF , !P4 ;  /* 0xff80000006062808 */ /* 0x000fe40006000000 */
[----:B------:R-:W-:Y:S02]  /*4330*/  PLOP3.LUT P2, PT, PT, PT, UP1, 0x80, 0x0 ;  /* 0x000000000000781c */ /* 0x000fe40003f4f018 */
[----:B------:R-:W-:Y:S01]  /*4340*/  @P5 FSEL R8, R8, -INF , !P4 ;  /* 0xff80000008085808 */ /* 0x000fe20006000000 */
[-C--:B--2---:R-:W-:Y:S01]  /*4350*/  HMMA.16816.F32 R20, R136, R132.reuse, R20 ;  /* 0x000000848814723c */ /* 0x084fe20000001814 */
[----:B------:R-:W-:Y:S03]  /*4360*/  PLOP3.LUT P5, PT, PT, PT, UP1, 0x80, 0x0 ;  /* 0x000000000000781c */ /* 0x000fe60003faf018 */
[----:B------:R-:W-:Y:S02]  /*4370*/  @P3 FSEL R10, R10, -INF , !P4 ;  /* 0xff8000000a0a3808 */ /* 0x000fe40006000000 */
[----:B------:R-:W-:Y:S02]  /*4380*/  PLOP3.LUT P4, PT, PT, PT, UP1, 0x80, 0x0 ;  /* 0x000000000000781c */ /* 0x000fe40003f8f018 */
[----:B------:R-:W-:Y:S01]  /*4390*/  @P0 IADD3 R0, R148, 0x8, RZ ;  /* 0x0000000894000810 */ /* 0x000fe20007ffe0ff */
[C---:B------:R-:W-:Y:S01]  /*43a0*/  HMMA.16816.F32 R24, R144.reuse, R132, R24 ;  /* 0x000000849018723c */ /* 0x040fe20000001818 */
[----:B------:R-:W-:Y:S02]  /*43b0*/  PLOP3.LUT P0, PT, PT, PT, UP1, 0x80, 0x0 ;  /* 0x000000000000781c */ /* 0x000fe40003f0f018 */
[----:B------:R-:W-:Y:S02]  /*43c0*/  PLOP3.LUT P3, PT, PT, PT, UP1, 0x80, 0x0 ;  /* 0x000000000000781c */ /* 0x000fe40003f6f018 */
[----:B------:R-:W-:Y:S02]  /*43d0*/  @P2 FSEL R5, R5, -INF , !P6 ;  /* 0xff80000005052808 */ /* 0x000fe40007000000 */
[----:B------:R-:W-:Y:S01]  /*43e0*/  PLOP3.LUT P2, PT, PT, PT, UP1, 0x80, 0x0 ;  /* 0x000000000000781c */ /* 0x000fe20003f4f018 */
[-C--:B------:R-:W-:Y:S01]  /*43f0*/  HMMA.16816.F32 R28, R144, R134.reuse, R28 ;  /* 0x00000086901c723c */ /* 0x080fe2000000181c */
[----:B------:R-:W-:Y:S03]  /*4400*/  @P5 ISETP.GE.AND P5, PT, R0, UR7, PT ;  /* 0x0000000700005c0c */ /* 0x000fe6000bfa6270 */
[----:B------:R-:W-:Y:S02]  /*4410*/  @P4 FSEL R9, R9, -INF , !P6 ;  /* 0xff80000009094808 */ /* 0x000fe40007000000 */
[----:B------:R-:W-:Y:S02]  /*4420*/  PLOP3.LUT P4, PT, PT, PT, UP1, 0x80, 0x0 ;  /* 0x000000000000781c */ /* 0x000fe40003f8f018 */
[----:B------:R-:W-:Y:S01]  /*4430*/  @P0 FSEL R11, R11, -INF , !P6 ;  /* 0xff8000000b0b0808 */ /* 0x000fe20007000000 */
[C---:B------:R-:W-:Y:S01]  /*4440*/  HMMA.16816.F32 R32, R136.reuse, R134, R32 ;  /* 0x000000868820723c */ /* 0x040fe20000001820 */
[----:B------:R-:W-:Y:S01]  /*4450*/  PLOP3.LUT P0, PT, PT, PT, UP1, 0x80, 0x0 ;  /* 0x000000000000781c */ /* 0x000fe20003f0f018 */
[----:B------:R-:W1:Y:S01]  /*4460*/  LDSM.16.M88.4 R132, [R172+0xd000] ;  /* 0x00d00000ac84783b */ /* 0x000e620000000200 */
[----:B------:R-:W-:Y:S02]  /*4470*/  @P3 FSEL R7, R7, -INF , !P6 ;  /* 0xff80000007073808 */ /* 0x000fe40007000000 */
[----:B------:R-:W-:Y:S02]  /*4480*/  PLOP3.LUT P3, PT, PT, PT, UP1, 0x80, 0x0 ;  /* 0x000000000000781c */ /* 0x000fe40003f6f018 */
[----:B------:R-:W-:Y:S02]  /*4490*/  @P2 IADD3 R0, R148, 0x9, RZ ;  /* 0x0000000994002810 */ /* 0x000fe40007ffe0ff */
[----:B------:R-:W-:Y:S02]  /*44a0*/  PLOP3.LUT P6, PT, PT, PT, UP1, 0x80, 0x0 ;  /* 0x000000000000781c */ /* 0x000fe40003fcf018 */
[----:B------:R-:W-:Y:S02]  /*44b0*/  PLOP3.LUT P2, PT, PT, PT, UP1, 0x80, 0x0 ;  /* 0x000000000000781c */ /* 0x000fe40003f4f018 */
[----:B------:R-:W-:Y:S02]  /*44c0*/  @P4 ISETP.GE.AND P4, PT, R0, UR7, PT ;  /* 0x0000000700004c0c */ /* 0x000fe4000bf86270 */
[----:B------:R-:W-:Y:S02]  /*44d0*/  @P0 FSEL R14, R14, -INF , !P5 ;  /* 0xff8000000e0e0808 */ /* 0x000fe40006800000 */
[----:B------:R-:W-:Y:S02]  /*44e0*/  PLOP3.LUT P0, PT, PT, PT, UP1, 0x80, 0x0 ;  /* 0x000000000000781c */ /* 0x000fe40003f0f018 */
[----:B------:R-:W-:Y:S02]  /*44f0*/  @P3 FSEL R12, R12, -INF , !P5 ;  /* 0xff8000000c0c3808 */ /* 0x000fe40006800000 */
[----:B------:R-:W-:Y:S02]  /*4500*/  PLOP3.LUT P3, PT, PT, PT, UP1, 0x80, 0x0 ;  /* 0x000000000000781c */ /* 0x000fe40003f6f018 */
[----:B------:R-:W-:Y:S02]  /*4510*/  @P6 FSEL R16, R16, -INF , !P5 ;  /* 0xff80000010106808 */ /* 0x000fe40006800000 */
[----:B------:R-:W-:Y:S02]  /*4520*/  PLOP3.LUT P6, PT, PT, PT, UP1, 0x80, 0x0 ;  /* 0x000000000000781c */ /* 0x000fe40003fcf018 */
[----:B------:R-:W-:Y:S02]  /*4530*/  @P2 FSEL R18, R18, -INF , !P5 ;  /* 0xff80000012122808 */ /* 0x000fe40006800000 */
[----:B------:R-:W-:Y:S02]  /*4540*/  PLOP3.LUT P2, PT, PT, PT, UP1, 0x80, 0x0 ;  /* 0x000000000000781c */ /* 0x000fe40003f4f018 */
[----:B------:R-:W-:Y:S02]  /*4550*/  PLOP3.LUT P5, PT, PT, PT, UP1, 0x80, 0x0 ;  /* 0x000000000000781c */ /* 0x000fe40003faf018 */
[----:B------:R-:W-:Y:S02]  /*4560*/  @P0 FSEL R13, R13, -INF , !P4 ;  /* 0xff8000000d0d0808 */ /* 0x000fe40006000000 */
[----:B------:R-:W-:Y:S02]  /*4570*/  PLOP3.LUT P0, PT, PT, PT, UP1, 0x80, 0x0 ;  /* 0x000000000000781c */ /* 0x000fe40003f0f018 */
[----:B------:R-:W-:Y:S02]  /*4580*/  @P3 IADD3 R0, R148, 0x10, RZ ;  /* 0x0000001094003810 */ /* 0x000fe40007ffe0ff */
[----:B------:R-:W-:Y:S02]  /*4590*/  PLOP3.LUT P3, PT, PT, PT, UP1, 0x80, 0x0 ;  /* 0x000000000000781c */ /* 0x000fe40003f6f018 */
[----:B------:R-:W-:Y:S01]  /*45a0*/  @P6 ISETP.GE.AND P6, PT, R0, UR7, PT ;  /* 0x0000000700006c0c */ /* 0x000fe2000bfc6270 */
[-C--:B-1----:R-:W-:Y:S01]  /*45b0*/  HMMA.16816.F32 R36, R136, R132.reuse, R36 ;  /* 0x000000848824723c */ /* 0x082fe20000001824 */
[----:B------:R-:W-:Y:S02]  /*45c0*/  @P2 FSEL R17, R17, -INF , !P4 ;  /* 0xff80000011112808 */ /* 0x000fe40006000000 */
[----:B------:R-:W-:Y:S02]  /*45d0*/  PLOP3.LUT P2, PT, PT, PT, UP1, 0x80, 0x0 ;  /* 0x000000000000781c */ /* 0x000fe40003f4f018 */
[----:B------:R-:W-:Y:S02]  /*45e0*/  @P5 FSEL R15, R15, -INF , !P4 ;  /* 0xff8000000f0f5808 */ /* 0x000fe40006000000 */
[----:B------:R-:W-:Y:S01]  /*45f0*/  PLOP3.LUT P5, PT, PT, PT, UP1, 0x80, 0x0 ;  /* 0x000000000000781c */ /* 0x000fe20003faf018 */
[C---:B------:R-:W-:Y:S01]  /*4600*/  HMMA.16816.F32 R40, R144.reuse, R132, R40 ;  /* 0x000000849028723c */ /* 0x040fe20000001828 */
[----:B------:R-:W-:Y:S02]  /*4610*/  @P0 IADD3 R0, R148, 0x11, RZ ;  /* 0x0000001194000810 */ /* 0x000fe40007ffe0ff */
[----:B------:R-:W-:Y:S02]  /*4620*/  PLOP3.LUT P0, PT, PT, PT, UP1, 0x80, 0x0 ;  /* 0x000000000000781c */ /* 0x000fe40003f0f018 */
[----:B------:R-:W-:Y:S02]  /*4630*/  @P3 FSEL R19, R19, -INF , !P4 ;  /* 0xff80000013133808 */ /* 0x000fe40006000000 */
[----:B------:R-:W-:Y:S01]  /*4640*/  PLOP3.LUT P3, PT, PT, PT, UP1, 0x80, 0x0 ;  /* 0x000000000000781c */ /* 0x000fe20003f6f018 */
[-C--:B------:R-:W-:Y:S01]  /*4650*/  HMMA.16816.F32 R44, R144, R134.reuse, R44 ;  /* 0x00000086902c723c */ /* 0x080fe2000000182c */
[----:B------:R-:W-:Y:S03]  /*4660*/  PLOP3.LUT P4, PT, PT, PT, UP1, 0x80, 0x0 ;  /* 0x000000000000781c */ /* 0x000fe60003f8f018 */
[----:B------:R-:W-:Y:S02]  /*4670*/  @P2 FSEL R20, R20, -INF , !P6 ;  /* 0xff80000014142808 */ /* 0x000fe40007000000 */
[----:B------:R-:W-:Y:S02]  /*4680*/  PLOP3.LUT P2, PT, PT, PT, UP1, 0x80, 0x0 ;  /* 0x000000000000781c */ /* 0x000fe40003f4f018 */
[----:B------:R-:W-:Y:S01]  /*4690*/  @P5 ISETP.GE.AND P5, PT, R0, UR7, PT ;  /* 0x0000000700005c0c */ /* 0x000fe2000bfa6270 */
[C---:B------:R-:W-:Y:S03]  /*46a0*/  HMMA.16816.F32 R48, R136.reuse, R134, R48 ;  /* 0x000000868830723c */ /* 0x040fe60000001830 */
[----:B------:R-:W-:Y:S02]  /*46b0*/  @P0 FSEL R26, R26, -INF , !P6 ;  /* 0xff8000001a1a0808 */ /* 0x000fe40007000000 */
[----:B------:R-:W-:Y:S02]  /*46c0*/  PLOP3.LUT P0, PT, PT, PT, UP1, 0x80, 0x0 ;  /* 0x000000000000781c */ /* 0x000fe40003f0f018 */
[----:B------:R-:W-:Y:S02]  /*46d0*/  @P3 FSEL R22, R22, -INF , !P6 ;  /* 0xff80000016163808 */ /* 0x000fe40007000000 */
[----:B------:R-:W-:Y:S03]  /*46e0*/  FSETP.NEU.FTZ.AND P3, PT, R249, -INF , PT ;  /* 0xff800000f900780b */ /* 0x000fe60003f7d000 */
[----:B------:R-:W-:Y:S02]  /*46f0*/  @P4 FSEL R24, R24, -INF , !P6 ;  /* 0xff80000018184808 */ /* 0x000fe40007000000 */
[----:B------:R-:W-:Y:S02]  /*4700*/  PLOP3.LUT P6, PT, PT, PT, UP1, 0x80, 0x0 ;  /* 0x000000000000781c */ /* 0x000fe40003fcf018 */
[----:B------:R-:W-:Y:S02]  /*4710*/  PLOP3.LUT P4, PT, PT, PT, UP1, 0x80, 0x0 ;  /* 0x000000000000781c */ /* 0x000fe40003f8f018 */
[----:B------:R-:W-:Y:S02]  /*4720*/  FSEL R141, R141, RZ, P3 ;  /* 0x000000ff8d8d7208 */ /* 0x000fe40001800000 */
[----:B------:R-:W-:Y:S02]  /*4730*/  PLOP3.LUT P3, PT, PT, PT, UP1, 0x80, 0x0 ;  /* 0x000000000000781c */ /* 0x000fe40003f6f018 */
        /* <DEDUP_REMOVED lines=9> */
[--C-:B------:R-:W-:Y:S01]  /*47d0*/  FFMA.FTZ R20, R20, c[0x0][0x23c], -R141.reuse ;  /* 0x00008f0014147a23 */ /* 0x100fe2000001088d */
[----:B------:R-:W-:Y:S01]  /*47e0*/  FSETP.NEU.FTZ.AND P6, PT, R250, -INF , PT ;  /* 0xff800000fa00780b */ /* 0x000fe20003fdd000 */
[--C-:B------:R-:W-:Y:S01]  /*47f0*/  FFMA.FTZ R21, R21, c[0x0][0x23c], -R141.reuse ;  /* 0x00008f0015157a23 */ /* 0x100fe2000001088d */
[----:B------:R-:W-:Y:S01]  /*4800*/  @P4 ISETP.GE.AND P4, PT, R0, UR7, PT ;  /* 0x0000000700004c0c */ /* 0x000fe2000bf86270 */
[----:B------:R1:W-:Y:S01]  /*4810*/  MUFU.EX2 R206, R5 ;  /* 0x0000000500ce7308 */ /* 0x0003e20000000800 */
[----:B------:R-:W-:Y:S02]  /*4820*/  @P3 FSEL R25, R25, -INF , !P5 ;  /* 0xff80000019193808 */ /* 0x000fe40006800000 */
[----:B------:R-:W-:Y:S02]  /*4830*/  @P2 FSEL R27, R27, -INF , !P5 ;  /* 0xff8000001b1b2808 */ /* 0x000fe40006800000 */
[----:B------:R-:W-:Y:S02]  /*4840*/  PLOP3.LUT P5, PT, PT, PT, UP1, 0x80, 0x0 ;  /* 0x000000000000781c */ /* 0x000fe40003faf018 */
[----:B------:R-:W-:Y:S02]  /*4850*/  PLOP3.LUT P3, PT, PT, PT, UP1, 0x80, 0x0 ;  /* 0x000000000000781c */ /* 0x000fe40003f6f018 */
[----:B------:R-:W-:Y:S01]  /*4860*/  PLOP3.LUT P2, PT, PT, PT, UP1, 0x80, 0x0 ;  /* 0x000000000000781c */ /* 0x000fe20003f4f018 */
[----:B------:R2:W4:Y:S01]  /*4870*/  MUFU.EX2 R207, R4 ;  /* 0x0000000400cf7308 */ /* 0x0005220000000800 */
        /* <DEDUP_REMOVED lines=11> */
[--C-:B------:R-:W-:Y:S01]  /*4930*/  FFMA.FTZ R22, R22, c[0x0][0x23c], -R140.reuse ;  /* 0x00008f0016167a23 */ /* 0x100fe2000001088c */
[----:B------:R-:W-:Y:S01]  /*4940*/  @P2 FSEL R30, R30, -INF , !P4 ;  /* 0xff8000001e1e2808 */ /* 0x000fe20006000000 */
[----:B------:R-:W-:Y:S01]  /*4950*/  FFMA.FTZ R23, R23, c[0x0][0x23c], -R140 ;  /* 0x00008f0017177a23 */ /* 0x000fe2000001088c */
[----:B------:R-:W-:Y:S01]  /*4960*/  @P6 FSEL R32, R32, -INF , !P4 ;  /* 0xff80000020206808 */ /* 0x000fe20006000000 */
[----:B------:R-:W2:Y:S01]  /*4970*/  MUFU.EX2 R203, R6 ;  /* 0x0000000600cb7308 */ /* 0x000ea20000000800 */
[----:B------:R-:W-:Y:S01]  /*4980*/  FSEL R2, R2, RZ, P5 ;  /* 0x000000ff02027208 */ /* 0x000fe20002800000 */
[----:B------:R-:W-:Y:S01]  /*4990*/  FMUL.FTZ R0, R248, 1.4426950216293334961 ;  /* 0x3fb8aa3bf8007820 */ /* 0x000fe20000410000 */
[----:B------:R-:W-:Y:S01]  /*49a0*/  @P0 FSEL R34, R34, -INF , !P4 ;  /* 0xff80000022220808 */ /* 0x000fe20006000000 */
[--C-:B------:R-:W-:Y:S01]  /*49b0*/  FFMA.FTZ R32, R32, c[0x0][0x23c], -R141.reuse ;  /* 0x00008f0020207a23 */ /* 0x100fe2000001088d */
[----:B------:R-:W-:Y:S01]  /*49c0*/  PLOP3.LUT P4, PT, PT, PT, UP1, 0x80, 0x0 ;  /* 0x000000000000781c */ /* 0x000fe20003f8f018 */
[----:B------:R-:W-:Y:S01]  /*49d0*/  FFMA.FTZ R8, R8, c[0x0][0x23c], -R2 ;  /* 0x00008f0008087a23 */ /* 0x000fe20000010802 */
[----:B------:R-:W-:Y:S01]  /*49e0*/  PLOP3.LUT P0, PT, PT, PT, UP1, 0x80, 0x0 ;  /* 0x000000000000781c */ /* 0x000fe20003f0f018 */
[----:B------:R-:W-:Y:S01]  /*49f0*/  FFMA.FTZ R34, R34, c[0x0][0x23c], -R140 ;  /* 0x00008f0022227a23 */ /* 0x000fe2000001088c */
[----:B------:R-:W-:Y:S01]  /*4a00*/  FSETP.NEU.FTZ.AND P2, PT, R248, -INF , PT ;  /* 0xff800000f800780b */ /* 0x000fe20003f5d000 */
[----:B------:R-:W-:Y:S01]  /*4a10*/  MUFU.EX2 R191, R32 ;  /* 0x0000002000bf7308 */ /* 0x000fe20000000800 */
[----:B------:R-:W-:Y:S01]  /*4a20*/  PLOP3.LUT P6, PT, PT, PT, UP1, 0x80, 0x0 ;  /* 0x000000000000781c */ /* 0x000fe20003fcf018 */
[--C-:B------:R-:W-:Y:S01]  /*4a30*/  FFMA.FTZ R9, R9, c[0x0][0x23c], -R2.reuse ;  /* 0x00008f0009097a23 */ /* 0x100fe20000010802 */
[----:B------:R-:W-:Y:S01]  /*4a40*/  PLOP3.LUT P5, PT, PT, PT, UP1, 0x80, 0x0 ;  /* 0x000000000000781c */ /* 0x000fe20003faf018 */
[--C-:B------:R-:W-:Y:S01]  /*4a50*/  FFMA.FTZ R12, R12, c[0x0][0x23c], -R2.reuse ;  /* 0x00008f000c0c7a23 */ /* 0x100fe20000010802 */
[----:B------:R-:W-:Y:S01]  /*4a60*/  FSEL R0, R0, RZ, P2 ;  /* 0x000000ff00007208 */ /* 0x000fe20001000000 */
[--C-:B------:R-:W-:Y:S01]  /*4a70*/  FFMA.FTZ R13, R13, c[0x0][0x23c], -R2.reuse ;  /* 0x00008f000d0d7a23 */ /* 0x100fe20000010802 */
[----:B------:R-:W-:Y:S01]  /*4a80*/  PLOP3.LUT P2, PT, PT, PT, UP1, 0x80, 0x0 ;  /* 0x000000000000781c */ /* 0x000fe20003f4f018 */
[----:B------:R-:W-:Y:S01]  /*4a90*/  FFMA.FTZ R24, R24, c[0x0][0x23c], -R2 ;  /* 0x00008f0018187a23 */ /* 0x000fe20000010802 */
[----:B-1----:R-:W-:Y:S01]  /*4aa0*/  @P4 IADD3 R5, R148, 0x21, RZ ;  /* 0x0000002194054810 */ /* 0x002fe20007ffe0ff */
[----:B------:R1:W-:Y:S01]  /*4ab0*/  MUFU.EX2 R222, R8 ;  /* 0x0000000800de7308 */ /* 0x0003e20000000800 */
[----:B------:R-:W-:Y:S01]  /*4ac0*/  PLOP3.LUT P4, PT, PT, PT, UP1, 0x80, 0x0 ;  /* 0x000000000000781c */ /* 0x000fe20003f8f018 */
[--C-:B------:R-:W-:Y:S01]  /*4ad0*/  FFMA.FTZ R10, R10, c[0x0][0x23c], -R0.reuse ;  /* 0x00008f000a0a7a23 */ /* 0x100fe20000010800 */
[----:B------:R-:W-:Y:S01]  /*4ae0*/  @P0 FSEL R29, R29, -INF , !P3 ;  /* 0xff8000001d1d0808 */ /* 0x000fe20005800000 */
[--C-:B------:R-:W-:Y:S01]  /*4af0*/  FFMA.FTZ R11, R11, c[0x0][0x23c], -R0.reuse ;  /* 0x00008f000b0b7a23 */ /* 0x100fe20000010800 */
[----:B------:R-:W-:Y:S01]  /*4b00*/  PLOP3.LUT P0, PT, PT, PT, UP1, 0x80, 0x0 ;  /* 0x000000000000781c */ /* 0x000fe20003f0f018 */
[--C-:B------:R-:W-:Y:S01]  /*4b10*/  FFMA.FTZ R14, R14, c[0x0][0x23c], -R0.reuse ;  /* 0x00008f000e0e7a23 */ /* 0x100fe20000010800 */
[----:B--2---:R-:W-:Y:S01]  /*4b20*/  @P6 IADD3 R4, R148, 0x20, RZ ;  /* 0x0000002094046810 */ /* 0x004fe20007ffe0ff */
[----:B------:R-:W-:Y:S01]  /*4b30*/  FFMA.FTZ R15, R15, c[0x0][0x23c], -R0 ;  /* 0x00008f000f0f7a23 */ /* 0x000fe20000010800 */
[----:B------:R-:W-:Y:S01]  /*4b40*/  PLOP3.LUT P6, PT, PT, PT, UP1, 0x80, 0x0 ;  /* 0x000000000000781c */ /* 0x000fe20003fcf018 */
[----:B------:R3:W-:Y:S01]  /*4b50*/  MUFU.EX2 R223, R9 ;  /* 0x0000000900df7308 */ /* 0x0007e20000000800 */
[----:B------:R-:W-:Y:S01]  /*4b60*/  @P5 ISETP.GE.AND P5, PT, R4, UR7, PT ;  /* 0x0000000704005c0c */ /* 0x000fe2000bfa6270 */
[----:B------:R-:W-:Y:S01]  /*4b70*/  FFMA.FTZ R25, R25, c[0x0][0x23c], -R2 ;  /* 0x00008f0019197a23 */ /* 0x000fe20000010802 */
[----:B------:R-:W-:Y:S01]  /*4b80*/  @P2 FSEL R31, R31, -INF , !P3 ;  /* 0xff8000001f1f2808 */ /* 0x000fe20005800000 */
[--C-:B------:R-:W-:Y:S01]  /*4b90*/  FFMA.FTZ R26, R26, c[0x0][0x23c], -R0.reuse ;  /* 0x00008f001a1a7a23 */ /* 0x100fe20000010800 */
[----:B------:R-:W-:Y:S01]  /*4ba0*/  PLOP3.LUT P2, PT, PT, PT, UP1, 0x80, 0x0 ;  /* 0x000000000000781c */ /* 0x000fe20003f4f018 */
[--C-:B------:R-:W-:Y:S01]  /*4bb0*/  FFMA.FTZ R27, R27, c[0x0][0x23c], -R0.reuse ;  /* 0x00008f001b1b7a23 */ /* 0x100fe20000010800 */
[----:B------:R-:W-:Y:S01]  /*4bc0*/  @P4 FSEL R33, R33, -INF , !P3 ;  /* 0xff80000021214808 */ /* 0x000fe20005800000 */
[----:B------:R-:W-:Y:S01]  /*4bd0*/  FFMA.FTZ R30, R30, c[0x0][0x23c], -R0 ;  /* 0x00008f001e1e7a23 */ /* 0x000fe20000010800 */
[----:B------:R-:W-:Y:S01]  /*4be0*/  @P0 FSEL R35, R35, -INF , !P3 ;  /* 0xff80000023230808 */ /* 0x000fe20005800000 */
[----:B------:R-:W-:Y:S01]  /*4bf0*/  MUFU.EX2 R192, R34 ;  /* 0x0000002200c07308 */ /* 0x000fe20000000800 */
[----:B------:R-:W-:Y:S01]  /*4c00*/  PLOP3.LUT P3, PT, PT, PT, UP1, 0x80, 0x0 ;  /* 0x000000000000781c */ /* 0x000fe20003f6f018 */
[----:B------:R-:W-:Y:S01]  /*4c10*/  FFMA.FTZ R33, R33, c[0x0][0x23c], -R141 ;  /* 0x00008f0021217a23 */ /* 0x000fe2000001088d */
[----:B------:R-:W-:Y:S01]  /*4c20*/  PLOP3.LUT P4, PT, PT, PT, UP1, 0x80, 0x0 ;  /* 0x000000000000781c */ /* 0x000fe20003f8f018 */
[----:B------:R-:W-:Y:S01]  /*4c30*/  FFMA.FTZ R35, R35, c[0x0][0x23c], -R140 ;  /* 0x00008f0023237a23 */ /* 0x000fe2000001088c */
[----:B------:R-:W-:Y:S01]  /*4c40*/  PLOP3.LUT P0, PT, PT, PT, UP1, 0x80, 0x0 ;  /* 0x000000000000781c */ /* 0x000fe20003f0f018 */
[----:B------:R-:W-:Y:S01]  /*4c50*/  FFMA.FTZ R31, R31, c[0x0][0x23c], -R0 ;  /* 0x00008f001f1f7a23 */ /* 0x000fe20000010800 */
[----:B------:R-:W-:Y:S01]  /*4c60*/  @P6 ISETP.GE.AND P6, PT, R5, UR7, PT ;  /* 0x0000000705006c0c */ /* 0x000fe2000bfc6270 */
[----:B------:R-:W-:Y:S01]  /*4c70*/  FFMA.FTZ R28, R28, c[0x0][0x23c], -R2 ;  /* 0x00008f001c1c7a23 */ /* 0x000fe20000010802 */
[----:B------:R-:W-:Y:S01]  /*4c80*/  @P2 FSEL R36, R36, -INF , !P5 ;  /* 0xff80000024242808 */ /* 0x000fe20006800000 */
[----:B------:R2:W2:Y:S01]  /*4c90*/  MUFU.EX2 R219, R7 ;  /* 0x0000000700db7308 */ /* 0x0004a20000000800 */
[----:B------:R-:W-:Y:S01]  /*4ca0*/  PLOP3.LUT P2, PT, PT, PT, UP1, 0x80, 0x0 ;  /* 0x000000000000781c */ /* 0x000fe20003f4f018 */
[----:B-1----:R-:W-:Y:S02]  /*4cb0*/  IMAD.U32 R8, RZ, RZ, UR8 ;  /* 0x00000008ff087e24 */ /* 0x002fe4000f8e00ff */
[----:B------:R-:W-:Y:S01]  /*4cc0*/  @P3 FSEL R40, R40, -INF , !P5 ;  /* 0xff80000028283808 */ /* 0x000fe20006800000 */
[----:B------:R-:W-:Y:S01]  /*4cd0*/  IMAD.U32 R4, RZ, RZ, UR16 ;  /* 0x00000010ff047e24 */ /* 0x000fe2000f8e00ff */
[----:B------:R-:W-:Y:S01]  /*4ce0*/  PLOP3.LUT P3, PT, PT, PT, UP1, 0x80, 0x0 ;  /* 0x000000000000781c */ /* 0x000fe20003f6f018 */
[----:B------:R-:W-:Y:S01]  /*4cf0*/  IMAD R8, R8, 0x8, R182 ;  /* 0x0000000808087824 */ /* 0x000fe200078e02b6 */
[----:B------:R-:W-:Y:S01]  /*4d00*/  @P4 FSEL R38, R38, -INF , !P5 ;  /* 0xff80000026264808 */ /* 0x000fe20006800000 */
[----:B------:R-:W-:Y:S01]  /*4d10*/  IMAD R4, R4, 0x2, R183 ;  /* 0x0000000204047824 */ /* 0x000fe200078e02b7 */
[----:B------:R-:W-:Y:S01]  /*4d20*/  PLOP3.LUT P4, PT, PT, PT, UP1, 0x80, 0x0 ;  /* 0x000000000000781c */ /* 0x000fe20003f8f018 */
[----:B------:R1:W-:Y:S01]  /*4d30*/  MUFU.EX2 R226, R10 ;  /* 0x0000000a00e27308 */ /* 0x0003e20000000800 */
[----:B------:R-:W-:Y:S01]  /*4d40*/  @P0 FSEL R42, R42, -INF , !P5 ;  /* 0xff8000002a2a0808 */ /* 0x000fe20006800000 */
[----:B------:R-:W-:Y:S01]  /*4d50*/  IMAD.SHL.U32 R6, R4, 0x2, RZ ;  /* 0x0000000204067824 */ /* 0x000fe200078e00ff */
[----:B------:R-:W-:Y:S01]  /*4d60*/  PLOP3.LUT P0, PT, PT, PT, UP1, 0x80, 0x0 ;  /* 0x000000000000781c */ /* 0x000fe20003f0f018 */
[----:B------:R-:W-:Y:S01]  /*4d70*/  IMAD.WIDE.U32 R4, R8, -0x326172a9, RZ ;  /* 0xcd9e8d5708047825 */ /* 0x000fe200078e00ff */
[----:B---3--:R-:W-:Y:S02]  /*4d80*/  LOP3.LUT R9, R181, UR10, RZ, 0x3c, !PT ;  /* 0x0000000ab5097c12 */ /* 0x008fe4000f8e3cff */
[----:B------:R-:W-:Y:S01]  /*4d90*/  PLOP3.LUT P5, PT, PT, PT, UP1, 0x80, 0x0 ;  /* 0x000000000000781c */ /* 0x000fe20003faf018 */
[----:B------:R-:W-:Y:S01]  /*4da0*/  FFMA.FTZ R29, R29, c[0x0][0x23c], -R2 ;  /* 0x00008f001d1d7a23 */ /* 0x000fe20000010802 */
[-C--:B------:R-:W-:Y:S01]  /*4db0*/  LOP3.LUT R132, R5, R9.reuse, RZ, 0x3c, !PT ;  /* 0x0000000905847212 */ /* 0x080fe200078e3cff */
[----:B------:R3:W3:Y:S01]  /*4dc0*/  MUFU.EX2 R227, R11 ;  /* 0x0000000b00e37308 */ /* 0x0006e20000000800 */
[----:B------:R-:W-:Y:S01]  /*4dd0*/  @P2 IADD3 R5, R148, 0x28, RZ ;  /* 0x0000002894052810 */ /* 0x000fe20007ffe0ff */
[----:B------:R-:W-:Y:S01]  /*4de0*/  FFMA.FTZ R36, R36, c[0x0][0x23c], -R141 ;  /* 0x00008f0024247a23 */ /* 0x000fe2000001088d */
[----:B------:R-:W-:Y:S01]  /*4df0*/  PLOP3.LUT P2, PT, PT, PT, UP1, 0x80, 0x0 ;  /* 0x000000000000781c */ /* 0x000fe20003f4f018 */
[----:B------:R-:W-:Y:S01]  /*4e00*/  FFMA.FTZ R38, R38, c[0x0][0x23c], -R140 ;  /* 0x00008f0026267a23 */ /* 0x000fe2000001088c */
[----:B--2---:R-:W-:Y:S01]  /*4e10*/  IADD3 R7, R6, 0x1, RZ ;  /* 0x0000000106077810 */ /* 0x004fe20007ffe0ff */
[----:B------:R-:W-:Y:S01]  /*4e20*/  FFMA.FTZ R40, R40, c[0x0][0x23c], -R2 ;  /* 0x00008f0028287a23 */ /* 0x000fe20000010802 */
[----:B------:R-:W-:Y:S01]  /*4e30*/  @P3 FSEL R37, R37, -INF , !P6 ;  /* 0xff80000025253808 */ /* 0x000fe20007000000 */
[----:B------:R-:W-:Y:S01]  /*4e40*/  FFMA.FTZ R42, R42, c[0x0][0x23c], -R0 ;  /* 0x00008f002a2a7a23 */ /* 0x000fe20000010800 */
[----:B------:R-:W-:Y:S01]  /*4e50*/  PLOP3.LUT P3, PT, PT, PT, UP1, 0x80, 0x0 ;  /* 0x000000000000781c */ /* 0x000fe20003f6f018 */
[----:B------:R-:W-:Y:S01]  /*4e60*/  MUFU.EX2 R189, R33 ;  /* 0x0000002100bd7308 */ /* 0x000fe20000000800 */
[----:B------:R-:W-:Y:S01]  /*4e70*/  LOP3.LUT R7, R247, UR9, R7, 0x96, !PT ;  /* 0x00000009f7077c12 */ /* 0x000fe2000f8e9607 */
[--C-:B------:R-:W-:Y:S01]  /*4e80*/  FFMA.FTZ R37, R37, c[0x0][0x23c], -R141.reuse ;  /* 0x00008f0025257a23 */ /* 0x100fe2000001088d */
[----:B------:R-:W-:Y:S02]  /*4e90*/  @P4 ISETP.GE.AND P4, PT, R5, UR7, PT ;  /* 0x0000000705004c0c */ /* 0x000fe4000bf86270 */
[----:B-1----:R-:W-:Y:S01]  /*4ea0*/  LOP3.LUT R10, R247, UR9, R6, 0x96, !PT ;  /* 0x00000009f70a7c12 */ /* 0x002fe2000f8e9606 */
[----:B------:R-:W-:Y:S01]  /*4eb0*/  IMAD.WIDE.U32 R6, R7, -0x326172a9, RZ ;  /* 0xcd9e8d5707067825 */ /* 0x000fe200078e00ff */
[----:B------:R-:W-:Y:S02]  /*4ec0*/  @P0 FSEL R39, R39, -INF , !P6 ;  /* 0xff80000027270808 */ /* 0x000fe40007000000 */
[----:B------:R-:W-:Y:S01]  /*4ed0*/  PLOP3.LUT P0, PT, PT, PT, UP1, 0x80, 0x0 ;  /* 0x000000000000781c */ /* 0x000fe20003f0f018 */
[----:B------:R1:W-:Y:S01]  /*4ee0*/  MUFU.EX2 R221, R12 ;  /* 0x0000000c00dd7308 */ /* 0x0003e20000000800 */
[----:B------:R-:W-:Y:S01]  /*4ef0*/  LOP3.LUT R149, R7, UR4, R4, 0x96, !PT ;  /* 0x0000000407957c12 */ /* 0x000fe2000f8e9604 */
[----:B------:R-:W-:Y:S01]  /*4f00*/  FFMA.FTZ R39, R39, c[0x0][0x23c], -R140 ;  /* 0x00008f0027277a23 */ /* 0x000fe2000001088c */
[----:B------:R-:W-:Y:S01]  /*4f10*/  @P5 FSEL R41, R41, -INF , !P6 ;  /* 0xff80000029295808 */ /* 0x000fe20007000000 */
[----:B---3--:R-:W-:Y:S01]  /*4f20*/  IMAD.WIDE.U32 R10, R10, -0x326172a9, RZ ;  /* 0xcd9e8d570a0a7825 */ /* 0x008fe200078e00ff */
[----:B------:R-:W-:Y:S02]  /*4f30*/  @P2 FSEL R43, R43, -INF , !P6 ;  /* 0xff8000002b2b2808 */ /* 0x000fe40007000000 */
[----:B------:R-:W-:Y:S01]  /*4f40*/  PLOP3.LUT P6, PT, PT, PT, UP1, 0x80, 0x0 ;  /* 0x000000000000781c */ /* 0x000fe20003fcf018 */
[----:B------:R-:W-:Y:S01]  /*4f50*/  FFMA.FTZ R41, R41, c[0x0][0x23c], -R2 ;  /* 0x00008f0029297a23 */ /* 0x000fe20000010802 */
[----:B------:R-:W-:Y:S01]  /*4f60*/  LOP3.LUT R143, R11, UR4, R4, 0x96, !PT ;  /* 0x000000040b8f7c12 */ /* 0x000fe2000f8e9604 */
[----:B------:R-:W2:Y:S01]  /*4f70*/  MUFU.EX2 R225, R14 ;  /* 0x0000000e00e17308 */ /* 0x000ea20000000800 */
[----:B------:R-:W-:Y:S01]  /*4f80*/  IADD3 R4, R8, 0x4, RZ ;  /* 0x0000000408047810 */ /* 0x000fe20007ffe0ff */
[----:B------:R-:W-:Y:S01]  /*4f90*/  FFMA.FTZ R43, R43, c[0x0][0x23c], -R0 ;  /* 0x00008f002b2b7a23 */ /* 0x000fe20000010800 */
[----:B------:R-:W-:Y:S02]  /*4fa0*/  @P3 IADD3 R8, R148, 0x29, RZ ;  /* 0x0000002994083810 */ /* 0x000fe40007ffe0ff */
[----:B------:R-:W-:Y:S01]  /*4fb0*/  PLOP3.LUT P3, PT, PT, PT, UP1, 0x80, 0x0 ;  /* 0x000000000000781c */ /* 0x000fe20003f6f018 */
[----:B------:R-:W-:Y:S01]  /*4fc0*/  IMAD.WIDE.U32 R4, R4, -0x326172a9, RZ ;  /* 0xcd9e8d5704047825 */ /* 0x000fe200078e00ff */
[----:B------:R-:W-:Y:S02]  /*4fd0*/  PLOP3.LUT P5, PT, PT, PT, UP1, 0x80, 0x0 ;  /* 0x000000000000781c */ /* 0x000fe40003faf018 */
[----:B------:R-:W-:Y:S01]  /*4fe0*/  @P0 FSEL R44, R44, -INF , !P4 ;  /* 0xff8000002c2c0808 */ /* 0x000fe20006000000 */
[----:B------:R3:W-:Y:S01]  /*4ff0*/  MUFU.EX2 R224, R15 ;  /* 0x0000000f00e07308 */ /* 0x0007e20000000800 */
[----:B------:R-:W-:Y:S02]  /*5000*/  PLOP3.LUT P0, PT, PT, PT, UP1, 0x80, 0x0 ;  /* 0x000000000000781c */ /* 0x000fe40003f0f018 */
[----:B------:R-:W-:Y:S01]  /*5010*/  @P6 FSEL R48, R48, -INF , !P4 ;  /* 0xff80000030306808 */ /* 0x000fe20006000000 */
[----:B------:R-:W-:Y:S01]  /*5020*/  FFMA.FTZ R44, R44, c[0x0][0x23c], -R2 ;  /* 0x00008f002c2c7a23 */ /* 0x000fe20000010802 */
[----:B------:R-:W-:Y:S02]  /*5030*/  PLOP3.LUT P6, PT, PT, PT, UP1, 0x80, 0x0 ;  /* 0x000000000000781c */ /* 0x000fe40003fcf018 */
[----:B------:R-:W-:Y:S01]  /*5040*/  LOP3.LUT R133, R11, UR4, R4, 0x96, !PT ;  /* 0x000000040b857c12 */ /* 0x000fe2000f8e9604 */
[--C-:B------:R-:W-:Y:S01]  /*5050*/  FFMA.FTZ R48, R48, c[0x0][0x23c], -R141.reuse ;  /* 0x00008f0030307a23 */ /* 0x100fe2000001088d */
[----:B------:R-:W-:Y:S01]  /*5060*/  @P3 FSEL R50, R50, -INF , !P4 ;  /* 0xff80000032323808 */ /* 0x000fe20006000000 */
[----:B------:R2:W2:Y:S01]  /*5070*/  MUFU.EX2 R220, R13 ;  /* 0x0000000d00dc7308 */ /* 0x0004a20000000800 */
[----:B------:R-:W-:Y:S02]  /*5080*/  PLOP3.LUT P3, PT, PT, PT, UP1, 0x80, 0x0 ;  /* 0x000000000000781c */ /* 0x000fe40003f6f018 */
[----:B------:R-:W-:Y:S01]  /*5090*/  @P5 FSEL R46, R46, -INF , !P4 ;  /* 0xff8000002e2e5808 */ /* 0x000fe20006000000 */
[----:B------:R-:W-:Y:S01]  /*50a0*/  FFMA.FTZ R50, R50, c[0x0][0x23c], -R140 ;  /* 0x00008f0032327a23 */ /* 0x000fe2000001088c */
[----:B------:R-:W-:Y:S02]  /*50b0*/  PLOP3.LUT P5, PT, PT, PT, UP1, 0x80, 0x0 ;  /* 0x000000000000781c */ /* 0x000fe40003faf018 */
[----:B------:R-:W-:Y:S01]  /*50c0*/  LOP3.LUT R135, R7, UR4, R4, 0x96, !PT ;  /* 0x0000000407877c12 */ /* 0x000fe2000f8e9604 */
[----:B------:R-:W-:Y:S01]  /*50d0*/  UIADD3 UR4, UR9, -0x4498517b, URZ ;  /* 0xbb67ae8509047890 */ /* 0x000fe2000fffe03f */
[----:B------:R-:W-:Y:S01]  /*50e0*/  PLOP3.LUT P2, PT, PT, PT, UP1, 0x80, 0x0 ;  /* 0x000000000000781c */ /* 0x000fe20003f4f018 */
[----:B------:R-:W-:Y:S01]  /*50f0*/  MUFU.EX2 R213, R16 ;  /* 0x0000001000d57308 */ /* 0x000fe20000000800 */
[----:B-1----:R-:W-:Y:S01]  /*5100*/  LOP3.LUT R12, R5, R9, RZ, 0x3c, !PT ;  /* 0x00000009050c7212 */ /* 0x002fe200078e3cff */
[----:B------:R-:W-:Y:S01]  /*5110*/  FFMA.FTZ R46, R46, c[0x0][0x23c], -R0 ;  /* 0x00008f002e2e7a23 */ /* 0x000fe20000010800 */
[----:B------:R-:W-:Y:S01]  /*5120*/  @P0 IADD3 R5, R148, 0x30, RZ ;  /* 0x0000003094050810 */ /* 0x000fe20007ffe0ff */
[----:B---3--:R-:W-:Y:S01]  /*5130*/  IMAD.WIDE.U32 R14, R132, -0x2daee0ad, RZ ;  /* 0xd2511f53840e7825 */ /* 0x008fe200078e00ff */
[----:B------:R-:W-:Y:S02]  /*5140*/  PLOP3.LUT P0, PT, PT, PT, UP1, 0x80, 0x0 ;  /* 0x000000000000781c */ /* 0x000fe40003f0f018 */
[----:B------:R-:W-:Y:S01]  /*5150*/  LOP3.LUT R4, R246, UR4, RZ, 0x3c, !PT ;  /* 0x00000004f6047c12 */ /* 0x000fe2000f8e3cff */
[----:B------:R-:W-:Y:S01]  /*5160*/  UIADD3 UR4, UR10, 0x3c6ef372, URZ ;  /* 0x3c6ef3720a047890 */ /* 0x000fe2000fffe03f */
[----:B------:R-:W-:Y:S01]  /*5170*/  @P6 IADD3 R11, R148, 0x38, RZ ;  /* 0x00000038940b6810 */ /* 0x000fe20007ffe0ff */
[----:B------:R1:W-:Y:S01]  /*5180*/  MUFU.EX2 R212, R17 ;  /* 0x0000001100d47308 */ /* 0x0003e20000000800 */
[----:B------:R-:W-:Y:S02]  /*5190*/  PLOP3.LUT P6, PT, PT, PT, UP1, 0x80, 0x0 ;  /* 0x000000000000781c */ /* 0x000fe40003fcf018 */
[----:B------:R-:W-:Y:S01]  /*51a0*/  @P3 ISETP.GE.AND P3, PT, R5, UR7, PT ;  /* 0x0000000705003c0c */ /* 0x000fe2000bf66270 */
[----:B--2---:R-:W-:Y:S01]  /*51b0*/  IMAD.WIDE.U32 R12, R12, -0x2daee0ad, RZ ;  /* 0xd2511f530c0c7825 */ /* 0x004fe200078e00ff */
[----:B------:R-:W-:Y:S02]  /*51c0*/  LOP3.LUT R5, R4, R15, RZ, 0x3c, !PT ;  /* 0x0000000f04057212 */ /* 0x000fe400078e3cff */
[----:B------:R-:W-:Y:S02]  /*51d0*/  PLOP3.LUT P4, PT, PT, PT, UP1, 0x80, 0x0 ;  /* 0x000000000000781c */ /* 0x000fe40003f8f018 */
[----:B------:R-:W-:Y:S01]  /*51e0*/  @P5 IADD3 R7, R148, 0x31, RZ ;  /* 0x0000003194075810 */ /* 0x000fe20007ffe0ff */
[----:B------:R-:W-:Y:S01]  /*51f0*/  MUFU.EX2 R216, R18 ;  /* 0x0000001200d87308 */ /* 0x000fe20000000800 */
[----:B------:R-:W-:Y:S02]  /*5200*/  PLOP3.LUT P5, PT, PT, PT, UP1, 0x80, 0x0 ;  /* 0x000000000000781c */ /* 0x000fe40003faf018 */
[----:B------:R-:W-:Y:S02]  /*5210*/  @P2 ISETP.GE.AND P2, PT, R8, UR7, PT ;  /* 0x0000000708002c0c */ /* 0x000fe4000bf46270 */
[----:B------:R-:W-:Y:S01]  /*5220*/  LOP3.LUT R8, R4, R13, RZ, 0x3c, !PT ;  /* 0x0000000d04087212 */ /* 0x000fe200078e3cff */
[----:B------:R-:W-:Y:S01]  /*5230*/  IMAD.WIDE.U32 R4, R5, -0x326172a9, RZ ;  /* 0xcd9e8d5705047825 */ /* 0x000fe200078e00ff */
[----:B------:R-:W-:Y:S02]  /*5240*/  @P0 IADD3 R148, R148, 0x39, RZ ;  /* 0x0000003994940810 */ /* 0x000fe40007ffe0ff */
[----:B------:R-:W-:Y:S01]  /*5250*/  PLOP3.LUT P0, PT, PT, PT, UP1, 0x80, 0x0 ;  /* 0x000000000000781c */ /* 0x000fe20003f0f018 */
[----:B------:R2:W3:Y:S01]  /*5260*/  MUFU.EX2 R215, R19 ;  /* 0x0000001300d77308 */ /* 0x0004e20000000800 */
[----:B------:R-:W-:Y:S01]  /*5270*/  @P6 ISETP.GE.AND P6, PT, R148, UR7, PT ;  /* 0x0000000794006c0c */ /* 0x000fe2000bfc6270 */
[----:B------:R-:W-:Y:S01]  /*5280*/  IMAD.WIDE.U32 R8, R8, -0x326172a9, RZ ;  /* 0xcd9e8d5708087825 */ /* 0x000fe200078e00ff */
[C---:B------:R-:W-:Y:S02]  /*5290*/  LOP3.LUT R142, R5.reuse, UR4, R10, 0x96, !PT ;  /* 0x00000004058e7c12 */ /* 0x040fe4000f8e960a */
[----:B------:R-:W-:Y:S01]  /*52a0*/  LOP3.LUT R148, R5, UR4, R6, 0x96, !PT ;  /* 0x0000000405947c12 */ /* 0x000fe2000f8e9606 */
[----:B-1----:R-:W-:Y:S01]  /*52b0*/  IMAD.WIDE.U32 R16, R149, -0x2daee0ad, RZ ;  /* 0xd2511f5395107825 */ /* 0x002fe200078e00ff */
[----:B------:R-:W-:Y:S02]  /*52c0*/  @P4 ISETP.GE.AND P4, PT, R7, UR7, PT ;  /* 0x0000000707004c0c */ /* 0x000fe4000bf86270 */
[----:B------:R-:W-:Y:S01]  /*52d0*/  @P5 ISETP.GE.AND P5, PT, R11, UR7, PT ;  /* 0x000000070b005c0c */ /* 0x000fe2000bfa6270 */
[----:B------:R1:W1:Y:S01]  /*52e0*/  MUFU.EX2 R204, R20 ;  /* 0x0000001400cc7308 */ /* 0x0002620000000800 */
[C---:B------:R-:W-:Y:S01]  /*52f0*/  LOP3.LUT R132, R9.reuse, UR4, R10, 0x96, !PT ;  /* 0x0000000409847c12 */ /* 0x040fe2000f8e960a */
[----:B------:R-:W-:Y:S01]  /*5300*/  IMAD.WIDE.U32 R148, R148, -0x2daee0ad, RZ ;  /* 0xd2511f5394947825 */ /* 0x000fe200078e00ff */
[----:B------:R-:W-:Y:S01]  /*5310*/  LOP3.LUT R134, R9, UR4, R6, 0x96, !PT ;  /* 0x0000000409867c12 */ /* 0x000fe2000f8e9606 */
[----:B------:R-:W-:Y:S01]  /*5320*/  UIADD3 UR4, UR9, 0x32370b8f, URZ ;  /* 0x32370b8f09047890 */ /* 0x000fe2000fffe03f */
[----:B------:R-:W-:Y:S01]  /*5330*/  @P0 FSEL R45, R45, -INF , !P2 ;  /* 0xff8000002d2d0808 */ /* 0x000fe20005000000 */
[----:B------:R-:W-:Y:S01]  /*5340*/  IMAD.WIDE.U32 R6, R135, -0x2daee0ad, RZ ;  /* 0xd2511f5387067825 */ /* 0x000fe200078e00ff */
[----:B------:R-:W-:Y:S03]  /*5350*/  PLOP3.LUT P0, PT, PT, PT, UP1, 0x80, 0x0 ;  /* 0x000000000000781c */ /* 0x000fe60003f0f018 */
[----:B------:R-:W-:Y:S01]  /*5360*/  LOP3.LUT R150, R149, UR4, R16, 0x96, !PT ;  /* 0x0000000495967c12 */ /* 0x000fe2000f8e9610 */
[----:B------:R-:W-:Y:S01]  /*5370*/  IMAD.WIDE.U32 R10, R133, -0x2daee0ad, RZ ;  /* 0xd2511f53850a7825 */ /* 0x000fe200078e00ff */
[----:B------:R-:W-:Y:S03]  /*5380*/  MUFU.EX2 R190, R35 ;  /* 0x0000002300be7308 */ /* 0x000fe60000000800 */
[----:B--2---:R-:W-:Y:S04]  /*5390*/  IMAD.WIDE.U32 R18, R143, -0x2daee0ad, RZ ;  /* 0xd2511f538f127825 */ /* 0x004fe800078e00ff */
[----:B------:R-:W-:Y:S01]  /*53a0*/  IMAD.WIDE.U32 R142, R142, -0x2daee0ad, RZ ;  /* 0xd2511f538e8e7825 */ /* 0x000fe200078e00ff */
[--C-:B------:R-:W-:Y:S02]  /*53b0*/  LOP3.LUT R5, R19, UR5, R14.reuse, 0x96, !PT ;  /* 0x0000000513057c12 */ /* 0x100fe4000f8e960e */
[----:B------:R-:W-:Y:S01]  /*53c0*/  LOP3.LUT R19, R17, UR5, R14, 0x96, !PT ;  /* 0x0000000511137c12 */ /* 0x000fe2000f8e960e */
[----:B------:R-:W-:Y:S01]  /*53d0*/  MUFU.EX2 R161, R48 ;  /* 0x0000003000a17308 */ /* 0x000fe20000000800 */
[--C-:B------:R-:W-:Y:S01]  /*53e0*/  LOP3.LUT R14, R11, UR5, R12.reuse, 0x96, !PT ;  /* 0x000000050b0e7c12 */ /* 0x100fe2000f8e960c */
[----:B------:R-:W-:Y:S01]  /*53f0*/  IMAD.WIDE.U32 R16, R5, -0x326172a9, RZ ;  /* 0xcd9e8d5705107825 */ /* 0x000fe200078e00ff */
[----:B------:R-:W-:Y:S01]  /*5400*/  LOP3.LUT R12, R7, UR5, R12, 0x96, !PT ;  /* 0x00000005070c7c12 */ /* 0x000fe2000f8e960c */
[----:B------:R-:W-:Y:S01]  /*5410*/  UIADD3 UR5, UR10, -0x255992d5, URZ ;  /* 0xdaa66d2b0a057890 */ /* 0x000fe2000fffe03f */
[----:B------:R-:W-:Y:S01]  /*5420*/  LOP3.LUT R152, R143, UR4, R18, 0x96, !PT ;  /* 0x000000048f987c12 */ /* 0x000fe2000f8e9612 */
[----:B------:R-:W-:Y:S01]  /*5430*/  IMAD.WIDE.U32 R132, R132, -0x2daee0ad, RZ ;  /* 0xd2511f5384847825 */ /* 0x000fe200078e00ff */
[----:B------:R-:W-:Y:S02]  /*5440*/  @P0 FSEL R47, R47, -INF , !P2 ;  /* 0xff8000002f2f0808 */ /* 0x000fe40005000000 */
[----:B------:R-:W-:Y:S01]  /*5450*/  PLOP3.LUT P0, PT, PT, PT, UP1, 0x80, 0x0 ;  /* 0x000000000000781c */ /* 0x000fe20003f0f018 */
[----:B------:R-:W-:Y:S01]  /*5460*/  IMAD.WIDE.U32 R134, R134, -0x2daee0ad, RZ ;  /* 0xd2511f5386867825 */ /* 0x000fe200078e00ff */
[----:B-1----:R-:W-:Y:S01]  /*5470*/  LOP3.LUT R20, R133, UR4, R10, 0x96, !PT ;  /* 0x0000000485147c12 */ /* 0x002fe2000f8e960a */
[----:B------:R-:W-:Y:S01]  /*5480*/  MUFU.EX2 R167, R50 ;  /* 0x0000003200a77308 */ /* 0x000fe20000000800 */
[----:B------:R-:W-:Y:S01]  /*5490*/  LOP3.LUT R17, R17, UR5, R4, 0x96, !PT ;  /* 0x0000000511117c12 */ /* 0x000fe2000f8e9604 */
[----:B------:R-:W-:Y:S01]  /*54a0*/  IMAD.WIDE.U32 R18, R19, -0x326172a9, RZ ;  /* 0xcd9e8d5713127825 */ /* 0x000fe200078e00ff */
[----:B------:R-:W-:Y:S01]  /*54b0*/  LOP3.LUT R10, R135, UR4, R6, 0x96, !PT ;  /* 0x00000004870a7c12 */ /* 0x000fe2000f8e9606 */
[----:B------:R-:W-:Y:S02]  /*54c0*/  UIADD3 UR4, UR10, 0x78dde6e4, URZ ;  /* 0x78dde6e40a047890 */ /* 0x000fe4000fffe03f */
[----:B------:R-:W-:Y:S01]  /*54d0*/  IMAD.WIDE.U32 R150, R150, -0x326172a9, RZ ;  /* 0xcd9e8d5796967825 */ /* 0x000fe200078e00ff */
[----:B------:R-:W-:Y:S02]  /*54e0*/  LOP3.LUT R11, R19, UR5, R4, 0x96, !PT ;  /* 0x00000005130b7c12 */ /* 0x000fe4000f8e9604 */
[----:B------:R-:W1:Y:S01]  /*54f0*/  LDSM.16.M88.4 R4, [R172+0xd800] ;  /* 0x00d80000ac04783b */ /* 0x000e620000000200 */
[----:B------:R-:W-:Y:S01]  /*5500*/  @P0 FSEL R49, R49, -INF , !P2 ;  /* 0xff80000031310808 */ /* 0x000fe20005000000 */
[----:B------:R-:W-:Y:S01]  /*5510*/  IMAD.WIDE.U32 R152, R152, -0x326172a9, RZ ;  /* 0xcd9e8d5798987825 */ /* 0x000fe200078e00ff */
[----:B------:R-:W-:Y:S01]  /*5520*/  PLOP3.LUT P0, PT, PT, PT, UP1, 0x80, 0x0 ;  /* 0x000000000000781c */ /* 0x000fe20003f0f018 */
[----:B------:R-:W-:Y:S01]  /*5530*/  MUFU.EX2 R210, R30 ;  /* 0x0000001e00d27308 */ /* 0x000fe20000000800 */
[----:B------:R-:W-:Y:S01]  /*5540*/  LOP3.LUT R143, R151, UR4, R18, 0x96, !PT ;  /* 0x00000004978f7c12 */ /* 0x000fe2000f8e9612 */
[--C-:B------:R-:W-:Y:S02]  /*5550*/  FFMA.FTZ R49, R49, c[0x0][0x23c], -R141.reuse ;  /* 0x00008f0031317a23 */ /* 0x100fe4000001088d */
[----:B------:R-:W-:Y:S04]  /*5560*/  IMAD.WIDE.U32 R18, R10, -0x326172a9, RZ ;  /* 0xcd9e8d570a127825 */ /* 0x000fe800078e00ff */
[----:B------:R-:W-:Y:S02]  /*5570*/  FFMA.FTZ R45, R45, c[0x0][0x23c], -R2 ;  /* 0x00008f002d2d7a23 */ /* 0x000fe40000010802 */
[----:B------:R-:W-:Y:S01]  /*5580*/  MUFU.EX2 R160, R49 ;  /* 0x0000003100a07308 */ /* 0x000fe20000000800 */
[----:B------:R-:W-:Y:S01]  /*5590*/  FFMA.FTZ R47, R47, c[0x0][0x23c], -R0 ;  /* 0x00008f002f2f7a23 */ /* 0x000fe20000010800 */
[----:B------:R-:W-:Y:S01]  /*55a0*/  @P0 FSEL R51, R51, -INF , !P2 ;  /* 0xff80000033330808 */ /* 0x000fe20005000000 */
[----:B------:R-:W-:Y:S01]  /*55b0*/  IMAD.WIDE.U32 R10, R11, -0x2daee0ad, RZ ;  /* 0xd2511f530b0a7825 */ /* 0x000fe200078e00ff */
[----:B------:R-:W-:Y:S02]  /*55c0*/  PLOP3.LUT P0, PT, PT, PT, UP1, 0x80, 0x0 ;  /* 0x000000000000781c */ /* 0x000fe40003f0f018 */
[----:B------:R-:W-:Y:S01]  /*55d0*/  PLOP3.LUT P2, PT, PT, PT, UP1, 0x80, 0x0 ;  /* 0x000000000000781c */ /* 0x000fe20003f4f018 */
[----:B------:R-:W-:Y:S03]  /*55e0*/  IMAD.WIDE.U32 R14, R14, -0x326172a9, RZ ;  /* 0xcd9e8d570e0e7825 */ /* 0x000fe600078e00ff */
[----:B------:R2:W-:Y:S01]  /*55f0*/  MUFU.EX2 R201, R21 ;  /* 0x0000001500c97308 */ /* 0x0005e20000000800 */
[----:B------:R-:W-:Y:S01]  /*5600*/  IMAD.WIDE.U32 R12, R12, -0x326172a9, RZ ;  /* 0xcd9e8d570c0c7825 */ /* 0x000fe200078e00ff */
[----:B------:R-:W-:Y:S02]  /*5610*/  LOP3.LUT R9, R15, UR5, R8, 0x96, !PT ;  /* 0x000000050f097c12 */ /* 0x000fe4000f8e9608 */
[----:B------:R-:W-:Y:S01]  /*5620*/  LOP3.LUT R15, R153, UR4, R16, 0x96, !PT ;  /* 0x00000004990f7c12 */ /* 0x000fe2000f8e9610 */
[----:B------:R-:W-:Y:S01]  /*5630*/  FFMA.FTZ R51, R51, c[0x0][0x23c], -R140 ;  /* 0x00008f0033337a23 */ /* 0x000fe2000001088c */
[----:B------:R-:W-:Y:S01]  /*5640*/  LOP3.LUT R13, R13, UR5, R8, 0x96, !PT ;  /* 0x000000050d0d7c12 */ /* 0x000fe2000f8e9608 */
[----:B------:R-:W-:Y:S01]  /*5650*/  UIADD3 UR5, UR9, -0x126145ec, URZ ;  /* 0xed9eba1409057890 */ /* 0x000fe2000fffe03f */
[----:B------:R-:W-:Y:S02]  /*5660*/  IMAD.WIDE.U32 R8, R9, -0x2daee0ad, RZ ;  /* 0xd2511f5309087825 */ /* 0x000fe400078e00ff */
[----:B------:R3:W-:Y:S02]  /*5670*/  MUFU.EX2 R208, R22 ;  /* 0x0000001600d07308 */ /* 0x0007e40000000800 */
[----:B------:R-:W-:Y:S01]  /*5680*/  IMAD.WIDE.U32 R16, R17, -0x2daee0ad, RZ ;  /* 0xd2511f5311107825 */ /* 0x000fe200078e00ff */
[-C--:B-1----:R-:W-:Y:S07]  /*5690*/  HMMA.16816.F32 R52, R136, R4.reuse, R52 ;  /* 0x000000048834723c */ /* 0x082fee0000001834 */
[----:B------:R-:W-:Y:S01]  /*56a0*/  MUFU.EX2 R166, R51 ;  /* 0x0000003300a67308 */ /* 0x000fe20000000800 */
[C---:B------:R-:W-:Y:S01]  /*56b0*/  HMMA.16816.F32 R56, R144.reuse, R4, R56 ;  /* 0x000000049038723c */ /* 0x040fe20000001838 */
[----:B--2---:R-:W-:Y:S08]  /*56c0*/  IMAD.WIDE.U32 R20, R20, -0x326172a9, RZ ;  /* 0xcd9e8d5714147825 */ /* 0x004ff000078e00ff */
[----:B------:R-:W-:Y:S01]  /*56d0*/  MUFU.EX2 R209, R31 ;  /* 0x0000001f00d17308 */ /* 0x000fe20000000800 */
[-C--:B------:R-:W-:Y:S02]  /*56e0*/  HMMA.16816.F32 R60, R144, R6.reuse, R60 ;  /* 0x00000006903c723c */ /* 0x080fe4000000183c */
[----:B---3--:R-:W-:Y:S02]  /*56f0*/  LOP3.LUT R22, R9, UR5, R132, 0x96, !PT ;  /* 0x0000000509167c12 */ /* 0x008fe4000f8e9684 */
[----:B------:R-:W-:Y:S01]  /*5700*/  LOP3.LUT R9, R19, UR4, R12, 0x96, !PT ;  /* 0x0000000413097c12 */ /* 0x000fe2000f8e960c */
[----:B------:R-:W-:Y:S01]  /*5710*/  IMAD.WIDE.U32 R12, R13, -0x2daee0ad, RZ ;  /* 0xd2511f530d0c7825 */ /* 0x000fe200078e00ff */
[----:B------:R-:W-:Y:S02]  /*5720*/  @P0 FSEL R52, R52, -INF , !P3 ;  /* 0xff80000034340808 */ /* 0x000fe40005800000 */
[----:B------:R-:W-:Y:S01]  /*5730*/  HMMA.16816.F32 R64, R136, R6, R64 ;  /* 0x000000068840723c */ /* 0x000fe20000001840 */
[----:B------:R-:W-:Y:S01]  /*5740*/  PLOP3.LUT P0, PT, PT, PT, UP1, 0x80, 0x0 ;  /* 0x000000000000781c */ /* 0x000fe20003f0f018 */
[----:B------:R1:W2:Y:S02]  /*5750*/  MUFU.EX2 R214, R24 ;  /* 0x0000001800d67308 */ /* 0x0002a40000000800 */
[----:B------:R-:W-:Y:S01]  /*5760*/  @P2 FSEL R54, R54, -INF , !P3 ;  /* 0xff80000036362808 */ /* 0x000fe20005800000 */
[----:B------:R-:W-:Y:S01]  /*5770*/  IMAD.WIDE.U32 R132, R9, -0x2daee0ad, RZ ;  /* 0xd2511f5309847825 */ /* 0x000fe200078e00ff */
[----:B------:R-:W-:Y:S03]  /*5780*/  PLOP3.LUT P2, PT, PT, PT, UP1, 0x80, 0x0 ;  /* 0x000000000000781c */ /* 0x000fe60003f4f018 */
[--C-:B------:R-:W-:Y:S03]  /*5790*/  FFMA.FTZ R52, R52, c[0x0][0x23c], -R141.reuse ;  /* 0x00008f0034347a23 */ /* 0x100fe6000001088d */
[----:B------:R3:W-:Y:S01]  /*57a0*/  MUFU.EX2 R205, R23 ;  /* 0x0000001700cd7308 */ /* 0x0007e20000000800 */
[----:B------:R-:W-:Y:S01]  /*57b0*/  FFMA.FTZ R54, R54, c[0x0][0x23c], -R140 ;  /* 0x00008f0036367a23 */ /* 0x000fe2000001088c */
[----:B------:R-:W-:Y:S02]  /*57c0*/  @P0 FSEL R56, R56, -INF , !P3 ;  /* 0xff80000038380808 */ /* 0x000fe40005800000 */
[----:B------:R-:W-:Y:S03]  /*57d0*/  PLOP3.LUT P0, PT, PT, PT, UP1, 0x80, 0x0 ;  /* 0x000000000000781c */ /* 0x000fe60003f0f018 */
[----:B------:R-:W-:Y:S01]  /*57e0*/  @P2 FSEL R58, R58, -INF , !P3 ;  /* 0xff8000003a3a2808 */ /* 0x000fe20005800000 */
[----:B------:R-:W-:Y:S01]  /*57f0*/  FFMA.FTZ R56, R56, c[0x0][0x23c], -R2 ;  /* 0x00008f0038387a23 */ /* 0x000fe20000010802 */
[----:B------:R-:W-:Y:S02]  /*5800*/  PLOP3.LUT P2, PT, PT, PT, UP1, 0x80, 0x0 ;  /* 0x000000000000781c */ /* 0x000fe40003f4f018 */
[----:B------:R-:W-:Y:S01]  /*5810*/  PLOP3.LUT P3, PT, PT, PT, UP1, 0x80, 0x0 ;  /* 0x000000000000781c */ /* 0x000fe20003f6f018 */
[----:B------:R2:W-:Y:S01]  /*5820*/  MUFU.EX2 R211, R25 ;  /* 0x0000001900d37308 */ /* 0x0005e20000000800 */
[----:B------:R-:W-:Y:S01]  /*5830*/  FFMA.FTZ R58, R58, c[0x0][0x23c], -R0 ;  /* 0x00008f003a3a7a23 */ /* 0x000fe20000010800 */
[----:B-1----:R-:W-:Y:S01]  /*5840*/  LOP3.LUT R24, R21, UR4, R14, 0x96, !PT ;  /* 0x0000000415187c12 */ /* 0x002fe2000f8e960e */
[----:B------:R-:W-:Y:S01]  /*5850*/  UIADD3 UR4, UR9, -0x56f99767, URZ ;  /* 0xa906689909047890 */ /* 0x000fe2000fffe03f */
[----:B------:R-:W-:Y:S01]  /*5860*/  IMAD.WIDE.U32 R14, R15, -0x2daee0ad, RZ ;  /* 0xd2511f530f0e7825 */ /* 0x000fe200078e00ff */
[----:B------:R-:W-:Y:S02]  /*5870*/  @P0 FSEL R53, R53, -INF , !P4 ;  /* 0xff80000035350808 */ /* 0x000fe40006000000 */
[----:B------:R-:W-:Y:S03]  /*5880*/  PLOP3.LUT P0, PT, PT, PT, UP1, 0x80, 0x0 ;  /* 0x000000000000781c */ /* 0x000fe60003f0f018 */
[----:B------:R-:W-:Y:S01]  /*5890*/  @P2 FSEL R55, R55, -INF , !P4 ;  /* 0xff80000037372808 */ /* 0x000fe20006000000 */
[----:B------:R1:W-:Y:S01]  /*58a0*/  MUFU.EX2 R218, R26 ;  /* 0x0000001a00da7308 */ /* 0x0003e20000000800 */
[----:B------:R-:W-:Y:S01]  /*58b0*/  PLOP3.LUT P2, PT, PT, PT, UP1, 0x80, 0x0 ;  /* 0x000000000000781c */ /* 0x000fe20003f4f018 */
[--C-:B------:R-:W-:Y:S01]  /*58c0*/  FFMA.FTZ R53, R53, c[0x0][0x23c], -R141.reuse ;  /* 0x00008f0035357a23 */ /* 0x100fe2000001088d */
[----:B---3--:R-:W-:Y:S01]  /*58d0*/  LOP3.LUT R23, R17, UR5, R142, 0x96, !PT ;  /* 0x0000000511177c12 */ /* 0x008fe2000f8e968e */
[----:B------:R-:W-:Y:S01]  /*58e0*/  IMAD.WIDE.U32 R142, R143, -0x2daee0ad, RZ ;  /* 0xd2511f538f8e7825 */ /* 0x000fe200078e00ff */
[----:B------:R-:W-:Y:S02]  /*58f0*/  LOP3.LUT R17, R11, UR5, R148, 0x96, !PT ;  /* 0x000000050b117c12 */ /* 0x000fe4000f8e9694 */
[----:B------:R-:W-:Y:S01]  /*5900*/  LOP3.LUT R11, R15, UR4, R16, 0x96, !PT ;  /* 0x000000040f0b7c12 */ /* 0x000fe2000f8e9610 */
[----:B------:R-:W-:Y:S01]  /*5910*/  FFMA.FTZ R55, R55, c[0x0][0x23c], -R140 ;  /* 0x00008f0037377a23 */ /* 0x000fe2000001088c */
[----:B------:R-:W-:Y:S01]  /*5920*/  @P3 FSEL R57, R57, -INF , !P4 ;  /* 0xff80000039393808 */ /* 0x000fe20006000000 */
[----:B------:R3:W3:Y:S01]  /*5930*/  MUFU.EX2 R217, R27 ;  /* 0x0000001b00d97308 */ /* 0x0006e20000000800 */
[----:B------:R-:W-:Y:S01]  /*5940*/  @P0 FSEL R59, R59, -INF , !P4 ;  /* 0xff8000003b3b0808 */ /* 0x000fe20006000000 */
[----:B------:R-:W-:Y:S01]  /*5950*/  IMAD.WIDE.U32 R16, R17, -0x326172a9, RZ ;  /* 0xcd9e8d5711107825 */ /* 0x000fe200078e00ff */
[----:B------:R-:W-:Y:S02]  /*5960*/  PLOP3.LUT P0, PT, PT, PT, UP1, 0x80, 0x0 ;  /* 0x000000000000781c */ /* 0x000fe40003f0f018 */
[----:B------:R-:W-:Y:S01]  /*5970*/  PLOP3.LUT P3, PT, PT, PT, UP1, 0x80, 0x0 ;  /* 0x000000000000781c */ /* 0x000fe20003f6f018 */
[----:B--2---:R-:W-:Y:S01]  /*5980*/  IMAD.WIDE.U32 R24, R24, -0x2daee0ad, RZ ;  /* 0xd2511f5318187825 */ /* 0x004fe200078e00ff */
[----:B------:R-:W-:Y:S02]  /*5990*/  PLOP3.LUT P4, PT, PT, PT, UP1, 0x80, 0x0 ;  /* 0x000000000000781c */ /* 0x000fe40003f8f018 */
[----:B------:R-:W-:Y:S01]  /*59a0*/  @P2 FSEL R60, R60, -INF , !P5 ;  /* 0xff8000003c3c2808 */ /* 0x000fe20006800000 */
[----:B------:R-:W-:Y:S01]  /*59b0*/  MUFU.EX2 R158, R52 ;  /* 0x00000034009e7308 */ /* 0x000fe20000000800 */
[----:B------:R-:W-:Y:S01]  /*59c0*/  LOP3.LUT R21, R25, UR4, R8, 0x96, !PT ;  /* 0x0000000419157c12 */ /* 0x000fe2000f8e9608 */
[----:B------:R-:W-:Y:S01]  /*59d0*/  FFMA.FTZ R57, R57, c[0x0][0x23c], -R2 ;  /* 0x00008f0039397a23 */ /* 0x000fe20000010802 */
[----:B------:R-:W-:Y:S01]  /*59e0*/  LOP3.LUT R25, R133, UR4, R12, 0x96, !PT ;  /* 0x0000000485197c12 */ /* 0x000fe2000f8e960c */
[----:B------:R-:W-:Y:S01]  /*59f0*/  FFMA.FTZ R60, R60, c[0x0][0x23c], -R2 ;  /* 0x00008f003c3c7a23 */ /* 0x000fe20000010802 */
[----:B-1----:R-:W-:Y:S01]  /*5a00*/  LOP3.LUT R26, R13, UR5, R134, 0x96, !PT ;  /* 0x000000050d1a7c12 */ /* 0x002fe2000f8e9686 */
[----:B------:R-:W-:Y:S01]  /*5a10*/  UIADD3 UR5, UR9, 0x646e171e, URZ ;  /* 0x646e171e09057890 */ /* 0x000fe2000fffe03f */
[----:B------:R-:W-:Y:S01]  /*5a20*/  LOP3.LUT R13, R143, UR4, R10, 0x96, !PT ;  /* 0x000000048f0d7c12 */ /* 0x000fe2000f8e960a */
[----:B------:R-:W-:Y:S01]  /*5a30*/  IMAD.WIDE.U32 R8, R23, -0x326172a9, RZ ;  /* 0xcd9e8d5717087825 */ /* 0x000fe200078e00ff */
[----:B------:R-:W-:Y:S01]  /*5a40*/  PLOP3.LUT P2, PT, PT, PT, UP1, 0x80, 0x0 ;  /* 0x000000000000781c */ /* 0x000fe20003f4f018 */
[----:B------:R-:W-:Y:S01]  /*5a50*/  UIADD3 UR4, UR10, 0x1715609d, URZ ;  /* 0x1715609d0a047890 */ /* 0x000fe2000fffe03f */
[----:B------:R-:W-:Y:S01]  /*5a60*/  @P0 FSEL R66, R66, -INF , !P5 ;  /* 0xff80000042420808 */ /* 0x000fe20006800000 */
[----:B------:R-:W-:Y:S01]  /*5a70*/  IMAD.WIDE.U32 R10, R11, -0x326172a9, RZ ;  /* 0xcd9e8d570b0a7825 */ /* 0x000fe200078e00ff */
[----:B------:R-:W-:Y:S01]  /*5a80*/  PLOP3.LUT P0, PT, PT, PT, UP1, 0x80, 0x0 ;  /* 0x000000000000781c */ /* 0x000fe20003f0f018 */
[----:B------:R-:W-:Y:S01]  /*5a90*/  MUFU.EX2 R155, R60 ;  /* 0x0000003c009b7308 */ /* 0x000fe20000000800 */
[----:B------:R-:W-:Y:S01]  /*5aa0*/  @P3 FSEL R62, R62, -INF , !P5 ;  /* 0xff8000003e3e3808 */ /* 0x000fe20006800000 */
[----:B------:R-:W-:Y:S01]  /*5ab0*/  IMAD.WIDE.U32 R22, R22, -0x326172a9, RZ ;  /* 0xcd9e8d5716167825 */ /* 0x000fe200078e00ff */
[----:B------:R-:W-:Y:S02]  /*5ac0*/  LOP3.LUT R15, R11, UR6, R8, 0x96, !PT ;  /* 0x000000060b0f7c12 */ /* 0x000fe4000f8e9608 */
[----:B------:R-:W-:Y:S01]  /*5ad0*/  LOP3.LUT R9, R9, UR4, R152, 0x96, !PT ;  /* 0x0000000409097c12 */ /* 0x000fe2000f8e9698 */
[----:B---3--:R-:W-:Y:S01]  /*5ae0*/  IMAD.WIDE.U32 R26, R26, -0x326172a9, RZ ;  /* 0xcd9e8d571a1a7825 */ /* 0x008fe200078e00ff */
[----:B------:R-:W-:Y:S02]  /*5af0*/  LOP3.LUT R20, R23, UR4, R20, 0x96, !PT ;  /* 0x0000000417147c12 */ /* 0x000fe4000f8e9614 */
[----:B------:R-:W-:Y:S01]  /*5b00*/  LOP3.LUT R6, R15, 0xff, RZ, 0xc0, !PT ;  /* 0x000000ff0f067812 */ /* 0x000fe200078ec0ff */
[----:B------:R1:W2:Y:S01]  /*5b10*/  MUFU.EX2 R202, R28 ;  /* 0x0000001c00ca7308 */ /* 0x0002a20000000800 */
[----:B------:R-:W-:Y:S01]  /*5b20*/  LOP3.LUT R150, R17, UR4, R150, 0x96, !PT ;  /* 0x0000000411967c12 */ /* 0x000fe2000f8e9696 */
[----:B------:R-:W-:Y:S01]  /*5b30*/  FFMA.FTZ R62, R62, c[0x0][0x23c], -R0 ;  /* 0x00008f003e3e7a23 */ /* 0x000fe20000010800 */
[----:B------:R-:W-:Y:S01]  /*5b40*/  LOP3.LUT R143, R27, UR4, R18, 0x96, !PT ;  /* 0x000000041b8f7c12 */ /* 0x000fe2000f8e9612 */
[----:B------:R-:W-:Y:S01]  /*5b50*/  ULDC.U8 UR4, c[0x0][0x2d8] ;  /* 0x0000b60000047ab9 */ /* 0x000fe20000000000 */
[----:B------:R-:W-:Y:S01]  /*5b60*/  SHF.R.U32.HI R27, RZ, 0x10, R10 ;  /* 0x00000010ff1b7819 */ /* 0x000fe2000001160a */
[----:B------:R-:W-:Y:S01]  /*5b70*/  IMAD.WIDE.U32 R8, R9, -0x2daee0ad, RZ ;  /* 0xd2511f5309087825 */ /* 0x000fe200078e00ff */
[----:B------:R-:W-:Y:S02]  /*5b80*/  @P4 FSEL R64, R64, -INF , !P5 ;  /* 0xff80000040404808 */ /* 0x000fe40006800000 */
[----:B------:R-:W-:Y:S01]  /*5b90*/  ISETP.LE.U32.AND P5, PT, R6, UR4, PT ;  /* 0x0000000406007c0c */ /* 0x000fe2000bfa3070 */
[----:B------:R-:W-:Y:S01]  /*5ba0*/  IMAD.WIDE.U32 R4, R20, -0x2daee0ad, RZ ;  /* 0xd2511f5314047825 */ /* 0x000fe200078e00ff */
[--C-:B------:R-:W-:Y:S01]  /*5bb0*/  SHF.R.U32.HI R30, RZ, 0x18, R8.reuse ;  /* 0x00000018ff1e7819 */ /* 0x100fe20000011608 */
[----:B------:R-:W-:Y:S01]  /*5bc0*/  MUFU.EX2 R163, R62 ;  /* 0x0000003e00a37308 */ /* 0x000fe20000000800 */
[----:B------:R-:W-:Y:S01]  /*5bd0*/  LOP3.LUT R6, R15, 0xffff, RZ, 0xc0, !PT ;  /* 0x0000ffff0f067812 */ /* 0x000fe200078ec0ff */
[----:B------:R-:W-:Y:S01]  /*5be0*/  FFMA.FTZ R64, R64, c[0x0][0x23c], -R141 ;  /* 0x00008f0040407a23 */ /* 0x000fe2000001088d */
[----:B------:R-:W-:Y:S01]  /*5bf0*/  SHF.R.U32.HI R31, RZ, 0x10, R8 ;  /* 0x00000010ff1f7819 */ /* 0x000fe20000011608 */
[----:B------:R-:W-:Y:S01]  /*5c00*/  FFMA.FTZ R66, R66, c[0x0][0x23c], -R140 ;  /* 0x00008f0042427a23 */ /* 0x000fe2000001088c */
[----:B------:R-:W-:Y:S01]  /*5c10*/  PLOP3.LUT P3, PT, PT, PT, UP1, 0x80, 0x0 ;  /* 0x000000000000781c */ /* 0x000fe20003f6f018 */
[----:B------:R-:W-:Y:S01]  /*5c20*/  FFMA.FTZ R59, R59, c[0x0][0x23c], -R0 ;  /* 0x00008f003b3b7a23 */ /* 0x000fe20000010800 */
[----:B------:R-:W-:Y:S02]  /*5c30*/  @P2 FSEL R61, R61, -INF , !P6 ;  /* 0xff8000003d3d2808 */ /* 0x000fe40007000000 */
[----:B------:R-:W-:Y:S01]  /*5c40*/  PLOP3.LUT P2, PT, PT, PT, UP1, 0x80, 0x0 ;  /* 0x000000000000781c */ /* 0x000fe20003f4f018 */
[----:B------:R-:W-:Y:S01]  /*5c50*/  MUFU.EX2 R153, R64 ;  /* 0x0000004000997308 */ /* 0x000fe20000000800 */
[----:B------:R-:W-:Y:S01]  /*5c60*/  LOP3.LUT R14, R9, UR5, R14, 0x96, !PT ;  /* 0x00000005090e7c12 */ /* 0x000fe2000f8e960e */
[----:B------:R-:W-:Y:S01]  /*5c70*/  FFMA.FTZ R2, R61, c[0x0][0x23c], -R2 ;  /* 0x00008f003d027a23 */ /* 0x000fe20000010802 */
[----:B-1----:R-:W-:Y:S01]  /*5c80*/  SHF.R.U32.HI R28, RZ, 0x18, R4 ;  /* 0x00000018ff1c7819 */ /* 0x002fe20000011604 */
[----:B----4-:R-:W-:Y:S01]  /*5c90*/  @!P5 FADD.FTZ R207, -R207, -RZ ;  /* 0x800000ffcfcfd221 */ /* 0x010fe20000010100 */
[----:B------:R-:W-:Y:S02]  /*5ca0*/  LOP3.LUT R12, R5, UR5, R24, 0x96, !PT ;  /* 0x00000005050c7c12 */ /* 0x000fe4000f8e9618 */
[C---:B------:R-:W-:Y:S02]  /*5cb0*/  LOP3.LUT R24, R8.reuse, 0xff, RZ, 0xc0, !PT ;  /* 0x000000ff08187812 */ /* 0x040fe400078ec0ff */
[----:B------:R-:W-:Y:S01]  /*5cc0*/  LOP3.LUT R135, R8, 0xffff, RZ, 0xc0, !PT ;  /* 0x0000ffff08877812 */ /* 0x000fe200078ec0ff */
[----:B------:R-:W-:Y:S01]  /*5cd0*/  MUFU.EX2 R151, R66 ;  /* 0x0000004200977308 */ /* 0x000fe20000000800 */
[----:B------:R-:W-:Y:S01]  /*5ce0*/  SHF.R.U32.HI R6, RZ, 0x8, R6 ;  /* 0x00000008ff067819 */ /* 0x000fe20000011606 */
[----:B------:R-:W-:Y:S01]  /*5cf0*/  IMAD.WIDE.U32 R8, R21, -0x326172a9, RZ ;  /* 0xcd9e8d5715087825 */ /* 0x000fe200078e00ff */
[--C-:B------:R-:W-:Y:S02]  /*5d00*/  SHF.R.U32.HI R7, RZ, 0x18, R15.reuse ;  /* 0x00000018ff077819 */ /* 0x100fe4000001160f */
[----:B------:R-:W-:Y:S02]  /*5d10*/  LOP3.LUT R6, R6, 0xffff, RZ, 0xc0, !PT ;  /* 0x0000ffff06067812 */ /* 0x000fe400078ec0ff */
[----:B------:R-:W-:Y:S02]  /*5d20*/  SHF.R.U32.HI R15, RZ, 0x10, R15 ;  /* 0x00000010ff0f7819 */ /* 0x000fe4000001160f */
[----:B------:R-:W-:Y:S01]  /*5d30*/  LOP3.LUT R20, R10, 0xffff, RZ, 0xc0, !PT ;  /* 0x0000ffff0a147812 */ /* 0x000fe200078ec0ff */
[----:B------:R-:W-:Y:S01]  /*5d40*/  MUFU.EX2 R154, R2 ;  /* 0x00000002009a7308 */ /* 0x000fe20000000800 */
[----:B------:R-:W-:Y:S02]  /*5d50*/  LOP3.LUT R11, R9, UR6, R22, 0x96, !PT ;  /* 0x00000006090b7c12 */ /* 0x000fe4000f8e9616 */
[----:B------:R-:W-:Y:S02]  /*5d60*/  @P0 FSEL R65, R65, -INF , !P6 ;  /* 0xff80000041410808 */ /* 0x000fe40007000000 */
[----:B------:R-:W-:Y:S02]  /*5d70*/  ISETP.LE.U32.AND P0, PT, R6, UR4, PT ;  /* 0x0000000406007c0c */ /* 0x000fe4000bf03070 */
[----:B------:R-:W-:Y:S01]  /*5d80*/  LOP3.LUT R15, R15, 0xff, RZ, 0xc0, !PT ;  /* 0x000000ff0f0f7812 */ /* 0x000fe200078ec0ff */
[----:B------:R-:W-:Y:S01]  /*5d90*/  FFMA.FTZ R141, R65, c[0x0][0x23c], -R141 ;  /* 0x00008f00418d7a23 */ /* 0x000fe2000001088d */
[----:B------:R-:W-:Y:S01]  /*5da0*/  LOP3.LUT R6, R11, 0xffff, RZ, 0xc0, !PT ;  /* 0x0000ffff0b067812 */ /* 0x000fe200078ec0ff */
[----:B------:R-:W-:Y:S01]  /*5db0*/  MUFU.EX2 R162, R54 ;  /* 0x0000003600a27308 */ /* 0x000fe20000000800 */
[----:B------:R-:W-:Y:S02]  /*5dc0*/  @P3 FSEL R63, R63, -INF , !P6 ;  /* 0xff8000003f3f3808 */ /* 0x000fe40007000000 */
[----:B------:R-:W-:Y:S02]  /*5dd0*/  @P2 FSEL R67, R67, -INF , !P6 ;  /* 0xff80000043432808 */ /* 0x000fe40007000000 */
[----:B------:R-:W-:Y:S01]  /*5de0*/  ISETP.LE.U32.AND P6, PT, R15, UR4, PT ;  /* 0x000000040f007c0c */ /* 0x000fe2000bfc3070 */
[----:B------:R-:W-:Y:S01]  /*5df0*/  FFMA.FTZ R0, R63, c[0x0][0x23c], -R0 ;  /* 0x00008f003f007a23 */ /* 0x000fe20000010800 */
[----:B------:R-:W-:Y:S01]  /*5e00*/  ISETP.LE.U32.AND P3, PT, R7, UR4, PT ;  /* 0x0000000407007c0c */ /* 0x000fe2000bf63070 */
[----:B------:R-:W-:Y:S01]  /*5e10*/  FFMA.FTZ R140, R67, c[0x0][0x23c], -R140 ;  /* 0x00008f00438c7a23 */ /* 0x000fe2000001088c */
[----:B------:R-:W-:Y:S01]  /*5e20*/  LOP3.LUT R7, R11, 0xff, RZ, 0xc0, !PT ;  /* 0x000000ff0b077812 */ /* 0x000fe200078ec0ff */
[----:B------:R-:W-:Y:S01]  /*5e30*/  MUFU.EX2 R152, R141 ;  /* 0x0000008d00987308 */ /* 0x000fe20000000800 */
[----:B------:R-:W-:Y:S01]  /*5e40*/  SHF.R.U32.HI R6, RZ, 0x8, R6 ;  /* 0x00000008ff067819 */ /* 0x000fe20000011606 */
[----:B------:R-:W-:Y:S01]  /*5e50*/  @!P0 FADD.FTZ R206, -R206, -RZ ;  /* 0x800000ffcece8221 */ /* 0x000fe20000010100 */
[C---:B------:R-:W-:Y:S02]  /*5e60*/  LOP3.LUT R19, R4.reuse, 0xff, RZ, 0xc0, !PT ;  /* 0x000000ff04137812 */ /* 0x040fe400078ec0ff */
[----:B------:R-:W-:Y:S02]  /*5e70*/  LOP3.LUT R133, R4, 0xffff, RZ, 0xc0, !PT ;  /* 0x0000ffff04857812 */ /* 0x000fe400078ec0ff */
[----:B------:R-:W-:Y:S01]  /*5e80*/  SHF.R.U32.HI R134, RZ, 0x10, R4 ;  /* 0x00000010ff867819 */ /* 0x000fe20000011604 */
[----:B------:R-:W-:Y:S01]  /*5e90*/  @!P6 FADD.FTZ R203, -R203, -RZ ;  /* 0x800000ffcbcbe221 */ /* 0x000fe20000010100 */
[----:B------:R-:W-:Y:S01]  /*5ea0*/  ISETP.LE.U32.AND P2, PT, R7, UR4, PT ;  /* 0x0000000407007c0c */ /* 0x000fe2000bf43070 */
[----:B------:R-:W-:Y:S01]  /*5eb0*/  IMAD.WIDE.U32 R4, R13, -0x326172a9, RZ ;  /* 0xcd9e8d570d047825 */ /* 0x000fe200078e00ff */
[--C-:B------:R-:W-:Y:S01]  /*5ec0*/  SHF.R.U32.HI R7, RZ, 0x18, R11.reuse ;  /* 0x00000018ff077819 */ /* 0x100fe2000001160b */
[----:B------:R-:W-:Y:S01]  /*5ed0*/  MUFU.EX2 R156, R53 ;  /* 0x00000035009c7308 */ /* 0x000fe20000000800 */
[----:B------:R-:W-:Y:S01]  /*5ee0*/  SHF.R.U32.HI R11, RZ, 0x10, R11 ;  /* 0x00000010ff0b7819 */ /* 0x000fe2000001160b */
[----:B------:R-:W-:Y:S01]  /*5ef0*/  @!P3 FADD.FTZ R219, -R219, -RZ ;  /* 0x800000ffdbdbb221 */ /* 0x000fe20000010100 */
[----:B------:R-:W-:Y:S02]  /*5f00*/  LOP3.LUT R13, R5, UR6, R16, 0x96, !PT ;  /* 0x00000006050d7c12 */ /* 0x000fe4000f8e9610 */
[----:B------:R-:W-:Y:S02]  /*5f10*/  LOP3.LUT R6, R6, 0xffff, RZ, 0xc0, !PT ;  /* 0x0000ffff06067812 */ /* 0x000fe400078ec0ff */
[----:B------:R-:W-:Y:S02]  /*5f20*/  ISETP.LE.U32.AND P5, PT, R7, UR4, PT ;  /* 0x0000000407007c0c */ /* 0x000fe4000bfa3070 */
[----:B------:R-:W-:Y:S01]  /*5f30*/  LOP3.LUT R11, R11, 0xff, RZ, 0xc0, !PT ;  /* 0x000000ff0b0b7812 */ /* 0x000fe200078ec0ff */
[----:B------:R-:W-:Y:S01]  /*5f40*/  @!P2 FADD.FTZ R222, -R222, -RZ ;  /* 0x800000ffdedea221 */ /* 0x000fe20000010100 */
[----:B------:R-:W-:Y:S01]  /*5f50*/  ISETP.LE.U32.AND P0, PT, R6, UR4, PT ;  /* 0x0000000406007c0c */ /* 0x000fe2000bf03070 */
[----:B------:R-:W-:Y:S01]  /*5f60*/  MUFU.EX2 R164, R57 ;  /* 0x0000003900a47308 */ /* 0x000fe20000000800 */
[----:B------:R-:W-:Y:S02]  /*5f70*/  LOP3.LUT R9, R8, 0xffff, RZ, 0xc0, !PT ;  /* 0x0000ffff08097812 */ /* 0x000fe400078ec0ff */
[--C-:B------:R-:W-:Y:S02]  /*5f80*/  SHF.R.U32.HI R16, RZ, 0x10, R8.reuse ;  /* 0x00000010ff107819 */ /* 0x100fe40000011608 */
[----:B------:R-:W-:Y:S02]  /*5f90*/  ISETP.LE.U32.AND P6, PT, R11, UR4, PT ;  /* 0x000000040b007c0c */ /* 0x000fe4000bfc3070 */
[----:B------:R-:W-:Y:S01]  /*5fa0*/  SHF.R.U32.HI R6, RZ, 0x8, R9 ;  /* 0x00000008ff067819 */ /* 0x000fe20000011609 */
[----:B------:R-:W-:Y:S01]  /*5fb0*/  @!P5 FADD.FTZ R227, -R227, -RZ ;  /* 0x800000ffe3e3d221 */ /* 0x000fe20000010100 */
[----:B------:R-:W-:Y:S01]  /*5fc0*/  LOP3.LUT R7, R16, 0xff, RZ, 0xc0, !PT ;  /* 0x000000ff10077812 */ /* 0x000fe200078ec0ff */
[----:B------:R-:W-:Y:S01]  /*5fd0*/  MUFU.EX2 R182, R58 ;  /* 0x0000003a00b67308 */ /* 0x000fe20000000800 */
[----:B------:R-:W-:Y:S01]  /*5fe0*/  LOP3.LUT R17, R8, 0xff, RZ, 0xc0, !PT ;  /* 0x000000ff08117812 */ /* 0x000fe200078ec0ff */
[----:B------:R-:W-:Y:S01]  /*5ff0*/  @!P0 FADD.FTZ R223, -R223, -RZ ;  /* 0x800000ffdfdf8221 */ /* 0x000fe20000010100 */
[----:B------:R-:W-:Y:S02]  /*6000*/  ISETP.LE.U32.AND P2, PT, R7, UR4, PT ;  /* 0x0000000407007c0c */ /* 0x000fe4000bf43070 */
[----:B------:R-:W-:Y:S02]  /*6010*/  SHF.R.U32.HI R8, RZ, 0x18, R8 ;  /* 0x00000018ff087819 */ /* 0x000fe40000011608 */
[----:B------:R-:W-:Y:S01]  /*6020*/  LOP3.LUT R7, R27, 0xff, RZ, 0xc0, !PT ;  /* 0x000000ff1b077812 */ /* 0x000fe200078ec0ff */
[----:B------:R-:W-:Y:S01]  /*6030*/  @!P6 FADD.FTZ R226, -R226, -RZ ;  /* 0x800000ffe2e2e221 */ /* 0x000fe20000010100 */
[----:B------:R-:W-:Y:S01]  /*6040*/  LOP3.LUT R6, R6, 0xffff, RZ, 0xc0, !PT ;  /* 0x0000ffff06067812 */ /* 0x000fe200078ec0ff */
[----:B------:R-:W-:Y:S01]  /*6050*/  MUFU.EX2 R181, R59 ;  /* 0x0000003b00b57308 */ /* 0x000fe20000000800 */
[----:B------:R-:W-:Y:S02]  /*6060*/  SHF.R.U32.HI R23, RZ, 0x18, R10 ;  /* 0x00000018ff177819 */ /* 0x000fe4000001160a */
[----:B------:R-:W-:Y:S02]  /*6070*/  ISETP.LE.U32.AND P0, PT, R6, UR4, PT ;  /* 0x0000000406007c0c */ /* 0x000fe4000bf03070 */
[----:B------:R-:W-:Y:S01]  /*6080*/  ISETP.LE.U32.AND P5, PT, R8, UR4, PT ;  /* 0x0000000408007c0c */ /* 0x000fe2000bfa3070 */
[----:B------:R-:W-:Y:S01]  /*6090*/  @!P2 FADD.FTZ R225, -R225, -RZ ;  /* 0x800000ffe1e1a221 */ /* 0x000fe20000010100 */
[----:B------:R-:W-:Y:S02]  /*60a0*/  SHF.R.U32.HI R6, RZ, 0x8, R20 ;  /* 0x00000008ff067819 */ /* 0x000fe40000011614 */
[----:B------:R-:W-:Y:S01]  /*60b0*/  ISETP.LE.U32.AND P6, PT, R23, UR4, PT ;  /* 0x0000000417007c0c */ /* 0x000fe2000bfc3070 */
[----:B------:R-:W-:Y:S01]  /*60c0*/  MUFU.EX2 R157, R0 ;  /* 0x00000000009d7308 */ /* 0x000fe20000000800 */
[----:B------:R-:W-:Y:S02]  /*60d0*/  LOP3.LUT R6, R6, 0xffff, RZ, 0xc0, !PT ;  /* 0x0000ffff06067812 */ /* 0x000fe400078ec0ff */
[----:B------:R-:W-:Y:S02]  /*60e0*/  LOP3.LUT R8, R14, 0xffff, RZ, 0xc0, !PT ;  /* 0x0000ffff0e087812 */ /* 0x000fe400078ec0ff */
[----:B------:R-:W-:Y:S01]  /*60f0*/  ISETP.LE.U32.AND P2, PT, R6, UR4, PT ;  /* 0x0000000406007c0c */ /* 0x000fe2000bf43070 */
[----:B------:R-:W-:Y:S01]  /*6100*/  @!P0 FADD.FTZ R220, -R220, -RZ ;  /* 0x800000ffdcdc8221 */ /* 0x000fe20000010100 */
[----:B------:R-:W-:Y:S01]  /*6110*/  LOP3.LUT R6, R14, 0xff, RZ, 0xc0, !PT ;  /* 0x000000ff0e067812 */ /* 0x000fe200078ec0ff */
[----:B------:R-:W-:Y:S01]  /*6120*/  @!P5 FADD.FTZ R224, -R224, -RZ ;  /* 0x800000ffe0e0d221 */ /* 0x000fe20000010100 */
[----:B------:R-:W-:Y:S01]  /*6130*/  ISETP.LE.U32.AND P0, PT, R7, UR4, PT ;  /* 0x0000000407007c0c */ /* 0x000fe2000bf03070 */
[----:B------:R-:W-:Y:S01]  /*6140*/  MUFU.EX2 R159, R55 ;  /* 0x00000037009f7308 */ /* 0x000fe20000000800 */
[----:B------:R-:W-:Y:S01]  /*6150*/  ISETP.LE.U32.AND P5, PT, R6, UR4, PT ;  /* 0x0000000406007c0c */ /* 0x000fe2000bfa3070 */
[----:B------:R-:W-:Y:S01]  /*6160*/  @!P6 FADD.FTZ R215, -R215, -RZ ;  /* 0x800000ffd7d7e221 */ /* 0x000fe20000010100 */
[----:B------:R-:W-:Y:S02]  /*6170*/  SHF.R.U32.HI R6, RZ, 0x8, R8 ;  /* 0x00000008ff067819 */ /* 0x000fe40000011608 */
[----:B------:R-:W-:Y:S02]  /*6180*/  LOP3.LUT R8, R12, 0xff, RZ, 0xc0, !PT ;  /* 0x000000ff0c087812 */ /* 0x000fe400078ec0ff */
[----:B------:R-:W-:Y:S01]  /*6190*/  LOP3.LUT R18, R10, 0xff, RZ, 0xc0, !PT ;  /* 0x000000ff0a127812 */ /* 0x000fe200078ec0ff */
[----:B------:R-:W-:Y:S01]  /*61a0*/  @!P2 FADD.FTZ R212, -R212, -RZ ;  /* 0x800000ffd4d4a221 */ /* 0x000fe20000010100 */
[----:B------:R-:W-:Y:S01]  /*61b0*/  ISETP.LE.U32.AND P6, PT, R8, UR4, PT ;  /* 0x0000000408007c0c */ /* 0x000fe2000bfc3070 */
[----:B------:R-:W-:Y:S01]  /*61c0*/  MUFU.EX2 R165, R56 ;  /* 0x0000003800a57308 */ /* 0x000fe20000000800 */
[----:B------:R-:W-:Y:S01]  /*61d0*/  SHF.R.U32.HI R7, RZ, 0x10, R14 ;  /* 0x00000010ff077819 */ /* 0x000fe2000001160e */
[----:B------:R-:W-:Y:S01]  /*61e0*/  @!P0 FADD.FTZ R216, -R216, -RZ ;  /* 0x800000ffd8d88221 */ /* 0x000fe20000010100 */
[----:B------:R-:W-:Y:S01]  /*61f0*/  ISETP.LE.U32.AND P4, PT, R18, UR4, PT ;  /* 0x0000000412007c0c */ /* 0x000fe2000bf83070 */
[----:B------:R-:W-:Y:S01]  /*6200*/  @!P5 FADD.FTZ R204, -R204, -RZ ;  /* 0x800000ffccccd221 */ /* 0x000fe20000010100 */
[----:B------:R-:W-:Y:S02]  /*6210*/  LOP3.LUT R7, R7, 0xff, RZ, 0xc0, !PT ;  /* 0x000000ff07077812 */ /* 0x000fe400078ec0ff */
[----:B------:R-:W-:Y:S02]  /*6220*/  LOP3.LUT R6, R6, 0xffff, RZ, 0xc0, !PT ;  /* 0x0000ffff06067812 */ /* 0x000fe400078ec0ff */
[----:B------:R-:W-:Y:S01]  /*6230*/  ISETP.LE.U32.AND P2, PT, R7, UR4, PT ;  /* 0x0000000407007c0c */ /* 0x000fe2000bf43070 */
[----:B------:R1:W3:Y:S01]  /*6240*/  MUFU.EX2 R200, R29 ;  /* 0x0000001d00c87308 */ /* 0x0002e20000000800 */
[----:B------:R-:W-:Y:S01]  /*6250*/  ISETP.LE.U32.AND P0, PT, R6, UR4, PT ;  /* 0x0000000406007c0c */ /* 0x000fe2000bf03070 */
[----:B------:R-:W-:Y:S01]  /*6260*/  @!P6 FADD.FTZ R214, -R214, -RZ ;  /* 0x800000ffd6d6e221 */ /* 0x000fe20000010100 */
[----:B------:R-:W-:Y:S02]  /*6270*/  LOP3.LUT R6, R12, 0xffff, RZ, 0xc0, !PT ;  /* 0x0000ffff0c067812 */ /* 0x000fe400078ec0ff */
[--C-:B------:R-:W-:Y:S01]  /*6280*/  SHF.R.U32.HI R7, RZ, 0x10, R12.reuse ;  /* 0x00000010ff077819 */ /* 0x100fe2000001160c */
[----:B------:R-:W-:Y:S01]  /*6290*/  @!P4 FADD.FTZ R213, -R213, -RZ ;  /* 0x800000ffd5d5c221 */ /* 0x000fe20000010100 */
[----:B------:R-:W-:Y:S02]  /*62a0*/  SHF.R.U32.HI R12, RZ, 0x18, R12 ;  /* 0x00000018ff0c7819 */ /* 0x000fe4000001160c */
[----:B------:R-:W-:Y:S01]  /*62b0*/  SHF.R.U32.HI R9, RZ, 0x18, R14 ;  /* 0x00000018ff097819 */ /* 0x000fe2000001160e */
[----:B------:R-:W4:Y:S01]  /*62c0*/  MUFU.EX2 R184, R36 ;  /* 0x0000002400b87308 */ /* 0x000f220000000800 */
[----:B------:R-:W-:Y:S01]  /*62d0*/  ISETP.LE.U32.AND P6, PT, R12, UR4, PT ;  /* 0x000000040c007c0c */ /* 0x000fe2000bfc3070 */
[----:B------:R-:W-:Y:S01]  /*62e0*/  @!P2 FADD.FTZ R208, -R208, -RZ ;  /* 0x800000ffd0d0a221 */ /* 0x000fe20000010100 */
[----:B------:R-:W-:Y:S01]  /*62f0*/  ISETP.LE.U32.AND P2, PT, R28, UR4, PT ;  /* 0x000000041c007c0c */ /* 0x000fe2000bf43070 */
[----:B------:R-:W-:Y:S01]  /*6300*/  @!P0 FADD.FTZ R201, -R201, -RZ ;  /* 0x800000ffc9c98221 */ /* 0x000fe20000010100 */
[----:B------:R-:W-:Y:S02]  /*6310*/  ISETP.LE.U32.AND P4, PT, R9, UR4, PT ;  /* 0x0000000409007c0c */ /* 0x000fe4000bf83070 */
[----:B------:R-:W-:Y:S02]  /*6320*/  LOP3.LUT R12, R31, 0xff, RZ, 0xc0, !PT ;  /* 0x000000ff1f0c7812 */ /* 0x000fe400078ec0ff */
[----:B------:R-:W-:Y:S01]  /*6330*/  ISETP.LE.U32.AND P3, PT, R17, UR4, PT ;  /* 0x0000000411007c0c */ /* 0x000fe2000bf63070 */
[----:B------:R-:W-:Y:S01]  /*6340*/  MUFU.EX2 R193, R41 ;  /* 0x0000002900c17308 */ /* 0x000fe20000000800 */
[----:B------:R-:W-:Y:S02]  /*6350*/  SHF.R.U32.HI R6, RZ, 0x8, R6 ;  /* 0x00000008ff067819 */ /* 0x000fe40000011606 */
[----:B------:R-:W-:Y:S01]  /*6360*/  LOP3.LUT R7, R7, 0xff, RZ, 0xc0, !PT ;  /* 0x000000ff07077812 */ /* 0x000fe200078ec0ff */
[----:B------:R-:W-:Y:S01]  /*6370*/  @!P6 FADD.FTZ R217, -R217, -RZ ;  /* 0x800000ffd9d9e221 */ /* 0x000fe20000010100 */
[--C-:B-1----:R-:W-:Y:S01]  /*6380*/  SHF.R.U32.HI R29, RZ, 0x18, R4.reuse ;  /* 0x00000018ff1d7819 */ /* 0x102fe20000011604 */
[----:B------:R-:W-:Y:S01]  /*6390*/  @!P2 FADD.FTZ R209, -R209, -RZ ;  /* 0x800000ffd1d1a221 */ /* 0x000fe20000010100 */
[----:B------:R-:W-:Y:S01]  /*63a0*/  LOP3.LUT R6, R6, 0xffff, RZ, 0xc0, !PT ;  /* 0x0000ffff06067812 */ /* 0x000fe200078ec0ff */
[----:B------:R-:W-:Y:S01]  /*63b0*/  @!P4 FADD.FTZ R205, -R205, -RZ ;  /* 0x800000ffcdcdc221 */ /* 0x000fe20000010100 */
[----:B------:R-:W-:Y:S01]  /*63c0*/  ISETP.LE.U32.AND P4, PT, R24, UR4, PT ;  /* 0x0000000418007c0c */ /* 0x000fe2000bf83070 */
[----:B------:R-:W1:Y:S01]  /*63d0*/  MUFU.EX2 R185, R39 ;  /* 0x0000002700b97308 */ /* 0x000e620000000800 */
[----:B------:R-:W-:Y:S01]  /*63e0*/  LOP3.LUT R8, R134, 0xff, RZ, 0xc0, !PT ;  /* 0x000000ff86087812 */ /* 0x000fe200078ec0ff */
[----:B------:R-:W-:Y:S01]  /*63f0*/  @!P3 FADD.FTZ R221, -R221, -RZ ;  /* 0x800000ffddddb221 */ /* 0x000fe20000010100 */
[----:B------:R-:W-:Y:S02]  /*6400*/  ISETP.LE.U32.AND P5, PT, R7, UR4, PT ;  /* 0x0000000407007c0c */ /* 0x000fe4000bfa3070 */
[----:B------:R-:W-:Y:S02]  /*6410*/  ISETP.LE.U32.AND P0, PT, R6, UR4, PT ;  /* 0x0000000406007c0c */ /* 0x000fe4000bf03070 */
[----:B------:R-:W-:Y:S02]  /*6420*/  ISETP.LE.U32.AND P6, PT, R8, UR4, PT ;  /* 0x0000000408007c0c */ /* 0x000fe4000bfc3070 */
[----:B------:R-:W-:Y:S01]  /*6430*/  SHF.R.U32.HI R11, RZ, 0x8, R135 ;  /* 0x00000008ff0b7819 */ /* 0x000fe20000011687 */
[----:B------:R-:W-:Y:S01]  /*6440*/  MUFU.EX2 R194, R40 ;  /* 0x0000002800c27308 */ /* 0x000fe20000000800 */
[----:B------:R-:W-:Y:S01]  /*6450*/  ISETP.LE.U32.AND P3, PT, R19, UR4, PT ;  /* 0x0000000413007c0c */ /* 0x000fe2000bf63070 */
[----:B------:R-:W-:Y:S01]  /*6460*/  @!P4 FADD.FTZ R191, -R191, -RZ ;  /* 0x800000ffbfbfc221 */ /* 0x000fe20000010100 */
[----:B------:R-:W-:Y:S02]  /*6470*/  SHF.R.U32.HI R6, RZ, 0x8, R133 ;  /* 0x00000008ff067819 */ /* 0x000fe40000011685 */
[----:B------:R-:W-:Y:S01]  /*6480*/  LOP3.LUT R11, R11, 0xffff, RZ, 0xc0, !PT ;  /* 0x0000ffff0b0b7812 */ /* 0x000fe200078ec0ff */
[----:B------:R-:W-:Y:S01]  /*6490*/  @!P5 FADD.FTZ R218, -R218, -RZ ;  /* 0x800000ffdadad221 */ /* 0x000fe20000010100 */
[----:B------:R-:W-:Y:S01]  /*64a0*/  LOP3.LUT R6, R6, 0xffff, RZ, 0xc0, !PT ;  /* 0x0000ffff06067812 */ /* 0x000fe200078ec0ff */
[----:B------:R-:W-:Y:S01]  /*64b0*/  @!P0 FADD.FTZ R211, -R211, -RZ ;  /* 0x800000ffd3d38221 */ /* 0x000fe20000010100 */
[----:B------:R-:W-:Y:S01]  /*64c0*/  ISETP.LE.U32.AND P2, PT, R11, UR4, PT ;  /* 0x000000040b007c0c */ /* 0x000fe2000bf43070 */
[----:B------:R-:W-:Y:S01]  /*64d0*/  @!P6 FADD.FTZ R210, -R210, -RZ ;  /* 0x800000ffd2d2e221 */ /* 0x000fe20000010100 */
[----:B------:R-:W-:Y:S01]  /*64e0*/  ISETP.LE.U32.AND P5, PT, R6, UR4, PT ;  /* 0x0000000406007c0c */ /* 0x000fe2000bfa3070 */
[----:B------:R-:W-:Y:S01]  /*64f0*/  IMAD.WIDE.U32 R6, R150, -0x2daee0ad, RZ ;  /* 0xd2511f5396067825 */ /* 0x000fe200078e00ff */
[----:B------:R-:W-:Y:S01]  /*6500*/  ISETP.LE.U32.AND P0, PT, R30, UR4, PT ;  /* 0x000000041e007c0c */ /* 0x000fe2000bf03070 */
[----:B------:R-:W-:Y:S01]  /*6510*/  MUFU.EX2 R183, R37 ;  /* 0x0000002500b77308 */ /* 0x000fe20000000800 */
[----:B------:R-:W-:Y:S01]  /*6520*/  ISETP.LE.U32.AND P6, PT, R12, UR4, PT ;  /* 0x000000040c007c0c */ /* 0x000fe2000bfc3070 */
[----:B--2---:R-:W-:Y:S01]  /*6530*/  @!P3 FADD.FTZ R202, -R202, -RZ ;  /* 0x800000ffcacab221 */ /* 0x004fe20000010100 */
[----:B------:R-:W-:Y:S02]  /*6540*/  LOP3.LUT R12, R13, 0xff, RZ, 0xc0, !PT ;  /* 0x000000ff0d0c7812 */ /* 0x000fe400078ec0ff */
[C---:B------:R-:W-:Y:S02]  /*6550*/  LOP3.LUT R21, R4.reuse, 0xff, RZ, 0xc0, !PT ;  /* 0x000000ff04157812 */ /* 0x040fe400078ec0ff */
[----:B------:R-:W-:Y:S01]  /*6560*/  LOP3.LUT R144, R4, 0xffff, RZ, 0xc0, !PT ;  /* 0x0000ffff04907812 */ /* 0x000fe200078ec0ff */
[----:B------:R-:W-:Y:S01]  /*6570*/  @!P2 FADD.FTZ R189, -R189, -RZ ;  /* 0x800000ffbdbda221 */ /* 0x000fe20000010100 */
[----:B------:R-:W-:Y:S01]  /*6580*/  SHF.R.U32.HI R32, RZ, 0x10, R4 ;  /* 0x00000010ff207819 */ /* 0x000fe20000011604 */
[----:B------:R-:W-:Y:S01]  /*6590*/  IMAD.WIDE.U32 R4, R25, -0x326172a9, RZ ;  /* 0xcd9e8d5719047825 */ /* 0x000fe200078e00ff */
[----:B------:R-:W-:Y:S01]  /*65a0*/  LOP3.LUT R11, R13, 0xffff, RZ, 0xc0, !PT ;  /* 0x0000ffff0d0b7812 */ /* 0x000fe200078ec0ff */
[----:B------:R-:W2:Y:S01]  /*65b0*/  MUFU.EX2 R188, R38 ;  /* 0x0000002600bc7308 */ /* 0x000ea20000000800 */
[----:B------:R-:W-:Y:S01]  /*65c0*/  ISETP.LE.U32.AND P4, PT, R12, UR4, PT ;  /* 0x000000040c007c0c */ /* 0x000fe2000bf83070 */
[----:B------:R-:W-:Y:S01]  /*65d0*/  @!P0 FADD.FTZ R190, -R190, -RZ ;  /* 0x800000ffbebe8221 */ /* 0x000fe20000010100 */
[----:B------:R-:W-:Y:S01]  /*65e0*/  LOP3.LUT R19, R6, 0xffff, RZ, 0xc0, !PT ;  /* 0x0000ffff06137812 */ /* 0x000fe200078ec0ff */
[----:B------:R-:W-:Y:S01]  /*65f0*/  @!P6 FADD.FTZ R192, -R192, -RZ ;  /* 0x800000ffc0c0e221 */ /* 0x000fe20000010100 */
[--C-:B------:R-:W-:Y:S01]  /*6600*/  SHF.R.U32.HI R18, RZ, 0x10, R6.reuse ;  /* 0x00000010ff127819 */ /* 0x100fe20000011606 */
[----:B---3--:R-:W-:Y:S01]  /*6610*/  @!P5 FADD.FTZ R200, -R200, -RZ ;  /* 0x800000ffc8c8d221 */ /* 0x008fe20000010100 */
[----:B------:R-:W-:Y:S02]  /*6620*/  ISETP.LE.U32.AND P3, PT, R21, UR4, PT ;  /* 0x0000000415007c0c */ /* 0x000fe4000bf63070 */
[----:B------:R-:W-:Y:S01]  /*6630*/  LOP3.LUT R20, R6, 0xff, RZ, 0xc0, !PT ;  /* 0x000000ff06147812 */ /* 0x000fe200078ec0ff */
[----:B------:R-:W-:Y:S01]  /*6640*/  MUFU.EX2 R198, R42 ;  /* 0x0000002a00c67308 */ /* 0x000fe20000000800 */
[----:B------:R-:W-:Y:S02]  /*6650*/  SHF.R.U32.HI R21, RZ, 0x18, R6 ;  /* 0x00000018ff157819 */ /* 0x000fe40000011606 */
[----:B------:R-:W-:Y:S01]  /*6660*/  SHF.R.U32.HI R6, RZ, 0x10, R13 ;  /* 0x00000010ff067819 */ /* 0x000fe2000001160d */
[----:B----4-:R-:W-:Y:S01]  /*6670*/  @!P4 FADD.FTZ R184, -R184, -RZ ;  /* 0x800000ffb8b8c221 */ /* 0x010fe20000010100 */
[----:B------:R-:W-:Y:S02]  /*6680*/  LOP3.LUT R9, R7, UR5, R142, 0x96, !PT ;  /* 0x0000000507097c12 */ /* 0x000fe4000f8e968e */
[----:B------:R-:W-:Y:S02]  /*6690*/  SHF.R.U32.HI R7, RZ, 0x8, R11 ;  /* 0x00000008ff077819 */ /* 0x000fe4000001160b */
[----:B------:R-:W-:Y:S01]  /*66a0*/  SHF.R.U32.HI R11, RZ, 0x18, R13 ;  /* 0x00000018ff0b7819 */ /* 0x000fe2000001160d */
[----:B------:R-:W-:Y:S01]  /*66b0*/  MUFU.EX2 R187, R45 ;  /* 0x0000002d00bb7308 */ /* 0x000fe20000000800 */
[----:B------:R-:W-:Y:S01]  /*66c0*/  LOP3.LUT R10, R5, UR6, R26, 0x96, !PT ;  /* 0x00000006050a7c12 */ /* 0x000fe2000f8e961a */
[----:B------:R-:W-:Y:S01]  /*66d0*/  @!P3 FADD.FTZ R161, -R161, -RZ ;  /* 0x800000ffa1a1b221 */ /* 0x000fe20000010100 */
[----:B------:R-:W-:Y:S02]  /*66e0*/  LOP3.LUT R6, R6, 0xff, RZ, 0xc0, !PT ;  /* 0x000000ff06067812 */ /* 0x000fe400078ec0ff */
[----:B------:R-:W-:Y:S02]  /*66f0*/  ISETP.LE.U32.AND P2, PT, R11, UR4, PT ;  /* 0x000000040b007c0c */ /* 0x000fe4000bf43070 */
[----:B------:R-:W-:Y:S02]  /*6700*/  ISETP.LE.U32.AND P0, PT, R6, UR4, PT ;  /* 0x0000000406007c0c */ /* 0x000fe4000bf03070 */
[C---:B------:R-:W-:Y:S01]  /*6710*/  LOP3.LUT R6, R10.reuse, 0xff, RZ, 0xc0, !PT ;  /* 0x000000ff0a067812 */ /* 0x040fe200078ec0ff */
[----:B------:R-:W-:Y:S01]  /*6720*/  MUFU.EX2 R186, R44 ;  /* 0x0000002c00ba7308 */ /* 0x000fe20000000800 */
[----:B------:R-:W-:Y:S02]  /*6730*/  LOP3.LUT R11, R10, 0xffff, RZ, 0xc0, !PT ;  /* 0x0000ffff0a0b7812 */ /* 0x000fe400078ec0ff */
[----:B------:R-:W-:Y:S02]  /*6740*/  LOP3.LUT R7, R7, 0xffff, RZ, 0xc0, !PT ;  /* 0x0000ffff07077812 */ /* 0x000fe400078ec0ff */
[----:B------:R-:W-:Y:S02]  /*6750*/  ISETP.LE.U32.AND P4, PT, R6, UR4, PT ;  /* 0x0000000406007c0c */ /* 0x000fe4000bf83070 */
[----:B------:R-:W-:Y:S01]  /*6760*/  ISETP.LE.U32.AND P6, PT, R7, UR4, PT ;  /* 0x0000000407007c0c */ /* 0x000fe2000bfc3070 */
[----:B-1----:R-:W-:Y:S01]  /*6770*/  @!P2 FADD.FTZ R185, -R185, -RZ ;  /* 0x800000ffb9b9a221 */ /* 0x002fe20000010100 */
[----:B------:R-:W-:Y:S01]  /*6780*/  SHF.R.U32.HI R6, RZ, 0x8, R11 ;  /* 0x00000008ff067819 */ /* 0x000fe2000001160b */
[----:B--2---:R-:W-:Y:S01]  /*6790*/  @!P0 FADD.FTZ R188, -R188, -RZ ;  /* 0x800000ffbcbc8221 */ /* 0x004fe20000010100 */
[----:B------:R-:W-:Y:S01]  /*67a0*/  SHF.R.U32.HI R7, RZ, 0x10, R10 ;  /* 0x00000010ff077819 */ /* 0x000fe2000001160a */
[----:B------:R-:W1:Y:S01]  /*67b0*/  MUFU.EX2 R197, R43 ;  /* 0x0000002b00c57308 */ /* 0x000e620000000800 */
[----:B------:R-:W-:Y:S02]  /*67c0*/  LOP3.LUT R6, R6, 0xffff, RZ, 0xc0, !PT ;  /* 0x0000ffff06067812 */ /* 0x000fe400078ec0ff */
[--C-:B------:R-:W-:Y:S02]  /*67d0*/  SHF.R.U32.HI R17, RZ, 0x10, R4.reuse ;  /* 0x00000010ff117819 */ /* 0x100fe40000011604 */
[----:B------:R-:W-:Y:S01]  /*67e0*/  SHF.R.U32.HI R16, RZ, 0x18, R4 ;  /* 0x00000018ff107819 */ /* 0x000fe20000011604 */
[----:B------:R-:W-:Y:S01]  /*67f0*/  @!P4 FADD.FTZ R194, -R194, -RZ ;  /* 0x800000ffc2c2c221 */ /* 0x000fe20000010100 */
[C---:B------:R-:W-:Y:S01]  /*6800*/  LOP3.LUT R14, R4.reuse, 0xffff, RZ, 0xc0, !PT ;  /* 0x0000ffff040e7812 */ /* 0x040fe200078ec0ff */
[----:B------:R-:W-:Y:S01]  /*6810*/  @!P6 FADD.FTZ R183, -R183, -RZ ;  /* 0x800000ffb7b7e221 */ /* 0x000fe20000010100 */
[----:B------:R-:W-:Y:S01]  /*6820*/  LOP3.LUT R15, R4, 0xff, RZ, 0xc0, !PT ;  /* 0x000000ff040f7812 */ /* 0x000fe200078ec0ff */
[----:B------:R-:W-:Y:S01]  /*6830*/  IMAD.WIDE.U32 R4, R143, -0x2daee0ad, RZ ;  /* 0xd2511f538f047825 */ /* 0x000fe200078e00ff */
[----:B------:R-:W-:Y:S01]  /*6840*/  ISETP.LE.U32.AND P2, PT, R6, UR4, PT ;  /* 0x0000000406007c0c */ /* 0x000fe2000bf43070 */
[----:B------:R-:W2:Y:S01]  /*6850*/  MUFU.EX2 R195, R46 ;  /* 0x0000002e00c37308 */ /* 0x000ea20000000800 */
[----:B------:R-:W-:Y:S02]  /*6860*/  SHF.R.U32.HI R12, RZ, 0x18, R10 ;  /* 0x00000018ff0c7819 */ /* 0x000fe4000001160a */
[----:B------:R-:W-:Y:S02]  /*6870*/  LOP3.LUT R7, R7, 0xff, RZ, 0xc0, !PT ;  /* 0x000000ff07077812 */ /* 0x000fe400078ec0ff */
[----:B------:R-:W-:Y:S02]  /*6880*/  LOP3.LUT R8, R5, UR5, R132, 0x96, !PT ;  /* 0x0000000505087c12 */ /* 0x000fe4000f8e9684 */
[----:B------:R-:W-:Y:S02]  /*6890*/  ISETP.LE.U32.AND P6, PT, R12, UR4, PT ;  /* 0x000000040c007c0c */ /* 0x000fe4000bfc3070 */
[C---:B------:R-:W-:Y:S01]  /*68a0*/  LOP3.LUT R12, R4.reuse, 0xffff, RZ, 0xc0, !PT ;  /* 0x0000ffff040c7812 */ /* 0x040fe200078ec0ff */
[----:B------:R-:W3:Y:S01]  /*68b0*/  MUFU.EX2 R196, R47 ;  /* 0x0000002f00c47308 */ /* 0x000ee20000000800 */
[----:B------:R-:W-:Y:S01]  /*68c0*/  SHF.R.U32.HI R5, RZ, 0x8, R14 ;  /* 0x00000008ff057819 */ /* 0x000fe2000001160e */
[----:B------:R-:W-:Y:S01]  /*68d0*/  @!P2 FADD.FTZ R193, -R193, -RZ ;  /* 0x800000ffc1c1a221 */ /* 0x000fe20000010100 */
[----:B------:R-:W-:Y:S02]  /*68e0*/  ISETP.LE.U32.AND P0, PT, R7, UR4, PT ;  /* 0x0000000407007c0c */ /* 0x000fe4000bf03070 */
[----:B------:R-:W-:Y:S02]  /*68f0*/  LOP3.LUT R5, R5, 0xffff, RZ, 0xc0, !PT ;  /* 0x0000ffff05057812 */ /* 0x000fe400078ec0ff */
[----:B------:R-:W-:Y:S02]  /*6900*/  LOP3.LUT R11, R4, 0xff, RZ, 0xc0, !PT ;  /* 0x000000ff040b7812 */ /* 0x000fe400078ec0ff */
[----:B------:R-:W-:Y:S01]  /*6910*/  ISETP.LE.U32.AND P2, PT, R5, UR4, PT ;  /* 0x0000000405007c0c */ /* 0x000fe2000bf43070 */
[----:B-1----:R-:W-:Y:S01]  /*6920*/  @!P6 FADD.FTZ R197, -R197, -RZ ;  /* 0x800000ffc5c5e221 */ /* 0x002fe20000010100 */
[--C-:B------:R-:W-:Y:S01]  /*6930*/  SHF.R.U32.HI R7, RZ, 0x18, R4.reuse ;  /* 0x00000018ff077819 */ /* 0x100fe20000011604 */
[----:B------:R-:W1:Y:S01]  /*6940*/  MUFU.EX2 R150, R140 ;  /* 0x0000008c00967308 */ /* 0x000e620000000800 */
        /* <DEDUP_REMOVED lines=77> */
[----:B------:R-:W-:Y:S01]  /*6e20*/  ISETP.LE.U32.AND P4, PT, R11, UR4, PT ;  /* 0x000000040b007c0c */ /* 0x000fe2000bf83070 */
[----:B------:R-:W-:Y:S01]  /*6e30*/  ULDC.64 UR4, c[0x0][0x118] ;  /* 0x0000460000047ab9 */ /* 0x000fe20000000a00 */
[----:B------:R-:W-:Y:S01]  /*6e40*/  FSETP.GE.FTZ.AND P3, PT, R207, RZ, PT ;  /* 0x000000ffcf00720b */ /* 0x000fe20003f76000 */
[----:B------:R-:W-:Y:S01]  /*6e50*/  @!P0 FADD.FTZ R154, -R154, -RZ ;  /* 0x800000ff9a9a8221 */ /* 0x000fe20000010100 */
[----:B------:R-:W-:Y:S02]  /*6e60*/  FSETP.GE.FTZ.AND P2, PT, R206, RZ, PT ;  /* 0x000000ffce00720b */ /* 0x000fe40003f56000 */
[----:B------:R-:W-:Y:S05]  /*6e70*/  FSETP.GE.FTZ.AND P5, PT, R191, RZ, PT ;  /* 0x000000ffbf00720b */ /* 0x000fea0003fb6000 */
[----:B-1----:R-:W-:Y:S02]  /*6e80*/  @!P6 FADD.FTZ R150, -R150, -RZ ;  /* 0x800000ff9696e221 */ /* 0x002fe40000010100 */
[----:B------:R-:W-:Y:S01]  /*6e90*/  @!P4 FADD.FTZ R155, -R155, -RZ ;  /* 0x800000ff9b9bc221 */ /* 0x000fe20000010100 */
[----:B--2---:R-:W-:Y:S02]  /*6ea0*/  F2FP.RELU.PACK_AB R6, R223, R222 ;  /* 0x000000dedf06723e */ /* 0x004fe400000008ff */
[----:B------:R-:W-:Y:S02]  /*6eb0*/  FSETP.GE.FTZ.AND P4, PT, R213, RZ, PT ;  /* 0x000000ffd500720b */ /* 0x000fe40003f96000 */
[----:B---3--:R-:W-:Y:S01]  /*6ec0*/  F2FP.RELU.PACK_AB R5, R227, R226 ;  /* 0x000000e2e305723e */ /* 0x008fe200000008ff */
[----:B------:R1:W-:Y:S01]  /*6ed0*/  STS [R228+0x1e000], R6 ;  /* 0x01e00006e4007388 */ /* 0x0003e20000000800 */
[----:B----4-:R-:W-:Y:S03]  /*6ee0*/  F2FP.RELU.PACK_AB R4, R220, R221 ;  /* 0x000000dddc04723e */ /* 0x010fe600000008ff */
        /* <DEDUP_REMOVED lines=98> */
[C---:B------:R-:W-:Y:S01]  /*7510*/  LEA R148, P0, R251.reuse, R146, 0x2 ;  /* 0x00000092fb947211 */ /* 0x040fe200078010ff */
        /* <DEDUP_REMOVED lines=31> */
[C---:B----4-:R-:W-:Y:S02]  /*7710*/  FADD.FTZ R140, -R146.reuse, R4 ;  /* 0x00000004928c7221 */ /* 0x050fe40000010100 */
[C---:B---3--:R-:W-:Y:S02]  /*7720*/  FADD.FTZ R2, -R145.reuse, R6 ;  /* 0x0000000691027221 */ /* 0x048fe40000010100 */
[----:B------:R-:W-:Y:S01]  /*7730*/  FADD.FTZ R4, -R146, R5 ;  /* 0x0000000592047221 */ /* 0x000fe20000010100 */
[-C--:B------:R-:W-:Y:S01]  /*7740*/  FSEL R5, R140, R146.reuse, P3 ;  /* 0x000000928c057208 */ /* 0x080fe20001800000 */
        /* <DEDUP_REMOVED lines=22> */
[C---:B------:R-:W-:Y:S01]  /*78b0*/  FADD.FTZ R19, -R145.reuse, R19 ;  /* 0x0000001391137221 */ /* 0x040fe20000010100 */
        /* <DEDUP_REMOVED lines=15> */
[----:B------:R-:W-:Y:S01]  /*79b0*/  FADD.FTZ R23, -R145, R23 ;  /* 0x0000001791177221 */ /* 0x000fe20000010100 */
        /* <DEDUP_REMOVED lines=8> */
[C---:B------:R-:W-:Y:S01]  /*7a40*/  FADD.FTZ R35, -R145.reuse, R35 ;  /* 0x0000002391237221 */ /* 0x040fe20000010100 */
        /* <DEDUP_REMOVED lines=44> */
[----:B------:R-:W-:Y:S01]  /*7d10*/  FSEL R6, R6, R145, P4 ;  /* 0x0000009106067208 */ /* 0x000fe20002000000 */
[----:B------:R-:W-:Y:S01]  /*7d20*/  FMUL.FTZ R156, R156, R53 ;  /* 0x000000359c9c7220 */ /* 0x000fe20000410000 */
[-C--:B------:R-:W-:Y:S02]  /*7d30*/  FSEL R7, R7, R145.reuse, P2 ;  /* 0x0000009107077208 */ /* 0x080fe40001000000 */
[----:B------:R-:W-:Y:S01]  /*7d40*/  FSETP.GE.FTZ.AND P2, PT, R216, RZ, PT ;  /* 0x000000ffd800720b */ /* 0x000fe20003f56000 */
[----:B------:R-:W-:Y:S01]  /*7d50*/  FMUL.FTZ R159, R159, R6 ;  /* 0x000000069f9f7220 */ /* 0x000fe20000410000 */
[----:B------:R-:W-:Y:S02]  /*7d60*/  FSETP.GE.FTZ.AND P4, PT, R221, RZ, PT ;  /* 0x000000ffdd00720b */ /* 0x000fe40003f96000 */
[-C--:B------:R-:W-:Y:S01]  /*7d70*/  FSEL R18, R18, R145.reuse, P2 ;  /* 0x0000009112127208 */ /* 0x080fe20001000000 */
[----:B------:R-:W-:Y:S01]  /*7d80*/  FADD.FTZ R64, -R146, R64 ;  /* 0x0000004092407221 */ /* 0x000fe20000010100 */
[----:B------:R-:W-:Y:S01]  /*7d90*/  FSETP.GE.FTZ.AND P2, PT, R208, RZ, PT ;  /* 0x000000ffd000720b */ /* 0x000fe20003f56000 */
[----:B------:R-:W-:Y:S02]  /*7da0*/  FADD.FTZ R5, -R145, R66 ;  /* 0x0000004291057221 */ /* 0x000fe40000010100 */
[----:B------:R-:W-:Y:S01]  /*7db0*/  FMUL.FTZ R216, R216, R18 ;  /* 0x00000012d8d87220 */ /* 0x000fe20000410000 */
[----:B------:R-:W-:Y:S01]  /*7dc0*/  FSEL R64, R64, R146, P3 ;  /* 0x0000009240407208 */ /* 0x000fe20001800000 */
[----:B------:R-:W-:Y:S01]  /*7dd0*/  @P0 FADD.FTZ R146, -R146, R65 ;  /* 0x0000004192920221 */ /* 0x000fe20000010100 */
[----:B------:R-:W-:Y:S02]  /*7de0*/  FSETP.GE.FTZ.AND P0, PT, R215, RZ, PT ;  /* 0x000000ffd700720b */ /* 0x000fe40003f16000 */
[-C--:B------:R-:W-:Y:S01]  /*7df0*/  FSEL R22, R22, R145.reuse, P2 ;  /* 0x0000009116167208 */ /* 0x080fe20001000000 */
        /* <DEDUP_REMOVED lines=43> */
[----:B------:R-:W-:Y:S01]  /*80b0*/  FADD.FTZ R26, -R0, R26 ;  /* 0x0000001a001a7221 */ /* 0x000fe20000010100 */
        /* <DEDUP_REMOVED lines=41> */
[C---:B------:R-:W-:Y:S01]  /*8350*/  FADD.FTZ R4, -R0.reuse, R14 ;  /* 0x0000000e00047221 */ /* 0x040fe20000010100 */
[-C--:B------:R-:W-:Y:S01]  /*8360*/  FSEL R7, R7, R2.reuse, P4 ;  /* 0x0000000207077208 */ /* 0x080fe20002000000 */
        /* <DEDUP_REMOVED lines=90> */
[C---:B------:R-:W-:Y:S02]  /*8910*/  IADD3 R14, R240.reuse, UR6, RZ ;  /* 0x00000006f00e7c10 */ /* 0x040fe4000fffe0ff */
[C---:B------:R-:W-:Y:S01]  /*8920*/  @!P2 IADD3 R17, R240.reuse, UR6, RZ ;  /* 0x00000006f011ac10 */ /* 0x040fe2000fffe0ff */
[----:B------:R1:W-:Y:S01]  /*8930*/  @P2 STS [R199], RZ ;  /* 0x000000ffc7002388 */ /* 0x0003e20000000800 */
[C---:B------:R-:W-:Y:S02]  /*8940*/  @!P2 IADD3 R16, R240.reuse, UR6, RZ ;  /* 0x00000006f010ac10 */ /* 0x040fe4000fffe0ff */
[----:B------:R-:W-:Y:S01]  /*8950*/  @!P2 IADD3 R15, R240, UR6, RZ ;  /* 0x00000006f00fac10 */ /* 0x000fe2000fffe0ff */
[----:B------:R1:W-:Y:S01]  /*8960*/  @P2 STS [R199+0x4], RZ ;  /* 0x000004ffc7002388 */ /* 0x0003e20000000800 */
[CC--:B------:R-:W-:Y:S01]  /*8970*/  @!P2 LEA.HI.X R8, R11.reuse, R5.reuse, R8, 0x5, P4 ;  /* 0x000000050b08a211 */ /* 0x0c0fe200020f2c08 */
[----:B------:R-:W-:Y:S01]  /*8980*/  IMAD.MOV.U32 R240, RZ, RZ, R14 ;  /* 0x000000fffff07224 */ /* 0x000fe200078e000e */
[C---:B------:R-:W-:Y:S01]  /*8990*/  @!P2 LEA R12, P4, R0.reuse, R242, 0x1 ;  /* 0x000000f2000ca211 */ /* 0x040fe200078808ff */
[----:B------:R1:W-:Y:S01]  /*89a0*/  @P2 STS [R199+0x8], RZ ;  /* 0x000008ffc7002388 */ /* 0x0003e20000000800 */
[C---:B------:R-:W-:Y:S02]  /*89b0*/  @!P2 LEA R2, P3, R11.reuse, R4, 0x6 ;  /* 0x000000040b02a211 */ /* 0x040fe400078630ff */
[----:B------:R-:W-:Y:S01]  /*89c0*/  @!P2 LEA.HI.X R13, R0, R244, R8, 0x1, P4 ;  /* 0x000000f4000da211 */ /* 0x000fe200020f0c08 */
[----:B------:R1:W-:Y:S01]  /*89d0*/  @P2 STS [R199+0xc], RZ ;  /* 0x00000cffc7002388 */ /* 0x0003e20000000800 */
[C---:B------:R-:W-:Y:S01]  /*89e0*/  @!P2 LEA.HI.X R9, R11.reuse, R5, R9, 0x6, P3 ;  /* 0x000000050b09a211 */ /* 0x040fe200018f3409 */
[----:B------:R-:W-:Y:S01]  /*89f0*/  @!P2 IMAD.WIDE.U32 R4, R11, 0x60, R4 ;  /* 0x000000600b04a825 */ /* 0x000fe200078e0004 */
[----:B------:R-:W-:Y:S01]  /*8a00*/  @!P2 LEA R10, P3, R2, R242, 0x1 ;  /* 0x000000f2020aa211 */ /* 0x000fe200078608ff */
[----:B------:R-:W-:Y:S01]  /*8a10*/  @!PT LDS RZ, [RZ] ;  /* 0x00000000fffff984 */ /* 0x000fe20000000800 */
[----:B------:R-:W-:Y:S01]  /*8a20*/  @!PT LDS RZ, [RZ] ;  /* 0x00000000fffff984 */ /* 0x000fe20000000800 */
[----:B------:R-:W-:Y:S01]  /*8a30*/  @!PT LDS RZ, [RZ] ;  /* 0x00000000fffff984 */ /* 0x000fe20000000800 */
[----:B------:R1:W-:Y:S01]  /*8a40*/  @!P2 LDGSTS.E.BYPASS.LTC128B.128 [R14], [R6.64] ;  /* 0x00000000060eafae */ /* 0x0003e2000b901d44 */
[----:B------:R-:W-:Y:S01]  /*8a50*/  IADD3 R175, R175, UR6, RZ ;  /* 0x00000006afaf7c10 */ /* 0x000fe2000fffe0ff */
[----:B------:R-:W-:Y:S01]  /*8a60*/  @!P2 IMAD R0, R20, 0x60, RZ ;  /* 0x000000601400a824 */ /* 0x000fe200078e02ff */
[----:B------:R-:W-:Y:S01]  /*8a70*/  @!P2 LEA.HI.X R11, R2, R244, R9, 0x1, P3 ;  /* 0x000000f4020ba211 */ /* 0x000fe200018f0c09 */
[----:B------:R1:W-:Y:S01]  /*8a80*/  @P2 STS [R199+0x1000], RZ ;  /* 0x001000ffc7002388 */ /* 0x0003e20000000800 */
[C---:B------:R-:W-:Y:S01]  /*8a90*/  @!P2 LEA R8, P3, R4.reuse, R242, 0x1 ;  /* 0x000000f20408a211 */ /* 0x040fe200078608ff */
[----:B------:R-:W-:Y:S02]  /*8aa0*/  @!P2 IMAD.IADD R0, R5, 0x1, R0 ;  /* 0x000000010500a824 */ /* 0x000fe400078e0200 */
[----:B------:R1:W-:Y:S01]  /*8ab0*/  @P2 STS [R199+0x1004], RZ ;  /* 0x001004ffc7002388 */ /* 0x0003e20000000800 */
[----:B------:R-:W-:Y:S02]  /*8ac0*/  IMAD.MOV.U32 R242, RZ, RZ, R6 ;  /* 0x000000fffff27224 */ /* 0x000fe400078e0006 */
[----:B------:R-:W-:Y:S01]  /*8ad0*/  @!P2 LEA.HI.X R9, R4, R244, R0, 0x1, P3 ;  /* 0x000000f40409a211 */ /* 0x000fe200018f0c00 */
[----:B------:R1:W-:Y:S01]  /*8ae0*/  @P2 STS [R199+0x1008], RZ ;  /* 0x001008ffc7002388 */ /* 0x0003e20000000800 */
[----:B------:R-:W-:Y:S03]  /*8af0*/  IMAD.MOV.U32 R244, RZ, RZ, R7 ;  /* 0x000000fffff47224 */ /* 0x000fe600078e0007 */
        /* <DEDUP_REMOVED lines=22> */
.L_x_1736:
        /* <DEDUP_REMOVED lines=174> */
[-C--:B------:R-:W-:Y:S01]  /*9740*/  @!P2 LEA R11, P4, R8, R4.reuse, 0x5 ;  /* 0x00000004080ba211 */ /* 0x080fe200078828ff */
        /* <DEDUP_REMOVED lines=15> */
[C---:B------:R-:W-:Y:S01]  /*9840*/  @!P2 LEA R10, P3, R14.reuse, R241, 0x1 ;  /* 0x000000f10e0aa211 */ /* 0x040fe200078608ff */
[----:B------:R-:W-:Y:S01]  /*9850*/  @!PT LDS RZ, [RZ] ;  /* 0x00000000fffff984 */ /* 0x000fe20000000800 */
[----:B------:R-:W-:Y:S01]  /*9860*/  @!PT LDS RZ, [RZ] ;  /* 0x00000000fffff984 */ /* 0x000fe20000000800 */
[----:B------:R-:W-:Y:S01]  /*9870*/  @!PT LDS RZ, [RZ] ;  /* 0x00000000fffff984 */ /* 0x000fe20000000800 */
[----:B------:R1:W-:Y:S02]  /*9880*/  @!P2 LDGSTS.E.BYPASS.LTC128B.128 [R141+0x9000], [R12.64] ;  /* 0x090000000c8dafae */ /* 0x0003e4000b901d44 */
[----:B------:R-:W-:Y:S01]  /*9890*/  @!P2 IMAD.IADD R5, R9, 0x1, R16 ;  /* 0x000000010905a824 */ /* 0x000fe200078e0210 */
[----:B------:R-:W-:Y:S01]  /*98a0*/  @!P2 LEA.HI.X R11, R14, R243, R15, 0x1, P3 ;  /* 0x000000f30e0ba211 */ /* 0x000fe200018f0c0f */
        /* <DEDUP_REMOVED lines=15> */
.L_x_1737:
[----:B------:R-:W-:Y:S01]  /*99a0*/  LDSM.16.M88.4 R32, [R176+0x14000] ;  /* 0x01400000b020783b */ /* 0x000fe20000000200 */
[----:B-1----:R-:W-:Y:S01]  /*99b0*/  @P0 IADD3 R4, R251, -0x80, RZ ;  /* 0xffffff80fb040810 */ /* 0x002fe20007ffe0ff */
[----:B------:R-:W-:Y:S01]  /*99c0*/  IMAD.MOV.U32 R5, RZ, RZ, 0x4 ;  /* 0x00000004ff057424 */ /* 0x000fe200078e00ff */
[----:B------:R-:W-:Y:S01]  /*99d0*/  @UP4 UIADD3 UR11, UP0, UR12, -0x200, URZ ;  /* 0xfffffe000c0b4890 */ /* 0x000fe2000ff1e03f */
[----:B------:R-:W-:Y:S01]  /*99e0*/  IMAD.IADD R140, R169, 0x1, R174 ;  /* 0x00000001a98c7824 */ /* 0x000fe200078e02ae */
[----:B------:R-:W1:Y:S01]  /*99f0*/  LDSM.16.MT88.4 R16, [R0+0xc000] ;  /* 0x00c000000010783b */ /* 0x000e620000004200 */
[----:B------:R-:W-:Y:S01]  /*9a00*/  @P0 IMAD.WIDE R142, R4, R5, UR12 ;  /* 0x0000000c048e0e25 */ /* 0x000fe2000f8e0205 */
[----:B------:R-:W-:Y:S03]  /*9a10*/  @UP4 UIADD3.X UR6, UR13, -0x1, URZ, UP0, !UPT ;  /* 0xffffffff0d064890 */ /* 0x000fe600087fe43f */
[----:B------:R-:W2:Y:S01]  /*9a20*/  LDSM.16.M88.4 R28, [R176+0x16000] ;  /* 0x01600000b01c783b */ /* 0x000ea20000000200 */
[----:B------:R-:W-:Y:S01]  /*9a30*/  IMAD.MOV.U32 R147, RZ, RZ, c[0x0][0x22c] ;  /* 0x00008b00ff937624 */ /* 0x000fe200078e00ff */
[----:B------:R-:W-:Y:S01]  /*9a40*/  @UP4 UMOV UR12, UR11 ;  /* 0x0000000b000c4c82 */ /* 0x000fe20008000000 */
[----:B------:R-:W-:Y:S01]  /*9a50*/  IMAD.MOV.U32 R146, RZ, RZ, c[0x0][0x22c] ;  /* 0x00008b00ff927624 */ /* 0x000fe200078e00ff */
[----:B------:R-:W-:Y:S01]  /*9a60*/  @UP4 UMOV UR13, UR6 ;  /* 0x00000006000d4c82 */ /* 0x000fe20008000000 */
[----:B------:R-:W3:Y:S01]  /*9a70*/  LDSM.16.MT88.4 R36, [R2+0xc000] ;  /* 0x00c000000224783b */ /* 0x000ee20000004200 */
[----:B------:R-:W-:Y:S01]  /*9a80*/  IMAD R147, R147, c[0x0][0x1c0], RZ ;  /* 0x0000700093937a24 */ /* 0x000fe200078e02ff */
[----:B------:R-:W-:Y:S01]  /*9a90*/  ULOP3.LUT UR6, UR8, 0x1, URZ, 0xc0, !UPT ;  /* 0x0000000108067892 */ /* 0x000fe2000f8ec03f */
[----:B------:R-:W-:Y:S02]  /*9aa0*/  IMAD R146, R146, c[0x0][0x1c0], RZ ;  /* 0x0000700092927a24 */ /* 0x000fe400078e02ff */
[----:B------:R-:W-:Y:S01]  /*9ab0*/  LDSM.16.M88.4 R40, [R174+0x14000] ;  /* 0x01400000ae28783b */ /* 0x000fe20000000200 */
[----:B------:R-:W-:Y:S01]  /*9ac0*/  IMAD.SHL.U32 R147, R147, 0x10, RZ ;  /* 0x0000001093937824 */ /* 0x000fe200078e00ff */
[----:B------:R-:W-:Y:S01]  /*9ad0*/  UISETP.NE.U32.AND UP0, UPT, UR6, 0x1, UPT ;  /* 0x000000010600788c */ /* 0x000fe2000bf05070 */
[----:B------:R-:W-:Y:S01]  /*9ae0*/  IMAD R146, R146, 0x18, RZ ;  /* 0x0000001892927824 */ /* 0x000fe200078e02ff */
[----:B------:R-:W-:Y:S01]  /*9af0*/  UIADD3 UR6, UR8, -0x1, URZ ;  /* 0xffffffff08067890 */ /* 0x000fe2000fffe03f */
[----:B------:R-:W4:Y:S01]  /*9b00*/  LDSM.16.MT88.4 R44, [R0+0xc800] ;  /* 0x00c80000002c783b */ /* 0x000f220000004200 */
[----:B------:R-:W-:Y:S02]  /*9b10*/  IMAD.MOV.U32 R151, RZ, RZ, c[0x0][0x22c] ;  /* 0x00008b00ff977624 */ /* 0x000fe400078e00ff */
[----:B------:R-:W-:Y:S02]  /*9b20*/  IMAD.MOV.U32 R150, RZ, RZ, c[0x0][0x22c] ;  /* 0x00008b00ff967624 */ /* 0x000fe400078e00ff */
[----:B------:R-:W3:Y:S01]  /*9b30*/  LDSM.16.M88.4 R48, [R174+0x16000] ;  /* 0x01600000ae30783b */ /* 0x000ee20000000200 */
[----:B------:R-:W-:Y:S02]  /*9b40*/  IMAD R151, R151, c[0x0][0x1c0], RZ ;  /* 0x0000700097977a24 */ /* 0x000fe400078e02ff */
[----:B------:R-:W-:Y:S02]  /*9b50*/  IMAD R150, R150, c[0x0][0x1c0], RZ ;  /* 0x0000700096967a24 */ /* 0x000fe400078e02ff */
[----:B------:R-:W3:Y:S01]  /*9b60*/  LDSM.16.MT88.4 R52, [R2+0xc800] ;  /* 0x00c800000234783b */ /* 0x000ee20000004200 */
[----:B------:R-:W-:Y:S02]  /*9b70*/  IMAD.SHL.U32 R151, R151, 0x20, RZ ;  /* 0x0000002097977824 */ /* 0x000fe400078e00ff */
[----:B------:R-:W-:Y:S02]  /*9b80*/  IMAD R150, R150, 0x28, RZ ;  /* 0x0000002896967824 */ /* 0x000fe400078e02ff */
[----:B------:R-:W-:Y:S01]  /*9b90*/  LDSM.16.M88.4 R56, [R144+0x14000] ;  /* 0x014000009038783b */ /* 0x000fe20000000200 */
[----:B------:R-:W-:Y:S01]  /*9ba0*/  IMAD.MOV.U32 R145, RZ, RZ, c[0x0][0x22c] ;  /* 0x00008b00ff917624 */ /* 0x000fe200078e00ff */
[-C--:B-1----:R-:W-:Y:S03]  /*9bb0*/  HMMA.16816.F32 R4, R32, R16.reuse, RZ ;  /* 0x000000102004723c */ /* 0x082fe600000018ff */
[----:B------:R-:W1:Y:S01]  /*9bc0*/  LDSM.16.MT88.4 R60, [R0+0xd000] ;  /* 0x00d00000003c783b */ /* 0x000e620000004200 */
[----:B------:R-:W-:Y:S04]  /*9bd0*/  IMAD R145, R145, c[0x0][0x1c0], RZ ;  /* 0x0000700091917a24 */ /* 0x000fe800078e02ff */
[----:B------:R-:W1:Y:S01]  /*9be0*/  LDSM.16.M88.4 R64, [R144+0x16000] ;  /* 0x016000009040783b */ /* 0x000e620000000200 */
[----:B------:R-:W-:Y:S01]  /*9bf0*/  IMAD.U32 R145, R145, -0x80, RZ ;  /* 0xffffff8091917824 */ /* 0x000fe200078e00ff */
[C---:B--2---:R-:W-:Y:S03]  /*9c00*/  HMMA.16816.F32 R8, R28.reuse, R16, RZ ;  /* 0x000000101c08723c */ /* 0x044fe600000018ff */
[----:B------:R-:W2:Y:S01]  /*9c10*/  LDSM.16.MT88.4 R132, [R2+0xd000] ;  /* 0x00d000000284783b */ /* 0x000ea20000004200 */
[C---:B------:R-:W-:Y:S04]  /*9c20*/  LEA R237, P2, R145.reuse, R148, 0x2 ;  /* 0x0000009491ed7211 */ /* 0x040fe800078410ff */
[-C--:B------:R-:W-:Y:S01]  /*9c30*/  HMMA.16816.F32 R12, R28, R18.reuse, RZ ;  /* 0x000000121c0c723c */ /* 0x080fe200000018ff */
[----:B------:R-:W-:Y:S03]  /*9c40*/  LDSM.16.M88.4 R136, [R140+0x16000] ;  /* 0x016000008c88783b */ /* 0x000fe60000000200 */
[----:B------:R-:W-:Y:S01]  /*9c50*/  LEA.HI.X.SX32 R236, R145, R149, 0x2, P2 ;  /* 0x0000009591ec7211 */ /* 0x000fe200010f16ff */
[----:B------:R-:W-:Y:S01]  /*9c60*/  IMAD.MOV.U32 R145, RZ, RZ, c[0x0][0x22c] ;  /* 0x00008b00ff917624 */ /* 0x000fe200078e00ff */
[----:B------:R1:W5:Y:S02]  /*9c70*/  @P0 LDG.E R249, [R142.64] ;  /* 0x000000048ef90981 */ /* 0x000364000c1e1900 */
[C---:B------:R-:W-:Y:S03]  /*9c80*/  HMMA.16816.F32 R16, R32.reuse, R18, RZ ;  /* 0x000000122010723c */ /* 0x040fe600000018ff */
[----:B------:R1:W5:Y:S01]  /*9c90*/  @P0 LDG.E R250, [R142.64+0x20] ;  /* 0x000020048efa0981 */ /* 0x000362000c1e1900 */
[----:B------:R-:W-:Y:S04]  /*9ca0*/  IMAD R145, R145, c[0x0][0x1c0], RZ ;  /* 0x0000700091917a24 */ /* 0x000fe800078e02ff */
[-C--:B---3--:R-:W-:Y:S01]  /*9cb0*/  HMMA.16816.F32 R20, R32, R36.reuse, RZ ;  /* 0x000000242014723c */ /* 0x088fe200000018ff */
[----:B------:R3:W5:Y:S03]  /*9cc0*/  @P0 LDG.E R245, [R142.64+0x100] ;  /* 0x000100048ef50981 */ /* 0x000766000c1e1900 */
[----:B------:R-:W-:Y:S02]  /*9cd0*/  IMAD.SHL.U32 R145, R145, 0x8, RZ ;  /* 0x0000000891917824 */ /* 0x000fe400078e00ff */
[----:B------:R3:W5:Y:S02]  /*9ce0*/  @P0 LDG.E R248, [R142.64+0x120] ;  /* 0x000120048ef80981 */ /* 0x000764000c1e1900 */
[C---:B------:R-:W-:Y:S08]  /*9cf0*/  HMMA.16816.F32 R24, R28.reuse, R36, RZ ;  /* 0x000000241c18723c */ /* 0x040ff000000018ff */
[-C--:B------:R-:W-:Y:S08]  /*9d00*/  HMMA.16816.F32 R28, R28, R38.reuse, RZ ;  /* 0x000000261c1c723c */ /* 0x080ff000000018ff */
[----:B------:R-:W-:Y:S01]  /*9d10*/  HMMA.16816.F32 R32, R32, R38, RZ ;  /* 0x000000262020723c */ /* 0x000fe200000018ff */
[----:B------:R-:W-:Y:S07]  /*9d20*/  LDSM.16.M88.4 R36, [R140+0x14000] ;  /* 0x014000008c24783b */ /* 0x000fee0000000200 */
[-C--:B----4-:R-:W-:Y:S08]  /*9d30*/  HMMA.16816.F32 R4, R40, R44.reuse, R4 ;  /* 0x0000002c2804723c */ /* 0x090ff00000001804 */
[C---:B------:R-:W-:Y:S08]  /*9d40*/  HMMA.16816.F32 R8, R48.reuse, R44, R8 ;  /* 0x0000002c3008723c */ /* 0x040ff00000001808 */
[-C--:B------:R-:W-:Y:S08]  /*9d50*/  HMMA.16816.F32 R12, R48, R46.reuse, R12 ;  /* 0x0000002e300c723c */ /* 0x080ff0000000180c */
[C---:B------:R-:W-:Y:S01]  /*9d60*/  HMMA.16816.F32 R16, R40.reuse, R46, R16 ;  /* 0x0000002e2810723c */ /* 0x040fe20000001810 */
[----:B------:R-:W4:Y:S07]  /*9d70*/  LDSM.16.MT88.4 R44, [R0+0xd800] ;  /* 0x00d80000002c783b */ /* 0x000f2e0000004200 */
[-C--:B------:R-:W-:Y:S08]  /*9d80*/  HMMA.16816.F32 R20, R40, R52.reuse, R20 ;  /* 0x000000342814723c */ /* 0x080ff00000001814 */
[C---:B------:R-:W-:Y:S08]  /*9d90*/  HMMA.16816.F32 R24, R48.reuse, R52, R24 ;  /* 0x000000343018723c */ /* 0x040ff00000001818 */
[-C--:B------:R-:W-:Y:S01]  /*9da0*/  HMMA.16816.F32 R28, R48, R54.reuse, R28 ;  /* 0x00000036301c723c */ /* 0x080fe2000000181c */
[----:B------:R-:W2:Y:S07]  /*9db0*/  LDSM.16.MT88.4 R48, [R2+0xd800] ;  /* 0x00d800000230783b */ /* 0x000eae0000004200 */
[----:B------:R-:W-:Y:S01]  /*9dc0*/  HMMA.16816.F32 R32, R40, R54, R32 ;  /* 0x000000362820723c */ /* 0x000fe20000001820 */
[----:B------:R-:W-:Y:S05]  /*9dd0*/  LDSM.16.M88.4 R40, [R176+0x18000] ;  /* 0x01800000b028783b */ /* 0x000fea0000000200 */
[----:B------:R-:W3:Y:S02]  /*9de0*/  LDSM.16.MT88.4 R52, [R0+0xe000] ;  /* 0x00e000000034783b */ /* 0x000ee40000004200 */
[-C--:B-1----:R-:W-:Y:S08]  /*9df0*/  HMMA.16816.F32 R4, R56, R60.reuse, R4 ;  /* 0x0000003c3804723c */ /* 0x082ff00000001804 */
[C---:B------:R-:W-:Y:S08]  /*9e00*/  HMMA.16816.F32 R8, R64.reuse, R60, R8 ;  /* 0x0000003c4008723c */ /* 0x040ff00000001808 */
[-C--:B------:R-:W-:Y:S08]  /*9e10*/  HMMA.16816.F32 R12, R64, R62.reuse, R12 ;  /* 0x0000003e400c723c */ /* 0x080ff0000000180c */
[C---:B------:R-:W-:Y:S01]  /*9e20*/  HMMA.16816.F32 R16, R56.reuse, R62, R16 ;  /* 0x0000003e3810723c */ /* 0x040fe20000001810 */
[----:B------:R-:W1:Y:S07]  /*9e30*/  LDSM.16.M88.4 R60, [R176+0x1a000] ;  /* 0x01a00000b03c783b */ /* 0x000e6e0000000200 */
[-C--:B--2---:R-:W-:Y:S08]  /*9e40*/  HMMA.16816.F32 R20, R56, R132.reuse, R20 ;  /* 0x000000843814723c */ /* 0x084ff00000001814 */
[C---:B------:R-:W-:Y:S08]  /*9e50*/  HMMA.16816.F32 R24, R64.reuse, R132, R24 ;  /* 0x000000844018723c */ /* 0x040ff00000001818 */
[-C--:B------:R-:W-:Y:S01]  /*9e60*/  HMMA.16816.F32 R28, R64, R134.reuse, R28 ;  /* 0x00000086401c723c */ /* 0x080fe2000000181c */
[----:B------:R-:W2:Y:S07]  /*9e70*/  LDSM.16.MT88.4 R64, [R2+0xe000] ;  /* 0x00e000000240783b */ /* 0x000eae0000004200 */
[----:B------:R-:W-:Y:S01]  /*9e80*/  HMMA.16816.F32 R32, R56, R134, R32 ;  /* 0x000000863820723c */ /* 0x000fe20000001820 */
[----:B------:R-:W-:Y:S05]  /*9e90*/  LDSM.16.MT88.4 R56, [R0+0xe800] ;  /* 0x00e800000038783b */ /* 0x000fea0000004200 */
[----:B------:R-:W-:Y:S02]  /*9ea0*/  LDSM.16.M88.4 R132, [R174+0x1a000] ;  /* 0x01a00000ae84783b */ /* 0x000fe40000000200 */
        /* <DEDUP_REMOVED lines=8> */
[----:B------:R-:W2:Y:S07]  /*9f30*/  LDSM.16.MT88.4 R136, [R2+0xe800] ;  /* 0x00e800000288783b */ /* 0x000eae0000004200 */
[----:B------:R-:W-:Y:S01]  /*9f40*/  HMMA.16816.F32 R32, R36, R50, R32 ;  /* 0x000000322420723c */ /* 0x000fe20000001820 */
[----:B------:R-:W-:Y:S05]  /*9f50*/  LDSM.16.M88.4 R36, [R144+0x18000] ;  /* 0x018000009024783b */ /* 0x000fea0000000200 */
[----:B------:R-:W4:Y:S02]  /*9f60*/  LDSM.16.MT88.4 R48, [R0+0xf000] ;  /* 0x00f000000030783b */ /* 0x000f240000004200 */
[-C--:B---3--:R-:W-:Y:S08]  /*9f70*/  HMMA.16816.F32 R4, R40, R52.reuse, R4 ;  /* 0x000000342804723c */ /* 0x088ff00000001804 */
[C---:B-1----:R-:W-:Y:S08]  /*9f80*/  HMMA.16816.F32 R8, R60.reuse, R52, R8 ;  /* 0x000000343c08723c */ /* 0x042ff00000001808 */
        /* <DEDUP_REMOVED lines=8> */
[----:B------:R-:W-:Y:S05]  /*a010*/  LDSM.16.M88.4 R40, [R140+0x18000] ;  /* 0x018000008c28783b */ /* 0x000fea0000000200 */
[----:B------:R-:W-:Y:S02]  /*a020*/  LDSM.16.M88.4 R64, [R140+0x1a000] ;  /* 0x01a000008c40783b */ /* 0x000fe40000000200 */
[-C--:B----4-:R-:W-:Y:S08]  /*a030*/  HMMA.16816.F32 R4, R44, R56.reuse, R4 ;  /* 0x000000382c04723c */ /* 0x090ff00000001804 */
[C---:B------:R-:W-:Y:S08]  /*a040*/  HMMA.16816.F32 R8, R132.reuse, R56, R8 ;  /* 0x000000388408723c */ /* 0x040ff00000001808 */
[-C--:B------:R-:W-:Y:S08]  /*a050*/  HMMA.16816.F32 R12, R132, R58.reuse, R12 ;  /* 0x0000003a840c723c */ /* 0x080ff0000000180c */
[C---:B------:R-:W-:Y:S01]  /*a060*/  HMMA.16816.F32 R16, R44.reuse, R58, R16 ;  /* 0x0000003a2c10723c */ /* 0x040fe20000001810 */
[----:B------:R3:W4:Y:S07]  /*a070*/  LDSM.16.MT88.4 R56, [R0+0xf800] ;  /* 0x00f800000038783b */ /* 0x00072e0000004200 */
[-C--:B------:R-:W-:Y:S08]  /*a080*/  HMMA.16816.F32 R20, R44, R136.reuse, R20 ;  /* 0x000000882c14723c */ /* 0x080ff00000001814 */
[C---:B------:R-:W-:Y:S08]  /*a090*/  HMMA.16816.F32 R24, R132.reuse, R136, R24 ;  /* 0x000000888418723c */ /* 0x040ff00000001818 */
[-C--:B------:R-:W-:Y:S01]  /*a0a0*/  HMMA.16816.F32 R28, R132, R138.reuse, R28 ;  /* 0x0000008a841c723c */ /* 0x080fe2000000181c */
[----:B------:R1:W2:Y:S03]  /*a0b0*/  LDSM.16.MT88.4 R132, [R2+0xf800] ;  /* 0x00f800000284783b */ /* 0x0002a60000004200 */
[----:B---3--:R-:W-:Y:S04]  /*a0c0*/  IMAD.MOV.U32 R0, RZ, RZ, c[0x0][0x22c] ;  /* 0x00008b00ff007624 */ /* 0x008fe800078e00ff */
[----:B------:R-:W-:Y:S04]  /*a0d0*/  HMMA.16816.F32 R32, R44, R138, R32 ;  /* 0x0000008a2c20723c */ /* 0x000fe80000001820 */
[----:B------:R-:W-:Y:S03]  /*a0e0*/  IMAD R0, R0, c[0x0][0x1c0], RZ ;  /* 0x0000700000007a24 */ /* 0x000fe600078e02ff */
[----:B------:R-:W-:Y:S01]  /*a0f0*/  IMAD.MOV.U32 R46, RZ, RZ, c[0x0][0x22c] ;  /* 0x00008b00ff2e7624 */ /* 0x000fe200078e00ff */
[-C--:B------:R-:W-:Y:S05]  /*a100*/  HMMA.16816.F32 R4, R36, R48.reuse, R4 ;  /* 0x000000302404723c */ /* 0x080fea0000001804 */
[----:B------:R-:W-:Y:S02]  /*a110*/  IMAD R0, R0, 0x38, RZ ;  /* 0x0000003800007824 */ /* 0x000fe400078e02ff */
[----:B------:R-:W-:Y:S01]  /*a120*/  IMAD R46, R46, c[0x0][0x1c0], RZ ;  /* 0x000070002e2e7a24 */ /* 0x000fe200078e02ff */
[C---:B-1----:R-:W-:Y:S01]  /*a130*/  HMMA.16816.F32 R8, R52.reuse, R48, R8 ;  /* 0x000000303408723c */ /* 0x042fe20000001808 */
[----:B------:R-:W-:Y:S03]  /*a140*/  IMAD.MOV.U32 R2, RZ, RZ, c[0x0][0x22c] ;  /* 0x00008b00ff027624 */ /* 0x000fe600078e00ff */
[----:B------:R-:W-:Y:S02]  /*a150*/  IMAD R46, R46, 0x50, RZ ;  /* 0x000000502e2e7824 */ /* 0x000fe400078e02ff */
[----:B------:R-:W-:Y:S02]  /*a160*/  IMAD R2, R2, c[0x0][0x1c0], RZ ;  /* 0x0000700002027a24 */ /* 0x000fe400078e02ff */
[-C--:B------:R-:W-:Y:S04]  /*a170*/  HMMA.16816.F32 R12, R52, R50.reuse, R12 ;  /* 0x00000032340c723c */ /* 0x080fe8000000180c */
[----:B------:R-:W-:Y:S04]  /*a180*/  IMAD.SHL.U32 R2, R2, 0x40, RZ ;  /* 0x0000004002027824 */ /* 0x000fe800078e00ff */
[C---:B------:R-:W-:Y:S08]  /*a190*/  HMMA.16816.F32 R16, R36.reuse, R50, R16 ;  /* 0x000000322410723c */ /* 0x040ff00000001810 */
[-C--:B--2---:R-:W-:Y:S08]  /*a1a0*/  HMMA.16816.F32 R20, R36, R60.reuse, R20 ;  /* 0x0000003c2414723c */ /* 0x084ff00000001814 */
[C---:B------:R-:W-:Y:S07]  /*a1b0*/  HMMA.16816.F32 R24, R52.reuse, R60, R24 ;  /* 0x0000003c3418723c */ /* 0x040fee0000001818 */
[C---:B------:R-:W-:Y:S01]  /*a1c0*/  IADD3 R61, R147.reuse, 0x20, RZ ;  /* 0x00000020933d7810 */ /* 0x040fe20007ffe0ff */
[-C--:B------:R-:W-:Y:S01]  /*a1d0*/  HMMA.16816.F32 R28, R52, R62.reuse, R28 ;  /* 0x0000003e341c723c */ /* 0x080fe2000000181c */
[----:B------:R-:W2:Y:S03]  /*a1e0*/  LDL R55, [R1+0x10] ;  /* 0x0000100001377983 */ /* 0x000ea60000100800 */
[----:B------:R-:W-:Y:S02]  /*a1f0*/  IADD3 R60, R147, 0x20, RZ ;  /* 0x00000020933c7810 */ /* 0x000fe40007ffe0ff */
[----:B------:R-:W3:Y:S02]  /*a200*/  LDL R54, [R1+0xc] ;  /* 0x00000c0001367983 */ /* 0x000ee40000100800 */
[----:B------:R-:W-:Y:S03]  /*a210*/  HMMA.16816.F32 R32, R36, R62, R32 ;  /* 0x0000003e2420723c */ /* 0x000fe60000001820 */
[----:B------:R-:W3:Y:S04]  /*a220*/  LDL R53, [R1+0x8] ;  /* 0x0000080001357983 */ /* 0x000ee80000100800 */
[----:B------:R-:W-:Y:S01]  /*a230*/  IMAD.MOV.U32 R36, RZ, RZ, R237 ;  /* 0x000000ffff247224 */ /* 0x000fe200078e00ed */
[-C--:B----4-:R-:W-:Y:S01]  /*a240*/  HMMA.16816.F32 R4, R40, R56.reuse, R4 ;  /* 0x000000382804723c */ /* 0x090fe20000001804 */
[----:B------:R-:W3:Y:S04]  /*a250*/  LDL R52, [R1+0x4] ;  /* 0x0000040001347983 */ /* 0x000ee80000100800 */
[----:B------:R-:W-:Y:S01]  /*a260*/  IMAD.MOV.U32 R37, RZ, RZ, R236 ;  /* 0x000000ffff257224 */ /* 0x000fe200078e00ec */
[CC--:B------:R-:W-:Y:S02]  /*a270*/  LEA R38, P2, R145.reuse, R36.reuse, 0x2 ;  /* 0x0000002491267211 */ /* 0x0c0fe400078410ff */
[C---:B------:R-:W-:Y:S01]  /*a280*/  HMMA.16816.F32 R8, R64.reuse, R56, R8 ;  /* 0x000000384008723c */ /* 0x040fe20000001808 */
[----:B------:R-:W3:Y:S03]  /*a290*/  LDL R57, [R1+0x1c] ;  /* 0x00001c0001397983 */ /* 0x000ee60000100800 */
[-C--:B------:R-:W-:Y:S02]  /*a2a0*/  LEA.HI.X.SX32 R39, R145, R37.reuse, 0x2, P2 ;  /* 0x0000002591277211 */ /* 0x080fe400010f16ff */
[----:B------:R-:W3:Y:S01]  /*a2b0*/  LDL R56, [R1+0x14] ;  /* 0x0000140001387983 */ /* 0x000ee20000100800 */
[CC--:B------:R-:W-:Y:S01]  /*a2c0*/  LEA R44, P0, R147.reuse, R36.reuse, 0x2 ;  /* 0x00000024932c7211 */ /* 0x0c0fe200078010ff */
[-C--:B------:R-:W-:Y:S04]  /*a2d0*/  HMMA.16816.F32 R12, R64, R58.reuse, R12 ;  /* 0x0000003a400c723c */ /* 0x080fe8000000180c */
[CC--:B------:R-:W-:Y:S03]  /*a2e0*/  LEA.HI.X.SX32 R45, R147.reuse, R37.reuse, 0x2, P0 ;  /* 0x00000025932d7211 */ /* 0x0c0fe600000f16ff */
[----:B------:R1:W-:Y:S01]  /*a2f0*/  RED.E.ADD.F32.FTZ.RN.STRONG.GPU [R36.64], R4 ;  /* 0x000000042400798e */ /* 0x0003e2000c10e784 */
[C---:B------:R-:W-:Y:S04]  /*a300*/  HMMA.16816.F32 R16, R40.reuse, R58, R16 ;  /* 0x0000003a2810723c */ /* 0x040fe80000001810 */
[----:B------:R1:W-:Y:S03]  /*a310*/  RED.E.ADD.F32.FTZ.RN.STRONG.GPU [R38.64], R5 ;  /* 0x000000052600798e */ /* 0x0003e6000c10e784 */
[C---:B------:R-:W-:Y:S01]  /*a320*/  IADD3 R59, R147.reuse, 0x20, RZ ;  /* 0x00000020933b7810 */ /* 0x040fe20007ffe0ff */
[-C--:B------:R-:W-:Y:S01]  /*a330*/  HMMA.16816.F32 R20, R40, R132.reuse, R20 ;  /* 0x000000842814723c */ /* 0x080fe20000001814 */
[----:B------:R1:W-:Y:S03]  /*a340*/  RED.E.ADD.F32.FTZ.RN.STRONG.GPU [R44.64], R6 ;  /* 0x000000062c00798e */ /* 0x0003e6000c10e784 */
[----:B------:R-:W-:Y:S04]  /*a350*/  IADD3 R58, R147, 0x20, RZ ;  /* 0x00000020933a7810 */ /* 0x000fe80007ffe0ff */
[C---:B------:R-:W-:Y:S08]  /*a360*/  HMMA.16816.F32 R24, R64.reuse, R132, R24 ;  /* 0x000000844018723c */ /* 0x040ff00000001818 */
[-C--:B------:R-:W-:Y:S04]  /*a370*/  HMMA.16816.F32 R28, R64, R134.reuse, R28 ;  /* 0x00000086401c723c */ /* 0x080fe8000000181c */
[CC--:B-1----:R-:W-:Y:S04]  /*a380*/  LEA R4, P0, R151.reuse, R36.reuse, 0x2 ;  /* 0x0000002497047211 */ /* 0x0c2fe800078010ff */
[----:B------:R-:W-:Y:S04]  /*a390*/  HMMA.16816.F32 R32, R40, R134, R32 ;  /* 0x000000862820723c */ /* 0x000fe80000001820 */
[-C--:B------:R-:W-:Y:S01]  /*a3a0*/  LEA.HI.X.SX32 R5, R151, R37.reuse, 0x2, P0 ;  /* 0x0000002597057211 */ /* 0x080fe200000f16ff */
[----:B------:R-:W-:Y:S02]  /*a3b0*/  IMAD.MOV.U32 R44, RZ, RZ, c[0x0][0x22c] ;  /* 0x00008b00ff2c7624 */ /* 0x000fe400078e00ff */
[-C--:B------:R-:W-:Y:S02]  /*a3c0*/  LEA R42, P2, R146, R36.reuse, 0x2 ;  /* 0x00000024922a7211 */ /* 0x080fe400078410ff */
[----:B------:R-:W-:Y:S03]  /*a3d0*/  IMAD R44, R44, c[0x0][0x1c0], RZ ;  /* 0x000070002c2c7a24 */ /* 0x000fe600078e02ff */
[-C--:B------:R-:W-:Y:S01]  /*a3e0*/  LEA.HI.X.SX32 R43, R146, R37.reuse, 0x2, P2 ;  /* 0x00000025922b7211 */ /* 0x080fe200010f16ff */
[----:B------:R-:W-:Y:S01]  /*a3f0*/  IMAD.MOV.U32 R146, RZ, RZ, c[0x0][0x22c] ;  /* 0x00008b00ff927624 */ /* 0x000fe200078e00ff */
[-C--:B------:R-:W-:Y:S01]  /*a400*/  LEA R40, P2, R150, R36.reuse, 0x2 ;  /* 0x0000002496287211 */ /* 0x080fe200078410ff */
[----:B------:R-:W-:Y:S02]  /*a410*/  IMAD R44, R44, 0x68, RZ ;  /* 0x000000682c2c7824 */ /* 0x000fe400078e02ff */
[----:B------:R1:W-:Y:S01]  /*a420*/  RED.E.ADD.F32.FTZ.RN.STRONG.GPU [R42.64], R7 ;  /* 0x000000072a00798e */ /* 0x0003e2000c10e784 */
[----:B------:R-:W-:Y:S01]  /*a430*/  IMAD R146, R146, c[0x0][0x1c0], RZ ;  /* 0x0000700092927a24 */ /* 0x000fe200078e02ff */
[-C--:B------:R-:W-:Y:S03]  /*a440*/  LEA.HI.X.SX32 R41, R150, R37.reuse, 0x2, P2 ;  /* 0x0000002596297211 */ /* 0x080fe600010f16ff */
[----:B------:R1:W-:Y:S01]  /*a450*/  RED.E.ADD.F32.FTZ.RN.STRONG.GPU [R4.64], R8 ;  /* 0x000000080400798e */ /* 0x0003e2000c10e784 */
[----:B------:R-:W-:Y:S04]  /*a460*/  IMAD R146, R146, 0x30, RZ ;  /* 0x0000003092927824 */ /* 0x000fe800078e02ff */
[----:B------:R1:W-:Y:S01]  /*a470*/  RED.E.ADD.F32.FTZ.RN.STRONG.GPU [R40.64], R9 ;  /* 0x000000092800798e */ /* 0x0003e2000c10e784 */
[CC--:B------:R-:W-:Y:S04]  /*a480*/  LEA R6, P0, R146.reuse, R36.reuse, 0x2 ;  /* 0x0000002492067211 */ /* 0x0c0fe800078010ff */
[-C--:B-1----:R-:W-:Y:S01]  /*a490*/  LEA.HI.X.SX32 R7, R146, R37.reuse, 0x2, P0 ;  /* 0x0000002592077211 */ /* 0x082fe200000f16ff */
[----:B------:R-:W-:Y:S02]  /*a4a0*/  IMAD.MOV.U32 R43, RZ, RZ, c[0x0][0x22c] ;  /* 0x00008b00ff2b7624 */ /* 0x000fe400078e00ff */
[----:B------:R-:W-:Y:S02]  /*a4b0*/  IMAD.MOV.U32 R42, RZ, RZ, c[0x0][0x22c] ;  /* 0x00008b00ff2a7624 */ /* 0x000fe400078e00ff */
[----:B------:R1:W-:Y:S01]  /*a4c0*/  RED.E.ADD.F32.FTZ.RN.STRONG.GPU [R6.64], R10 ;  /* 0x0000000a0600798e */ /* 0x0003e2000c10e784 */
[-C--:B------:R-:W-:Y:S01]  /*a4d0*/  LEA R4, P2, R0, R36.reuse, 0x2 ;  /* 0x0000002400047211 */ /* 0x080fe200078410ff */
[----:B------:R-:W-:Y:S01]  /*a4e0*/  IMAD R43, R43, c[0x0][0x1c0], RZ ;  /* 0x000070002b2b7a24 */ /* 0x000fe200078e02ff */
[-C--:B------:R-:W-:Y:S01]  /*a4f0*/  LEA R8, P0, R2, R36.reuse, 0x2 ;  /* 0x0000002402087211 */ /* 0x080fe200078010ff */
[----:B------:R-:W-:Y:S01]  /*a500*/  IMAD R42, R42, c[0x0][0x1c0], RZ ;  /* 0x000070002a2a7a24 */ /* 0x000fe200078e02ff */
[-C--:B------:R-:W-:Y:S01]  /*a510*/  LEA.HI.X.SX32 R5, R0, R37.reuse, 0x2, P2 ;  /* 0x0000002500057211 */ /* 0x080fe200010f16ff */
[----:B------:R-:W-:Y:S01]  /*a520*/  IMAD.MOV.U32 R0, RZ, RZ, c[0x0][0x22c] ;  /* 0x00008b00ff007624 */ /* 0x000fe200078e00ff */
[-C--:B------:R-:W-:Y:S01]  /*a530*/  LEA.HI.X.SX32 R9, R2, R37.reuse, 0x2, P0 ;  /* 0x0000002502097211 */ /* 0x080fe200000f16ff */
[----:B------:R-:W-:Y:S02]  /*a540*/  IMAD.MOV.U32 R2, RZ, RZ, c[0x0][0x22c] ;  /* 0x00008b00ff027624 */ /* 0x000fe400078e00ff */
[----:B------:R-:W-:Y:S01]  /*a550*/  IMAD R0, R0, c[0x0][0x1c0], RZ ;  /* 0x0000700000007a24 */ /* 0x000fe200078e02ff */
[----:B------:R1:W-:Y:S01]  /*a560*/  RED.E.ADD.F32.FTZ.RN.STRONG.GPU [R4.64], R11 ;  /* 0x0000000b0400798e */ /* 0x0003e2000c10e784 */
[----:B------:R-:W-:Y:S02]  /*a570*/  IMAD R2, R2, c[0x0][0x1c0], RZ ;  /* 0x0000700002027a24 */ /* 0x000fe400078e02ff */
[----:B------:R-:W-:Y:S02]  /*a580*/  IMAD R0, R0, 0x48, RZ ;  /* 0x0000004800007824 */ /* 0x000fe400078e02ff */
[----:B------:R1:W-:Y:S01]  /*a590*/  RED.E.ADD.F32.FTZ.RN.STRONG.GPU [R8.64], R16 ;  /* 0x000000100800798e */ /* 0x0003e2000c10e784 */
[----:B------:R-:W-:Y:S02]  /*a5a0*/  IMAD R2, R2, 0x58, RZ ;  /* 0x0000005802027824 */ /* 0x000fe400078e02ff */
[----:B------:R-:W-:Y:S02]  /*a5b0*/  IMAD R43, R43, 0x70, RZ ;  /* 0x000000702b2b7824 */ /* 0x000fe400078e02ff */
[----:B------:R-:W-:Y:S02]  /*a5c0*/  IMAD R42, R42, 0x78, RZ ;  /* 0x000000782a2a7824 */ /* 0x000fe400078e02ff */
[----:B------:R-:W-:Y:S01]  /*a5d0*/  IMAD.MOV.U32 R146, RZ, RZ, c[0x0][0x22c] ;  /* 0x00008b00ff927624 */ /* 0x000fe200078e00ff */
[-C--:B-1----:R-:W-:Y:S03]  /*a5e0*/  LEA R6, P2, R0, R36.reuse, 0x2 ;  /* 0x0000002400067211 */ /* 0x082fe600078410ff */
[----:B------:R-:W-:Y:S01]  /*a5f0*/  IMAD R146, R146, c[0x0][0x1c0], RZ ;  /* 0x0000700092927a24 */ /* 0x000fe200078e02ff */
[-C--:B------:R-:W-:Y:S03]  /*a600*/  LEA.HI.X.SX32 R7, R0, R37.reuse, 0x2, P2 ;  /* 0x0000002500077211 */ /* 0x080fe600010f16ff */
[----:B------:R-:W-:Y:S01]  /*a610*/  IMAD.SHL.U32 R146, R146, 0x8, RZ ;  /* 0x0000000892927824 */ /* 0x000fe200078e00ff */
[----:B------:R-:W4:Y:S03]  /*a620*/  LDL R0, [R1+0x18] ;  /* 0x0000180001007983 */ /* 0x000f260000100800 */
[----:B------:R-:W-:Y:S02]  /*a630*/  IMAD.IADD R60, R146, 0x1, R60 ;  /* 0x00000001923c7824 */ /* 0x000fe400078e023c */
[----:B------:R1:W-:Y:S01]  /*a640*/  RED.E.ADD.F32.FTZ.RN.STRONG.GPU [R6.64], R17 ;  /* 0x000000110600798e */ /* 0x0003e2000c10e784 */
[-C--:B------:R-:W-:Y:S01]  /*a650*/  LEA R4, P0, R46, R36.reuse, 0x2 ;  /* 0x000000242e047211 */ /* 0x080fe200078010ff */
[C---:B------:R-:W-:Y:S02]  /*a660*/  IMAD.IADD R59, R146.reuse, 0x1, R59 ;  /* 0x00000001923b7824 */ /* 0x040fe400078e023b */
[----:B------:R-:W-:Y:S01]  /*a670*/  IMAD.IADD R58, R146, 0x1, R58 ;  /* 0x00000001923a7824 */ /* 0x000fe200078e023a */
[-C--:B------:R-:W-:Y:S01]  /*a680*/  LEA R16, P2, R2, R36.reuse, 0x2 ;  /* 0x0000002402107211 */ /* 0x080fe200078410ff */
[----:B------:R-:W-:Y:S01]  /*a690*/  IMAD.IADD R59, R146, 0x1, R59 ;  /* 0x00000001923b7824 */ /* 0x000fe200078e023b */
[-C--:B------:R-:W-:Y:S01]  /*a6a0*/  LEA.HI.X.SX32 R5, R46, R37.reuse, 0x2, P0 ;  /* 0x000000252e057211 */ /* 0x080fe200000f16ff */
[----:B------:R-:W-:Y:S01]  /*a6b0*/  IMAD.MOV.U32 R46, RZ, RZ, c[0x0][0x22c] ;  /* 0x00008b00ff2e7624 */ /* 0x000fe200078e00ff */
[-C--:B------:R-:W-:Y:S01]  /*a6c0*/  LEA R8, P3, R44, R36.reuse, 0x2 ;  /* 0x000000242c087211 */ /* 0x080fe200078610ff */
[----:B------:R-:W-:Y:S02]  /*a6d0*/  IMAD.IADD R58, R146, 0x1, R58 ;  /* 0x00000001923a7824 */ /* 0x000fe400078e023a */
[----:B------:R1:W-:Y:S01]  /*a6e0*/  RED.E.ADD.F32.FTZ.RN.STRONG.GPU [R4.64], R18 ;  /* 0x000000120400798e */ /* 0x0003e2000c10e784 */
[----:B------:R-:W-:Y:S01]  /*a6f0*/  IMAD R46, R46, c[0x0][0x1c0], RZ ;  /* 0x000070002e2e7a24 */ /* 0x000fe200078e02ff */
[-C--:B------:R-:W-:Y:S01]  /*a700*/  LEA.HI.X.SX32 R9, R44, R37.reuse, 0x2, P3 ;  /* 0x000000252c097211 */ /* 0x080fe200018f16ff */
[----:B------:R-:W-:Y:S02]  /*a710*/  IMAD.IADD R58, R146, 0x1, R58 ;  /* 0x00000001923a7824 */ /* 0x000fe400078e023a */
[----:B------:R-:W-:Y:S03]  /*a720*/  IMAD R46, R46, 0x60, RZ ;  /* 0x000000602e2e7824 */ /* 0x000fe600078e02ff */
[-C--:B------:R-:W-:Y:S02]  /*a730*/  LEA R44, P5, R58, R36.reuse, 0x2 ;  /* 0x000000243a2c7211 */ /* 0x080fe400078a10ff */
[-C--:B------:R-:W-:Y:S02]  /*a740*/  LEA R10, P0, R46, R36.reuse, 0x2 ;  /* 0x000000242e0a7211 */ /* 0x080fe400078010ff */
[-C--:B------:R-:W-:Y:S02]  /*a750*/  LEA.HI.X.SX32 R45, R58, R37.reuse, 0x2, P5 ;  /* 0x000000253a2d7211 */ /* 0x080fe400028f16ff */
[-C--:B------:R-:W-:Y:S02]  /*a760*/  LEA.HI.X.SX32 R11, R46, R37.reuse, 0x2, P0 ;  /* 0x000000252e0b7211 */ /* 0x080fe400000f16ff */
[-C--:B-1----:R-:W-:Y:S02]  /*a770*/  LEA.HI.X.SX32 R17, R2, R37.reuse, 0x2, P2 ;  /* 0x0000002502117211 */ /* 0x082fe400010f16ff */
[----:B------:R-:W4:Y:S01]  /*a780*/  LDL R2, [R1] ;  /* 0x0000000001027983 */ /* 0x000f220000100800 */
[-C--:B------:R-:W-:Y:S02]  /*a790*/  LEA R6, P2, R43, R36.reuse, 0x2 ;  /* 0x000000242b067211 */ /* 0x080fe400078410ff */
[-C--:B------:R-:W-:Y:S02]  /*a7a0*/  LEA R46, P6, R59, R36.reuse, 0x2 ;  /* 0x000000243b2e7211 */ /* 0x080fe400078c10ff */
[----:B------:R2:W-:Y:S01]  /*a7b0*/  RED.E.ADD.F32.FTZ.RN.STRONG.GPU [R16.64], R19 ;  /* 0x000000131000798e */ /* 0x0005e2000c10e784 */
[-C--:B------:R-:W-:Y:S02]  /*a7c0*/  LEA.HI.X.SX32 R7, R43, R37.reuse, 0x2, P2 ;  /* 0x000000252b077211 */ /* 0x080fe400010f16ff */
[CC--:B------:R-:W-:Y:S02]  /*a7d0*/  LEA R50, P2, R61.reuse, R36.reuse, 0x2 ;  /* 0x000000243d327211 */ /* 0x0c0fe400078410ff */
[----:B------:R-:W-:Y:S01]  /*a7e0*/  RED.E.ADD.F32.FTZ.RN.STRONG.GPU [R10.64], R12 ;  /* 0x0000000c0a00798e */ /* 0x000fe2000c10e784 */
[CC--:B------:R-:W-:Y:S02]  /*a7f0*/  LEA R4, P0, R42.reuse, R36.reuse, 0x2 ;  /* 0x000000242a047211 */ /* 0x0c0fe400078010ff */
[-C--:B------:R-:W-:Y:S02]  /*a800*/  LEA.HI.X.SX32 R51, R61, R37.reuse, 0x2, P2 ;  /* 0x000000253d337211 */ /* 0x080fe400010f16ff */
[----:B------:R-:W-:Y:S01]  /*a810*/  RED.E.ADD.F32.FTZ.RN.STRONG.GPU [R8.64], R13 ;  /* 0x0000000d0800798e */ /* 0x000fe2000c10e784 */
[-C--:B------:R-:W-:Y:S02]  /*a820*/  LEA.HI.X.SX32 R5, R42, R37.reuse, 0x2, P0 ;  /* 0x000000252a057211 */ /* 0x080fe400000f16ff */
[CC--:B------:R-:W-:Y:S02]  /*a830*/  LEA R48, P0, R60.reuse, R36.reuse, 0x2 ;  /* 0x000000243c307211 */ /* 0x0c0fe400078010ff */
[----:B------:R3:W-:Y:S01]  /*a840*/  RED.E.ADD.F32.FTZ.RN.STRONG.GPU [R6.64], R14 ;  /* 0x0000000e0600798e */ /* 0x0007e2000c10e784 */
[-C--:B------:R-:W-:Y:S02]  /*a850*/  LEA.HI.X.SX32 R47, R59, R37.reuse, 0x2, P6 ;  /* 0x000000253b2f7211 */ /* 0x080fe400030f16ff */
[-C--:B------:R-:W-:Y:S02]  /*a860*/  LEA.HI.X.SX32 R49, R60, R37.reuse, 0x2, P0 ;  /* 0x000000253c317211 */ /* 0x080fe400000f16ff */
[----:B------:R1:W-:Y:S05]  /*a870*/  RED.E.ADD.F32.FTZ.RN.STRONG.GPU [R4.64], R15 ;  /* 0x0000000f0400798e */ /* 0x0003ea000c10e784 */
        /* <DEDUP_REMOVED lines=11> */
[CC--:B------:R-:W-:Y:S04]  /*a930*/  LEA R12, P5, R53.reuse, R36.reuse, 0x2 ;  /* 0x00000024350c7211 */ /* 0x0c0fe800078a10ff */
[-C--:B------:R-:W-:Y:S02]  /*a940*/  LEA.HI.X.SX32 R13, R53, R37.reuse, 0x2, P5 ;  /* 0x00000025350d7211 */ /* 0x080fe400028f16ff */
[CC--:B------:R-:W-:Y:S04]  /*a950*/  LEA R42, P4, R57.reuse, R36.reuse, 0x2 ;  /* 0x00000024392a7211 */ /* 0x0c0fe800078810ff */
        /* <DEDUP_REMOVED lines=11> */
[-C--:B------:R-:W-:Y:S01]  /*aa10*/  LEA.HI.X.SX32 R41, R0, R37.reuse, 0x2, P3 ;  /* 0x0000002500297211 */ /* 0x080fe200018f16ff */
[----:B------:R-:W-:Y:S04]  /*aa20*/  IMAD.IADD R0, R145, 0x1, R252 ;  /* 0x0000000191007824 */ /* 0x000fe800078e02fc */
[----:B------:R-:W-:Y:S01]  /*aa30*/  RED.E.ADD.F32.FTZ.RN.STRONG.GPU [R40.64], R27 ;  /* 0x0000001b2800798e */ /* 0x000fe2000c10e784 */
[CC--:B------:R-:W-:Y:S04]  /*aa40*/  LEA R4, P0, R0.reuse, R36.reuse, 0x2 ;  /* 0x0000002400047211 */ /* 0x0c0fe800078010ff */
[----:B------:R-:W-:Y:S01]  /*aa50*/  RED.E.ADD.F32.FTZ.RN.STRONG.GPU [R18.64], R32 ;  /* 0x000000201200798e */ /* 0x000fe2000c10e784 */
[-C--:B------:R-:W-:Y:S01]  /*aa60*/  LEA.HI.X.SX32 R5, R0, R37.reuse, 0x2, P0 ;  /* 0x0000002500057211 */ /* 0x080fe200000f16ff */
[----:B------:R-:W-:Y:S01]  /*aa70*/  IMAD.MOV.U32 R0, RZ, RZ, 0x40 ;  /* 0x00000040ff007424 */ /* 0x000fe200078e00ff */
[----:B------:R-:W-:Y:S01]  /*aa80*/  PLOP3.LUT P0, PT, PT, PT, UP0, 0x80, 0x0 ;  /* 0x000000000000781c */ /* 0x000fe20003f0f008 */
[----:B------:R-:W-:Y:S01]  /*aa90*/  @UP4 UIADD3 UR15, UP0, UR15, -0x200, URZ ;  /* 0xfffffe000f0f4890 */ /* 0x000fe2000ff1e03f */
[----:B------:R-:W-:Y:S02]  /*aaa0*/  RED.E.ADD.F32.FTZ.RN.STRONG.GPU [R16.64], R33 ;  /* 0x000000211000798e */ /* 0x000fe4000c10e784 */
[----:B------:R-:W-:Y:S01]  /*aab0*/  SEL R169, R0, 0xffffffc0, !P1 ;  /* 0xffffffc000a97807 */ /* 0x000fe20004800000 */
[----:B------:R-:W-:Y:S02]  /*aac0*/  @UP4 UIADD3.X UR14, UR14, -0x1, URZ, UP0, !UPT ;  /* 0xffffffff0e0e4890 */ /* 0x000fe400087fe43f */
[----:B------:R-:W-:Y:S02]  /*aad0*/  RED.E.ADD.F32.FTZ.RN.STRONG.GPU [R14.64], R34 ;  /* 0x000000220e00798e */ /* 0x000fe4000c10e784 */
[----:B------:R-:W-:Y:S03]  /*aae0*/  IMAD.IADD R0, R169, 0x1, R168 ;  /* 0x00000001a9007824 */ /* 0x000fe600078e02a8 */
[----:B------:R-:W-:Y:S05]  /*aaf0*/  RED.E.ADD.F32.FTZ.RN.STRONG.GPU [R12.64], R35 ;  /* 0x000000230c00798e */ /* 0x000fea000c10e784 */
[----:B------:R-:W-:Y:S01]  /*ab00*/  RED.E.ADD.F32.FTZ.RN.STRONG.GPU [R10.64], R28 ;  /* 0x0000001c0a00798e */ /* 0x000fe2000c10e784 */
[C---:B------:R-:W-:Y:S04]  /*ab10*/  LEA R8, P3, R2.reuse, R36, 0x2 ;  /* 0x0000002402087211 */ /* 0x040fe800078610ff */
[----:B------:R-:W-:Y:S01]  /*ab20*/  LEA.HI.X.SX32 R9, R2, R37, 0x2, P3 ;  /* 0x0000002502097211 */ /* 0x000fe200018f16ff */
[----:B------:R-:W-:Y:S05]  /*ab30*/  LDSM.16.MT88.4 R12, [R3+0x18000] ;  /* 0x01800000030c783b */ /* 0x000fea0000004200 */
[----:B------:R-:W-:Y:S05]  /*ab40*/  RED.E.ADD.F32.FTZ.RN.STRONG.GPU [R8.64], R29 ;  /* 0x0000001d0800798e */ /* 0x000fea000c10e784 */
[----:B------:R-:W-:Y:S05]  /*ab50*/  RED.E.ADD.F32.FTZ.RN.STRONG.GPU [R6.64], R30 ;  /* 0x0000001e0600798e */ /* 0x000fea000c10e784 */
[----:B------:R-:W-:Y:S05]  /*ab60*/  LDSM.16.MT88.4 R8, [R168] ;  /* 0x00000000a808783b */ /* 0x000fea0000004200 */
[----:B------:R-:W-:Y:S05]  /*ab70*/  RED.E.ADD.F32.FTZ.RN.STRONG.GPU [R4.64], R31 ;  /* 0x0000001f0400798e */ /* 0x000fea000c10e784 */
[----:B------:R-:W1:Y:S05]  /*ab80*/  LDSM.16.MT88.4 R4, [R3+0x14000] ;  /* 0x014000000304783b */ /* 0x000e6a0000004200 */
[----:B------:R-:W2:Y:S05]  /*ab90*/  LDSM.16.MT88.4 R16, [R0] ;  /* 0x000000000010783b */ /* 0x000eaa0000004200 */
[----:B------:R-:W3:Y:S05]  /*aba0*/  LDSM.16.MT88.4 R24, [R168+0x800] ;  /* 0x00080000a818783b */ /* 0x000eea0000004200 */
[----:B------:R-:W4:Y:S05]  /*abb0*/  LDSM.16.MT88.4 R32, [R3+0x18800] ;  /* 0x018800000320783b */ /* 0x000f2a0000004200 */
[----:B------:R-:W2:Y:S01]  /*abc0*/  LDSM.16.MT88.4 R28, [R0+0x800] ;  /* 0x00080000001c783b */ /* 0x000ea20000004200 */
        /* <DEDUP_REMOVED lines=10> */
[----:B------:R-:W1:Y:S05]  /*ac70*/  LDSM.16.MT88.4 R4, [R3+0x15000] ;  /* 0x015000000304783b */ /* 0x000e6a0000004200 */
[----:B------:R-:W2:Y:S02]  /*ac80*/  LDSM.16.MT88.4 R16, [R0+0x1000] ;  /* 0x001000000010783b */ /* 0x000ea40000004200 */
[-C--:B---3--:R-:W-:Y:S08]  /*ac90*/  HMMA.16816.F32 R100, R20, R24.reuse, R100 ;  /* 0x000000181464723c */ /* 0x088ff00000001864 */
[C---:B----4-:R-:W-:Y:S08]  /*aca0*/  HMMA.16816.F32 R104, R32.reuse, R24, R104 ;  /* 0x000000182068723c */ /* 0x050ff00000001868 */
        /* <DEDUP_REMOVED lines=8> */
[----:B------:R-:W3:Y:S05]  /*ad30*/  LDSM.16.MT88.4 R20, [R3+0x15800] ;  /* 0x015800000314783b */ /* 0x000eea0000004200 */
[----:B------:R-:W4:Y:S02]  /*ad40*/  LDSM.16.MT88.4 R28, [R3+0x19800] ;  /* 0x01980000031c783b */ /* 0x000f240000004200 */
        /* <DEDUP_REMOVED lines=46> */
[----:B------:R-:W3:Y:S05]  /*b030*/  LDSM.16.MT88.4 R20, [R3+0x17800] ;  /* 0x017800000314783b */ /* 0x000eea0000004200 */
[----:B------:R4:W3:Y:S02]  /*b040*/  LDSM.16.MT88.4 R32, [R0+0x3800] ;  /* 0x003800000020783b */ /* 0x0008e40000004200 */
[-C--:B-1----:R-:W-:Y:S08]  /*b050*/  HMMA.16816.F32 R100, R4, R8.reuse, R100 ;  /* 0x000000080464723c */ /* 0x082ff00000001864 */
[C---:B------:R-:W-:Y:S08]  /*b060*/  HMMA.16816.F32 R104, R12.reuse, R8, R104 ;  /* 0x000000080c68723c */ /* 0x040ff00000001868 */
[-C--:B------:R-:W-:Y:S04]  /*b070*/  HMMA.16816.F32 R108, R12, R10.reuse, R108 ;  /* 0x0000000a0c6c723c */ /* 0x080fe8000000186c */
[C---:B----4-:R-:W-:Y:S02]  /*b080*/  IADD3 R0, R168.reuse, -0x4000, RZ ;  /* 0xffffc000a8007810 */ /* 0x050fe40007ffe0ff */
[----:B------:R-:W-:Y:S02]  /*b090*/  @P0 IADD3 R0, R168, 0x4000, RZ ;  /* 0x00004000a8000810 */ /* 0x000fe40007ffe0ff */
[C---:B------:R-:W-:Y:S04]  /*b0a0*/  HMMA.16816.F32 R112, R4.reuse, R10, R112 ;  /* 0x0000000a0470723c */ /* 0x040fe80000001870 */
[----:B------:R-:W-:Y:S04]  /*b0b0*/  IMAD.MOV.U32 R168, RZ, RZ, R0 ;  /* 0x000000ffffa87224 */ /* 0x000fe800078e0000 */
        /* <DEDUP_REMOVED lines=201> */
.L_x_1739:
        /* <DEDUP_REMOVED lines=19> */
.L_x_1740:
[----:B------:R-:W-:Y:S01]  /*be80*/  BAR.SYNC.DEFER_BLOCKING 0x0 ;  /* 0x0000000000007b1d */ /* 0x000fe20000010000 */
[----:B------:R-:W-:Y:S01]  /*be90*/  USHF.L.U32 UR6, UR16, 0x7, URZ ;  /* 0x0000000710067899 */ /* 0x000fe2000800063f */
[--C-:B-1----:R-:W-:Y:S01]  /*bea0*/  SHF.R.S32.HI R7, RZ, 0x1f, R238.reuse ;  /* 0x0000001fff077819 */ /* 0x102fe200000114ee */
[----:B------:R-:W-:Y:S01]  /*beb0*/  IMAD.MOV.U32 R6, RZ, RZ, R238 ;  /* 0x000000ffff067224 */ /* 0x000fe200078e00ee */
[----:B------:R-:W-:Y:S01]  /*bec0*/  LEA.HI R2, R49, R48, RZ, 0x3 ;  /* 0x0000003031027211 */ /* 0x000fe200078f18ff */
[----:B------:R-:W-:Y:S01]  /*bed0*/  USHF.R.S32.HI UR10, URZ, 0x1f, UR6 ;  /* 0x0000001f3f0a7899 */ /* 0x000fe20008011406 */
[----:B------:R-:W-:Y:S01]  /*bee0*/  ISETP.GE.AND P1, PT, R238, c[0x0][0x220], PT ;  /* 0x00008800ee007a0c */ /* 0x000fe20003f26270 */
[----:B------:R-:W-:Y:S01]  /*bef0*/  ULDC.64 UR8, c[0x0][0x3a0] ;  /* 0x0000e80000087ab9 */ /* 0x000fe20000000a00 */
[----:B------:R-:W-:Y:S01]  /*bf00*/  IMAD.U32 R17, RZ, RZ, UR6 ;  /* 0x00000006ff117e24 */ /* 0x000fe2000f8e00ff */
[----:B------:R-:W-:Y:S01]  /*bf10*/  UIMAD UR8, UR10, UR8, URZ ;  /* 0x000000080a0872a4 */ /* 0x000fe2000f8e023f */
[----:B------:R-:W-:Y:S01]  /*bf20*/  BSSY B0, `(.L_x_1741) ;  /* 0x0000023000007945 */ /* 0x000fe20003800000 */
[----:B------:R-:W-:Y:S01]  /*bf30*/  UIMAD UR7, UR16, -0x80, UR7 ;  /* 0xffffff80100778a4 */ /* 0x000fe2000f8e0207 */
[----:B------:R-:W-:Y:S01]  /*bf40*/  IMAD.WIDE.U32 R4, R17, c[0x0][0x3a0], R6 ;  /* 0x0000e80011047a25 */ /* 0x000fe200078e0006 */
[----:B------:R-:W-:-:S02]  /*bf50*/  UIMAD UR8, UR6, UR9, UR8 ;  /* 0x00000009060872a4 */ /* 0x000fc4000f8e0208 */
[----:B------:R-:W-:Y:S02]  /*bf60*/  USHF.R.S32.HI UR13, URZ, 0x1f, UR36 ;  /* 0x0000001f3f0d7899 */ /* 0x000fe40008011424 */
[----:B------:R-:W-:Y:S02]  /*bf70*/  IADD3 R4, P0, R4, UR14, RZ ;  /* 0x0000000e04047c10 */ /* 0x000fe4000ff1e0ff */
[----:B------:R-:W-:Y:S01]  /*bf80*/  IMAD.U32 R0, RZ, RZ, UR8 ;  /* 0x00000008ff007e24 */ /* 0x000fe2000f8e00ff */
[----:B------:R-:W-:Y:S02]  /*bf90*/  ULDC.64 UR8, c[0x0][0x3b8] ;  /* 0x0000ee0000087ab9 */ /* 0x000fe40000000a00 */
[----:B------:R-:W-:Y:S01]  /*bfa0*/  UIMAD UR8, UR13, UR8, URZ ;  /* 0x000000080d0872a4 */ /* 0x000fe2000f8e023f */
[----:B------:R1:W2:Y:S01]  /*bfb0*/  LDS.128 R20, [R141+0xd000] ;  /* 0x00d000008d147984 */ /* 0x0002a20000000c00 */
[----:B------:R-:W-:Y:S02]  /*bfc0*/  IADD3.X R5, R5, UR15, R0, P0, !PT ;  /* 0x0000000f05057c10 */ /* 0x000fe400087fe400 */
[----:B------:R-:W-:Y:S01]  /*bfd0*/  UIMAD UR8, UR36, UR9, UR8 ;  /* 0x00000009240872a4 */ /* 0x000fe2000f8e0208 */
[----:B------:R-:W-:Y:S01]  /*bfe0*/  SHF.R.S32.HI R0, RZ, 0x3, R2 ;  /* 0x00000003ff007819 */ /* 0x000fe20000011402 */
[----:B------:R1:W3:Y:S01]  /*bff0*/  LDS.128 R24, [R141+0xe000] ;  /* 0x00e000008d187984 */ /* 0x0002e20000000c00 */
[----:B------:R-:W-:-:S02]  /*c000*/  IMAD.U32 R2, RZ, RZ, UR36 ;  /* 0x00000024ff027e24 */ /* 0x000fc4000f8e00ff */
[----:B------:R-:W-:Y:S01]  /*c010*/  ISETP.GE.OR P4, PT, R0, UR7, P1 ;  /* 0x0000000700007c0c */ /* 0x000fe20008f86670 */
[----:B------:R1:W4:Y:S01]  /*c020*/  LDS.128 R28, [R141+0xf000] ;  /* 0x00f000008d1c7984 */ /* 0x0003220000000c00 */
[----:B------:R-:W-:Y:S01]  /*c030*/  IMAD.WIDE.U32 R4, R2, c[0x0][0x3b8], R4 ;  /* 0x0000ee0002047a25 */ /* 0x000fe200078e0004 */
[----:B------:R-:W-:Y:S02]  /*c040*/  SHF.R.S32.HI R18, RZ, 0x1f, R0 ;  /* 0x0000001fff127819 */ /* 0x000fe40000011400 */
[----:B------:R1:W1:Y:S02]  /*c050*/  LDS.128 R32, [R141+0x10000] ;  /* 0x010000008d207984 */ /* 0x0002640000000c00 */
[----:B------:R-:W-:Y:S02]  /*c060*/  IADD3 R16, R5, UR8, RZ ;  /* 0x0000000805107c10 */ /* 0x000fe4000fffe0ff */
        /* <DEDUP_REMOVED lines=14> */
.L_x_1742:
[----:B------:R-:W-:Y:S05]  /*c150*/  BSYNC B0 ;  /* 0x0000000000007941 */ /* 0x000fea0003800000 */
.L_x_1741:
[----:B------:R-:W-:Y:S01]  /*c160*/  IADD3 R2, R0, 0x20, RZ ;  /* 0x0000002000027810 */ /* 0x000fe20007ffe0ff */
[----:B------:R-:W-:Y:S03]  /*c170*/  BSSY B0, `(.L_x_1743) ;  /* 0x000000e000007945 */ /* 0x000fe60003800000 */
[----:B------:R-:W-:-:S13]  /*c180*/  ISETP.GE.OR P3, PT, R2, UR7, P1 ;  /* 0x0000000702007c0c */ /* 0x000fda0008f66670 */
        /* <DEDUP_REMOVED lines=12> */
.L_x_1744:
[----:B------:R-:W-:Y:S05]  /*c250*/  BSYNC B0 ;  /* 0x0000000000007941 */ /* 0x000fea0003800000 */
.L_x_1743:
[----:B------:R-:W-:Y:S01]  /*c260*/  IADD3 R2, R0, 0x40, RZ ;  /* 0x0000004000027810 */ /* 0x000fe20007ffe0ff */
[----:B------:R-:W-:Y:S03]  /*c270*/  BSSY B0, `(.L_x_1745) ;  /* 0x000000e000007945 */ /* 0x000fe60003800000 */
[----:B------:R-:W-:-:S13]  /*c280*/  ISETP.GE.OR P2, PT, R2, UR7, P1 ;  /* 0x0000000702007c0c */ /* 0x000fda0008f46670 */
        /* <DEDUP_REMOVED lines=12> */
.L_x_1746:
[----:B------:R-:W-:Y:S05]  /*c350*/  BSYNC B0 ;  /* 0x0000000000007941 */ /* 0x000fea0003800000 */
.L_x_1745:
[----:B------:R-:W-:Y:S01]  /*c360*/  IADD3 R2, R0, 0x60, RZ ;  /* 0x0000006000027810 */ /* 0x000fe20007ffe0ff */
[----:B------:R-:W-:Y:S03]  /*c370*/  BSSY B0, `(.L_x_1747) ;  /* 0x000000d000007945 */ /* 0x000fe60003800000 */
[----:B------:R-:W-:-:S13]  /*c380*/  ISETP.GE.OR P1, PT, R2, UR7, P1 ;  /* 0x0000000702007c0c */ /* 0x000fda0008f26670 */
        /* <DEDUP_REMOVED lines=11> */
.L_x_1748:
[----:B------:R-:W-:Y:S05]  /*c440*/  BSYNC B0 ;  /* 0x0000000000007941 */ /* 0x000fea0003800000 */
.L_x_1747:
        /* <DEDUP_REMOVED lines=25> */
.L_x_1750:
[----:B------:R-:W-:Y:S05]  /*c5e0*/  BSYNC B0 ;  /* 0x0000000000007941 */ /* 0x000fea0003800000 */
.L_x_1749:
        /* <DEDUP_REMOVED lines=13> */
.L_x_1752:
[----:B------:R-:W-:Y:S05]  /*c6c0*/  BSYNC B0 ;  /* 0x0000000000007941 */ /* 0x000fea0003800000 */
.L_x_1751:
        /* <DEDUP_REMOVED lines=13> */
.L_x_1754:
[----:B------:R-:W-:Y:S05]  /*c7a0*/  BSYNC B0 ;  /* 0x0000000000007941 */ /* 0x000fea0003800000 */
.L_x_1753:
        /* <DEDUP_REMOVED lines=12> */
.L_x_1703:
        /* <DEDUP_REMOVED lines=21> */
.L_x_1756:
        /* <DEDUP_REMOVED lines=19> */
.L_x_1757:
[----:B------:R-:W1:Y:S01]  /*caf0*/  S2R R6, SR_TID.X ;  /* 0x0000000000067919 */ /* 0x000e620000002100 */
[----:B------:R-:W-:Y:S01]  /*cb00*/  USHF.L.U32 UR8, UR16, 0x7, URZ ;  /* 0x0000000710087899 */ /* 0x000fe2000800063f */
[----:B------:R-:W-:Y:S01]  /*cb10*/  ISETP.GE.AND P1, PT, R238, c[0x0][0x220], PT ;  /* 0x00008800ee007a0c */ /* 0x000fe20003f26270 */
[----:B------:R-:W-:Y:S01]  /*cb20*/  ULDC.64 UR4, c[0x0][0x3a0] ;  /* 0x0000e80000047ab9 */ /* 0x000fe20000000a00 */
[----:B------:R-:W-:Y:S01]  /*cb30*/  BSSY B0, `(.L_x_1758) ;  /* 0x000001f000007945 */ /* 0x000fe20003800000 */
[----:B------:R-:W-:Y:S02]  /*cb40*/  USHF.R.S32.HI UR9, URZ, 0x1f, UR8 ;  /* 0x0000001f3f097899 */ /* 0x000fe40008011408 */
[----:B------:R-:W-:Y:S02]  /*cb50*/  IMAD.U32 R11, RZ, RZ, UR8 ;  /* 0x00000008ff0b7e24 */ /* 0x000fe4000f8e00ff */
[----:B------:R-:W-:-:S02]  /*cb60*/  UIMAD UR4, UR9, UR4, URZ ;  /* 0x00000004090472a4 */ /* 0x000fc4000f8e023f */
[----:B------:R-:W-:Y:S02]  /*cb70*/  IMAD.WIDE.U32 R4, R11, c[0x0][0x3a0], R238 ;  /* 0x0000e8000b047a25 */ /* 0x000fe400078e00ee */
[----:B------:R-:W-:-:S03]  /*cb80*/  UIMAD UR4, UR8, UR5, UR4 ;  /* 0x00000005080472a4 */ /* 0x000fc6000f8e0204 */
[----:B------:R-:W-:-:S03]  /*cb90*/  IADD3 R4, P0, R4, UR12, RZ ;  /* 0x0000000c04047c10 */ /* 0x000fc6000ff1e0ff */
[----:B------:R-:W-:Y:S01]  /*cba0*/  IMAD.U32 R2, RZ, RZ, UR4 ;  /* 0x00000004ff027e24 */ /* 0x000fe2000f8e00ff */
[----:B------:R-:W-:-:S03]  /*cbb0*/  UIMAD UR4, UR16, -0x80, UR7 ;  /* 0xffffff80100478a4 */ /* 0x000fc6000f8e0207 */
[----:B------:R-:W-:Y:S01]  /*cbc0*/  ULDC.64 UR6, c[0x0][0x3b8] ;  /* 0x0000ee0000067ab9 */ /* 0x000fe20000000a00 */
[----:B-1----:R-:W-:Y:S01]  /*cbd0*/  SHF.R.S32.HI R0, RZ, 0x1f, R6 ;  /* 0x0000001fff007819 */ /* 0x002fe20000011406 */
[----:B------:R-:W-:Y:S01]  /*cbe0*/  UIMAD UR5, UR61, UR6, URZ ;  /* 0x000000063d0572a4 */ /* 0x000fe2000f8e023f */
        /* <DEDUP_REMOVED lines=19> */
.L_x_1759:
[----:B------:R-:W-:Y:S05]  /*cd20*/  BSYNC B0 ;  /* 0x0000000000007941 */ /* 0x000fea0003800000 */
.L_x_1758:
        /* <DEDUP_REMOVED lines=15> */
.L_x_1761:
[----:B------:R-:W-:Y:S05]  /*ce20*/  BSYNC B0 ;  /* 0x0000000000007941 */ /* 0x000fea0003800000 */
.L_x_1760:
        /* <DEDUP_REMOVED lines=15> */
.L_x_1763:
[----:B------:R-:W-:Y:S05]  /*cf20*/  BSYNC B0 ;  /* 0x0000000000007941 */ /* 0x000fea0003800000 */
.L_x_1762:
        /* <DEDUP_REMOVED lines=14> */
.L_x_1765:
[----:B------:R-:W-:Y:S05]  /*d010*/  BSYNC B0 ;  /* 0x0000000000007941 */ /* 0x000fea0003800000 */
.L_x_1764:
[----:B------:R-:W-:Y:S01]  /*d020*/  ULDC.64 UR4, c[0x0][0x3a8] ;  /* 0x0000ea0000047ab9 */ /* 0x000fe20000000a00 */
[----:B-1----:R-:W-:Y:S01]  /*d030*/  IMAD.WIDE.U32 R4, R11, c[0x0][0x3a8], R238 ;  /* 0x0000ea000b047a25 */ /* 0x002fe200078e00ee */
        /* <DEDUP_REMOVED lines=22> */
.L_x_1767:
[----:B------:R-:W-:Y:S05]  /*d1a0*/  BSYNC B0 ;  /* 0x0000000000007941 */ /* 0x000fea0003800000 */
.L_x_1766:
        /* <DEDUP_REMOVED lines=13> */
.L_x_1769:
[----:B------:R-:W-:Y:S05]  /*d280*/  BSYNC B0 ;  /* 0x0000000000007941 */ /* 0x000fea0003800000 */
.L_x_1768:
        /* <DEDUP_REMOVED lines=13> */
.L_x_1771:
[----:B------:R-:W-:Y:S05]  /*d360*/  BSYNC B0 ;  /* 0x0000000000007941 */ /* 0x000fea0003800000 */
.L_x_1770:
        /* <DEDUP_REMOVED lines=11> */
.L_x_1755:
[----:B------:R-:W-:Y:S05]  /*d420*/  BSYNC B1 ;  /* 0x0000000000017941 */ /* 0x000fea0003800000 */
.L_x_1698:
        /* <DEDUP_REMOVED lines=11> */
.L_x_1772:
[----:B------:R-:W-:Y:S05]  /*d4e0*/  EXIT ;  /* 0x000000000000794d */ /* 0x000fea0003800000 */
.L_x_1774:
        /* <DEDUP_REMOVED lines=9> */
.L_x_2485:


//--------------------- .text._ZN5flash44flash_bwd_dq_dk_dv_loop_seqk_parallel_kernelI23Flash_bwd_kernel_traitsILi64ELi128ELi128ELi8ELi4ELi4ELi4ELb0ELb0EN7cutlass6half_tE19Flash_kernel_traitsILi64ELi128ELi128ELi8ES3_EELb0ELb0ELb0ELb0ELb0ELb0ELb1EEEvNS_16Flash_bwd_paramsE --------------------------
	.section	.text._ZN5flash44flash_bwd_dq_dk_dv_loop_seqk_parallel_kernelI23Flash_bwd_kernel_traitsILi64ELi128ELi128ELi8ELi4ELi4ELi4ELb0ELb0EN7cutlass6half_tE19Flash_kernel_traitsILi64ELi128ELi128ELi8ES3_EELb0ELb0ELb0ELb0ELb0ELb0ELb1EEEvNS_16Flash_bwd_paramsE,"ax",@progbits
	.sectioninfo	@"SHI_REGISTERS=255"
	.align	128
        .global         _ZN5flash44flash_bwd_dq_dk_dv_loop_seqk_parallel_kernelI23Flash_bwd_kernel_traitsILi64ELi128ELi128ELi8ELi4ELi4ELi4ELb0ELb0EN7cutlass6half_tE19Flash_kernel_traitsILi64ELi128ELi128ELi8ES3_EELb0ELb0ELb0ELb0ELb0ELb0ELb1EEEvNS_16Flash_bwd_paramsE
        .type           _ZN5flash44flash_bwd_dq_dk_dv_loop_seqk_parallel_kernelI23Flash_bwd_kernel_traitsILi64ELi128ELi128ELi8ELi4ELi4ELi4ELb0ELb0EN7cutlass6half_tE19Flash_kernel_traitsILi64ELi128ELi128ELi8ES3_EELb0ELb0ELb0ELb0ELb0ELb0ELb1EEEvNS_16Flash_bwd_paramsE,@function
        .size           _ZN5flash44flash_bwd_dq_dk_dv_loop_seqk_parallel_kernelI23Flash_bwd_kernel_traitsILi64ELi128ELi128ELi8ELi4ELi4ELi4ELb0ELb0EN7cutlass6half_tE19Flash_kernel_traitsILi64ELi128ELi128ELi8ES3_EELb0ELb0ELb0ELb0ELb0ELb0ELb1EEEvNS_16Flash_bwd_paramsE,(.L_x_2486 - _ZN5flash44flash_bwd_dq_dk_dv_loop_seqk_parallel_kernelI23Flash_bwd_kernel_traitsILi64ELi128ELi128ELi8ELi4ELi4ELi4ELb0ELb0EN7cutlass6half_tE19Flash_kernel_traitsILi64ELi128ELi128ELi8ES3_EELb0ELb0ELb0ELb0ELb0ELb0ELb1EEEvNS_16Flash_bwd_paramsE)
        .other          _ZN5flash44flash_bwd_dq_dk_dv_loop_seqk_parallel_kernelI23Flash_bwd_kernel_traitsILi64ELi128ELi128ELi8ELi4ELi4ELi4ELb0ELb0EN7cutlass6half_tE19Flash_kernel_traitsILi64ELi128ELi128ELi8ES3_EELb0ELb0ELb0ELb0ELb0ELb0ELb1EEEvNS_16Flash_bwd_paramsE,@"STO_CUDA_ENTRY STV_DEFAULT"
_ZN5flash44flash_bwd_dq_dk_dv_loop_seqk_parallel_kernelI23Flash_bwd_kernel_traitsILi64ELi128ELi128ELi8ELi4ELi4ELi4ELb0ELb0EN7cutlass6half_tE19Flash_kernel_traitsILi64ELi128ELi128ELi8ES3_EELb0ELb0ELb0ELb0ELb0ELb0ELb1EEEvNS_16Flash_bwd_paramsE:
.text._ZN5flash44flash_bwd_dq_dk_dv_loop_seqk_parallel_kernelI23Flash_bwd_kernel_traitsILi64ELi128ELi128ELi8ELi4ELi4ELi4ELb0ELb0EN7cutlass6half_tE19Flash_kernel_traitsILi64ELi128ELi128ELi8ES3_EELb0ELb0ELb0ELb0ELb0ELb0ELb1EEEvNS_16Flash_bwd_paramsE:
        /* <DEDUP_REMOVED lines=57> */
[----:B------:R-:W-:-:S02]  /*0390*/  USHF.L.U32 UR48, UR49, 0x7, URZ ;  /* 0x0000000731307899 */ /* 0x000fc4000800063f */
[----:B------:R-:W-:Y:S01]  /*03a0*/  IMAD.IADD R0, R13, 0x1, -R0 ;  /* 0x000000010d007824 */ /* 0x000fe200078e0a00 */
[----:B------:R-:W-:Y:S01]  /*03b0*/  LEA.HI R2, R2, R5, RZ, 0x3 ;  /* 0x0000000502027211 */ /* 0x000fe200078f18ff */
[----:B------:R-:W-:Y:S02]  /*03c0*/  ULDC UR52, c[0x0][0x214] ;  /* 0x0000850000347ab9 */ /* 0x000fe40000000800 */
[----:B------:R-:W-:Y:S01]  /*03d0*/  ULDC UR59, c[0x0][0x1c8] ;  /* 0x00007200003b7ab9 */ /* 0x000fe20000000800 */
[----:B------:R-:W-:Y:S01]  /*03e0*/  LOP3.LUT R2, R2, 0xfffffff8, RZ, 0xc0, !PT ;  /* 0xfffffff802027812 */ /* 0x000fe200078ec0ff */
[----:B------:R-:W-:Y:S01]  /*03f0*/  ULDC.U8 UR10, c[0x0][0x3d0] ;  /* 0x0000f400000a7ab9 */ /* 0x000fe20000000000 */
[----:B------:R-:W-:Y:S01]  /*0400*/  SHF.R.S32.HI R3, RZ, 0x1f, R0 ;  /* 0x0000001fff037819 */ /* 0x000fe20000011400 */
[----:B------:R-:W-:Y:S02]  /*0410*/  ULDC UR53, c[0x0][0x224] ;  /* 0x0000890000357ab9 */ /* 0x000fe40000000800 */
[----:B------:R-:W-:Y:S01]  /*0420*/  IMAD.IADD R7, R5, 0x1, -R2 ;  /* 0x0000000105077824 */ /* 0x000fe200078e0a02 */
[----:B------:R-:W-:Y:S01]  /*0430*/  LEA.HI R8, R3, R0, RZ, 0x2 ;  /* 0x0000000003087211 */ /* 0x000fe200078f10ff */
[----:B------:R-:W-:Y:S01]  /*0440*/  ULDC UR61, c[0x0][0x374] ;  /* 0x0000dd00003d7ab9 */ /* 0x000fe20000000800 */
[----:B------:R-:W-:Y:S01]  /*0450*/  SHF.R.S32.HI R0, RZ, 0x3, R14 ;  /* 0x00000003ff007819 */ /* 0x000fe2000001140e */
[----:B------:R-:W-:Y:S01]  /*0460*/  ULDC UR60, c[0x0][0x194] ;  /* 0x00006500003c7ab9 */ /* 0x000fe20000000800 */
[----:B------:R-:W-:Y:S01]  /*0470*/  LOP3.LUT R2, R14, 0xfffffff8, RZ, 0xc0, !PT ;  /* 0xfffffff80e027812 */ /* 0x000fe200078ec0ff */
[----:B------:R-:W-:-:S02]  /*0480*/  @UP2 UIMAD UR57, UR34, UR52, URZ ;  /* 0x00000034223922a4 */ /* 0x000fc4000f8e023f */
[----:B------:R-:W-:Y:S01]  /*0490*/  IMAD.SHL.U32 R3, R0, 0x40, RZ ;  /* 0x0000004000037824 */ /* 0x000fe200078e00ff */
[----:B------:R-:W-:Y:S01]  /*04a0*/  ULDC.64 UR6, c[0x0][0x118] ;  /* 0x0000460000067ab9 */ /* 0x000fe20000000a00 */
[----:B------:R-:W-:Y:S01]  /*04b0*/  IMAD.IADD R0, R13, 0x1, -R2 ;  /* 0x000000010d007824 */ /* 0x000fe200078e0a02 */
[----:B------:R-:W-:Y:S01]  /*04c0*/  LOP3.LUT R2, R6, 0xfffffff0, RZ, 0xc0, !PT ;  /* 0xfffffff006027812 */ /* 0x000fe200078ec0ff */
[----:B------:R-:W-:Y:S01]  /*04d0*/  UMOV UR41, 0xffffc000 ;  /* 0xffffc00000297882 */ /* 0x000fe20000000000 */
[----:B------:R-:W-:Y:S01]  /*04e0*/  LOP3.LUT R3, R3, 0x1c0, RZ, 0xc0, !PT ;  /* 0x000001c003037812 */ /* 0x000fe200078ec0ff */
[C---:B------:R-:W-:Y:S01]  /*04f0*/  IMAD.SHL.U32 R204, R0.reuse, 0x8, RZ ;  /* 0x0000000800cc7824 */ /* 0x040fe200078e00ff */
[----:B------:R-:W-:Y:S01]  /*0500*/  LOP3.LUT P4, RZ, R0, 0x2, RZ, 0xc0, !PT ;  /* 0x0000000200ff7812 */ /* 0x000fe2000788c0ff */
[----:B------:R-:W-:Y:S01]  /*0510*/  IMAD.IADD R2, R13, 0x1, -R2 ;  /* 0x000000010d027824 */ /* 0x000fe200078e0a02 */
[----:B------:R-:W-:Y:S01]  /*0520*/  SHF.R.U32.HI R4, RZ, 0x3, R3 ;  /* 0x00000003ff047819 */ /* 0x000fe20000011603 */
[----:B------:R-:W-:Y:S01]  /*0530*/  ULOP3.LUT UR59, UR37, UR59, URZ, 0x3c, !UPT ;  /* 0x0000003b253b7292 */ /* 0x000fe2000f8e3c3f */
[----:B------:R-:W-:Y:S01]  /*0540*/  LOP3.LUT R3, R3, 0x38, R204, 0xf8, !PT ;  /* 0x0000003803037812 */ /* 0x000fe200078ef8cc */
[----:B------:R-:W-:Y:S01]  /*0550*/  UISETP.NE.AND UP3, UPT, UR10, URZ, UPT ;  /* 0x0000003f0a00728c */ /* 0x000fe2000bf65270 */
[----:B------:R-:W-:Y:S01]  /*0560*/  SHF.R.S32.HI R5, RZ, 0x1f, R2 ;  /* 0x0000001fff057819 */ /* 0x000fe20000011402 */
[----:B------:R-:W-:Y:S01]  /*0570*/  UIMAD UR61, UR61, 0xc0, URZ ;  /* 0x000000c03d3d78a4 */ /* 0x000fe2000f8e023f */
[----:B------:R-:W-:Y:S01]  /*0580*/  LOP3.LUT R4, R3, R4, RZ, 0x3c, !PT ;  /* 0x0000000403047212 */ /* 0x000fe200078e3cff */
[----:B------:R-:W-:Y:S01]  /*0590*/  UIMAD UR60, UR60, 0xc0, URZ ;  /* 0x000000c03c3c78a4 */ /* 0x000fe2000f8e023f */
[----:B------:R-:W-:Y:S01]  /*05a0*/  LEA.HI R10, R5, R2, RZ, 0x3 ;  /* 0x00000002050a7211 */ /* 0x000fe200078f18ff */
[----:B------:R-:W-:Y:S01]  /*05b0*/  UIMAD.WIDE.U32 UR42, UR38, UR46, URZ ;  /* 0x0000002e262a72a5 */ /* 0x000fe2000f8e003f */
[-C--:B------:R-:W-:Y:S01]  /*05c0*/  LEA.HI R5, R11, R13.reuse, RZ, 0x6 ;  /* 0x0000000d0b057211 */ /* 0x080fe200078f30ff */
[----:B------:R-:W-:Y:S01]  /*05d0*/  UIMAD UR54, UR39, UR46, URZ ;  /* 0x0000002e273672a4 */ /* 0x000fe2000f8e023f */
[----:B------:R-:W-:Y:S01]  /*05e0*/  LOP3.LUT R3, R10, 0xfffffff8, RZ, 0xc0, !PT ;  /* 0xfffffff80a037812 */ /* 0x000fe200078ec0ff */
[----:B------:R-:W-:Y:S01]  /*05f0*/  USHF.R.S32.HI UR56, URZ, 0x1f, UR50 ;  /* 0x0000001f3f387899 */ /* 0x000fe20008011432 */
[----:B------:R-:W-:Y:S01]  /*0600*/  LOP3.LUT P3, RZ, R0, 0x4, RZ, 0xc0, !PT ;  /* 0x0000000400ff7812 */ /* 0x000fe2000786c0ff */
[----:B------:R-:W-:Y:S01]  /*0610*/  IMAD.SHL.U32 R5, R5, 0x8, RZ ;  /* 0x0000000805057824 */ /* 0x000fe200078e00ff */
[----:B------:R-:W-:Y:S01]  /*0620*/  SEL R184, R197, 0xffffffe0, !P4 ;  /* 0xffffffe0c5b87807 */ /* 0x000fe20006000000 */
[----:B------:R-:W-:Y:S01]  /*0630*/  IMAD.IADD R12, R2, 0x1, -R3 ;  /* 0x00000001020c7824 */ /* 0x000fe200078e0a03 */
[----:B------:R-:W-:Y:S01]  /*0640*/  UIMAD UR53, UR4, UR53, URZ ;  /* 0x00000035043572a4 */ /* 0x000fe2000f8e023f */
[----:B------:R-:W-:Y:S01]  /*0650*/  IMAD.SHL.U32 R0, R0, 0x40, RZ ;  /* 0x0000004000007824 */ /* 0x000fe200078e00ff */
[----:B------:R-:W-:Y:S01]  /*0660*/  LOP3.LUT R2, R4, 0xfffffe00, R5, 0xf8, !PT ;  /* 0xfffffe0004027812 */ /* 0x000fe200078ef805 */
[----:B------:R-:W-:Y:S01]  /*0670*/  IMAD.U32 R3, RZ, RZ, UR15 ;  /* 0x0000000fff037e24 */ /* 0x000fe2000f8e00ff */
[----:B------:R-:W-:Y:S01]  /*0680*/  LEA.HI R4, R11, R13, RZ, 0x7 ;  /* 0x0000000d0b047211 */ /* 0x000fe200078f38ff */
[----:B------:R-:W-:Y:S01]  /*0690*/  IMAD.SHL.U32 R5, R191, 0x200, RZ ;  /* 0x00000200bf057824 */ /* 0x000fe200078e00ff */
[----:B------:R-:W-:Y:S01]  /*06a0*/  LOP3.LUT R0, R0, 0x1c0, RZ, 0xc0, !PT ;  /* 0x000001c000007812 */ /* 0x000fe200078ec0ff */
[----:B------:R1:W-:Y:S01]  /*06b0*/  STL [R1+0x44], R2 ;  /* 0x0000440201007387 */ /* 0x0003e20000100800 */
[----:B------:R-:W-:Y:S01]  /*06c0*/  SHF.R.S32.HI R4, RZ, 0x7, R4 ;  /* 0x00000007ff047819 */ /* 0x000fe20000011404 */
[----:B------:R-:W-:Y:S01]  /*06d0*/  @!UP2 UIMAD UR52, UR5, UR52, URZ ;  /* 0x000000340534a2a4 */ /* 0x000fe2000f8e023f */
[----:B------:R-:W-:Y:S01]  /*06e0*/  LOP3.LUT R182, R0, 0x8, R14, 0xf8, !PT ;  /* 0x0000000800b67812 */ /* 0x000fe200078ef80e */
[----:B------:R-:W-:Y:S01]  /*06f0*/  USHF.R.S32.HI UR51, URZ, 0x1f, UR48 ;  /* 0x0000001f3f337899 */ /* 0x000fe20008011430 */
[----:B------:R-:W-:Y:S01]  /*0700*/  SHF.R.U32.HI R3, RZ, 0x3, R0 ;  /* 0x00000003ff037819 */ /* 0x000fe20000011600 */
[----:B------:R-:W-:-:S03]  /*0710*/  ULDC.64 UR44, c[0x0][0x118] ;  /* 0x00004600002c7ab9 */ /* 0x000fc60000000a00 */
[----:B------:R-:W-:Y:S02]  /*0720*/  LOP3.LUT R182, R182, R3, RZ, 0x3c, !PT ;  /* 0x00000003b6b67212 */ /* 0x000fe400078e3cff */
[----:B-1----:R-:W-:-:S04]  /*0730*/  LOP3.LUT R2, R7, 0x1, RZ, 0xc0, !PT ;  /* 0x0000000107027812 */ /* 0x002fc800078ec0ff */
[----:B------:R-:W-:Y:S01]  /*0740*/  ISETP.NE.U32.AND P0, PT, R2, 0x1, PT ;  /* 0x000000010200780c */ /* 0x000fe20003f05070 */
[----:B------:R-:W-:-:S03]  /*0750*/  IMAD.SHL.U32 R2, R9, 0x10, RZ ;  /* 0x0000001009027824 */ /* 0x000fc600078e00ff */
[----:B------:R-:W-:Y:S02]  /*0760*/  R2P PR, R7, 0x6 ;  /* 0x0000000607007804 */ /* 0x000fe40000000000 */
        /* <DEDUP_REMOVED lines=10> */
[----:B------:R-:W-:Y:S01]  /*0810*/  SEL R197, R197, 0xffffffe0, !P1 ;  /* 0xffffffe0c5c57807 */ /* 0x000fe20004800000 */
[----:B------:R-:W-:Y:S01]  /*0820*/  IMAD.IADD R6, R13, 0x1, -R0 ;  /* 0x000000010d067824 */ /* 0x000fe200078e0a00 */
[----:B------:R-:W-:Y:S01]  /*0830*/  LOP3.LUT R8, R8, 0x6, RZ, 0xc0, !PT ;  /* 0x0000000608087812 */ /* 0x000fe200078ec0ff */
[----:B------:R-:W-:Y:S01]  /*0840*/  IMAD.SHL.U32 R0, R7, 0x40, RZ ;  /* 0x0000004007007824 */ /* 0x000fe200078e00ff */
[----:B------:R-:W-:Y:S01]  /*0850*/  LOP3.LUT R2, R2, 0x8, RZ, 0xc0, !PT ;  /* 0x0000000802027812 */ /* 0x000fe200078ec0ff */
[----:B------:R-:W-:Y:S01]  /*0860*/  IMAD.SHL.U32 R6, R6, 0x2, RZ ;  /* 0x0000000206067824 */ /* 0x000fe200078e00ff */
[----:B------:R-:W-:Y:S01]  /*0870*/  STL [R1+0x50], R16 ;  /* 0x0000501001007387 */ /* 0x000fe20000100800 */
[----:B------:R-:W-:Y:S01]  /*0880*/  IMAD.SHL.U32 R7, R191, 0x10, RZ ;  /* 0x00000010bf077824 */ /* 0x000fe200078e00ff */
[----:B------:R-:W-:Y:S01]  /*0890*/  LOP3.LUT R0, R0, 0x1c0, RZ, 0xc0, !PT ;  /* 0x000001c000007812 */ /* 0x000fe200078ec0ff */
[C---:B------:R-:W-:Y:S01]  /*08a0*/  IMAD R11, R4.reuse, 0x40, R8 ;  /* 0x00000040040b7824 */ /* 0x040fe200078e0208 */
[----:B------:R-:W-:Y:S01]  /*08b0*/  SEL R195, R195, 0x10, !P0 ;  /* 0x00000010c3c37807 */ /* 0x000fe20004000000 */
[----:B------:R-:W-:Y:S01]  /*08c0*/  IMAD R8, R4, 0x2000, R6 ;  /* 0x0000200004087824 */ /* 0x000fe200078e0206 */
[----:B------:R-:W-:Y:S01]  /*08d0*/  SHF.R.U32.HI R5, RZ, 0x3, R0 ;  /* 0x00000003ff057819 */ /* 0x000fe20000011600 */
[----:B------:R-:W-:Y:S01]  /*08e0*/  IMAD.SHL.U32 R191, R191, 0x8, RZ ;  /* 0x00000008bfbf7824 */ /* 0x000fe200078e00ff */
[----:B------:R-:W-:Y:S01]  /*08f0*/  LOP3.LUT R7, R2, 0x10, R7, 0xf8, !PT ;  /* 0x0000001002077812 */ /* 0x000fe200078ef807 */
[----:B------:R1:W-:Y:S01]  /*0900*/  STL [R1+0x4c], R11 ;  /* 0x00004c0b01007387 */ /* 0x0003e20000100800 */
[-C--:B------:R-:W-:Y:S01]  /*0910*/  LOP3.LUT R4, R5, R0.reuse, R2, 0x1e, !PT ;  /* 0x0000000005047212 */ /* 0x080fe200078e1e02 */
[----:B------:R-:W-:Y:S01]  /*0920*/  IMAD R2, R9, 0x400, R8 ;  /* 0x0000040009027824 */ /* 0x000fe200078e0208 */
[----:B------:R-:W-:Y:S01]  /*0930*/  LOP3.LUT R5, R5, R0, RZ, 0xfc, !PT ;  /* 0x0000000005057212 */ /* 0x000fe200078efcff */
[----:B------:R-:W-:-:S02]  /*0940*/  IMAD R0, R9, 0x400, R6 ;  /* 0x0000040009007824 */ /* 0x000fc400078e0206 */
[----:B------:R-:W-:Y:S02]  /*0950*/  IMAD.SHL.U32 R182, R182, 0x2, RZ ;  /* 0x00000002b6b67824 */ /* 0x000fe400078e00ff */
[----:B------:R-:W-:Y:S02]  /*0960*/  IMAD.IADD R193, R5, 0x1, R2 ;  /* 0x0000000105c17824 */ /* 0x000fe400078e0202 */
[----:B------:R-:W-:Y:S02]  /*0970*/  IMAD.U32 R2, RZ, RZ, UR8 ;  /* 0x00000008ff027e24 */ /* 0x000fe4000f8e00ff */
[----:B------:R-:W-:Y:S02]  /*0980*/  IMAD.SHL.U32 R2, R12, 0x40, RZ ;  /* 0x000000400c027824 */ /* 0x000fe400078e00ff */
[----:B------:R-:W-:Y:S02]  /*0990*/  IMAD.IADD R8, R0, 0x1, R4 ;  /* 0x0000000100087824 */ /* 0x000fe400078e0204 */
[----:B------:R-:W-:Y:S01]  /*09a0*/  IMAD.U32 R4, RZ, RZ, UR9 ;  /* 0x00000009ff047e24 */ /* 0x000fe2000f8e00ff */
[----:B------:R-:W-:Y:S01]  /*09b0*/  LOP3.LUT R2, R2, 0x1c0, RZ, 0xc0, !PT ;  /* 0x000001c002027812 */ /* 0x000fe200078ec0ff */
[----:B------:R-:W-:Y:S01]  /*09c0*/  IMAD.SHL.U32 R0, R10, 0x40, RZ ;  /* 0x000000400a007824 */ /* 0x000fe200078e00ff */
[----:B------:R-:W-:Y:S01]  /*09d0*/  IADD3 R4, R16, -0x80, RZ ;  /* 0xffffff8010047810 */ /* 0x000fe20007ffe0ff */
[----:B------:R-:W-:Y:S01]  /*09e0*/  IMAD.U32 R5, RZ, RZ, UR8 ;  /* 0x00000008ff057e24 */ /* 0x000fe2000f8e00ff */
[----:B------:R-:W-:Y:S01]  /*09f0*/  SHF.R.U32.HI R5, RZ, 0x3, R2 ;  /* 0x00000003ff057819 */ /* 0x000fe20000011602 */
[----:B------:R-:W-:Y:S01]  /*0a00*/  USHF.R.S32.HI UR8, URZ, 0x1f, UR37 ;  /* 0x0000001f3f087899 */ /* 0x000fe20008011425 */
[----:B------:R-:W-:Y:S01]  /*0a10*/  SHF.R.S32.HI R6, RZ, 0x1f, R4 ;  /* 0x0000001fff067819 */ /* 0x000fe20000011404 */
[----:B------:R-:W-:Y:S01]  /*0a20*/  IMAD.SHL.U32 R193, R193, 0x2, RZ ;  /* 0x00000002c1c17824 */ /* 0x000fe200078e00ff */
[----:B------:R-:W-:Y:S01]  /*0a30*/  LOP3.LUT R0, R0, 0xfffffe00, RZ, 0xc0, !PT ;  /* 0xfffffe0000007812 */ /* 0x000fe200078ec0ff */
[----:B------:R-:W-:Y:S01]  /*0a40*/  IMAD.IADD R185, R182, 0x1, R184 ;  /* 0x00000001b6b97824 */ /* 0x000fe200078e02b8 */
[----:B------:R-:W-:Y:S01]  /*0a50*/  LOP3.LUT R191, R2, 0x8, R191, 0xf8, !PT ;  /* 0x0000000802bf7812 */ /* 0x000fe200078ef8bf */
[----:B------:R-:W-:Y:S01]  /*0a60*/  IMAD.U32 R10, RZ, RZ, UR8 ;  /* 0x00000008ff0a7e24 */ /* 0x000fe2000f8e00ff */
[----:B------:R-:W-:Y:S01]  /*0a70*/  LOP3.LUT R2, R5, R7, R2, 0x1e, !PT ;  /* 0x0000000705027212 */ /* 0x000fe200078e1e02 */
[----:B------:R-:W-:Y:S01]  /*0a80*/  IMAD.IADD R196, R193, 0x1, R195 ;  /* 0x00000001c1c47824 */ /* 0x000fe200078e02c3 */
[----:B------:R-:W-:Y:S01]  /*0a90*/  SHF.L.U64.HI R6, R4, 0x2, R6 ;  /* 0x0000000204067819 */ /* 0x000fe20000010206 */
[----:B------:R-:W-:Y:S01]  /*0aa0*/  IMAD R4, R9, 0x400, R0 ;  /* 0x0000040009047824 */ /* 0x000fe200078e0200 */
[----:B------:R-:W-:Y:S01]  /*0ab0*/  LOP3.LUT R190, R2, R0, RZ, 0xfc, !PT ;  /* 0x0000000002be7212 */ /* 0x000fe200078efcff */
[----:B------:R-:W-:Y:S01]  /*0ac0*/  IMAD.MOV.U32 R0, RZ, RZ, 0x40 ;  /* 0x00000040ff007424 */ /* 0x000fe200078e00ff */
[----:B------:R-:W-:Y:S01]  /*0ad0*/  LEA R8, R8, 0xc000, 0x1 ;  /* 0x0000c00008087811 */ /* 0x000fe200078e08ff */
[----:B------:R-:W-:Y:S01]  /*0ae0*/  IMAD.MOV.U32 R2, RZ, RZ, 0x440 ;  /* 0x00000440ff027424 */ /* 0x000fe200078e00ff */
[----:B------:R-:W-:Y:S01]  /*0af0*/  LOP3.LUT R191, R191, R5, RZ, 0x3c, !PT ;  /* 0x00000005bfbf7212 */ /* 0x000fe200078e3cff */
[----:B------:R2:W-:Y:S01]  /*0b00*/  STL [R1+0x48], R6 ;  /* 0x0000480601007387 */ /* 0x0005e20000100800 */
[C---:B------:R-:W-:Y:S01]  /*0b10*/  SEL R183, R0.reuse, 0xffffffc0, !P3 ;  /* 0xffffffc000b77807 */ /* 0x040fe20005800000 */
[--C-:B------:R-:W-:Y:S01]  /*0b20*/  IMAD.IADD R5, R197, 0x1, R8.reuse ;  /* 0x00000001c5057824 */ /* 0x100fe200078e0208 */
[----:B------:R-:W-:Y:S01]  /*0b30*/  SEL R0, R0, 0xffffffc0, !P2 ;  /* 0xffffffc000007807 */ /* 0x000fe20005000000 */
[----:B------:R-:W-:Y:S01]  /*0b40*/  IMAD.IADD R191, R4, 0x1, R191 ;  /* 0x0000000104bf7824 */ /* 0x000fe200078e02bf */
[----:B------:R-:W-:Y:S01]  /*0b50*/  SEL R2, R2, 0x3c0, !P2 ;  /* 0x000003c002027807 */ /* 0x000fe20005000000 */
[----:B------:R-:W-:Y:S01]  /*0b60*/  STL [R1+0x54], R8 ;  /* 0x0000540801007387 */ /* 0x000fe20000100800 */
        /* <DEDUP_REMOVED lines=14> */
[----:B------:R-:W-:Y:S01]  /*0c50*/  STL [R1+0x64], R4 ;  /* 0x0000640401007387 */ /* 0x000fe20000100800 */
[----:B------:R-:W-:Y:S01]  /*0c60*/  IMAD.IADD R199, R196, 0x1, R197 ;  /* 0x00000001c4c77824 */ /* 0x000fe200078e02c5 */
[C---:B--2---:R-:W-:Y:S02]  /*0c70*/  IADD3 R6, R8.reuse, 0x2040, RZ ;  /* 0x0000204008067810 */ /* 0x044fe40007ffe0ff */
[----:B------:R-:W-:Y:S01]  /*0c80*/  STL [R1+0x70], R13 ;  /* 0x0000700d01007387 */ /* 0x000fe20000100800 */
[----:B------:R-:W-:Y:S01]  /*0c90*/  @P2 IADD3 R6, R8, 0x1fc0, RZ ;  /* 0x00001fc008062810 */ /* 0x000fe20007ffe0ff */
[----:B------:R-:W-:Y:S02]  /*0ca0*/  IMAD.IADD R198, R197, 0x1, R194 ;  /* 0x00000001c5c67824 */ /* 0x000fe400078e02c2 */
[----:B------:R-:W-:Y:S01]  /*0cb0*/  STL [R1+0x58], R10 ;  /* 0x0000580a01007387 */ /* 0x000fe20000100800 */
[----:B------:R-:W-:-:S02]  /*0cc0*/  IMAD.SHL.U32 R3, R3, 0x2, RZ ;  /* 0x0000000203037824 */ /* 0x000fc400078e00ff */
[----:B------:R-:W-:Y:S01]  /*0cd0*/  IMAD.IADD R184, R184, 0x1, R183 ;  /* 0x00000001b8b87824 */ /* 0x000fe200078e02b7 */
        /* <DEDUP_REMOVED lines=14> */
.L_x_1851:
        /* <DEDUP_REMOVED lines=54> */
.L_x_1775:
        /* <DEDUP_REMOVED lines=58> */
.L_x_1777:
        /* <DEDUP_REMOVED lines=18> */
.L_x_1778:
        /* <DEDUP_REMOVED lines=71> */
.L_x_1779:
[----:B------:R-:W-:Y:S02]  /*1a50*/  UMOV UR12, UR53 ;  /* 0x00000035000c7c82 */ /* 0x000fe40008000000 */
.L_x_1780:
        /* <DEDUP_REMOVED lines=101> */
.L_x_1783:
[----:B------:R-:W-:Y:S05]  /*20b0*/  BSYNC B0 ;  /* 0x0000000000007941 */ /* 0x000fea0003800000 */
.L_x_1782:
        /* <DEDUP_REMOVED lines=16> */
.L_x_1785:
[----:B------:R-:W-:Y:S05]  /*21c0*/  BSYNC B0 ;  /* 0x0000000000007941 */ /* 0x000fea0003800000 */
.L_x_1784:
        /* <DEDUP_REMOVED lines=16> */
.L_x_1787:
[----:B------:R-:W-:Y:S05]  /*22d0*/  BSYNC B0 ;  /* 0x0000000000007941 */ /* 0x000fea0003800000 */
.L_x_1786:
        /* <DEDUP_REMOVED lines=17> */
.L_x_1789:
[----:B------:R-:W-:Y:S05]  /*23f0*/  BSYNC B0 ;  /* 0x0000000000007941 */ /* 0x000fea0003800000 */
.L_x_1788:
        /* <DEDUP_REMOVED lines=22> */
.L_x_1791:
[----:B------:R-:W-:Y:S05]  /*2560*/  BSYNC B0 ;  /* 0x0000000000007941 */ /* 0x000fea0003800000 */
.L_x_1790:
        /* <DEDUP_REMOVED lines=20> */
.L_x_1793:
[----:B------:R-:W-:Y:S05]  /*26b0*/  BSYNC B0 ;  /* 0x0000000000007941 */ /* 0x000fea0003800000 */
.L_x_1792:
        /* <DEDUP_REMOVED lines=20> */
.L_x_1795:
[----:B------:R-:W-:Y:S05]  /*2800*/  BSYNC B0 ;  /* 0x0000000000007941 */ /* 0x000fea0003800000 */
.L_x_1794:
        /* <DEDUP_REMOVED lines=21> */
.L_x_1797:
[----:B------:R-:W-:Y:S05]  /*2960*/  BSYNC B0 ;  /* 0x0000000000007941 */ /* 0x000fea0003800000 */
.L_x_1796:
        /* <DEDUP_REMOVED lines=60> */
.L_x_1799:
[----:B------:R-:W-:Y:S05]  /*2d30*/  BSYNC B0 ;  /* 0x0000000000007941 */ /* 0x000fea0003800000 */
.L_x_1798:
        /* <DEDUP_REMOVED lines=21> */
.L_x_1801:
[----:B------:R-:W-:Y:S05]  /*2e90*/  BSYNC B0 ;  /* 0x0000000000007941 */ /* 0x000fea0003800000 */
.L_x_1800:
        /* <DEDUP_REMOVED lines=21> */
.L_x_1803:
[----:B------:R-:W-:Y:S05]  /*2ff0*/  BSYNC B0 ;  /* 0x0000000000007941 */ /* 0x000fea0003800000 */
.L_x_1802:
        /* <DEDUP_REMOVED lines=21> */
.L_x_1805:
[----:B------:R-:W-:Y:S05]  /*3150*/  BSYNC B0 ;  /* 0x0000000000007941 */ /* 0x000fea0003800000 */
.L_x_1804:
        /* <DEDUP_REMOVED lines=29> */
.L_x_1807:
[----:B------:R-:W-:Y:S05]  /*3330*/  BSYNC B0 ;  /* 0x0000000000007941 */ /* 0x000fea0003800000 */
.L_x_1806:
        /* <DEDUP_REMOVED lines=20> */
.L_x_1809:
[----:B------:R-:W-:Y:S05]  /*3480*/  BSYNC B0 ;  /* 0x0000000000007941 */ /* 0x000fea0003800000 */
.L_x_1808:
        /* <DEDUP_REMOVED lines=20> */
.L_x_1811:
[----:B------:R-:W-:Y:S05]  /*35d0*/  BSYNC B0 ;  /* 0x0000000000007941 */ /* 0x000fea0003800000 */
.L_x_1810:
        /* <DEDUP_REMOVED lines=19> */
.L_x_1813:
[----:B------:R-:W-:Y:S05]  /*3710*/  BSYNC B0 ;  /* 0x0000000000007941 */ /* 0x000fea0003800000 */
.L_x_1812:
[----:B-1234-:R-:W-:Y:S01]  /*3720*/  LEA.HI R0, R20, R19, RZ, 0x4 ;  /* 0x0000001314007211 */ /* 0x01efe200078f20ff */
[----:B------:R-:W0:Y:S01]  /*3730*/  LDGDEPBAR ;  /* 0x00000000000079af */ /* 0x000e220000000000 */
[----:B------:R-:W-:Y:S01]  /*3740*/  SHF.L.U64.HI R6, R21, 0x2, R14 ;  /* 0x0000000215067819 */ /* 0x000fe2000001020e */
[----:B------:R-:W-:Y:S01]  /*3750*/  IMAD.MOV.U32 R189, RZ, RZ, 0x20 ;  /* 0x00000020ffbd7424 */ /* 0x000fe200078e00ff */
[----:B------:R-:W-:Y:S01]  /*3760*/  LOP3.LUT R0, R0, 0xfffffff0, RZ, 0xc0, !PT ;  /* 0xfffffff000007812 */ /* 0x000fe200078ec0ff */
[----:B------:R-:W-:Y:S01]  /*3770*/  IMAD.SHL.U32 R186, R191, 0x2, RZ ;  /* 0x00000002bfba7824 */ /* 0x000fe200078e00ff */
[----:B------:R-:W-:Y:S01]  /*3780*/  MOV R181, 0x40 ;  /* 0x0000004000b57802 */ /* 0x000fe20000000f00 */
[----:B------:R-:W-:Y:S01]  /*3790*/  UIADD3 UR5, UR24, 0x80, URZ ;  /* 0x0000008018057890 */ /* 0x000fe2000fffe03f */
[----:B------:R-:W-:Y:S01]  /*37a0*/  IMAD.MOV.U32 R207, RZ, RZ, R192 ;  /* 0x000000ffffcf7224 */ /* 0x000fe200078e00c0 */
        /* <DEDUP_REMOVED lines=45> */
[----:B------:R-:W-:Y:S01]  /*3a80*/  IMAD.SHL.U32 R5, R21, 0x4, RZ ;  /* 0x0000000415057824 */ /* 0x000fe200078e00ff */
[----:B------:R-:W-:Y:S01]  /*3a90*/  CS2R R82, SRZ ;  /* 0x0000000000527805 */ /* 0x000fe2000001ff00 */
[----:B------:R-:W-:Y:S01]  /*3aa0*/  CS2R R80, SRZ ;  /* 0x0000000000507805 */ /* 0x000fe2000001ff00 */
[----:B------:R-:W-:Y:S01]  /*3ab0*/  CS2R R74, SRZ ;  /* 0x00000000004a7805 */ /* 0x000fe2000001ff00 */
[C---:B------:R-:W-:Y:S01]  /*3ac0*/  IMAD.IADD R0, R4.reuse, 0x1, R0 ;  /* 0x0000000104007824 */ /* 0x040fe200078e0200 */
[----:B------:R-:W-:Y:S01]  /*3ad0*/  CS2R R72, SRZ ;  /* 0x0000000000487805 */ /* 0x000fe2000001ff00 */
[----:B------:R-:W-:Y:S01]  /*3ae0*/  CS2R R70, SRZ ;  /* 0x0000000000467805 */ /* 0x000fe2000001ff00 */
[----:B------:R-:W-:Y:S01]  /*3af0*/  CS2R R68, SRZ ;  /* 0x0000000000447805 */ /* 0x000fe2000001ff00 */
[----:B------:R-:W-:Y:S01]  /*3b00*/  SEL R181, R181, 0xffffffc0, !P1 ;  /* 0xffffffc0b5b57807 */ /* 0x000fe20004800000 */
[----:B------:R-:W-:Y:S01]  /*3b10*/  IMAD.IADD R187, R189, 0x1, R186 ;  /* 0x00000001bdbb7824 */ /* 0x000fe200078e02ba */
[----:B------:R-:W-:Y:S01]  /*3b20*/  IADD3 R0, R4, R0, RZ ;  /* 0x0000000004007210 */ /* 0x000fe20007ffe0ff */
[----:B------:R-:W-:-:S04]  /*3b30*/  UISETP.GE.AND UP0, UPT, UR5, UR4, UPT ;  /* 0x000000040500728c */ /* 0x000fc8000bf06270 */
[----:B------:R-:W-:-:S04]  /*3b40*/  IMAD.IADD R0, R4, 0x1, R0 ;  /* 0x0000000104007824 */ /* 0x000fc800078e0200 */
[----:B------:R-:W-:-:S05]  /*3b50*/  IMAD.IADD R0, R4, 0x1, R0 ;  /* 0x0000000104007824 */ /* 0x000fca00078e0200 */
[----:B------:R1:W-:Y:S02]  /*3b60*/  STL [R1+0x30], R0 ;  /* 0x0000300001007387 */ /* 0x0003e40000100800 */
[----:B-1----:R-:W-:-:S05]  /*3b70*/  IMAD.IADD R0, R4, 0x1, R0 ;  /* 0x0000000104007824 */ /* 0x002fca00078e0200 */
[----:B------:R-:W-:Y:S01]  /*3b80*/  IADD3 R2, R4, R0, RZ ;  /* 0x0000000004027210 */ /* 0x000fe20007ffe0ff */
[----:B------:R1:W-:Y:S04]  /*3b90*/  STL [R1+0x2c], R0 ;  /* 0x00002c0001007387 */ /* 0x0003e80000100800 */
[----:B------:R-:W-:Y:S04]  /*3ba0*/  STL [R1+0x3c], R6 ;  /* 0x00003c0601007387 */ /* 0x000fe80000100800 */
[----:B------:R2:W-:Y:S04]  /*3bb0*/  STL [R1+0x28], R2 ;  /* 0x0000280201007387 */ /* 0x0005e80000100800 */
[----:B------:R3:W-:Y:S01]  /*3bc0*/  STL [R1+0x40], R5 ;  /* 0x0000400501007387 */ /* 0x0007e20000100800 */
[----:B-1----:R-:W-:-:S04]  /*3bd0*/  IADD3 R0, R21, -0x80, RZ ;  /* 0xffffff8015007810 */ /* 0x002fc80007ffe0ff */
[----:B------:R-:W-:Y:S01]  /*3be0*/  SHF.L.U32 R0, R0, 0x2, RZ ;  /* 0x0000000200007819 */ /* 0x000fe200000006ff */
[----:B--2---:R-:W-:-:S04]  /*3bf0*/  IMAD.IADD R2, R4, 0x1, R2 ;  /* 0x0000000104027824 */ /* 0x004fc800078e0202 */
[C---:B---3--:R-:W-:Y:S01]  /*3c00*/  IMAD.IADD R5, R4.reuse, 0x1, R2 ;  /* 0x0000000104057824 */ /* 0x048fe200078e0202 */
        /* <DEDUP_REMOVED lines=13> */
.L_x_1816:
        /* <DEDUP_REMOVED lines=72> */
[----:B------:R-:W4:Y:S08]  /*4160*/  LDSM.16.M88.4 R32, [R182+0xc800] ;  /* 0x00c80000b620783b */ /* 0x000f300000000200 */
[----:B------:R-:W4:Y:S08]  /*4170*/  LDSM.16.M88.4 R48, [R182+0xd000] ;  /* 0x00d00000b630783b */ /* 0x000f300000000200 */
[----:B------:R-:W4:Y:S01]  /*4180*/  LDSM.16.M88.4 R132, [R182+0xd800] ;  /* 0x00d80000b684783b */ /* 0x000f220000000200 */
[----:B---3--:R-:W-:Y:S01]  /*4190*/  FSETP.NEU.FTZ.AND P3, PT, R2, -INF , PT ;  /* 0xff8000000200780b */ /* 0x008fe20003f7d000 */
[-C--:B-1----:R-:W-:Y:S06]  /*41a0*/  HMMA.16816.F32 R4, R64, R16.reuse, RZ ;  /* 0x000000104004723c */ /* 0x082fec00000018ff */
[----:B------:R-:W-:Y:S02]  /*41b0*/  LDSM.16.M88.4 R136, [R0] ;  /* 0x000000000088783b */ /* 0x000fe40000000200 */
[C---:B--2---:R-:W-:Y:S06]  /*41c0*/  HMMA.16816.F32 R8, R60.reuse, R16, RZ ;  /* 0x000000103c08723c */ /* 0x044fec00000018ff */
[----:B------:R-:W1:Y:S02]  /*41d0*/  LDSM.16.M88.4 R140, [R185+0xc000] ;  /* 0x00c00000b98c783b */ /* 0x000e640000000200 */
[-C--:B------:R-:W-:Y:S06]  /*41e0*/  HMMA.16816.F32 R12, R60, R18.reuse, RZ ;  /* 0x000000123c0c723c */ /* 0x080fec00000018ff */
[----:B------:R2:W3:Y:S02]  /*41f0*/  LDSM.16.M88.4 R144, [R0+0x2000] ;  /* 0x002000000090783b */ /* 0x0004e40000000200 */
[C---:B------:R-:W-:Y:S06]  /*4200*/  HMMA.16816.F32 R16, R64.reuse, R18, RZ ;  /* 0x000000124010723c */ /* 0x040fec00000018ff */
[----:B------:R-:W1:Y:S02]  /*4210*/  LDSM.16.M88.4 R148, [R185+0xc800] ;  /* 0x00c80000b994783b */ /* 0x000e640000000200 */
[-C--:B----4-:R-:W-:Y:S06]  /*4220*/  HMMA.16816.F32 R20, R64, R32.reuse, RZ ;  /* 0x000000204014723c */ /* 0x090fec00000018ff */
        /* <DEDUP_REMOVED lines=8> */
[-C--:B------:R-:W-:Y:S06]  /*42b0*/  HMMA.16816.F32 R36, R64, R48.reuse, RZ ;  /* 0x000000304024723c */ /* 0x080fec00000018ff */
        /* <DEDUP_REMOVED lines=12> */
[C---:B---3--:R-:W-:Y:S08]  /*4380*/  HMMA.16816.F32 R8, R144.reuse, R140, R8 ;  /* 0x0000008c9008723c */ /* 0x048ff00000001808 */
[-C--:B------:R-:W-:Y:S08]  /*4390*/  HMMA.16816.F32 R12, R144, R142.reuse, R12 ;  /* 0x0000008e900c723c */ /* 0x080ff0000000180c */
[C---:B------:R-:W-:Y:S01]  /*43a0*/  HMMA.16816.F32 R16, R136.reuse, R142, R16 ;  /* 0x0000008e8810723c */ /* 0x040fe20000001810 */
[----:B------:R-:W1:Y:S07]  /*43b0*/  LDSM.16.M88.4 R140, [R183+0xc800] ;  /* 0x00c80000b78c783b */ /* 0x000e6e0000000200 */
[-C--:B------:R-:W-:Y:S08]  /*43c0*/  HMMA.16816.F32 R20, R136, R148.reuse, R20 ;  /* 0x000000948814723c */ /* 0x080ff00000001814 */
        /* <DEDUP_REMOVED lines=48> */
[----:B------:R-:W-:Y:S02]  /*46d0*/  FMUL.FTZ R19, R19, c[0x0][0x2ec] ;  /* 0x0000bb0013137a20 */ /* 0x000fe40000410000 */
[----:B------:R-:W-:Y:S02]  /*46e0*/  FMUL.FTZ R18, R18, c[0x0][0x2ec] ;  /* 0x0000bb0012127a20 */ /* 0x000fe40000410000 */
[----:B------:R-:W-:Y:S01]  /*46f0*/  FMUL.FTZ R15, R15, c[0x0][0x2ec] ;  /* 0x0000bb000f0f7a20 */ /* 0x000fe20000410000 */
[----:B------:R-:W4:Y:S01]  /*4700*/  MUFU.TANH R246, R6 ;  /* 0x0000000600f67308 */ /* 0x000f220000002400 */
[----:B------:R-:W-:Y:S09]  /*4710*/  FMUL.FTZ R12, R12, c[0x0][0x2ec] ;  /* 0x0000bb000c0c7a20 */ /* 0x000ff20000410000 */
[----:B------:R-:W-:Y:S10]  /*4720*/  MUFU.TANH R88, R14 ;  /* 0x0000000e00587308 */ /* 0x000ff40000002400 */
[----:B------:R4:W1:Y:S10]  /*4730*/  MUFU.TANH R244, R7 ;  /* 0x0000000700f47308 */ /* 0x0008740000002400 */
[----:B------:R-:W-:Y:S10]  /*4740*/  MUFU.TANH R87, R15 ;  /* 0x0000000f00577308 */ /* 0x000ff40000002400 */
[----:B------:R1:W-:Y:S01]  /*4750*/  MUFU.TANH R89, R11 ;  /* 0x0000000b00597308 */ /* 0x0003e20000002400 */
[----:B----4-:R-:W4:Y:S09]  /*4760*/  LDSM.16.M88.4 R4, [R184+0xc800] ;  /* 0x00c80000b804783b */ /* 0x010f320000000200 */
[----:B------:R2:W-:Y:S10]  /*4770*/  MUFU.TANH R90, R10 ;  /* 0x0000000a005a7308 */ /* 0x0005f40000002400 */
[----:B------:R4:W-:Y:S01]  /*4780*/  MUFU.TANH R109, R9 ;  /* 0x00000009006d7308 */ /* 0x0009e20000002400 */
[----:B-1----:R-:W3:Y:S09]  /*4790*/  LDL R11, [R1] ;  /* 0x00000000010b7983 */ /* 0x002ef20000100800 */
[----:B------:R1:W1:Y:S01]  /*47a0*/  MUFU.TANH R110, R8 ;  /* 0x00000008006e7308 */ /* 0x0002620000002400 */
[----:B--2---:R-:W-:Y:S04]  /*47b0*/  MOV R10, UR17 ;  /* 0x00000011000a7c02 */ /* 0x004fe80008000f00 */
[----:B------:R-:W-:Y:S05]  /*47c0*/  @P2 LEA R10, R10, R206, 0x7 ;  /* 0x000000ce0a0a2211 */ /* 0x000fea00078e38ff */
[----:B------:R-:W-:Y:S01]  /*47d0*/  MUFU.TANH R108, R12 ;  /* 0x0000000c006c7308 */ /* 0x000fe20000002400 */
[----:B------:R-:W-:Y:S02]  /*47e0*/  PLOP3.LUT P2, PT, PT, PT, UP0, 0x80, 0x0 ;  /* 0x000000000000781c */ /* 0x000fe40003f4f008 */
[C---:B------:R-:W-:Y:S01]  /*47f0*/  @P4 ISETP.GE.AND P4, PT, R10.reuse, UR4, PT ;  /* 0x000000040a004c0c */ /* 0x040fe2000bf86270 */
[-C--:B----4-:R-:W-:Y:S01]  /*4800*/  HMMA.16816.F32 R20, R148, R4.reuse, R20 ;  /* 0x000000049414723c */ /* 0x090fe20000001814 */
[----:B------:R-:W-:Y:S01]  /*4810*/  @P0 IADD3 R0, R10, 0x1, RZ ;  /* 0x000000010a000810 */ /* 0x000fe20007ffe0ff */
[----:B------:R-:W-:Y:S01]  /*4820*/  FMUL.FTZ R9, R2, 1.4426950216293334961 ;  /* 0x3fb8aa3b02097820 */ /* 0x000fe20000410000 */
[----:B------:R-:W-:Y:S02]  /*4830*/  PLOP3.LUT P0, PT, PT, PT, UP0, 0x80, 0x0 ;  /* 0x000000000000781c */ /* 0x000fe40003f0f008 */
[----:B------:R-:W-:Y:S01]  /*4840*/  @P5 ISETP.GE.AND P5, PT, R0, UR4, PT ;  /* 0x0000000400005c0c */ /* 0x000fe2000bfa6270 */
[----:B------:R-:W2:Y:S01]  /*4850*/  MUFU.TANH R217, R16 ;  /* 0x0000001000d97308 */ /* 0x000ea20000002400 */
[----:B------:R-:W-:Y:S01]  /*4860*/  MOV R0, R154 ;  /* 0x0000009a00007202 */ /* 0x000fe20000000f00 */
[C---:B------:R-:W-:Y:S01]  /*4870*/  HMMA.16816.F32 R24, R132.reuse, R4, R24 ;  /* 0x000000048418723c */ /* 0x040fe20000001818 */
[----:B------:R-:W4:Y:S03]  /*4880*/  LDL R5, [R1+0x4] ;  /* 0x0000040001057983 */ /* 0x000f260000100800 */
[----:B------:R-:W-:Y:S01]  /*4890*/  FSEL R9, R9, RZ, P3 ;  /* 0x000000ff09097208 */ /* 0x000fe20001800000 */
[C---:B-1----:R-:W-:Y:S01]  /*48a0*/  FMUL.FTZ R8, R203.reuse, 1.4426950216293334961 ;  /* 0x3fb8aa3bcb087820 */ /* 0x042fe20000410000 */
[----:B------:R-:W-:Y:S02]  /*48b0*/  @P2 FSEL R0, R154, -INF , !P4 ;  /* 0xff8000009a002808 */ /* 0x000fe40006000000 */
[----:B------:R-:W1:Y:S01]  /*48c0*/  MUFU.TANH R157, R17 ;  /* 0x00000011009d7308 */ /* 0x000e620000002400 */
[----:B------:R-:W-:Y:S01]  /*48d0*/  PLOP3.LUT P2, PT, PT, PT, UP0, 0x80, 0x0 ;  /* 0x000000000000781c */ /* 0x000fe20003f4f008 */
[-C--:B------:R-:W-:Y:S01]  /*48e0*/  HMMA.16816.F32 R28, R132, R6.reuse, R28 ;  /* 0x00000006841c723c */ /* 0x080fe2000000181c */
[----:B------:R-:W-:Y:S01]  /*48f0*/  FSETP.NEU.FTZ.AND P3, PT, R203, -INF , PT ;  /* 0xff800000cb00780b */ /* 0x000fe20003f7d000 */
[--C-:B------:R-:W-:Y:S01]  /*4900*/  FFMA.FTZ R2, R0, c[0x0][0x23c], -R9.reuse ;  /* 0x00008f0000027a23 */ /* 0x100fe20000010809 */
[----:B------:R-:W-:Y:S02]  /*4910*/  MOV R0, R158 ;  /* 0x0000009e00007202 */ /* 0x000fe40000000f00 */
[----:B------:R-:W-:Y:S01]  /*4920*/  FSEL R8, R8, RZ, P3 ;  /* 0x000000ff08087208 */ /* 0x000fe20001800000 */
[----:B------:R-:W-:Y:S01]  /*4930*/  FMUL.FTZ R20, R20, c[0x0][0x2ec] ;  /* 0x0000bb0014147a20 */ /* 0x000fe20000410000 */
[----:B------:R-:W-:Y:S01]  /*4940*/  @P0 FSEL R0, R158, -INF , !P5 ;  /* 0xff8000009e000808 */ /* 0x000fe20006800000 */
[----:B------:R1:W-:Y:S01]  /*4950*/  MUFU.EX2 R241, R2 ;  /* 0x0000000200f17308 */ /* 0x0003e20000000800 */
[----:B------:R-:W-:Y:S01]  /*4960*/  PLOP3.LUT P0, PT, PT, PT, UP0, 0x80, 0x0 ;  /* 0x000000000000781c */ /* 0x000fe20003f0f008 */
[C---:B------:R-:W-:Y:S02]  /*4970*/  HMMA.16816.F32 R32, R148.reuse, R6, R32 ;  /* 0x000000069420723c */ /* 0x040fe40000001820 */
[----:B------:R-:W-:Y:S02]  /*4980*/  FMUL.FTZ R21, R21, c[0x0][0x2ec] ;  /* 0x0000bb0015157a20 */ /* 0x000fe40000410000 */
[----:B------:R-:W-:Y:S02]  /*4990*/  FMUL.FTZ R24, R24, c[0x0][0x2ec] ;  /* 0x0000bb0018187a20 */ /* 0x000fe40000410000 */
[----:B------:R-:W-:Y:S02]  /*49a0*/  FMUL.FTZ R25, R25, c[0x0][0x2ec] ;  /* 0x0000bb0019197a20 */ /* 0x000fe40000410000 */
[----:B------:R-:W-:Y:S01]  /*49b0*/  MUFU.TANH R237, R19 ;  /* 0x0000001300ed7308 */ /* 0x000fe20000002400 */
[----:B------:R-:W-:Y:S03]  /*49c0*/  FMUL.FTZ R27, R27, c[0x0][0x2ec] ;  /* 0x0000bb001b1b7a20 */ /* 0x000fe60000410000 */
[----:B------:R-:W-:Y:S02]  /*49d0*/  FMUL.FTZ R26, R26, c[0x0][0x2ec] ;  /* 0x0000bb001a1a7a20 */ /* 0x000fe40000410000 */
[----:B------:R-:W-:Y:S02]  /*49e0*/  FMUL.FTZ R30, R30, c[0x0][0x2ec] ;  /* 0x0000bb001e1e7a20 */ /* 0x000fe40000410000 */
[----:B------:R-:W-:Y:S02]  /*49f0*/  FMUL.FTZ R31, R31, c[0x0][0x2ec] ;  /* 0x0000bb001f1f7a20 */ /* 0x000fe40000410000 */
        /* <DEDUP_REMOVED lines=9> */
[----:B------:R-:W-:Y:S01]  /*4a90*/  FMUL.FTZ R35, R35, c[0x0][0x2ec] ;  /* 0x0000bb0023237a20 */ /* 0x000fe20000410000 */
[----:B------:R-:W-:Y:S01]  /*4aa0*/  PLOP3.LUT P2, PT, PT, PT, UP0, 0x80, 0x0 ;  /* 0x000000000000781c */ /* 0x000fe20003f4f008 */
[----:B------:R-:W-:Y:S02]  /*4ab0*/  FMUL.FTZ R34, R34, c[0x0][0x2ec] ;  /* 0x0000bb0022227a20 */ /* 0x000fe40000410000 */
[----:B------:R-:W-:Y:S02]  /*4ac0*/  FMUL.FTZ R29, R29, c[0x0][0x2ec] ;  /* 0x0000bb001d1d7a20 */ /* 0x000fe40000410000 */
[----:B------:R-:W-:Y:S03]  /*4ad0*/  FMUL.FTZ R23, R23, c[0x0][0x2ec] ;  /* 0x0000bb0017177a20 */ /* 0x000fe60000410000 */
[----:B------:R1:W-:Y:S10]  /*4ae0*/  MUFU.EX2 R159, R2 ;  /* 0x00000002009f7308 */ /* 0x0003f40000000800 */
[----:B------:R-:W2:Y:S10]  /*4af0*/  MUFU.TANH R156, R20 ;  /* 0x00000014009c7308 */ /* 0x000eb40000002400 */
[----:B------:R-:W-:Y:S01]  /*4b00*/  MUFU.TANH R101, R25 ;  /* 0x0000001900657308 */ /* 0x000fe20000002400 */
[--C-:B-1----:R-:W-:Y:S01]  /*4b10*/  FFMA.FTZ R2, R0, c[0x0][0x23c], -R8.reuse ;  /* 0x00008f0000027a23 */ /* 0x102fe20000010808 */
[----:B------:R-:W-:Y:S02]  /*4b20*/  MOV R0, R244 ;  /* 0x000000f400007202 */ /* 0x000fe40000000f00 */
[----:B------:R-:W-:Y:S02]  /*4b30*/  @P0 FSEL R0, R244, -INF , !P5 ;  /* 0xff800000f4000808 */ /* 0x000fe40006800000 */
[----:B------:R-:W-:Y:S04]  /*4b40*/  PLOP3.LUT P0, PT, PT, PT, UP0, 0x80, 0x0 ;  /* 0x000000000000781c */ /* 0x000fe80003f0f008 */
[----:B------:R-:W-:Y:S01]  /*4b50*/  MUFU.EX2 R3, R2 ;  /* 0x0000000200037308 */ /* 0x000fe20000000800 */
[----:B------:R-:W-:Y:S09]  /*4b60*/  FFMA.FTZ R0, R0, c[0x0][0x23c], -R8 ;  /* 0x00008f0000007a23 */ /* 0x000ff20000010808 */
[----:B------:R-:W-:Y:S10]  /*4b70*/  MUFU.TANH R81, R27 ;  /* 0x0000001b00517308 */ /* 0x000ff40000002400 */
        /* <DEDUP_REMOVED lines=8> */
[----:B------:R-:W-:Y:S10]  /*4c00*/  MUFU.TANH R249, R29 ;  /* 0x0000001d00f97308 */ /* 0x000ff40000002400 */
[----:B------:R-:W-:Y:S10]  /*4c10*/  MUFU.TANH R234, R23 ;  /* 0x0000001700ea7308 */ /* 0x000ff40000002400 */
[----:B------:R-:W-:Y:S10]  /*4c20*/  MUFU.TANH R80, R30 ;  /* 0x0000001e00507308 */ /* 0x000ff40000002400 */
[----:B------:R-:W1:Y:S10]  /*4c30*/  MUFU.TANH R176, R32 ;  /* 0x0000002000b07308 */ /* 0x000e740000002400 */
[----:B------:R-:W-:Y:S10]  /*4c40*/  MUFU.TANH R79, R31 ;  /* 0x0000001f004f7308 */ /* 0x000ff40000002400 */
[----:B------:R-:W1:Y:S10]  /*4c50*/  MUFU.TANH R175, R33 ;  /* 0x0000002100af7308 */ /* 0x000e740000002400 */
[----:B------:R-:W-:Y:S10]  /*4c60*/  MUFU.TANH R220, R35 ;  /* 0x0000002300dc7308 */ /* 0x000ff40000002400 */
[----:B------:R-:W1:Y:S01]  /*4c70*/  MUFU.TANH R221, R34 ;  /* 0x0000002200dd7308 */ /* 0x000e620000002400 */
[C---:B---3--:R-:W-:Y:S01]  /*4c80*/  FMUL.FTZ R2, R11.reuse, 1.4426950216293334961 ;  /* 0x3fb8aa3b0b027820 */ /* 0x048fe20000410000 */
        /* <DEDUP_REMOVED lines=9> */
[C---:B----4-:R-:W-:Y:S01]  /*4d20*/  FSETP.NEU.FTZ.AND P3, PT, R5.reuse, -INF , PT ;  /* 0xff8000000500780b */ /* 0x050fe20003f7d000 */
[----:B------:R-:W-:Y:S05]  /*4d30*/  FMUL.FTZ R5, R5, 1.4426950216293334961 ;  /* 0x3fb8aa3b05057820 */ /* 0x000fea0000410000 */
[----:B------:R-:W-:Y:S02]  /*4d40*/  FSEL R0, R5, RZ, P3 ;  /* 0x000000ff05007208 */ /* 0x000fe40001800000 */
[----:B------:R-:W-:Y:S02]  /*4d50*/  PLOP3.LUT P3, PT, PT, PT, UP0, 0x80, 0x0 ;  /* 0x000000000000781c */ /* 0x000fe40003f6f008 */
[----:B---3--:R-:W-:Y:S02]  /*4d60*/  MOV R4, R90 ;  /* 0x0000005a00047202 */ /* 0x008fe40000000f00 */
        /* <DEDUP_REMOVED lines=74> */
[----:B-1----:R-:W-:Y:S03]  /*5210*/  MOV R4, R235 ;  /* 0x000000eb00047202 */ /* 0x002fe60000000f00 */
        /* <DEDUP_REMOVED lines=12> */
[----:B------:R-:W-:Y:S01]  /*52e0*/  MOV R11, R176 ;  /* 0x000000b0000b7202 */ /* 0x000fe20000000f00 */
        /* <DEDUP_REMOVED lines=68> */
[----:B------:R-:W2:Y:S10]  /*5730*/  MUFU.TANH R72, R46 ;  /* 0x0000002e00487308 */ /* 0x000eb40000002400 */
        /* <DEDUP_REMOVED lines=66> */
[----:B------:R-:W-:Y:S01]  /*5b60*/  PLOP3.LUT P0, PT, PT, PT, UP0, 0x80, 0x0 ;  /* 0x000000000000781c */ /* 0x000fe20003f0f008 */
[--C-:B------:R-:W-:Y:S01]  /*5b70*/  FFMA.FTZ R5, R11, c[0x0][0x23c], -R9.reuse ;  /* 0x00008f000b057a23 */ /* 0x100fe20000010809 */
[----:B------:R-:W1:Y:S01]  /*5b80*/  MUFU.TANH R162, R53 ;  /* 0x0000003500a27308 */ /* 0x000e620000002400 */
[----:B------:R-:W-:Y:S02]  /*5b90*/  FMUL.FTZ R60, R60, c[0x0][0x2ec] ;  /* 0x0000bb003c3c7a20 */ /* 0x000fe40000410000 */
[----:B------:R-:W-:Y:S01]  /*5ba0*/  FMUL.FTZ R61, R61, c[0x0][0x2ec] ;  /* 0x0000bb003d3d7a20 */ /* 0x000fe20000410000 */
[----:B------:R-:W-:Y:S01]  /*5bb0*/  @P2 FSEL R4, R218, -INF , !P3 ;  /* 0xff800000da042808 */ /* 0x000fe20005800000 */
[----:B------:R-:W-:Y:S01]  /*5bc0*/  FMUL.FTZ R62, R62, c[0x0][0x2ec] ;  /* 0x0000bb003e3e7a20 */ /* 0x000fe20000410000 */
[----:B------:R-:W-:Y:S01]  /*5bd0*/  PLOP3.LUT P2, PT, PT, PT, UP0, 0x80, 0x0 ;  /* 0x000000000000781c */ /* 0x000fe20003f4f008 */
[----:B------:R-:W-:Y:S02]  /*5be0*/  FMUL.FTZ R64, R64, c[0x0][0x2ec] ;  /* 0x0000bb0040407a20 */ /* 0x000fe40000410000 */
[----:B------:R-:W-:Y:S01]  /*5bf0*/  FMUL.FTZ R65, R65, c[0x0][0x2ec] ;  /* 0x0000bb0041417a20 */ /* 0x000fe20000410000 */
[----:B------:R1:W-:Y:S01]  /*5c00*/  MUFU.EX2 R213, R5 ;  /* 0x0000000500d57308 */ /* 0x0003e20000000800 */
[----:B------:R-:W-:Y:S02]  /*5c10*/  FMUL.FTZ R66, R66, c[0x0][0x2ec] ;  /* 0x0000bb0042427a20 */ /* 0x000fe40000410000 */
[----:B------:R-:W-:Y:S02]  /*5c20*/  FMUL.FTZ R67, R67, c[0x0][0x2ec] ;  /* 0x0000bb0043437a20 */ /* 0x000fe40000410000 */
[----:B------:R-:W-:Y:S05]  /*5c30*/  FMUL.FTZ R63, R63, c[0x0][0x2ec] ;  /* 0x0000bb003f3f7a20 */ /* 0x000fea0000410000 */
        /* <DEDUP_REMOVED lines=339> */
[----:B------:R-:W2:Y:S01]  /*7170*/  LDG.E R4, [R146.64+0x20] ;  /* 0x0000201292047981 */ /* 0x000ea2000c1e1900 */
        /* <DEDUP_REMOVED lines=66> */
[----:B------:R-:W-:Y:S02]  /*75a0*/  FADD.FTZ R33, -R144, R53 ;  /* 0x0000003590217221 */ /* 0x000fe40000010100 */
[----:B------:R-:W-:Y:S02]  /*75b0*/  FMUL.FTZ R16, R16, c[0x0][0x2ec] ;  /* 0x0000bb0010107a20 */ /* 0x000fe40000410000 */
[----:B------:R-:W-:Y:S02]  /*75c0*/  FADD.FTZ R21, -R144, R65 ;  /* 0x0000004190157221 */ /* 0x000fe40000010100 */
[----:B------:R-:W-:Y:S02]  /*75d0*/  FMUL.FTZ R148, R17, R5 ;  /* 0x0000000511947220 */ /* 0x000fe40000410000 */
[----:B------:R-:W-:Y:S01]  /*75e0*/  FFMA.FTZ R5, -R160, R160, 1 ;  /* 0x3f800000a0057423 */ /* 0x000fe200000101a0 */
[----:B------:R-:W-:Y:S01]  /*75f0*/  MOV R160, R202 ;  /* 0x000000ca00a07202 */ /* 0x000fe20000000f00 */
[----:B------:R-:W-:Y:S02]  /*7600*/  FMUL.FTZ R33, R149, R33 ;  /* 0x0000002195217220 */ /* 0x000fe40000410000 */
        /* <DEDUP_REMOVED lines=12> */
[----:B--2---:R-:W-:Y:S02]  /*76d0*/  FADD.FTZ R7, -R4, R7 ;  /* 0x0000000704077221 */ /* 0x004fe40000010100 */
[----:B------:R-:W-:Y:S02]  /*76e0*/  FMUL.FTZ R144, R32, R16 ;  /* 0x0000001020907220 */ /* 0x000fe40000410000 */
[----:B------:R-:W-:Y:S02]  /*76f0*/  FADD.FTZ R16, -R4, R6 ;  /* 0x0000000604107221 */ /* 0x000fe40000010100 */
[----:B------:R-:W-:Y:S02]  /*7700*/  FFMA.FTZ R6, -R246, R246, 1 ;  /* 0x3f800000f6067423 */ /* 0x000fe400000101f6 */
[----:B------:R-:W-:Y:S02]  /*7710*/  FMUL.FTZ R7, R121, R7 ;  /* 0x0000000779077220 */ /* 0x000fe40000410000 */
[----:B------:R-:W-:Y:S01]  /*7720*/  FMUL.FTZ R5, R5, c[0x0][0x2ec] ;  /* 0x0000bb0005057a20 */ /* 0x000fe20000410000 */
[----:B------:R1:W5:Y:S01]  /*7730*/  LDL.LU R121, [R1+0x160] ;  /* 0x0001600001797983 */ /* 0x0003620000300800 */
        /* <DEDUP_REMOVED lines=9> */
[----:B---3--:R-:W-:Y:S02]  /*77d0*/  FMUL.FTZ R146, R33, R17 ;  /* 0x0000001121927220 */ /* 0x008fe40000410000 */
        /* <DEDUP_REMOVED lines=33> */
[----:B------:R-:W-:Y:S01]  /*79f0*/  FMUL.FTZ R17, R243, R17 ;  /* 0x00000011f3117220 */ /* 0x000fe20000410000 */
[----:B------:R1:W5:Y:S01]  /*7a00*/  LDL.LU R116, [R1+0x14c] ;  /* 0x00014c0001747983 */ /* 0x0003620000300800 */
[----:B------:R-:W-:Y:S02]  /*7a10*/  FMUL.FTZ R6, R6, c[0x0][0x2ec] ;  /* 0x0000bb0006067a20 */ /* 0x000fe40000410000 */
[----:B------:R-:W-:Y:S01]  /*7a20*/  FFMA.FTZ R7, -R218, R218, 1 ;  /* 0x3f800000da077423 */ /* 0x000fe200000101da */
[----:B------:R1:W5:Y:S01]  /*7a30*/  LDL.LU R115, [R1+0x148] ;  /* 0x0001480001737983 */ /* 0x0003620000300800 */
[----:B------:R-:W-:Y:S02]  /*7a40*/  FMUL.FTZ R136, R19, R5 ;  /* 0x0000000513887220 */ /* 0x000fe40000410000 */
[----:B------:R-:W-:Y:S02]  /*7a50*/  FMUL.FTZ R5, R16, c[0x0][0x2ec] ;  /* 0x0000bb0010057a20 */ /* 0x000fe40000410000 */
[----:B------:R-:W-:Y:S02]  /*7a60*/  FADD.FTZ R18, -R4, R38 ;  /* 0x0000002604127221 */ /* 0x000fe40000010100 */
[----:B------:R-:W-:Y:S02]  /*7a70*/  FMUL.FTZ R137, R20, R6 ;  /* 0x0000000614897220 */ /* 0x000fe40000410000 */
[----:B------:R-:W-:Y:S02]  /*7a80*/  FMUL.FTZ R6, R7, c[0x0][0x2ec] ;  /* 0x0000bb0007067a20 */ /* 0x000fe40000410000 */
[C---:B------:R-:W-:Y:S02]  /*7a90*/  FADD.FTZ R7, -R4.reuse, R51 ;  /* 0x0000003304077221 */ /* 0x040fe40000010100 */
        /* <DEDUP_REMOVED lines=184> */
[----:B------:R-:W-:Y:S01]  /*8620*/  FMUL.FTZ R17, R9, R5 ;  /* 0x0000000509117220 */ /* 0x000fe20000410000 */
[----:B------:R1:W5:Y:S01]  /*8630*/  LDL.LU R79, [R1+0xb8] ;  /* 0x0000b800014f7983 */ /* 0x0003620000300800 */
        /* <DEDUP_REMOVED lines=64> */
[C---:B------:R-:W-:Y:S01]  /*8a40*/  @!P2 LEA R2, P3, R11.reuse, R4, 0x6 ;  /* 0x000000040b02a211 */ /* 0x040fe200078630ff */
        /* <DEDUP_REMOVED lines=56> */
.L_x_1814:
[----:B------:R-:W-:Y:S01]  /*8dd0*/  F2FP.PACK_AB R28, R158, R159 ;  /* 0x0000009f9e1c723e */ /* 0x000fe200000000ff */
[----:B------:R-:W3:Y:S01]  /*8de0*/  LDL R42, [R1+0x44] ;  /* 0x00004400012a7983 */ /* 0x000ee20000100800 */
        /* <DEDUP_REMOVED lines=21> */
[----:B--2---:R-:W-:Y:S02]  /*8f40*/  F2FP.PACK_AB R13, R37, R38 ;  /* 0x00000026250d723e */ /* 0x004fe400000000ff */
        /* <DEDUP_REMOVED lines=42> */
[----:B--2---:R-:W-:Y:S04]  /*91f0*/  IMAD.SHL.U32 R0, R190, 0x2, RZ ;  /* 0x00000002be007824 */ /* 0x004fe800078e00ff */
[----:B------:R-:W-:Y:S01]  /*9200*/  IMAD.IADD R2, R0, 0x1, R181 ;  /* 0x0000000100027824 */ /* 0x000fe200078e02b5 */
[----:B-----5:R-:W-:Y:S04]  /*9210*/  LDSM.16.MT88.4 R4, [R3+0x1c000] ;  /* 0x01c000000304783b */ /* 0x020fe80000004200 */
[----:B------:R-:W2:Y:S04]  /*9220*/  LDSM.16.MT88.4 R8, [R0+0x8000] ;  /* 0x008000000008783b */ /* 0x000ea80000004200 */
[----:B------:R-:W4:Y:S04]  /*9230*/  LDSM.16.MT88.4 R12, [R3+0x20000] ;  /* 0x02000000030c783b */ /* 0x000f280000004200 */
[----:B------:R-:W1:Y:S04]  /*9240*/  LDSM.16.MT88.4 R16, [R2+0x8000] ;  /* 0x008000000210783b */ /* 0x000e680000004200 */
[----:B------:R-:W-:Y:S04]  /*9250*/  LDSM.16.MT88.4 R20, [R3+0x1c800] ;  /* 0x01c800000314783b */ /* 0x000fe80000004200 */
[----:B------:R-:W1:Y:S04]  /*9260*/  LDSM.16.MT88.4 R24, [R0+0x8800] ;  /* 0x008800000018783b */ /* 0x000e680000004200 */
[----:B------:R-:W1:Y:S04]  /*9270*/  LDSM.16.MT88.4 R28, [R3+0x20800] ;  /* 0x02080000031c783b */ /* 0x000e680000004200 */
[----:B------:R-:W1:Y:S01]  /*9280*/  LDSM.16.MT88.4 R32, [R2+0x8800] ;  /* 0x008800000220783b */ /* 0x000e620000004200 */
[-C--:B--2---:R-:W-:Y:S08]  /*9290*/  HMMA.16816.F32 R68, R4, R8.reuse, R68 ;  /* 0x000000080444723c */ /* 0x084ff00000001844 */
[C---:B----4-:R-:W-:Y:S08]  /*92a0*/  HMMA.16816.F32 R72, R12.reuse, R8, R72 ;  /* 0x000000080c48723c */ /* 0x050ff00000001848 */
[-C--:B------:R-:W-:Y:S08]  /*92b0*/  HMMA.16816.F32 R76, R12, R10.reuse, R76 ;  /* 0x0000000a0c4c723c */ /* 0x080ff0000000184c */
[C---:B------:R-:W-:Y:S01]  /*92c0*/  HMMA.16816.F32 R80, R4.reuse, R10, R80 ;  /* 0x0000000a0450723c */ /* 0x040fe20000001850 */
[----:B------:R-:W-:Y:S07]  /*92d0*/  LDSM.16.MT88.4 R8, [R0+0x9000] ;  /* 0x009000000008783b */ /* 0x000fee0000004200 */
[-C--:B-1----:R-:W-:Y:S08]  /*92e0*/  HMMA.16816.F32 R84, R4, R16.reuse, R84 ;  /* 0x000000100454723c */ /* 0x082ff00000001854 */
[C---:B------:R-:W-:Y:S08]  /*92f0*/  HMMA.16816.F32 R88, R12.reuse, R16, R88 ;  /* 0x000000100c58723c */ /* 0x040ff00000001858 */
[-C--:B------:R-:W-:Y:S01]  /*9300*/  HMMA.16816.F32 R92, R12, R18.reuse, R92 ;  /* 0x000000120c5c723c */ /* 0x080fe2000000185c */
[----:B------:R-:W-:Y:S07]  /*9310*/  LDSM.16.MT88.4 R12, [R3+0x21000] ;  /* 0x02100000030c783b */ /* 0x000fee0000004200 */
[----:B------:R-:W-:Y:S01]  /*9320*/  HMMA.16816.F32 R96, R4, R18, R96 ;  /* 0x000000120460723c */ /* 0x000fe20000001860 */
[----:B------:R-:W1:Y:S04]  /*9330*/  LDSM.16.MT88.4 R4, [R3+0x1d000] ;  /* 0x01d000000304783b */ /* 0x000e680000004200 */
[----:B------:R-:W2:Y:S03]  /*9340*/  LDSM.16.MT88.4 R16, [R2+0x9000] ;  /* 0x009000000210783b */ /* 0x000ea60000004200 */
[-C--:B------:R-:W-:Y:S08]  /*9350*/  HMMA.16816.F32 R68, R20, R24.reuse, R68 ;  /* 0x000000181444723c */ /* 0x080ff00000001844 */
[C---:B------:R-:W-:Y:S08]  /*9360*/  HMMA.16816.F32 R72, R28.reuse, R24, R72 ;  /* 0x000000181c48723c */ /* 0x040ff00000001848 */
[-C--:B------:R-:W-:Y:S08]  /*9370*/  HMMA.16816.F32 R76, R28, R26.reuse, R76 ;  /* 0x0000001a1c4c723c */ /* 0x080ff0000000184c */
[C---:B------:R-:W-:Y:S01]  /*9380*/  HMMA.16816.F32 R80, R20.reuse, R26, R80 ;  /* 0x0000001a1450723c */ /* 0x040fe20000001850 */
[----:B------:R-:W-:Y:S07]  /*9390*/  LDSM.16.MT88.4 R24, [R0+0x9800] ;  /* 0x009800000018783b */ /* 0x000fee0000004200 */
[-C--:B------:R-:W-:Y:S04]  /*93a0*/  HMMA.16816.F32 R84, R20, R32.reuse, R84 ;  /* 0x000000201454723c */ /* 0x080fe80000001854 */
[----:B---3--:R-:W-:Y:S04]  /*93b0*/  IMAD.SHL.U32 R146, R42, 0x2, RZ ;  /* 0x000000022a927824 */ /* 0x008fe800078e00ff */
        /* <DEDUP_REMOVED lines=117> */
.L_x_1815:
        /* <DEDUP_REMOVED lines=519> */
.L_x_1817:
        /* <DEDUP_REMOVED lines=19> */
.L_x_1818:
        /* <DEDUP_REMOVED lines=47> */
.L_x_1820:
[----:B------:R-:W-:Y:S05]  /*bfa0*/  BSYNC B0 ;  /* 0x0000000000007941 */ /* 0x000fea0003800000 */
.L_x_1819:
        /* <DEDUP_REMOVED lines=15> */
.L_x_1822:
[----:B------:R-:W-:Y:S05]  /*c0a0*/  BSYNC B0 ;  /* 0x0000000000007941 */ /* 0x000fea0003800000 */
.L_x_1821:
        /* <DEDUP_REMOVED lines=15> */
.L_x_1824:
[----:B------:R-:W-:Y:S05]  /*c1a0*/  BSYNC B0 ;  /* 0x0000000000007941 */ /* 0x000fea0003800000 */
.L_x_1823:
        /* <DEDUP_REMOVED lines=14> */
.L_x_1826:
[----:B------:R-:W-:Y:S05]  /*c290*/  BSYNC B0 ;  /* 0x0000000000007941 */ /* 0x000fea0003800000 */
.L_x_1825:
        /* <DEDUP_REMOVED lines=25> */
.L_x_1828:
[----:B------:R-:W-:Y:S05]  /*c430*/  BSYNC B0 ;  /* 0x0000000000007941 */ /* 0x000fea0003800000 */
.L_x_1827:
        /* <DEDUP_REMOVED lines=13> */
.L_x_1830:
[----:B------:R-:W-:Y:S05]  /*c510*/  BSYNC B0 ;  /* 0x0000000000007941 */ /* 0x000fea0003800000 */
.L_x_1829:
        /* <DEDUP_REMOVED lines=13> */
.L_x_1832:
[----:B------:R-:W-:Y:S05]  /*c5f0*/  BSYNC B0 ;  /* 0x0000000000007941 */ /* 0x000fea0003800000 */
.L_x_1831:
        /* <DEDUP_REMOVED lines=12> */
.L_x_1781:
        /* <DEDUP_REMOVED lines=21> */
.L_x_1834:
        /* <DEDUP_REMOVED lines=19> */
.L_x_1835:
        /* <DEDUP_REMOVED lines=36> */
.L_x_1837:
[----:B------:R-:W-:Y:S05]  /*cb80*/  BSYNC B0 ;  /* 0x0000000000007941 */ /* 0x000fea0003800000 */
.L_x_1836:
        /* <DEDUP_REMOVED lines=15> */
.L_x_1839:
[----:B------:R-:W-:Y:S05]  /*cc80*/  BSYNC B0 ;  /* 0x0000000000007941 */ /* 0x000fea0003800000 */
.L_x_1838:
        /* <DEDUP_REMOVED lines=15> */
.L_x_1841:
[----:B------:R-:W-:Y:S05]  /*cd80*/  BSYNC B0 ;  /* 0x0000000000007941 */ /* 0x000fea0003800000 */
.L_x_1840:
        /* <DEDUP_REMOVED lines=14> */
.L_x_1843:
[----:B------:R-:W-:Y:S05]  /*ce70*/  BSYNC B0 ;  /* 0x0000000000007941 */ /* 0x000fea0003800000 */
.L_x_1842:
        /* <DEDUP_REMOVED lines=25> */
.L_x_1845:
[----:B------:R-:W-:Y:S05]  /*d010*/  BSYNC B0 ;  /* 0x0000000000007941 */ /* 0x000fea0003800000 */
.L_x_1844:
        /* <DEDUP_REMOVED lines=13> */
.L_x_1847:
[----:B------:R-:W-:Y:S05]  /*d0f0*/  BSYNC B0 ;  /* 0x0000000000007941 */ /* 0x000fea0003800000 */
.L_x_1846:
        /* <DEDUP_REMOVED lines=13> */
.L_x_1849:
[----:B------:R-:W-:Y:S05]  /*d1d0*/  BSYNC B0 ;  /* 0x0000000000007941 */ /* 0x000fea0003800000 */
.L_x_1848:
        /* <DEDUP_REMOVED lines=11> */
.L_x_1833:
[----:B------:R-:W-:Y:S05]  /*d290*/  BSYNC B1 ;  /* 0x0000000000017941 */ /* 0x000fea0003800000 */
.L_x_1776:
        /* <DEDUP_REMOVED lines=11> */
.L_x_1850:
[----:B------:R-:W-:Y:S05]  /*d350*/  EXIT ;  /* 0x000000000000794d */ /* 0x000fea0003800000 */
.L_x_1852:
        /* <DEDUP_REMOVED lines=10> */
.L_x_2486:


//--------------------- .text._ZN5flash44flash_bwd_dq_dk_dv_loop_seqk_parallel_kernelI23Flash_bwd_kernel_traitsILi64ELi128ELi128ELi8ELi4ELi4ELi4ELb0ELb0EN7cutlass6half_tE19Flash_kernel_traitsILi64ELi128ELi128ELi8ES3_EELb1ELb0ELb1ELb0ELb0ELb0ELb0EEEvNS_16Flash_bwd_paramsE --------------------------
	.section	.text._ZN5flash44flash_bwd_dq_dk_dv_loop_seqk_parallel_kernelI23Flash_bwd_kernel_traitsILi64ELi128ELi128ELi8ELi4ELi4ELi4ELb0ELb0EN7cutlass6half_tE19Flash_kernel_traitsILi64ELi128ELi128ELi8ES3_EELb1ELb0ELb1ELb0ELb0ELb0ELb0EEEvNS_16Flash_bwd_paramsE,"ax",@progbits
	.sectioninfo	@"SHI_REGISTERS=255"
	.align	128
        .global         _ZN5flash44flash_bwd_dq_dk_dv_loop_seqk_parallel_kernelI23Flash_bwd_kernel_traitsILi64ELi128ELi128ELi8ELi4ELi4ELi4ELb0ELb0EN7cutlass6half_tE19Flash_kernel_traitsILi64ELi128ELi128ELi8ES3_EELb1ELb0ELb1ELb0ELb0ELb0ELb0EEEvNS_16Flash_bwd_paramsE
        .type           _ZN5flash44flash_bwd_dq_dk_dv_loop_seqk_parallel_kernelI23Flash_bwd_kernel_traitsILi64ELi128ELi128ELi8ELi4ELi4ELi4ELb0ELb0EN7cutlass6half_tE19Flash_kernel_traitsILi64ELi128ELi128ELi8ES3_EELb1ELb0ELb1ELb0ELb0ELb0ELb0EEEvNS_16Flash_bwd_paramsE,@function
        .size           _ZN5flash44flash_bwd_dq_dk_dv_loop_seqk_parallel_kernelI23Flash_bwd_kernel_traitsILi64ELi128ELi128ELi8ELi4ELi4ELi4ELb0ELb0EN7cutlass6half_tE19Flash_kernel_traitsILi64ELi128ELi128ELi8ES3_EELb1ELb0ELb1ELb0ELb0ELb0ELb0EEEvNS_16Flash_bwd_paramsE,(.L_x_2487 - _ZN5flash44flash_bwd_dq_dk_dv_loop_seqk_parallel_kernelI23Flash_bwd_kernel_traitsILi64ELi128ELi128ELi8ELi4ELi4ELi4ELb0ELb0EN7cutlass6half_tE19Flash_kernel_traitsILi64ELi128ELi128ELi8ES3_EELb1ELb0ELb1ELb0ELb0ELb0ELb0EEEvNS_16Flash_bwd_paramsE)
        .other          _ZN5flash44flash_bwd_dq_dk_dv_loop_seqk_parallel_kernelI23Flash_bwd_kernel_traitsILi64ELi128ELi128ELi8ELi4ELi4ELi4ELb0ELb0EN7cutlass6half_tE19Flash_kernel_traitsILi64ELi128ELi128ELi8ES3_EELb1ELb0ELb1ELb0ELb0ELb0ELb0EEEvNS_16Flash_bwd_paramsE,@"STO_CUDA_ENTRY STV_DEFAULT"
_ZN5flash44flash_bwd_dq_dk_dv_loop_seqk_parallel_kernelI23Flash_bwd_kernel_traitsILi64ELi128ELi128ELi8ELi4ELi4ELi4ELb0ELb0EN7cutlass6half_tE19Flash_kernel_traitsILi64ELi128ELi128ELi8ES3_EELb1ELb0ELb1ELb0ELb0ELb0ELb0EEEvNS_16Flash_bwd_paramsE:
.text._ZN5flash44flash_bwd_dq_dk_dv_loop_seqk_parallel_kernelI23Flash_bwd_kernel_traitsILi64ELi128ELi128ELi8ELi4ELi4ELi4ELb0ELb0EN7cutlass6half_tE19Flash_kernel_traitsILi64ELi128ELi128ELi8ES3_EELb1ELb0ELb1ELb0ELb0ELb0ELb0EEEvNS_16Flash_bwd_paramsE:
        /* <DEDUP_REMOVED lines=13> */
[----:B------:R-:W-:Y:S01]  /*00d0*/  UMOV UR5, 0x80 ;  /* 0x0000008000057882 */ /* 0x000fe20000000000 */
[----:B------:R-:W-:Y:S01]  /*00e0*/  IMAD.MOV.U32 R233, RZ, RZ, 0x20 ;  /* 0x00000020ffe97424 */ /* 0x000fe200078e00ff */
[----:B------:R-:W-:Y:S01]  /*00f0*/  ULDC UR4, c[0x0][0x210] ;  /* 0x0000840000047ab9 */ /* 0x000fe20000000800 */
[----:B------:R-:W-:Y:S01]  /*0100*/  IMAD.MOV.U32 R231, RZ, RZ, -0x10 ;  /* 0xfffffff0ffe77424 */ /* 0x000fe200078e00ff */
[----:B------:R-:W-:Y:S02]  /*0110*/  ULDC UR59, c[0x0][0x234] ;  /* 0x00008d00003b7ab9 */ /* 0x000fe40000000800 */
[----:B------:R-:W-:Y:S01]  /*0120*/  ULDC UR11, c[0x0][0x374] ;  /* 0x0000dd00000b7ab9 */ /* 0x000fe20000000800 */
[----:B------:R-:W2:Y:S01]  /*0130*/  S2UR UR39, SR_CTAID.Z ;  /* 0x00000000002779c3 */ /* 0x000ea20000002700 */
[----:B------:R-:W-:-:S02]  /*0140*/  UIMAD UR59, UR5, UR4, UR59 ;  /* 0x00000004053b72a4 */ /* 0x000fc4000f8e023b */
[----:B------:R-:W-:Y:S02]  /*0150*/  UIMAD UR4, UR11, 0xc0, URZ ;  /* 0x000000c00b0478a4 */ /* 0x000fe4000f8e023f */
[----:B------:R-:W-:Y:S02]  /*0160*/  ULDC UR6, c[0x0][0x1c0] ;  /* 0x0000700000067ab9 */ /* 0x000fe40000000800 */
[----:B------:R-:W-:Y:S02]  /*0170*/  ULDC UR12, c[0x0][0x194] ;  /* 0x00006500000c7ab9 */ /* 0x000fe40000000800 */
[----:B------:R-:W-:Y:S02]  /*0180*/  ULDC.U8 UR9, c[0x0][0x3d0] ;  /* 0x0000f40000097ab9 */ /* 0x000fe40000000000 */
[----:B------:R-:W-:Y:S02]  /*0190*/  UISETP.NE.AND UP6, UPT, UR9, URZ, UPT ;  /* 0x0000003f0900728c */ /* 0x000fe4000bfc5270 */
[----:B------:R-:W-:Y:S01]  /*01a0*/  ULDC.U8 UR8, c[0x0][0x328] ;  /* 0x0000ca0000087ab9 */ /* 0x000fe20000000000 */
[----:B-1----:R-:W-:Y:S01]  /*01b0*/  SHF.R.S32.HI R5, RZ, 0x1f, R10 ;  /* 0x0000001fff057819 */ /* 0x002fe2000001140a */
[----:B------:R-:W-:-:S02]  /*01c0*/  UISETP.NE.AND UP5, UPT, UR8, URZ, UPT ;  /* 0x0000003f0800728c */ /* 0x000fc4000bfa5270 */
[----:B------:R-:W-:Y:S01]  /*01d0*/  ULDC UR50, c[0x0][0x22c] ;  /* 0x00008b0000327ab9 */ /* 0x000fe20000000800 */
[CC--:B------:R-:W-:Y:S01]  /*01e0*/  LEA.HI R0, R5.reuse, R10.reuse, RZ, 0x4 ;  /* 0x0000000a05007211 */ /* 0x0c0fe200078f20ff */
[----:B------:R-:W-:Y:S01]  /*01f0*/  ULDC UR40, c[0x0][0x1c0] ;  /* 0x0000700000287ab9 */ /* 0x000fe20000000800 */
[CC--:B------:R-:W-:Y:S01]  /*0200*/  LEA.HI R250, R5.reuse, R10.reuse, RZ, 0x7 ;  /* 0x0000000a05fa7211 */ /* 0x0c0fe200078f38ff */
[----:B------:R-:W-:Y:S01]  /*0210*/  ULDC UR10, c[0x0][0x1c0] ;  /* 0x00007000000a7ab9 */ /* 0x000fe20000000800 */
[CC--:B------:R-:W-:Y:S01]  /*0220*/  LEA.HI R2, R5.reuse, R10.reuse, RZ, 0x5 ;  /* 0x0000000a05027211 */ /* 0x0c0fe200078f28ff */
[----:B--2---:R-:W-:Y:S01]  /*0230*/  UIMAD UR5, UR38, UR6, UR39 ;  /* 0x00000006260572a4 */ /* 0x004fe2000f8e0227 */
[CC--:B------:R-:W-:Y:S01]  /*0240*/  LEA.HI R9, R5.reuse, R10.reuse, RZ, 0x3 ;  /* 0x0000000a05097211 */ /* 0x0c0fe200078f18ff */
[----:B------:R-:W-:Y:S01]  /*0250*/  UIMAD UR6, UR12, 0xc0, URZ ;  /* 0x000000c00c0678a4 */ /* 0x000fe2000f8e023f */
[CC--:B------:R-:W-:Y:S01]  /*0260*/  LEA.HI R13, R5.reuse, R10.reuse, RZ, 0x6 ;  /* 0x0000000a050d7211 */ /* 0x0c0fe200078f30ff */
[----:B------:R-:W-:Y:S01]  /*0270*/  USHF.R.S32.HI UR9, URZ, 0x1f, UR39 ;  /* 0x0000001f3f097899 */ /* 0x000fe20008011427 */
[----:B------:R-:W-:Y:S01]  /*0280*/  LEA.HI R5, R5, R10, RZ, 0x2 ;  /* 0x0000000a05057211 */ /* 0x000fe200078f10ff */
[----:B------:R-:W-:Y:S01]  /*0290*/  ULDC UR13, c[0x0][0x1c0] ;  /* 0x00007000000d7ab9 */ /* 0x000fe20000000800 */
[----:B------:R-:W-:Y:S01]  /*02a0*/  LOP3.LUT R3, R0, 0xfffffff0, RZ, 0xc0, !PT ;  /* 0xfffffff000037812 */ /* 0x000fe200078ec0ff */
[----:B------:R-:W-:Y:S01]  /*02b0*/  UIMAD.WIDE UR40, UR50, UR40, URZ ;  /* 0x00000028322872a5 */ /* 0x000fe2000f8e023f */
[----:B------:R-:W-:Y:S01]  /*02c0*/  LOP3.LUT R4, R5, 0x7ffffffc, RZ, 0xc0, !PT ;  /* 0x7ffffffc05047812 */ /* 0x000fe200078ec0ff */
[----:B------:R-:W-:Y:S01]  /*02d0*/  UIMAD UR51, UR39, UR50, URZ ;  /* 0x00000032273372a4 */ /* 0x000fe2000f8e023f */
[----:B------:R-:W-:Y:S01]  /*02e0*/  LOP3.LUT R6, R2, 0xffffffe0, RZ, 0xc0, !PT ;  /* 0xffffffe002067812 */ /* 0x000fe200078ec0ff */
[C---:B------:R-:W-:Y:S01]  /*02f0*/  IMAD.IADD R8, R10.reuse, 0x1, -R3 ;  /* 0x000000010a087824 */ /* 0x040fe200078e0a03 */
[----:B------:R-:W-:Y:S01]  /*0300*/  SHF.R.S32.HI R3, RZ, 0x4, R0 ;  /* 0x00000004ff037819 */ /* 0x000fe20000011400 */
[C---:B------:R-:W-:Y:S01]  /*0310*/  IMAD.IADD R14, R10.reuse, 0x1, -R4 ;  /* 0x000000010a0e7824 */ /* 0x040fe200078e0a04 */
[----:B------:R-:W-:Y:S01]  /*0320*/  SHF.R.S32.HI R4, RZ, 0x5, R2 ;  /* 0x00000005ff047819 */ /* 0x000fe20000011402 */
[----:B------:R-:W-:Y:S01]  /*0330*/  IMAD.IADD R6, R10, 0x1, -R6 ;  /* 0x000000010a067824 */ /* 0x000fe200078e0a06 */
[----:B------:R-:W-:Y:S01]  /*0340*/  LEA.HI R0, R0, R3, RZ, 0x1 ;  /* 0x0000000300007211 */ /* 0x000fe200078f08ff */
[----:B------:R-:W-:Y:S01]  /*0350*/  UIMAD UR50, UR50, UR10, URZ ;  /* 0x0000000a323272a4 */ /* 0x000fe2000f8e023f */
[----:B------:R-:W-:Y:S01]  /*0360*/  SHF.R.S32.HI R2, RZ, 0x1f, R2 ;  /* 0x0000001fff027819 */ /* 0x000fe20000011402 */
[----:B------:R-:W-:Y:S01]  /*0370*/  ULDC UR15, c[0x0][0x1c0] ;  /* 0x00007000000f7ab9 */ /* 0x000fe20000000800 */
[----:B------:R-:W-:Y:S01]  /*0380*/  LOP3.LUT R7, R9, 0xfffffff8, RZ, 0xc0, !PT ;  /* 0xfffffff809077812 */ /* 0x000fe200078ec0ff */
[----:B------:R-:W-:Y:S01]  /*0390*/  ULDC UR16, c[0x0][0x224] ;  /* 0x0000890000107ab9 */ /* 0x000fe20000000800 */
[----:B------:R-:W-:Y:S01]  /*03a0*/  LOP3.LUT R0, R0, 0xfffffffe, RZ, 0xc0, !PT ;  /* 0xfffffffe00007812 */ /* 0x000fe200078ec0ff */
[----:B------:R-:W-:Y:S01]  /*03b0*/  USHF.R.S32.HI UR8, URZ, 0x1f, UR16 ;  /* 0x0000001f3f087899 */ /* 0x000fe20008011410 */
[----:B------:R-:W-:Y:S01]  /*03c0*/  LEA.HI R2, R2, R4, RZ, 0x2 ;  /* 0x0000000402027211 */ /* 0x000fe200078f10ff */
[----:B------:R-:W-:Y:S01]  /*03d0*/  IMAD.IADD R7, R10, 0x1, -R7 ;  /* 0x000000010a077824 */ /* 0x000fe200078e0a07 */
[----:B------:R-:W-:Y:S01]  /*03e0*/  SHF.R.S32.HI R250, RZ, 0x7, R250 ;  /* 0x00000007fffa7819 */ /* 0x000fe200000114fa */
[----:B------:R-:W-:Y:S01]  /*03f0*/  IMAD.IADD R10, R3, 0x1, -R0 ;  /* 0x00000001030a7824 */ /* 0x000fe200078e0a00 */
[----:B------:R-:W-:Y:S01]  /*0400*/  LOP3.LUT R2, R2, 0xfffffffc, RZ, 0xc0, !PT ;  /* 0xfffffffc02027812 */ /* 0x000fe200078ec0ff */
[C---:B------:R-:W-:Y:S01]  /*0410*/  IMAD.SHL.U32 R238, R7.reuse, 0x8, RZ ;  /* 0x0000000807ee7824 */ /* 0x040fe200078e00ff */
[--C-:B------:R-:W-:Y:S01]  /*0420*/  SHF.R.S32.HI R3, RZ, 0x2, R5.reuse ;  /* 0x00000002ff037819 */ /* 0x100fe20000011405 */
[----:B------:R-:W-:Y:S01]  /*0430*/  UIMAD.WIDE.U32 UR46, UR38, UR16, URZ ;  /* 0x00000010262e72a5 */ /* 0x000fe2000f8e003f */
[----:B------:R-:W-:Y:S01]  /*0440*/  SHF.R.S32.HI R0, RZ, 0x1f, R5 ;  /* 0x0000001fff007819 */ /* 0x000fe20000011405 */
[----:B------:R-:W-:Y:S01]  /*0450*/  IMAD.IADD R15, R4, 0x1, -R2 ;  /* 0x00000001040f7824 */ /* 0x000fe200078e0a02 */
[----:B------:R-:W-:Y:S01]  /*0460*/  SHF.R.S32.HI R2, RZ, 0x1f, R6 ;  /* 0x0000001fff027819 */ /* 0x000fe20000011406 */
[----:B------:R-:W-:Y:S01]  /*0470*/  USHF.L.U32 UR49, UR50, 0x7, URZ ;  /* 0x0000000732317899 */ /* 0x000fe2000800063f */
        /* <DEDUP_REMOVED lines=11> */
[----:B------:R-:W-:Y:S01]  /*0530*/  ULDC UR61, c[0x0][0x1c8] ;  /* 0x00007200003d7ab9 */ /* 0x000fe20000000800 */
[----:B------:R-:W-:Y:S01]  /*0540*/  LOP3.LUT R0, R2, 0x1c0, RZ, 0xc0, !PT ;  /* 0x000001c002007812 */ /* 0x000fe200078ec0ff */
[----:B------:R-:W-:Y:S01]  /*0550*/  @UP5 UIMAD UR60, UR38, UR54, URZ ;  /* 0x00000036263c52a4 */ /* 0x000fe2000f8e023f */
[----:B------:R-:W-:Y:S01]  /*0560*/  LEA.HI R11, R3, R8, RZ, 0x3 ;  /* 0x00000008030b7211 */ /* 0x000fe200078f18ff */
[----:B------:R-:W-:Y:S01]  /*0570*/  UIMAD UR58, UR5, UR58, URZ ;  /* 0x0000003a053a72a4 */ /* 0x000fe2000f8e023f */
[----:B------:R-:W-:Y:S01]  /*0580*/  SHF.R.U32.HI R3, RZ, 0x3, R0 ;  /* 0x00000003ff037819 */ /* 0x000fe20000011600 */
[----:B------:R-:W-:Y:S01]  /*0590*/  ULDC UR43, c[0x0][0x2e8] ;  /* 0x0000ba00002b7ab9 */ /* 0x000fe20000000800 */
[----:B------:R-:W-:Y:S01]  /*05a0*/  LOP3.LUT R2, R0, 0x38, R238, 0xf8, !PT ;  /* 0x0000003800027812 */ /* 0x000fe200078ef8ee */
[----:B------:R-:W-:Y:S01]  /*05b0*/  ULDC UR42, c[0x0][0x2e8] ;  /* 0x0000ba00002a7ab9 */ /* 0x000fe20000000800 */
[----:B------:R-:W-:Y:S01]  /*05c0*/  LOP3.LUT R0, R11, 0xfffffff8, RZ, 0xc0, !PT ;  /* 0xfffffff80b007812 */ /* 0x000fe200078ec0ff */
[----:B------:R-:W-:Y:S01]  /*05d0*/  ULDC.U8 UR7, c[0x0][0x2d8] ;  /* 0x0000b60000077ab9 */ /* 0x000fe20000000000 */
[----:B------:R-:W-:Y:S01]  /*05e0*/  LOP3.LUT R3, R2, R3, RZ, 0x3c, !PT ;  /* 0x0000000302037212 */ /* 0x000fe200078e3cff */
[----:B------:R-:W-:Y:S01]  /*05f0*/  IMAD.SHL.U32 R2, R13, 0x8, RZ ;  /* 0x000000080d027824 */ /* 0x000fe200078e00ff */
[----:B------:R-:W-:Y:S01]  /*0600*/  LOP3.LUT R4, R6, 0x1, RZ, 0xc0, !PT ;  /* 0x0000000106047812 */ /* 0x000fe200078ec0ff */
[----:B------:R-:W-:Y:S01]  /*0610*/  IMAD.IADD R12, R8, 0x1, -R0 ;  /* 0x00000001080c7824 */ /* 0x000fe200078e0a00 */
[C---:B------:R-:W-:Y:S01]  /*0620*/  LOP3.LUT P3, RZ, R7.reuse, 0x4, RZ, 0xc0, !PT ;  /* 0x0000000407ff7812 */ /* 0x040fe2000786c0ff */
[----:B------:R-:W-:Y:S01]  /*0630*/  IMAD.SHL.U32 R0, R7, 0x40, RZ ;  /* 0x0000004007007824 */ /* 0x000fe200078e00ff */
[----:B------:R-:W-:Y:S01]  /*0640*/  LOP3.LUT R2, R3, 0xfffffe00, R2, 0xf8, !PT ;  /* 0xfffffe0003027812 */ /* 0x000fe200078ef802 */
[----:B------:R-:W-:Y:S01]  /*0650*/  IMAD.SHL.U32 R3, R10, 0x200, RZ ;  /* 0x000002000a037824 */ /* 0x000fe200078e00ff */
[----:B------:R-:W-:Y:S01]  /*0660*/  ISETP.NE.U32.AND P0, PT, R4, 0x1, PT ;  /* 0x000000010400780c */ /* 0x000fe20003f05070 */
[----:B------:R-:W-:Y:S01]  /*0670*/  IMAD.SHL.U32 R8, R10, 0x10, RZ ;  /* 0x000000100a087824 */ /* 0x000fe200078e00ff */
[----:B------:R-:W-:Y:S01]  /*0680*/  LOP3.LUT R0, R0, 0x1c0, RZ, 0xc0, !PT ;  /* 0x000001c000007812 */ /* 0x000fe200078ec0ff */
[----:B------:R1:W-:Y:S01]  /*0690*/  STL [R1], R2 ;  /* 0x0000000201007387 */ /* 0x0003e20000100800 */
[----:B------:R-:W-:Y:S01]  /*06a0*/  R2P PR, R6, 0x6 ;  /* 0x0000000606007804 */ /* 0x000fe20000000000 */
[----:B------:R-:W-:Y:S01]  /*06b0*/  ULOP3.LUT UR61, UR39, UR61, URZ, 0x3c, !UPT ;  /* 0x0000003d273d7292 */ /* 0x000fe2000f8e3c3f */
[----:B------:R-:W-:Y:S01]  /*06c0*/  LOP3.LUT R179, R0, 0x8, R9, 0xf8, !PT ;  /* 0x0000000800b37812 */ /* 0x000fe200078ef809 */
[----:B------:R-:W-:Y:S01]  /*06d0*/  UIMAD UR57, UR8, UR38, URZ ;  /* 0x00000026083972a4 */ /* 0x000fe2000f8e023f */
[C---:B------:R-:W-:Y:S01]  /*06e0*/  SEL R181, R233.reuse, 0xffffffe0, !P4 ;  /* 0xffffffe0e9b57807 */ /* 0x040fe20006000000 */
[----:B------:R-:W-:Y:S01]  /*06f0*/  UIMAD UR55, UR41, UR46, URZ ;  /* 0x0000002e293772a4 */ /* 0x000fe2000f8e023f */
[----:B------:R-:W-:Y:S01]  /*0700*/  SEL R233, R233, 0xffffffe0, !P1 ;  /* 0xffffffe0e9e97807 */ /* 0x000fe20004800000 */
[----:B------:R-:W-:Y:S01]  /*0710*/  USHF.R.S32.HI UR56, URZ, 0x1f, UR51 ;  /* 0x0000001f3f387899 */ /* 0x000fe20008011433 */
[----:B------:R-:W-:Y:S01]  /*0720*/  SEL R231, R231, 0x10, !P0 ;  /* 0x00000010e7e77807 */ /* 0x000fe20004000000 */
[----:B------:R-:W-:-:S02]  /*0730*/  UIMAD.WIDE.U32 UR44, UR40, UR46, URZ ;  /* 0x0000002e282c72a5 */ /* 0x000fc4000f8e003f */
[----:B------:R-:W-:Y:S01]  /*0740*/  USHF.R.S32.HI UR53, URZ, 0x1f, UR49 ;  /* 0x0000001f3f357899 */ /* 0x000fe20008011431 */
[----:B-1----:R-:W-:-:S05]  /*0750*/  IMAD.SHL.U32 R2, R15, 0x10, RZ ;  /* 0x000000100f027824 */ /* 0x002fca00078e00ff */
[----:B------:R-:W-:Y:S02]  /*0760*/  LOP3.LUT R5, R0, 0x30, R2, 0xf8, !PT ;  /* 0x0000003000057812 */ /* 0x000fe400078ef802 */
[----:B------:R-:W-:Y:S02]  /*0770*/  SHF.R.U32.HI R0, RZ, 0x3, R0 ;  /* 0x00000003ff007819 */ /* 0x000fe40000011600 */
[----:B------:R-:W-:Y:S01]  /*0780*/  LEA.HI.SX32 R243, R243, R2, 0x1e ;  /* 0x00000002f3f37211 */ /* 0x000fe200078ff2ff */
[----:B------:R-:W-:Y:S01]  /*0790*/  IMAD R2, R250, 0x1000, R3 ;  /* 0x00001000fa027824 */ /* 0x000fe200078e0203 */
[----:B------:R-:W-:Y:S02]  /*07a0*/  LOP3.LUT R179, R179, R0, RZ, 0x3c, !PT ;  /* 0x00000000b3b37212 */ /* 0x000fe400078e3cff */
[----:B------:R-:W-:-:S03]  /*07b0*/  LOP3.LUT R4, R5, 0x8, R9, 0xf8, !PT ;  /* 0x0000000805047812 */ /* 0x000fc600078ef809 */
[----:B------:R-:W-:Y:S01]  /*07c0*/  IMAD.IADD R179, R2, 0x1, R179 ;  /* 0x0000000102b37824 */ /* 0x000fe200078e02b3 */
[----:B------:R-:W-:Y:S01]  /*07d0*/  LOP3.LUT R3, R3, R4, R0, 0xf6, !PT ;  /* 0x0000000403037212 */ /* 0x000fe200078ef600 */
[----:B------:R-:W-:Y:S01]  /*07e0*/  IMAD.U32 R2, RZ, RZ, UR4 ;  /* 0x00000004ff027e24 */ /* 0x000fe2000f8e00ff */
[----:B------:R-:W-:Y:S01]  /*07f0*/  UIMAD UR4, UR38, UR13, UR39 ;  /* 0x0000000d260472a4 */ /* 0x000fe2000f8e0227 */
[----:B------:R-:W-:Y:S02]  /*0800*/  IMAD.SHL.U32 R0, R6, 0x40, RZ ;  /* 0x0000004006007824 */ /* 0x000fe400078e00ff */
[----:B------:R-:W-:Y:S01]  /*0810*/  IMAD.SHL.U32 R6, R14, 0x2, RZ ;  /* 0x000000020e067824 */ /* 0x000fe200078e00ff */
[----:B------:R1:W-:Y:S01]  /*0820*/  STL [R1+0x3c], R2 ;  /* 0x00003c0201007387 */ /* 0x0003e20000100800 */
[----:B------:R-:W-:Y:S01]  /*0830*/  IMAD.SHL.U32 R179, R179, 0x2, RZ ;  /* 0x00000002b3b37824 */ /* 0x000fe200078e00ff */
[----:B------:R-:W-:Y:S01]  /*0840*/  LOP3.LUT R0, R0, 0x1c0, RZ, 0xc0, !PT ;  /* 0x000001c000007812 */ /* 0x000fe200078ec0ff */
[--C-:B------:R-:W-:Y:S01]  /*0850*/  IMAD R5, R250, 0x2000, R6.reuse ;  /* 0x00002000fa057824 */ /* 0x100fe200078e0206 */
[----:B------:R-:W-:Y:S01]  /*0860*/  USHF.L.U32 UR48, UR4, 0x5, URZ ;  /* 0x0000000504307899 */ /* 0x000fe2000800063f */
[----:B------:R-:W-:-:S02]  /*0870*/  IMAD R6, R15, 0x400, R6 ;  /* 0x000004000f067824 */ /* 0x000fc400078e0206 */
[----:B------:R-:W-:Y:S01]  /*0880*/  IMAD R5, R15, 0x400, R5 ;  /* 0x000004000f057824 */ /* 0x000fe200078e0205 */
[----:B------:R-:W-:Y:S01]  /*0890*/  USHF.R.S32.HI UR52, URZ, 0x1f, UR48 ;  /* 0x0000001f3f347899 */ /* 0x000fe20008011430 */
[----:B------:R-:W-:Y:S01]  /*08a0*/  IMAD.IADD R182, R179, 0x1, R181 ;  /* 0x00000001b3b67824 */ /* 0x000fe200078e02b5 */
[----:B------:R-:W-:Y:S01]  /*08b0*/  ULDC.64 UR4, c[0x0][0x118] ;  /* 0x0000460000047ab9 */ /* 0x000fe20000000a00 */
[----:B------:R-:W-:Y:S02]  /*08c0*/  IMAD.SHL.U32 R3, R3, 0x2, RZ ;  /* 0x0000000203037824 */ /* 0x000fe400078e00ff */
[----:B-1----:R-:W-:Y:S01]  /*08d0*/  IMAD.U32 R2, RZ, RZ, UR6 ;  /* 0x00000006ff027e24 */ /* 0x002fe2000f8e00ff */
[----:B------:R-:W-:-:S04]  /*08e0*/  USHF.R.S32.HI UR6, URZ, 0x1f, UR39 ;  /* 0x0000001f3f067899 */ /* 0x000fc80008011427 */
[----:B------:R1:W-:Y:S02]  /*08f0*/  STL [R1+0x38], R2 ;  /* 0x0000380201007387 */ /* 0x0003e40000100800 */
[----:B------:R-:W-:Y:S01]  /*0900*/  IMAD.U32 R4, RZ, RZ, UR6 ;  /* 0x00000006ff047e24 */ /* 0x000fe2000f8e00ff */
[----:B------:R-:W-:Y:S01]  /*0910*/  SHF.R.U32.HI R4, RZ, 0x3, R0 ;  /* 0x00000003ff047819 */ /* 0x000fe20000011600 */
[----:B------:R-:W-:-:S03]  /*0920*/  USHF.L.U32 UR6, UR38, 0x7, URZ ;  /* 0x0000000726067899 */ /* 0x000fc6000800063f */
[----:B------:R-:W-:-:S03]  /*0930*/  LOP3.LUT R7, R4, R0, RZ, 0xfc, !PT ;  /* 0x0000000004077212 */ /* 0x000fc600078efcff */
[----:B------:R-:W-:Y:S01]  /*0940*/  IMAD.U32 R13, RZ, RZ, UR6 ;  /* 0x00000006ff0d7e24 */ /* 0x000fe2000f8e00ff */
[----:B------:R-:W-:Y:S01]  /*0950*/  USHF.R.S32.HI UR6, URZ, 0x1f, UR38 ;  /* 0x0000001f3f067899 */ /* 0x000fe20008011426 */
[----:B------:R-:W-:Y:S02]  /*0960*/  IMAD.IADD R7, R7, 0x1, R5 ;  /* 0x0000000107077824 */ /* 0x000fe400078e0205 */
[----:B------:R-:W-:Y:S02]  /*0970*/  IMAD.SHL.U32 R5, R10, 0x8, RZ ;  /* 0x000000080a057824 */ /* 0x000fe400078e00ff */
[----:B------:R-:W-:-:S04]  /*0980*/  IMAD.SHL.U32 R229, R7, 0x2, RZ ;  /* 0x0000000207e57824 */ /* 0x000fc800078e00ff */
[C---:B------:R-:W-:Y:S02]  /*0990*/  IMAD.IADD R232, R229.reuse, 0x1, R231 ;  /* 0x00000001e5e87824 */ /* 0x040fe400078e02e7 */
[--C-:B------:R-:W-:Y:S02]  /*09a0*/  IMAD.IADD R236, R229, 0x1, R233.reuse ;  /* 0x00000001e5ec7824 */ /* 0x100fe400078e02e9 */
[----:B------:R-:W-:Y:S02]  /*09b0*/  IMAD.IADD R235, R232, 0x1, R233 ;  /* 0x00000001e8eb7824 */ /* 0x000fe400078e02e9 */
[----:B-1----:R-:W-:-:S05]  /*09c0*/  IMAD.SHL.U32 R2, R250, 0x8, RZ ;  /* 0x00000008fa027824 */ /* 0x002fca00078e00ff */
[----:B------:R-:W-:-:S04]  /*09d0*/  LOP3.LUT R2, R2, 0x8, RZ, 0xc0, !PT ;  /* 0x0000000802027812 */ /* 0x000fc800078ec0ff */
[----:B------:R-:W-:Y:S02]  /*09e0*/  LOP3.LUT R9, R2, 0x10, R8, 0xf8, !PT ;  /* 0x0000001002097812 */ /* 0x000fe400078ef808 */
[----:B------:R-:W-:Y:S01]  /*09f0*/  LOP3.LUT R8, R4, R0, R2, 0x1e, !PT ;  /* 0x0000000004087212 */ /* 0x000fe200078e1e02 */
[----:B------:R-:W-:Y:S02]  /*0a00*/  IMAD.SHL.U32 R2, R12, 0x40, RZ ;  /* 0x000000400c027824 */ /* 0x000fe400078e00ff */
[----:B------:R-:W-:Y:S01]  /*0a10*/  IMAD.U32 R0, RZ, RZ, UR6 ;  /* 0x00000006ff007e24 */ /* 0x000fe2000f8e00ff */
[----:B------:R-:W-:Y:S01]  /*0a20*/  @!UP5 UIMAD UR6, UR38, UR15, UR39 ;  /* 0x0000000f2606d2a4 */ /* 0x000fe2000f8e0227 */
[----:B------:R-:W-:Y:S01]  /*0a30*/  IMAD.U32 R4, RZ, RZ, UR9 ;  /* 0x00000009ff047e24 */ /* 0x000fe2000f8e00ff */
[----:B------:R-:W-:Y:S01]  /*0a40*/  LOP3.LUT R2, R2, 0x1c0, RZ, 0xc0, !PT ;  /* 0x000001c002027812 */ /* 0x000fe200078ec0ff */
[----:B------:R-:W-:Y:S01]  /*0a50*/  IMAD.SHL.U32 R0, R11, 0x40, RZ ;  /* 0x000000400b007824 */ /* 0x000fe200078e00ff */
[----:B------:R-:W-:Y:S01]  /*0a60*/  @!UP5 UIMAD UR54, UR6, UR54, URZ ;  /* 0x000000360636d2a4 */ /* 0x000fe2000f8e023f */
[----:B------:R-:W-:Y:S01]  /*0a70*/  IMAD.IADD R6, R6, 0x1, R8 ;  /* 0x0000000106067824 */ /* 0x000fe200078e0208 */
[----:B------:R-:W-:-:S02]  /*0a80*/  LOP3.LUT R5, R2, 0x8, R5, 0xf8, !PT ;  /* 0x0000000802057812 */ /* 0x000fc400078ef805 */
[--C-:B------:R-:W-:Y:S02]  /*0a90*/  SHF.R.U32.HI R4, RZ, 0x3, R2.reuse ;  /* 0x00000003ff047819 */ /* 0x100fe40000011602 */
[----:B------:R-:W-:Y:S02]  /*0aa0*/  LOP3.LUT R0, R0, 0xfffffe00, RZ, 0xc0, !PT ;  /* 0xfffffe0000007812 */ /* 0x000fe400078ec0ff */
[----:B------:R-:W-:Y:S02]  /*0ab0*/  LOP3.LUT R5, R5, R4, RZ, 0x3c, !PT ;  /* 0x0000000405057212 */ /* 0x000fe400078e3cff */
[----:B------:R-:W-:Y:S01]  /*0ac0*/  LOP3.LUT R2, R4, R9, R2, 0x1e, !PT ;  /* 0x0000000904027212 */ /* 0x000fe200078e1e02 */
[----:B------:R-:W-:Y:S02]  /*0ad0*/  IMAD.MOV.U32 R4, RZ, RZ, 0x40 ;  /* 0x00000040ff047424 */ /* 0x000fe400078e00ff */
[----:B------:R-:W-:Y:S01]  /*0ae0*/  IMAD R187, R15, 0x400, R0 ;  /* 0x000004000fbb7824 */ /* 0x000fe200078e0200 */
[----:B------:R-:W-:Y:S01]  /*0af0*/  LOP3.LUT R186, R2, R0, RZ, 0xfc, !PT ;  /* 0x0000000002ba7212 */ /* 0x000fe200078efcff */
[----:B------:R-:W-:Y:S01]  /*0b00*/  IMAD.MOV.U32 R2, RZ, RZ, 0x440 ;  /* 0x00000440ff027424 */ /* 0x000fe200078e00ff */
[----:B------:R-:W-:Y:S01]  /*0b10*/  SEL R180, R4, 0xffffffc0, !P3 ;  /* 0xffffffc004b47807 */ /* 0x000fe20005800000 */
[----:B------:R-:W-:Y:S01]  /*0b20*/  IMAD.IADD R187, R187, 0x1, R5 ;  /* 0x00000001bbbb7824 */ /* 0x000fe200078e0205 */
[----:B------:R-:W-:-:S02]  /*0b30*/  LEA R0, R6, 0xc000, 0x1 ;  /* 0x0000c00006007811 */ /* 0x000fc400078e08ff */
        /* <DEDUP_REMOVED lines=38> */
.L_x_1931:
        /* <DEDUP_REMOVED lines=54> */
.L_x_1853:
        /* <DEDUP_REMOVED lines=32> */
[----:B-1----:R-:W-:-:S02]  /*1300*/  UISETP.NE.AND UP0, UPT, UR35, -0x1, UPT ;  /* 0xffffffff2300788c */ /* 0x002fc4000bf05270 */
        /* <DEDUP_REMOVED lines=34> */
.L_x_1855:
        /* <DEDUP_REMOVED lines=18> */
.L_x_1856:
        /* <DEDUP_REMOVED lines=11> */
[----:B------:R-:W-:-:S04]  /*1700*/  @!UP3 UIMAD UR10, UR33, UR8, URZ ;  /* 0x00000008210ab2a4 */ /* 0x000fc8000f8e023f */
[----:B------:R-:W-:Y:S01]  /*1710*/  @!UP3 UIMAD UR10, UR38, UR9, UR10 ;  /* 0x00000009260ab2a4 */ /* 0x000fe2000f8e020a */
[----:B-1----:R-:W1:Y:S01]  /*1720*/  MUFU.RCP R4, R4 ;  /* 0x0000000400047308 */ /* 0x002e620000001000 */
[----:B------:R-:W-:-:S04]  /*1730*/  @!UP3 UIMAD.WIDE.U32 UR8, UR38, UR8, URZ ;  /* 0x000000082608b2a5 */ /* 0x000fc8000f8e003f */
[----:B------:R-:W-:Y:S02]  /*1740*/  @!UP3 UIADD3 UR28, UR9, UR10, URZ ;  /* 0x0000000a091cb290 */ /* 0x000fe4000fffe03f */
[----:B------:R-:W-:Y:S02]  /*1750*/  UIMAD UR10, UR41, UR15, URZ ;  /* 0x0000000f290a72a4 */ /* 0x000fe4000f8e023f */
[----:B------:R-:W-:Y:S02]  /*1760*/  @!UP3 UMOV UR25, UR8 ;  /* 0x000000080019bc82 */ /* 0x000fe40008000000 */
[----:B------:R-:W-:Y:S01]  /*1770*/  UIMAD UR8, UR33, UR13, UR57 ;  /* 0x0000000d210872a4 */ /* 0x000fe2000f8e0239 */
[----:B------:R-:W2:Y:S03]  /*1780*/  S2UR UR13, SR_CTAID.X ;  /* 0x00000000000d79c3 */ /* 0x000ea60000002500 */
        /* <DEDUP_REMOVED lines=8> */
[----:B------:R-:W-:Y:S01]  /*1810*/  ULDC.64 UR10, c[0x0][0x3d8] ;  /* 0x0000f600000a7ab9 */ /* 0x000fe20000000a00 */
[----:B-1----:R-:W-:Y:S01]  /*1820*/  IMAD.MOV R0, RZ, RZ, -R5 ;  /* 0x000000ffff007224 */ /* 0x002fe200078e0a05 */
[----:B--2---:R-:W-:Y:S01]  /*1830*/  UIMAD.WIDE.U32 UR8, UR13, UR10, URZ ;  /* 0x0000000a0d0872a5 */ /* 0x004fe2000f8e003f */
[----:B------:R-:W-:Y:S02]  /*1840*/  IMAD.MOV.U32 R4, RZ, RZ, RZ ;  /* 0x000000ffff047224 */ /* 0x000fe400078e00ff */
[----:B------:R-:W-:Y:S01]  /*1850*/  IMAD R0, R0, R6, RZ ;  /* 0x0000000600007224 */ /* 0x000fe200078e02ff */
[----:B------:R-:W-:-:S02]  /*1860*/  USEL UR21, UR8, URZ, UP6 ;  /* 0x0000003f08157287 */ /* 0x000fc4000b000000 */
[----:B------:R-:W-:Y:S01]  /*1870*/  UIMAD UR11, UR13, UR11, UR9 ;  /* 0x0000000b0d0b72a4 */ /* 0x000fe2000f8e0209 */
[----:B------:R-:W-:Y:S01]  /*1880*/  IMAD.HI.U32 R0, R5, R0, R4 ;  /* 0x0000000005007227 */ /* 0x000fe200078e0004 */
[----:B------:R-:W-:Y:S02]  /*1890*/  USHF.L.U64.HI UR8, UR38, 0x7, UR33 ;  /* 0x0000000726087899 */ /* 0x000fe40008010221 */
[----:B------:R-:W-:Y:S02]  /*18a0*/  USHF.L.U32 UR13, UR38, 0x7, URZ ;  /* 0x00000007260d7899 */ /* 0x000fe4000800063f */
[----:B------:R-:W-:Y:S01]  /*18b0*/  USEL UR9, UR8, URZ, UP1 ;  /* 0x0000003f08097287 */ /* 0x000fe20008800000 */
[----:B------:R-:W-:Y:S01]  /*18c0*/  IMAD.HI.U32 R0, R0, R2, RZ ;  /* 0x0000000200007227 */ /* 0x000fe200078e00ff */
[----:B------:R-:W-:-:S03]  /*18d0*/  USEL UR8, UR13, URZ, UP1 ;  /* 0x0000003f0d087287 */ /* 0x000fc60008800000 */
[----:B------:R-:W-:Y:S01]  /*18e0*/  IMAD.MOV R4, RZ, RZ, -R0 ;  /* 0x000000ffff047224 */ /* 0x000fe200078e0a00 */
[----:B------:R-:W-:Y:S02]  /*18f0*/  UIADD3 UR8, UP1, UR18, UR8, URZ ;  /* 0x0000000812087290 */ /* 0x000fe4000ff3e03f */
[----:B------:R-:W-:Y:S01]  /*1900*/  ULDC UR13, c[0x0][0x234] ;  /* 0x00008d00000d7ab9 */ /* 0x000fe20000000800 */
[C---:B------:R-:W-:Y:S01]  /*1910*/  IMAD R2, R6.reuse, R4, R2 ;  /* 0x0000000406027224 */ /* 0x040fe200078e0202 */
[----:B------:R-:W-:Y:S02]  /*1920*/  UIADD3.X UR10, UR29, UR9, URZ, UP1, !UPT ;  /* 0x000000091d0a7290 */ /* 0x000fe40008ffe43f */
[----:B------:R-:W-:Y:S02]  /*1930*/  UIMAD UR9, UR41, UR8, URZ ;  /* 0x00000008290972a4 */ /* 0x000fe4000f8e023f */
[----:B------:R-:W-:Y:S02]  /*1940*/  ISETP.GT.U32.AND P1, PT, R6, R2, PT ;  /* 0x000000020600720c */ /* 0x000fe40003f24070 */
[----:B------:R-:W-:-:S02]  /*1950*/  UIMAD UR10, UR40, UR10, UR9 ;  /* 0x0000000a280a72a4 */ /* 0x000fc4000f8e0209 */
[----:B------:R-:W-:-:S04]  /*1960*/  @UP5 USEL UR9, UR60, UR15, !UP3 ;  /* 0x0000000f3c095287 */ /* 0x000fc8000d800000 */
[----:B------:R-:W-:Y:S02]  /*1970*/  @UP5 UIMAD UR16, UR39, UR13, UR9 ;  /* 0x0000000d271052a4 */ /* 0x000fe4000f8e0209 */
[----:B------:R-:W-:Y:S02]  /*1980*/  UIMAD.WIDE.U32 UR8, UR40, UR8, URZ ;  /* 0x00000008280872a5 */ /* 0x000fe4000f8e003f */
[----:B------:R-:W-:Y:S01]  /*1990*/  USEL UR13, UR11, URZ, UP6 ;  /* 0x0000003f0b0d7287 */ /* 0x000fe2000b000000 */
[----:B------:R-:W-:Y:S01]  /*19a0*/  @!P1 IMAD.IADD R2, R2, 0x1, -R6 ;  /* 0x0000000102029824 */ /* 0x000fe200078e0a06 */
[----:B------:R-:W-:Y:S01]  /*19b0*/  @!P1 IADD3 R0, R0, 0x1, RZ ;  /* 0x0000000100009810 */ /* 0x000fe20007ffe0ff */
[----:B------:R-:W-:Y:S01]  /*19c0*/  @!UP5 UMOV UR16, UR54 ;  /* 0x000000360010dc82 */ /* 0x000fe20008000000 */
[----:B------:R-:W-:Y:S01]  /*19d0*/  ISETP.LE.AND P1, PT, RZ, UR61, PT ;  /* 0x0000003dff007c0c */ /* 0x000fe2000bf23270 */
[----:B------:R-:W-:Y:S01]  /*19e0*/  UIADD3 UR11, UR9, UR10, URZ ;  /* 0x0000000a090b7290 */ /* 0x000fe2000fffe03f */
        /* <DEDUP_REMOVED lines=13> */
.L_x_1857:
[----:B------:R-:W-:Y:S02]  /*1ac0*/  UMOV UR10, UR58 ;  /* 0x0000003a000a7c82 */ /* 0x000fe40008000000 */
.L_x_1858:
[----:B------:R-:W1:Y:S01]  /*1ad0*/  S2R R19, SR_TID.X ;  /* 0x0000000000137919 */ /* 0x000e620000002100 */
[----:B------:R-:W-:Y:S01]  /*1ae0*/  UIADD3 UR8, UP4, UP3, UR8, UR49, UR51 ;  /* 0x0000003108087290 */ /* 0x000fe2000fb9e033 */
[----:B------:R-:W-:Y:S01]  /*1af0*/  IMAD.U32 R10, RZ, RZ, UR5 ;  /* 0x00000005ff0a7e24 */ /* 0x000fe2000f8e00ff */
[----:B------:R-:W-:Y:S01]  /*1b00*/  USHF.R.S32.HI UR5, URZ, 0x1f, UR39 ;  /* 0x0000001f3f057899 */ /* 0x000fe20008011427 */
[----:B------:R-:W-:Y:S01]  /*1b10*/  SHF.R.S32.HI R239, RZ, 0x1f, R238 ;  /* 0x0000001fffef7819 */ /* 0x000fe200000114ee */
[----:B------:R-:W-:Y:S01]  /*1b20*/  UIADD3 UR21, UP2, UP1, UR21, UR8, UR22 ;  /* 0x0000000815157290 */ /* 0x000fe2000f95e016 */
[----:B------:R-:W-:Y:S01]  /*1b30*/  IMAD.U32 R8, RZ, RZ, UR4 ;  /* 0x00000004ff087e24 */ /* 0x000fe2000f8e00ff */
[----:B------:R-:W-:Y:S01]  /*1b40*/  UIADD3.X UR8, UR11, UR53, UR56, UP4, UP3 ;  /* 0x000000350b087290 */ /* 0x000fe2000a7e6438 */
[----:B------:R-:W-:Y:S01]  /*1b50*/  IMAD.U32 R9, RZ, RZ, UR18 ;  /* 0x00000012ff097e24 */ /* 0x000fe2000f8e00ff */
[----:B------:R-:W-:Y:S01]  /*1b60*/  UMOV UR22, 0x4 ;  /* 0x0000000400167882 */ /* 0x000fe20000000000 */
[----:B------:R-:W-:Y:S01]  /*1b70*/  BSSY B1, `(.L_x_1854) ;  /* 0x0000b9d000017945 */ /* 0x000fe20003800000 */
[----:B------:R-:W-:-:S03]  /*1b80*/  UIADD3.X UR17, UR13, UR8, UR17, UP2, UP1 ;  /* 0x000000080d117290 */ /* 0x000fc600097e2411 */
[----:B------:R-:W-:Y:S02]  /*1b90*/  ULDC.64 UR8, c[0x0][0x1a8] ;  /* 0x00006a0000087ab9 */ /* 0x000fe40000000a00 */
[----:B------:R-:W-:-:S04]  /*1ba0*/  UIMAD UR8, UR5, UR8, URZ ;  /* 0x00000008050872a4 */ /* 0x000fc8000f8e023f */
[----:B------:R-:W-:-:S03]  /*1bb0*/  UIMAD UR15, UR39, UR9, UR8 ;  /* 0x00000009270f72a4 */ /* 0x000fc6000f8e0208 */
[----:B------:R-:W-:Y:S01]  /*1bc0*/  ULDC.64 UR8, c[0x0][0x378] ;  /* 0x0000de0000087ab9 */ /* 0x000fe20000000a00 */
[----:B-1----:R-:W-:Y:S01]  /*1bd0*/  SHF.R.S32.HI R20, RZ, 0x1f, R19 ;  /* 0x0000001fff147819 */ /* 0x002fe20000011413 */
[----:B------:R-:W-:-:S03]  /*1be0*/  UIMAD UR8, UR5, UR8, URZ ;  /* 0x00000008050872a4 */ /* 0x000fc6000f8e023f */
[----:B------:R-:W-:Y:S01]  /*1bf0*/  LEA.HI R0, R20, R19, RZ, 0x3 ;  /* 0x0000001314007211 */ /* 0x000fe200078f18ff */
[----:B------:R-:W-:Y:S02]  /*1c00*/  UIMAD UR13, UR39, UR9, UR8 ;  /* 0x00000009270d72a4 */ /* 0x000fe4000f8e0208 */
[----:B------:R-:W-:Y:S01]  /*1c10*/  ULDC.64 UR4, c[0x0][0x3c8] ;  /* 0x0000f20000047ab9 */ /* 0x000fe20000000a00 */
[----:B------:R-:W-:Y:S01]  /*1c20*/  SHF.R.S32.HI R0, RZ, 0x3, R0 ;  /* 0x00000003ff007819 */ /* 0x000fe20000011400 */
[----:B------:R-:W-:Y:S02]  /*1c30*/  ULDC.64 UR8, c[0x0][0x370] ;  /* 0x0000dc0000087ab9 */ /* 0x000fe40000000a00 */
[----:B------:R-:W-:Y:S01]  /*1c40*/  UIMAD UR8, UR29, UR8, URZ ;  /* 0x000000081d0872a4 */ /* 0x000fe2000f8e023f */
[----:B------:R-:W-:Y:S02]  /*1c50*/  SHF.R.S32.HI R18, RZ, 0x1f, R0 ;  /* 0x0000001fff127819 */ /* 0x000fe40000011400 */
[----:B------:R-:W-:Y:S01]  /*1c60*/  IADD3 R2, P1, R0, UR18, RZ ;  /* 0x0000001200027c10 */ /* 0x000fe2000ff3e0ff */
[----:B------:R-:W-:-:S02]  /*1c70*/  UIMAD UR11, UR18, UR9, UR8 ;  /* 0x00000009120b72a4 */ /* 0x000fc4000f8e0208 */
[----:B------:R-:W-:Y:S01]  /*1c80*/  UIADD3 UR8, UR18, UR10, URZ ;  /* 0x0000000a12087290 */ /* 0x000fe2000fffe03f */
[----:B------:R-:W-:Y:S01]  /*1c90*/  IADD3.X R7, R18, UR29, RZ, P1, !PT ;  /* 0x0000001d12077c10 */ /* 0x000fe20008ffe4ff */
[----:B------:R-:W-:Y:S01]  /*1ca0*/  IMAD.WIDE.U32 R4, R2, c[0x0][0x190], R238 ;  /* 0x0000640002047a25 */ /* 0x000fe200078e00ee */
[----:B------:R-:W-:Y:S02]  /*1cb0*/  UIADD3 UR10, UR18, UR16, URZ ;  /* 0x00000010120a7290 */ /* 0x000fe4000fffe03f */
[----:B------:R-:W-:Y:S01]  /*1cc0*/  UIMAD.WIDE UR8, UR8, UR22, UR4 ;  /* 0x00000016080872a5 */ /* 0x000fe2000f8e0204 */
[----:B------:R-:W-:Y:S01]  /*1cd0*/  IMAD R7, R7, c[0x0][0x190], RZ ;  /* 0x0000640007077a24 */ /* 0x000fe200078e02ff */
[----:B------:R-:W-:Y:S01]  /*1ce0*/  IADD3 R6, P1, R4, UR32, RZ ;  /* 0x0000002004067c10 */ /* 0x000fe2000ff3e0ff */
[----:B------:R1:W2:Y:S01]  /*1cf0*/  R2UR UR4, R8 ;  /* 0x00000000080473c2 */ /* 0x0002a200000e0000 */
[----:B------:R-:W-:Y:S01]  /*1d00*/  ULDC UR32, c[0x0][0x2e8] ;  /* 0x0000ba0000207ab9 */ /* 0x000fe20000000800 */
[----:B------:R-:W-:-:S02]  /*1d10*/  IMAD R2, R2, c[0x0][0x194], R7 ;  /* 0x0000650002027a24 */ /* 0x000fc400078e0207 */
[----:B------:R-:W-:-:S03]  /*1d20*/  UMOV UR29, UR9 ;  /* 0x00000009001d7c82 */ /* 0x000fc60008000000 */
[----:B------:R-:W-:Y:S01]  /*1d30*/  IADD3.X R7, R5, UR30, R2, P1, !PT ;  /* 0x0000001e05077c10 */ /* 0x000fe20008ffe402 */
[----:B------:R-:W-:Y:S01]  /*1d40*/  UMOV UR30, UR8 ;  /* 0x00000008001e7c82 */ /* 0x000fe20008000000 */
[----:B------:R-:W-:Y:S01]  /*1d50*/  IADD3 R4, P1, R238, UR25, RZ ;  /* 0x00000019ee047c10 */ /* 0x000fe2000ff3e0ff */
[----:B------:R-:W-:Y:S01]  /*1d60*/  UIADD3 UR8, -UR6, UR12, UR19 ;  /* 0x0000000c06087290 */ /* 0x000fe2000fffe113 */
[----:B------:R3:W4:Y:S02]  /*1d70*/  R2UR UR5, R10 ;  /* 0x000000000a0573c2 */ /* 0x00072400000e0000 */
[----:B------:R-:W-:Y:S01]  /*1d80*/  IADD3.X R5, R239, UR28, RZ, P1, !PT ;  /* 0x0000001cef057c10 */ /* 0x000fe20008ffe4ff */
[----:B------:R-:W-:-:S04]  /*1d90*/  UIADD3 UR8, UR8, -UR32, URZ ;  /* 0x8000002008087290 */ /* 0x000fc8000fffe03f */
[----:B------:R-:W-:Y:S01]  /*1da0*/  USHF.R.S32.HI UR32, URZ, 0x1f, UR8 ;  /* 0x0000001f3f207899 */ /* 0x000fe20008011408 */
[----:B------:R-:W-:-:S03]  /*1db0*/  IMAD.WIDE.U32 R4, R9, c[0x0][0x370], R4 ;  /* 0x0000dc0009047a25 */ /* 0x000fc600078e0004 */
[----:B------:R-:W-:Y:S01]  /*1dc0*/  ULEA.HI UR32, UR32, UR8, URZ, 0x7 ;  /* 0x0000000820207291 */ /* 0x000fe2000f8f383f */
[----:B-1----:R-:W-:Y:S01]  /*1dd0*/  LEA.HI R8, R20, R19, RZ, 0x5 ;  /* 0x0000001314087211 */ /* 0x002fe200078f28ff */
[----:B------:R-:W-:Y:S01]  /*1de0*/  UIADD3 UR8, UR31, -0x1, URZ ;  /* 0xffffffff1f087890 */ /* 0x000fe2000fffe03f */
[----:B------:R-:W-:Y:S01]  /*1df0*/  IADD3 R5, R5, UR11, RZ ;  /* 0x0000000b05057c10 */ /* 0x000fe2000fffe0ff */
[----:B------:R-:W-:Y:S01]  /*1e00*/  USHF.R.S32.HI UR32, URZ, 0x7, UR32 ;  /* 0x000000073f207899 */ /* 0x000fe20008011420 */
[----:B------:R-:W-:Y:S02]  /*1e10*/  LOP3.LUT R2, R8, 0xffffffe0, RZ, 0xc0, !PT ;  /* 0xffffffe008027812 */ /* 0x000fe400078ec0ff */
[----:B------:R-:W-:Y:S01]  /*1e20*/  SHF.R.S32.HI R8, RZ, 0x5, R8 ;  /* 0x00000005ff087819 */ /* 0x000fe20000011408 */
[----:B------:R-:W-:Y:S02]  /*1e30*/  UISETP.LT.AND UP1, UPT, URZ, UR32, UPT ;  /* 0x000000203f00728c */ /* 0x000fe4000bf21270 */
[----:B------:R-:W-:-:S02]  /*1e40*/  IMAD.IADD R14, R19, 0x1, -R2 ;  /* 0x00000001130e7824 */ /* 0x000fc400078e0a02 */
[----:B------:R-:W-:Y:S02]  /*1e50*/  USEL UR32, URZ, UR32, !UP1 ;  /* 0x000000203f207287 */ /* 0x000fe4000c800000 */
[----:B------:R-:W-:Y:S02]  /*1e60*/  IMAD R2, R8, UR50, R14 ;  /* 0x0000003208027c24 */ /* 0x000fe4000f8e020e */
[----:B------:R-:W-:-:S03]  /*1e70*/  UISETP.GT.AND UP1, UPT, UR31, UR32, UPT ;  /* 0x000000201f00728c */ /* 0x000fc6000bf24270 */
[----:B------:R-:W-:-:S04]  /*1e80*/  IADD3 R8, P1, R2, UR21, RZ ;  /* 0x0000001502087c10 */ /* 0x000fc8000ff3e0ff */
        /* <DEDUP_REMOVED lines=33> */
[----:B------:R-:W-:Y:S02]  /*20a0*/  UIMAD.WIDE.U32 UR8, UR38, UR10, UR8 ;  /* 0x0000000a260872a5 */ /* 0x000fe4000f8e0008 */
[----:B------:R-:W-:-:S04]  /*20b0*/  UIMAD UR10, UR33, UR10, URZ ;  /* 0x0000000a210a72a4 */ /* 0x000fc8000f8e023f */
[----:B------:R-:W-:Y:S02]  /*20c0*/  UIMAD UR10, UR38, UR11, UR10 ;  /* 0x0000000b260a72a4 */ /* 0x000fe4000f8e020a */
[----:B------:R-:W-:Y:S02]  /*20d0*/  UMOV UR15, UR8 ;  /* 0x00000008000f7c82 */ /* 0x000fe40008000000 */
[----:B------:R-:W-:Y:S02]  /*20e0*/  UIADD3 UR16, UR9, UR10, URZ ;  /* 0x0000000a09107290 */ /* 0x000fe4000fffe03f */
.L_x_1860:
        /* <DEDUP_REMOVED lines=9> */
[----:B------:R-:W-:Y:S02]  /*2180*/  UIMAD UR10, UR34, UR9, UR10 ;  /* 0x00000009220a72a4 */ /* 0x000fe4000f8e020a */
[----:B------:R-:W-:-:S04]  /*2190*/  UIMAD.WIDE.U32 UR8, UR34, UR8, URZ ;  /* 0x00000008220872a5 */ /* 0x000fc8000f8e003f */
[----:B------:R-:W-:-:S03]  /*21a0*/  UIADD3 UR9, UR9, UR10, URZ ;  /* 0x0000000a09097290 */ /* 0x000fc6000fffe03f */
[----:B------:R-:W-:Y:S02]  /*21b0*/  ULDC.64 UR10, c[0x0][0x390] ;  /* 0x0000e400000a7ab9 */ /* 0x000fe40000000a00 */
[----:B------:R-:W-:Y:S02]  /*21c0*/  UIMAD UR12, UR33, UR10, URZ ;  /* 0x0000000a210c72a4 */ /* 0x000fe4000f8e023f */
[----:B------:R-:W-:Y:S02]  /*21d0*/  UIMAD.WIDE.U32 UR8, UR38, UR10, UR8 ;  /* 0x0000000a260872a5 */ /* 0x000fe4000f8e0008 */
[----:B------:R-:W-:-:S04]  /*21e0*/  UIMAD UR11, UR38, UR11, UR12 ;  /* 0x0000000b260b72a4 */ /* 0x000fc8000f8e020c */
[----:B------:R-:W-:Y:S02]  /*21f0*/  UIADD3 UR11, UR9, UR11, URZ ;  /* 0x0000000b090b7290 */ /* 0x000fe4000fffe03f */
[----:B------:R-:W-:Y:S02]  /*2200*/  UMOV UR10, UR8 ;  /* 0x00000008000a7c82 */ /* 0x000fe40008000000 */
.L_x_1861:
        /* <DEDUP_REMOVED lines=9> */
[----:B------:R-:W-:Y:S02]  /*22a0*/  IADD3 R4, P0, R4, UR15, RZ ;  /* 0x0000000f04047c10 */ /* 0x000fe4000ff1e0ff */
[----:B------:R-:W-:Y:S01]  /*22b0*/  IMAD.U32 R2, RZ, RZ, UR8 ;  /* 0x00000008ff027e24 */ /* 0x000fe2000f8e00ff */
[----:B------:R-:W-:Y:S01]  /*22c0*/  ULDC.64 UR8, c[0x0][0x3b8] ;  /* 0x0000ee0000087ab9 */ /* 0x000fe20000000a00 */
[----:B------:R-:W-:Y:S01]  /*22d0*/  ISETP.GE.OR P3, PT, R0, UR6, P4 ;  /* 0x0000000600007c0c */ /* 0x000fe2000a766670 */
[----:B------:R-:W-:Y:S02]  /*22e0*/  UIMAD UR8, UR12, UR8, URZ ;  /* 0x000000080c0872a4 */ /* 0x000fe4000f8e023f */
        /* <DEDUP_REMOVED lines=15> */
.L_x_1863:
[----:B------:R-:W-:Y:S05]  /*23e0*/  BSYNC B0 ;  /* 0x0000000000007941 */ /* 0x000fea0003800000 */
.L_x_1862:
        /* <DEDUP_REMOVED lines=15> */
.L_x_1865:
[----:B------:R-:W-:Y:S05]  /*24e0*/  BSYNC B0 ;  /* 0x0000000000007941 */ /* 0x000fea0003800000 */
.L_x_1864:
        /* <DEDUP_REMOVED lines=15> */
.L_x_1867:
[----:B------:R-:W-:Y:S05]  /*25e0*/  BSYNC B0 ;  /* 0x0000000000007941 */ /* 0x000fea0003800000 */
.L_x_1866:
        /* <DEDUP_REMOVED lines=14> */
.L_x_1869:
[----:B------:R-:W-:Y:S05]  /*26d0*/  BSYNC B0 ;  /* 0x0000000000007941 */ /* 0x000fea0003800000 */
.L_x_1868:
[----:B------:R-:W-:Y:S01]  /*26e0*/  ULDC.64 UR8, c[0x0][0x3a8] ;  /* 0x0000ea0000087ab9 */ /* 0x000fe20000000a00 */
[----:B-1----:R-:W-:Y:S01]  /*26f0*/  IMAD.WIDE.U32 R4, R11, c[0x0][0x3a8], R238 ;  /* 0x0000ea000b047a25 */ /* 0x002fe200078e00ee */
[----:B------:R-:W-:Y:S01]  /*2700*/  UIMAD UR6, UR20, UR8, URZ ;  /* 0x00000008140672a4 */ /* 0x000fe2000f8e023f */
[----:B------:R-:W-:Y:S01]  /*2710*/  BSSY B0, `(.L_x_1870) ;  /* 0x0000016000007945 */ /* 0x000fe20003800000 */
[----:B------:R-:W-:Y:S02]  /*2720*/  USHF.R.S32.HI UR12, URZ, 0x1f, UR39 ;  /* 0x0000001f3f0c7899 */ /* 0x000fe40008011427 */
[----:B------:R-:W-:Y:S01]  /*2730*/  UIMAD UR6, UR19, UR9, UR6 ;  /* 0x00000009130672a4 */ /* 0x000fe2000f8e0206 */
[----:B------:R-:W-:Y:S02]  /*2740*/  IADD3 R4, P4, R4, UR10, RZ ;  /* 0x0000000a04047c10 */ /* 0x000fe4000ff9e0ff */
[----:B------:R-:W-:-:S03]  /*2750*/  ULDC.64 UR8, c[0x0][0x3c0] ;  /* 0x0000f00000087ab9 */ /* 0x000fc60000000a00 */
[----:B------:R-:W-:Y:S01]  /*2760*/  IMAD.U32 R2, RZ, RZ, UR6 ;  /* 0x00000006ff027e24 */ /* 0x000fe2000f8e00ff */
[----:B------:R-:W-:-:S04]  /*2770*/  UIMAD UR6, UR12, UR8, URZ ;  /* 0x000000080c0672a4 */ /* 0x000fc8000f8e023f */
[----:B------:R-:W-:Y:S01]  /*2780*/  IADD3.X R5, R5, UR11, R2, P4, !PT ;  /* 0x0000000b05057c10 */ /* 0x000fe2000a7fe402 */
[----:B------:R-:W-:Y:S01]  /*2790*/  UIMAD UR6, UR39, UR9, UR6 ;  /* 0x00000009270672a4 */ /* 0x000fe2000f8e0206 */
[----:B------:R-:W-:-:S05]  /*27a0*/  MOV R2, UR39 ;  /* 0x0000002700027c02 */ /* 0x000fca0008000f00 */
        /* <DEDUP_REMOVED lines=12> */
.L_x_1871:
[----:B------:R-:W-:Y:S05]  /*2870*/  BSYNC B0 ;  /* 0x0000000000007941 */ /* 0x000fea0003800000 */
.L_x_1870:
        /* <DEDUP_REMOVED lines=13> */
.L_x_1873:
[----:B------:R-:W-:Y:S05]  /*2950*/  BSYNC B0 ;  /* 0x0000000000007941 */ /* 0x000fea0003800000 */
.L_x_1872:
        /* <DEDUP_REMOVED lines=13> */
.L_x_1875:
[----:B------:R-:W-:Y:S05]  /*2a30*/  BSYNC B0 ;  /* 0x0000000000007941 */ /* 0x000fea0003800000 */
.L_x_1874:
        /* <DEDUP_REMOVED lines=12> */
.L_x_1859:
        /* <DEDUP_REMOVED lines=22> */
.L_x_1878:
[----:B------:R-:W-:Y:S05]  /*2c60*/  BSYNC B0 ;  /* 0x0000000000007941 */ /* 0x000fea0003800000 */
.L_x_1877:
        /* <DEDUP_REMOVED lines=16> */
.L_x_1880:
[----:B------:R-:W-:Y:S05]  /*2d70*/  BSYNC B0 ;  /* 0x0000000000007941 */ /* 0x000fea0003800000 */
.L_x_1879:
        /* <DEDUP_REMOVED lines=16> */
.L_x_1882:
[----:B------:R-:W-:Y:S05]  /*2e80*/  BSYNC B0 ;  /* 0x0000000000007941 */ /* 0x000fea0003800000 */
.L_x_1881:
        /* <DEDUP_REMOVED lines=19> */
.L_x_1884:
[----:B------:R-:W-:Y:S05]  /*2fc0*/  BSYNC B0 ;  /* 0x0000000000007941 */ /* 0x000fea0003800000 */
.L_x_1883:
        /* <DEDUP_REMOVED lines=22> */
.L_x_1886:
[----:B------:R-:W-:Y:S05]  /*3130*/  BSYNC B0 ;  /* 0x0000000000007941 */ /* 0x000fea0003800000 */
.L_x_1885:
        /* <DEDUP_REMOVED lines=20> */
.L_x_1888:
[----:B------:R-:W-:Y:S05]  /*3280*/  BSYNC B0 ;  /* 0x0000000000007941 */ /* 0x000fea0003800000 */
.L_x_1887:
        /* <DEDUP_REMOVED lines=20> */
.L_x_1890:
[----:B------:R-:W-:Y:S05]  /*33d0*/  BSYNC B0 ;  /* 0x0000000000007941 */ /* 0x000fea0003800000 */
.L_x_1889:
        /* <DEDUP_REMOVED lines=23> */
.L_x_1892:
[----:B------:R-:W-:Y:S05]  /*3550*/  BSYNC B0 ;  /* 0x0000000000007941 */ /* 0x000fea0003800000 */
.L_x_1891:
        /* <DEDUP_REMOVED lines=51> */
.L_x_1894:
[----:B-1----:R-:W-:Y:S05]  /*3890*/  BSYNC B0 ;  /* 0x0000000000007941 */ /* 0x002fea0003800000 */
.L_x_1893:
        /* <DEDUP_REMOVED lines=21> */
.L_x_1896:
[----:B------:R-:W-:Y:S05]  /*39f0*/  BSYNC B0 ;  /* 0x0000000000007941 */ /* 0x000fea0003800000 */
.L_x_1895:
        /* <DEDUP_REMOVED lines=21> */
.L_x_1898:
[----:B------:R-:W-:Y:S05]  /*3b50*/  BSYNC B0 ;  /* 0x0000000000007941 */ /* 0x000fea0003800000 */
.L_x_1897:
        /* <DEDUP_REMOVED lines=21> */
.L_x_1900:
[----:B------:R-:W-:Y:S05]  /*3cb0*/  BSYNC B0 ;  /* 0x0000000000007941 */ /* 0x000fea0003800000 */
.L_x_1899:
[----:B------:R-:W-:Y:S01]  /*3cc0*/  ULDC.64 UR16, c[0x0][0x1a0] ;  /* 0x0000680000107ab9 */ /* 0x000fe20000000a00 */
[----:B------:R1:W-:Y:S01]  /*3cd0*/  @P5 STS.128 [R2+0x10000], RZ ;  /* 0x010000ff02005388 */ /* 0x0003e20000000c00 */
[----:B------:R-:W-:Y:S01]  /*3ce0*/  UIMAD UR9, UR20, UR16, URZ ;  /* 0x00000010140972a4 */ /* 0x000fe2000f8e023f */
[----:B-1----:R-:W-:Y:S01]  /*3cf0*/  IMAD.WIDE.U32 R4, R13, c[0x0][0x1a0], R238 ;  /* 0x000068000d047a25 */ /* 0x002fe200078e00ee */
[----:B------:R-:W-:Y:S02]  /*3d00*/  BSSY B0, `(.L_x_1901) ;  /* 0x0000019000007945 */ /* 0x000fe40003800000 */
[----:B------:R-:W-:Y:S02]  /*3d10*/  UIMAD UR9, UR19, UR17, UR9 ;  /* 0x00000011130972a4 */ /* 0x000fe4000f8e0209 */
[----:B------:R-:W-:-:S04]  /*3d20*/  IADD3 R4, P0, R4, UR23, RZ ;  /* 0x0000001704047c10 */ /* 0x000fc8000ff1e0ff */
[----:B------:R-:W-:-:S04]  /*3d30*/  MOV R6, UR9 ;  /* 0x0000000900067c02 */ /* 0x000fc80008000f00 */
[----:B------:R-:W-:Y:S01]  /*3d40*/  IADD3.X R5, R5, UR24, R6, P0, !PT ;  /* 0x0000001805057c10 */ /* 0x000fe200087fe406 */
[----:B------:R-:W-:-:S04]  /*3d50*/  IMAD R6, R15, c[0x0][0x1b8], RZ ;  /* 0x00006e000f067a24 */ /* 0x000fc800078e02ff */
[C---:B------:R-:W-:Y:S02]  /*3d60*/  IMAD R6, R12.reuse, c[0x0][0x1bc], R6 ;  /* 0x00006f000c067a24 */ /* 0x040fe400078e0206 */
        /* <DEDUP_REMOVED lines=18> */
.L_x_1902:
[----:B------:R-:W-:Y:S05]  /*3e90*/  BSYNC B0 ;  /* 0x0000000000007941 */ /* 0x000fea0003800000 */
.L_x_1901:
        /* <DEDUP_REMOVED lines=20> */
.L_x_1904:
[----:B------:R-:W-:Y:S05]  /*3fe0*/  BSYNC B0 ;  /* 0x0000000000007941 */ /* 0x000fea0003800000 */
.L_x_1903:
        /* <DEDUP_REMOVED lines=20> */
.L_x_1906:
[----:B------:R-:W-:Y:S05]  /*4130*/  BSYNC B0 ;  /* 0x0000000000007941 */ /* 0x000fea0003800000 */
.L_x_1905:
        /* <DEDUP_REMOVED lines=19> */
.L_x_1908:
[----:B------:R-:W-:Y:S05]  /*4270*/  BSYNC B0 ;  /* 0x0000000000007941 */ /* 0x000fea0003800000 */
.L_x_1907:
[----:B------:R-:W-:Y:S02]  /*4280*/  IMAD.MOV.U32 R6, RZ, RZ, c[0x0][0x308] ;  /* 0x0000c200ff067624 */ /* 0x000fe400078e00ff */
[----:B------:R-:W-:Y:S01]  /*4290*/  IMAD.MOV.U32 R7, RZ, RZ, c[0x0][0x30c] ;  /* 0x0000c300ff077624 */ /* 0x000fe200078e00ff */
[----:B------:R-:W0:Y:S04]  /*42a0*/  LDGDEPBAR ;  /* 0x00000000000079af */ /* 0x000e280000000000 */
[----:B--23--:R2:W3:Y:S04]  /*42b0*/  LDG.E.64 R4, [R6.64+0x8] ;  /* 0x0000082406047981 */ /* 0x00c4e8000c1e1b00 */
[----:B--2---:R-:W2:Y:S01]  /*42c0*/  LDG.E.64 R6, [R6.64] ;  /* 0x0000002406067981 */ /* 0x004ea2000c1e1b00 */
[----:B------:R-:W-:Y:S01]  /*42d0*/  LEA.HI R0, R20, R19, RZ, 0x4 ;  /* 0x0000001314007211 */ /* 0x000fe200078f20ff */
[----:B------:R-:W-:Y:S01]  /*42e0*/  IMAD.MOV.U32 R185, RZ, RZ, 0x20 ;  /* 0x00000020ffb97424 */ /* 0x000fe200078e00ff */
[----:B------:R-:W-:Y:S01]  /*42f0*/  CS2R R126, SRZ ;  /* 0x00000000007e7805 */ /* 0x000fe2000001ff00 */
[----:B------:R-:W-:Y:S01]  /*4300*/  IMAD.MOV.U32 R177, RZ, RZ, 0x40 ;  /* 0x00000040ffb17424 */ /* 0x000fe200078e00ff */
[----:B------:R-:W-:Y:S01]  /*4310*/  LOP3.LUT R0, R0, 0xfffffff0, RZ, 0xc0, !PT ;  /* 0xfffffff000007812 */ /* 0x000fe200078ec0ff */
[----:B------:R-:W-:Y:S01]  /*4320*/  IMAD.MOV.U32 R252, RZ, RZ, 0x40 ;  /* 0x00000040fffc7424 */ /* 0x000fe200078e00ff */
[----:B------:R-:W-:Y:S01]  /*4330*/  CS2R R124, SRZ ;  /* 0x00000000007c7805 */ /* 0x000fe2000001ff00 */
[----:B------:R-:W-:Y:S01]  /*4340*/  IMAD.MOV.U32 R228, RZ, RZ, R227 ;  /* 0x000000ffffe47224 */ /* 0x000fe200078e00e3 */
[----:B------:R-:W-:Y:S01]  /*4350*/  CS2R R130, SRZ ;  /* 0x0000000000827805 */ /* 0x000fe2000001ff00 */
[----:B------:R-:W-:Y:S01]  /*4360*/  IMAD.IADD R0, R19, 0x1, -R0 ;  /* 0x0000000113007824 */ /* 0x000fe200078e0a00 */
[----:B------:R-:W-:Y:S01]  /*4370*/  CS2R R128, SRZ ;  /* 0x0000000000807805 */ /* 0x000fe2000001ff00 */
[----:B------:R-:W-:Y:S01]  /*4380*/  CS2R R122, SRZ ;  /* 0x00000000007a7805 */ /* 0x000fe2000001ff00 */
[----:B------:R-:W-:Y:S01]  /*4390*/  CS2R R120, SRZ ;  /* 0x0000000000787805 */ /* 0x000fe2000001ff00 */
[----:B------:R-:W-:Y:S01]  /*43a0*/  CS2R R118, SRZ ;  /* 0x0000000000767805 */ /* 0x000fe2000001ff00 */
        /* <DEDUP_REMOVED lines=14> */
[--C-:B------:R-:W-:Y:S01]  /*4490*/  SHF.R.S32.HI R2, RZ, 0x1f, R14.reuse ;  /* 0x0000001fff027819 */ /* 0x100fe2000001140e */
        /* <DEDUP_REMOVED lines=9> */
[----:B------:R-:W-:Y:S01]  /*4530*/  SEL R185, R185, 0xffffffe0, !P0 ;  /* 0xffffffe0b9b97807 */ /* 0x000fe20004000000 */
        /* <DEDUP_REMOVED lines=12> */
[----:B------:R-:W-:Y:S01]  /*4600*/  IMAD.IADD R184, R178, 0x1, R185 ;  /* 0x00000001b2b87824 */ /* 0x000fe200078e02b9 */
[----:B------:R-:W-:Y:S01]  /*4610*/  SEL R252, R252, 0xffffffc0, !P4 ;  /* 0xffffffc0fcfc7807 */ /* 0x000fe20006000000 */
[----:B------:R-:W-:Y:S01]  /*4620*/  ULDC UR26, c[0x0][0x2e4] ;  /* 0x0000b900001a7ab9 */ /* 0x000fe20000000800 */
[----:B---3--:R-:W-:-:S04]  /*4630*/  IADD3 R251, P3, P2, R4, UR48, R14 ;  /* 0x0000003004fb7c10 */ /* 0x008fc8000fa7e00e */
[----:B------:R-:W-:Y:S02]  /*4640*/  IADD3.X R4, R5, UR52, R2, P3, P2 ;  /* 0x0000003405047c10 */ /* 0x000fe40009fe4402 */
[----:B------:R-:W-:-:S04]  /*4650*/  IADD3 R2, R187, 0x2000, RZ ;  /* 0x00002000bb027810 */ /* 0x000fc80007ffe0ff */
[----:B------:R-:W-:-:S05]  /*4660*/  SEL R2, R2, R187, !P1 ;  /* 0x000000bb02027207 */ /* 0x000fca0004800000 */
[----:B------:R-:W-:Y:S01]  /*4670*/  IMAD.SHL.U32 R183, R2, 0x2, RZ ;  /* 0x0000000202b77824 */ /* 0x000fe200078e00ff */
[----:B--2---:R-:W1:Y:S08]  /*4680*/  R2UR UR16, R6 ;  /* 0x00000000061073c2 */ /* 0x004e7000000e0000 */
[----:B------:R-:W2:Y:S01]  /*4690*/  R2UR UR31, R7 ;  /* 0x00000000071f73c2 */ /* 0x000ea200000e0000 */
[----:B-1----:R-:W-:Y:S01]  /*46a0*/  LOP3.LUT R249, R4, UR16, RZ, 0x3c, !PT ;  /* 0x0000001004f97c12 */ /* 0x002fe2000f8e3cff */
[----:B------:R-:W-:-:S02]  /*46b0*/  UIADD3 UR25, UR16, -0x61c88647, URZ ;  /* 0x9e3779b910197890 */ /* 0x000fc4000fffe03f */
[----:B------:R-:W-:Y:S02]  /*46c0*/  UIADD3 UR24, UR16, 0x3c6ef372, URZ ;  /* 0x3c6ef37210187890 */ /* 0x000fe4000fffe03f */
[----:B------:R-:W-:Y:S02]  /*46d0*/  UIADD3 UR22, UR16, -0x255992d5, URZ ;  /* 0xdaa66d2b10167890 */ /* 0x000fe4000fffe03f */
[----:B------:R-:W-:Y:S02]  /*46e0*/  UIADD3 UR20, UR16, 0x78dde6e4, URZ ;  /* 0x78dde6e410147890 */ /* 0x000fe4000fffe03f */
[----:B------:R-:W-:Y:S02]  /*46f0*/  UIADD3 UR18, UR16, 0x1715609d, URZ ;  /* 0x1715609d10127890 */ /* 0x000fe4000fffe03f */
[----:B------:R-:W-:Y:S02]  /*4700*/  UIADD3 UR16, UR16, -0x4ab325aa, URZ ;  /* 0xb54cda5610107890 */ /* 0x000fe4000fffe03f */
[----:B--2---:R-:W-:-:S02]  /*4710*/  UIADD3 UR33, UR31, -0x4498517b, URZ ;  /* 0xbb67ae851f217890 */ /* 0x004fc4000fffe03f */
[----:B------:R-:W-:Y:S02]  /*4720*/  UIADD3 UR23, UR31, 0x76cf5d0a, URZ ;  /* 0x76cf5d0a1f177890 */ /* 0x000fe4000fffe03f */
[----:B------:R-:W-:Y:S02]  /*4730*/  UIADD3 UR21, UR31, 0x32370b8f, URZ ;  /* 0x32370b8f1f157890 */ /* 0x000fe4000fffe03f */
[----:B------:R-:W-:Y:S02]  /*4740*/  UIADD3 UR19, UR31, -0x126145ec, URZ ;  /* 0xed9eba141f137890 */ /* 0x000fe4000fffe03f */
[----:B------:R-:W-:Y:S02]  /*4750*/  UIADD3 UR17, UR31, -0x56f99767, URZ ;  /* 0xa90668991f117890 */ /* 0x000fe4000fffe03f */
[----:B------:R-:W-:Y:S02]  /*4760*/  UIADD3 UR15, UR31, 0x646e171e, URZ ;  /* 0x646e171e1f0f7890 */ /* 0x000fe4000fffe03f */
.L_x_1913:
[----:B------:R-:W0:Y:S01]  /*4770*/  LDGDEPBAR ;  /* 0x00000000000079af */ /* 0x000e220000000000 */
[----:B------:R-:W-:Y:S01]  /*4780*/  IMAD.U32 R4, RZ, RZ, UR30 ;  /* 0x0000001eff047e24 */ /* 0x000fe2000f8e00ff */
[----:B------:R-:W-:Y:S01]  /*4790*/  IADD3 R0, R183, R185, RZ ;  /* 0x000000b9b7007210 */ /* 0x000fe20007ffe0ff */
[----:B------:R-:W-:Y:S01]  /*47a0*/  IMAD.U32 R5, RZ, RZ, UR29 ;  /* 0x0000001dff057e24 */ /* 0x000fe2000f8e00ff */
[----:B------:R-:W-:Y:S02]  /*47b0*/  USHF.L.U32 UR28, UR14, 0x7, URZ ;  /* 0x000000070e1c7899 */ /* 0x000fe4000800063f */
[C---:B------:R-:W-:Y:S02]  /*47c0*/  LEA R20, P0, R243.reuse, R4, 0x2 ;  /* 0x00000004f3147211 */ /* 0x040fe400078010ff */
[----:B------:R-:W-:Y:S02]  /*47d0*/  UIADD3 UR27, UR28, UR12, URZ ;  /* 0x0000000c1c1b7290 */ /* 0x000fe4000fffe03f */
[----:B------:R-:W-:Y:S02]  /*47e0*/  LEA.HI.X.SX32 R21, R243, R5, 0x2, P0 ;  /* 0x00000005f3157211 */ /* 0x000fe400000f16ff */
        /* <DEDUP_REMOVED lines=11> */
[----:B------:R-:W3:Y:S08]  /*48a0*/  LDSM.16.M88.4 R32, [R179+0xc800] ;  /* 0x00c80000b320783b */ /* 0x000ef00000000200 */
[----:B------:R-:W4:Y:S08]  /*48b0*/  LDSM.16.M88.4 R48, [R179+0xd000] ;  /* 0x00d00000b330783b */ /* 0x000f300000000200 */
        /* <DEDUP_REMOVED lines=12> */
[-C--:B---3--:R-:W-:Y:S07]  /*4980*/  HMMA.16816.F32 R20, R64, R32.reuse, RZ ;  /* 0x000000204014723c */ /* 0x088fee00000018ff */
[----:B------:R-:W3:Y:S01]  /*4990*/  LDSM.16.M88.4 R148, [R182+0xc800] ;  /* 0x00c80000b694783b */ /* 0x000ee20000000200 */
[C---:B------:R-:W-:Y:S07]  /*49a0*/  HMMA.16816.F32 R24, R60.reuse, R32, RZ ;  /* 0x000000203c18723c */ /* 0x040fee00000018ff */
[----:B------:R-:W1:Y:S01]  /*49b0*/  LDSM.16.M88.4 R152, [R182+0xd000] ;  /* 0x00d00000b698783b */ /* 0x000e620000000200 */
[-C--:B------:R-:W-:Y:S07]  /*49c0*/  HMMA.16816.F32 R28, R60, R34.reuse, RZ ;  /* 0x000000223c1c723c */ /* 0x080fee00000018ff */
[----:B------:R-:W1:Y:S01]  /*49d0*/  LDSM.16.M88.4 R156, [R182+0xd800] ;  /* 0x00d80000b69c783b */ /* 0x000e620000000200 */
[C---:B------:R-:W-:Y:S07]  /*49e0*/  HMMA.16816.F32 R32, R64.reuse, R34, RZ ;  /* 0x000000224020723c */ /* 0x040fee00000018ff */
[----:B------:R-:W-:Y:S01]  /*49f0*/  LDSM.16.M88.4 R164, [R180+0xc000] ;  /* 0x00c00000b4a4783b */ /* 0x000fe20000000200 */
[-C--:B----4-:R-:W-:Y:S07]  /*4a00*/  HMMA.16816.F32 R36, R64, R48.reuse, RZ ;  /* 0x000000304024723c */ /* 0x090fee00000018ff */
[----:B------:R-:W-:Y:S01]  /*4a10*/  LDSM.16.M88.4 R168, [R181+0xc800] ;  /* 0x00c80000b5a8783b */ /* 0x000fe20000000200 */
[C---:B------:R-:W-:Y:S07]  /*4a20*/  HMMA.16816.F32 R40, R60.reuse, R48, RZ ;  /* 0x000000303c28723c */ /* 0x040fee00000018ff */
[----:B------:R-:W-:Y:S01]  /*4a30*/  LDSM.16.M88.4 R172, [R181+0xd000] ;  /* 0x00d00000b5ac783b */ /* 0x000fe20000000200 */
[-C--:B------:R-:W-:Y:S08]  /*4a40*/  HMMA.16816.F32 R44, R60, R50.reuse, RZ ;  /* 0x000000323c2c723c */ /* 0x080ff000000018ff */
[C---:B------:R-:W-:Y:S08]  /*4a50*/  HMMA.16816.F32 R48, R64.reuse, R50, RZ ;  /* 0x000000324030723c */ /* 0x040ff000000018ff */
[-C--:B------:R-:W-:Y:S08]  /*4a60*/  HMMA.16816.F32 R52, R64, R132.reuse, RZ ;  /* 0x000000844034723c */ /* 0x080ff000000018ff */
[C---:B------:R-:W-:Y:S07]  /*4a70*/  HMMA.16816.F32 R56, R60.reuse, R132, RZ ;  /* 0x000000843c38723c */ /* 0x040fee00000018ff */
[----:B------:R-:W-:Y:S01]  /*4a80*/  IMAD.IADD R132, R183, 0x1, R177 ;  /* 0x00000001b7847824 */ /* 0x000fe200078e02b1 */
[-C--:B------:R-:W-:Y:S04]  /*4a90*/  HMMA.16816.F32 R60, R60, R134.reuse, RZ ;  /* 0x000000863c3c723c */ /* 0x080fe800000018ff */
[----:B------:R-:W4:Y:S04]  /*4aa0*/  LDSM.16.M88.4 R160, [R132] ;  /* 0x0000000084a0783b */ /* 0x000f280000000200 */
[----:B------:R-:W-:Y:S04]  /*4ab0*/  HMMA.16816.F32 R64, R64, R134, RZ ;  /* 0x000000864040723c */ /* 0x000fe800000018ff */
[----:B------:R-:W4:Y:S04]  /*4ac0*/  LDSM.16.M88.4 R132, [R132+0x2000] ;  /* 0x002000008484783b */ /* 0x000f280000000200 */
        /* <DEDUP_REMOVED lines=16> */
[----:B------:R-:W-:Y:S01]  /*4bd0*/  IADD3 R156, R0, R177, RZ ;  /* 0x000000b1009c7210 */ /* 0x000fe20007ffe0ff */
[-C--:B------:R-:W-:Y:S01]  /*4be0*/  HMMA.16816.F32 R60, R144, R158.reuse, R60 ;  /* 0x0000009e903c723c */ /* 0x080fe2000000183c */
[----:B------:R-:W2:Y:S07]  /*4bf0*/  LDSM.16.M88.4 R144, [R180+0xd000] ;  /* 0x00d00000b490783b */ /* 0x000eae0000000200 */
[----:B------:R-:W-:Y:S01]  /*4c00*/  HMMA.16816.F32 R64, R136, R158, R64 ;  /* 0x0000009e8840723c */ /* 0x000fe20000001840 */
[----:B------:R-:W3:Y:S07]  /*4c10*/  LDSM.16.M88.4 R136, [R180+0xd800] ;  /* 0x00d80000b488783b */ /* 0x000eee0000000200 */
[-C--:B----4-:R-:W-:Y:S01]  /*4c20*/  HMMA.16816.F32 R4, R160, R164.reuse, R4 ;  /* 0x000000a4a004723c */ /* 0x090fe20000001804 */
[----:B------:R-:W4:Y:S07]  /*4c30*/  LDSM.16.M88.4 R148, [R156] ;  /* 0x000000009c94783b */ /* 0x000f2e0000000200 */
        /* <DEDUP_REMOVED lines=13> */
[-C--:B---3--:R-:W-:Y:S08]  /*4d10*/  HMMA.16816.F32 R52, R160, R136.reuse, R52 ;  /* 0x00000088a034723c */ /* 0x088ff00000001834 */
[C---:B------:R-:W-:Y:S08]  /*4d20*/  HMMA.16816.F32 R56, R132.reuse, R136, R56 ;  /* 0x000000888438723c */ /* 0x040ff00000001838 */
[-C--:B------:R-:W-:Y:S08]  /*4d30*/  HMMA.16816.F32 R60, R132, R138.reuse, R60 ;  /* 0x0000008a843c723c */ /* 0x080ff0000000183c */
[----:B------:R-:W-:Y:S08]  /*4d40*/  HMMA.16816.F32 R64, R160, R138, R64 ;  /* 0x0000008aa040723c */ /* 0x000ff00000001840 */
[-C--:B----4-:R-:W-:Y:S08]  /*4d50*/  HMMA.16816.F32 R4, R148, R152.reuse, R4 ;  /* 0x000000989404723c */ /* 0x090ff00000001804 */
        /* <DEDUP_REMOVED lines=26> */
.L_x_1909:
[----:B------:R-:W-:Y:S01]  /*4f00*/  IADD3 R0, R243, UR9, RZ ;  /* 0x00000009f3007c10 */ /* 0x000fe2000fffe0ff */
[----:B------:R-:W-:Y:S02]  /*4f10*/  UIADD3 UR9, -UR13, UR6, -UR12 ;  /* 0x000000060d097290 */ /* 0x000fe4000fffe90c */
[----:B------:R-:W-:Y:S01]  /*4f20*/  UMOV UR26, UR13 ;  /* 0x0000000d001a7c82 */ /* 0x000fe20008000000 */
[C---:B------:R-:W-:Y:S02]  /*4f30*/  IADD3 R133, R0.reuse, 0x8, RZ ;  /* 0x0000000800857810 */ /* 0x040fe40007ffe0ff */
[C---:B------:R-:W-:Y:S02]  /*4f40*/  IADD3 R132, R0.reuse, 0x40, RZ ;  /* 0x0000004000847810 */ /* 0x040fe40007ffe0ff */
[C---:B------:R-:W-:Y:S02]  /*4f50*/  IADD3 R2, R0.reuse, 0x48, RZ ;  /* 0x0000004800027810 */ /* 0x040fe40007ffe0ff */
[----:B------:R-:W-:Y:S02]  /*4f60*/  IADD3 R138, R0, UR9, RZ ;  /* 0x00000009008a7c10 */ /* 0x000fe4000fffe0ff */
[C---:B------:R-:W-:Y:S02]  /*4f70*/  IADD3 R136, R133.reuse, UR9, RZ ;  /* 0x0000000985887c10 */ /* 0x040fe4000fffe0ff */
[----:B------:R-:W-:Y:S02]  /*4f80*/  IADD3 R134, R132, UR9, RZ ;  /* 0x0000000984867c10 */ /* 0x000fe4000fffe0ff */
[C---:B------:R-:W-:Y:S01]  /*4f90*/  IADD3 R135, R2.reuse, UR9, RZ ;  /* 0x0000000902877c10 */ /* 0x040fe2000fffe0ff */
[----:B------:R-:W-:Y:S01]  /*4fa0*/  UIADD3 UR9, UR6, 0x1, -UR12 ;  /* 0x0000000106097890 */ /* 0x000fe2000fffe80c */
[----:B------:R-:W-:Y:S02]  /*4fb0*/  IMNMX R138, RZ, R138, !PT ;  /* 0x0000008aff8a7217 */ /* 0x000fe40007800200 */
[----:B------:R-:W-:Y:S01]  /*4fc0*/  IMNMX R136, RZ, R136, !PT ;  /* 0x00000088ff887217 */ /* 0x000fe20007800200 */
[----:B------:R-:W-:Y:S01]  /*4fd0*/  UIADD3 UR9, UR9, UR42, URZ ;  /* 0x0000002a09097290 */ /* 0x000fe2000fffe03f */
[----:B------:R-:W-:Y:S05]  /*4fe0*/  IMNMX R134, RZ, R134, !PT ;  /* 0x00000086ff867217 */ /* 0x000fea0007800200 */
[----:B------:R-:W-:Y:S02]  /*4ff0*/  IADD3 R139, R2, UR9, RZ ;  /* 0x00000009028b7c10 */ /* 0x000fe4000fffe0ff */
[----:B------:R-:W-:Y:S01]  /*5000*/  IADD3 R137, R0, UR9, RZ ;  /* 0x0000000900897c10 */ /* 0x000fe2000fffe0ff */
[----:B------:R-:W1:Y:S01]  /*5010*/  S2R R2, SR_TID.X ;  /* 0x0000000000027919 */ /* 0x000e620000002100 */
[----:B------:R-:W-:Y:S01]  /*5020*/  IADD3 R140, R133, UR9, RZ ;  /* 0x00000009858c7c10 */ /* 0x000fe2000fffe0ff */
[----:B------:R-:W-:Y:S01]  /*5030*/  IMAD.U32 R0, RZ, RZ, UR14 ;  /* 0x0000000eff007e24 */ /* 0x000fe2000f8e00ff */
[----:B------:R-:W-:Y:S02]  /*5040*/  IMNMX R137, R137, UR6, PT ;  /* 0x0000000689897c17 */ /* 0x000fe4000b800200 */
[----:B------:R-:W-:Y:S02]  /*5050*/  IADD3 R133, R132, UR9, RZ ;  /* 0x0000000984857c10 */ /* 0x000fe4000fffe0ff */
[----:B------:R-:W-:Y:S02]  /*5060*/  IMNMX R132, RZ, R135, !PT ;  /* 0x00000087ff847217 */ /* 0x000fe40007800200 */
[----:B------:R-:W-:Y:S02]  /*5070*/  IMNMX R135, R140, UR6, PT ;  /* 0x000000068c877c17 */ /* 0x000fe4000b800200 */
[----:B------:R-:W-:Y:S01]  /*5080*/  IMNMX R133, R133, UR6, PT ;  /* 0x0000000685857c17 */ /* 0x000fe2000b800200 */
[----:B-1----:R-:W-:Y:S05]  /*5090*/  IMAD.SHL.U32 R2, R2, 0x2, RZ ;  /* 0x0000000202027824 */ /* 0x002fea00078e00ff */
[----:B------:R-:W-:Y:S05]  /*50a0*/  LOP3.LUT R2, R2, 0x6, RZ, 0xc0, !PT ;  /* 0x0000000602027812 */ /* 0x000fea00078ec0ff */
[----:B------:R-:W-:Y:S04]  /*50b0*/  IMAD R2, R250, 0x40, R2 ;  /* 0x00000040fa027824 */ /* 0x000fe800078e0202 */
[----:B------:R-:W-:Y:S01]  /*50c0*/  IMAD R0, R0, 0x80, R2 ;  /* 0x0000008000007824 */ /* 0x000fe200078e0202 */
[----:B------:R-:W-:Y:S04]  /*50d0*/  IMNMX R2, R139, UR6, PT ;  /* 0x000000068b027c17 */ /* 0x000fe8000b800200 */
[C---:B------:R-:W-:Y:S02]  /*50e0*/  ISETP.GE.AND P0, PT, R0.reuse, R138, PT ;  /* 0x0000008a0000720c */ /* 0x040fe40003f06270 */
[C---:B------:R-:W-:Y:S02]  /*50f0*/  IADD3 R152, R0.reuse, 0x1, RZ ;  /* 0x0000000100987810 */ /* 0x040fe40007ffe0ff */
[C---:B------:R-:W-:Y:S02]  /*5100*/  IADD3 R151, R0.reuse, 0x8, RZ ;  /* 0x0000000800977810 */ /* 0x040fe40007ffe0ff */
[C---:B------:R-:W-:Y:S02]  /*5110*/  IADD3 R150, R0.reuse, 0x9, RZ ;  /* 0x0000000900967810 */ /* 0x040fe40007ffe0ff */
[C---:B------:R-:W-:Y:S02]  /*5120*/  IADD3 R149, R0.reuse, 0x10, RZ ;  /* 0x0000001000957810 */ /* 0x040fe40007ffe0ff */
[C---:B------:R-:W-:Y:S02]  /*5130*/  ISETP.GE.OR P0, PT, R0.reuse, R137, !P0 ;  /* 0x000000890000720c */ /* 0x040fe40004706670 */
[C---:B------:R-:W-:Y:S02]  /*5140*/  ISETP.GE.AND P6, PT, R0.reuse, R136, PT ;  /* 0x000000880000720c */ /* 0x040fe40003fc6270 */
[C---:B------:R-:W-:Y:S02]  /*5150*/  ISETP.GE.AND P5, PT, R0.reuse, R134, PT ;  /* 0x000000860000720c */ /* 0x040fe40003fa6270 */
[----:B------:R-:W-:Y:S02]  /*5160*/  ISETP.GE.AND P4, PT, R0, R132, PT ;  /* 0x000000840000720c */ /* 0x000fe40003f86270 */
[-C--:B------:R-:W-:Y:S02]  /*5170*/  ISETP.GE.AND P3, PT, R152, R138.reuse, PT ;  /* 0x0000008a9800720c */ /* 0x080fe40003f66270 */
[-C--:B------:R-:W-:Y:S02]  /*5180*/  ISETP.GE.AND P2, PT, R151, R138.reuse, PT ;  /* 0x0000008a9700720c */ /* 0x080fe40003f46270 */
        /* <DEDUP_REMOVED lines=8> */
[C---:B------:R-:W-:Y:S02]  /*5210*/  IADD3 R143, R0.reuse, 0x28, RZ ;  /* 0x00000028008f7810 */ /* 0x040fe40007ffe0ff */
[C---:B------:R-:W-:Y:S02]  /*5220*/  IADD3 R142, R0.reuse, 0x29, RZ ;  /* 0x00000029008e7810 */ /* 0x040fe40007ffe0ff */
[C---:B------:R-:W-:Y:S02]  /*5230*/  ISETP.GE.OR P6, PT, R0.reuse, R135, !P6 ;  /* 0x000000870000720c */ /* 0x040fe400077c6670 */
[C---:B------:R-:W-:Y:S02]  /*5240*/  ISETP.GE.OR P5, PT, R0.reuse, R133, !P5 ;  /* 0x000000850000720c */ /* 0x040fe40006fa6670 */
[----:B------:R-:W-:Y:S02]  /*5250*/  ISETP.GE.OR P4, PT, R0, R2, !P4 ;  /* 0x000000020000720c */ /* 0x000fe40006786670 */
        /* <DEDUP_REMOVED lines=183> */
.L_x_1910:
[C---:B------:R-:W-:Y:S01]  /*5dd0*/  FSETP.NEU.FTZ.AND P0, PT, R246.reuse, -INF , PT ;  /* 0xff800000f600780b */ /* 0x040fe20003f1d000 */
[----:B------:R-:W2:Y:S01]  /*5de0*/  LDL R133, [R1+0x4] ;  /* 0x0000040001857983 */ /* 0x000ea20000100800 */
[----:B------:R-:W-:Y:S01]  /*5df0*/  FMUL.FTZ R132, R246, 1.4426950216293334961 ;  /* 0x3fb8aa3bf6847820 */ /* 0x000fe20000410000 */
[----:B------:R-:W-:Y:S01]  /*5e00*/  UISETP.GT.AND UP2, UPT, UR8, UR32, UPT ;  /* 0x000000200800728c */ /* 0x000fe2000bf44270 */
[C---:B------:R-:W-:Y:S02]  /*5e10*/  IMAD.IADD R140, R178.reuse, 0x1, R185 ;  /* 0x00000001b28c7824 */ /* 0x040fe400078e02b9 */
[----:B------:R-:W-:Y:S01]  /*5e20*/  IMAD.IADD R144, R178, 0x1, R177 ;  /* 0x00000001b2907824 */ /* 0x000fe200078e02b1 */
[----:B------:R-:W-:Y:S01]  /*5e30*/  FSEL R132, R132, RZ, P0 ;  /* 0x000000ff84847208 */ /* 0x000fe20000000000 */
[C---:B------:R-:W-:Y:S01]  /*5e40*/  FMUL.FTZ R0, R247.reuse, 1.4426950216293334961 ;  /* 0x3fb8aa3bf7007820 */ /* 0x040fe20000410000 */
[----:B------:R-:W-:Y:S01]  /*5e50*/  FSETP.NEU.FTZ.AND P0, PT, R247, -INF , PT ;  /* 0xff800000f700780b */ /* 0x000fe20003f1d000 */
[----:B------:R-:W-:Y:S02]  /*5e60*/  FMUL.FTZ R2, R244, 1.4426950216293334961 ;  /* 0x3fb8aa3bf4027820 */ /* 0x000fe40000410000 */
        /* <DEDUP_REMOVED lines=14> */
[----:B------:R-:W-:Y:S01]  /*5f50*/  MUFU.EX2 R224, R64 ;  /* 0x0000004000e07308 */ /* 0x000fe20000000800 */
[----:B------:R-:W-:Y:S02]  /*5f60*/  FFMA.FTZ R52, R52, c[0x0][0x23c], -R132 ;  /* 0x00008f0034347a23 */ /* 0x000fe40000010884 */
[----:B------:R-:W-:Y:S01]  /*5f70*/  IMAD.MOV.U32 R248, RZ, RZ, c[0x0][0x22c] ;  /* 0x00008b00fff87624 */ /* 0x000fe200078e00ff */
[----:B-1----:R-:W-:Y:S01]  /*5f80*/  FSEL R16, R0, RZ, P0 ;  /* 0x000000ff00107208 */ /* 0x002fe20000000000 */
[----:B------:R-:W-:Y:S01]  /*5f90*/  FMUL.FTZ R0, R245, 1.4426950216293334961 ;  /* 0x3fb8aa3bf5007820 */ /* 0x000fe20000410000 */
[----:B------:R-:W-:Y:S01]  /*5fa0*/  FSETP.NEU.FTZ.AND P0, PT, R244, -INF , PT ;  /* 0xff800000f400780b */ /* 0x000fe20003f1d000 */
[----:B------:R-:W-:Y:S02]  /*5fb0*/  IMAD R248, R248, c[0x0][0x1c0], RZ ;  /* 0x00007000f8f87a24 */ /* 0x000fe400078e02ff */
[--C-:B------:R-:W-:Y:S01]  /*5fc0*/  FFMA.FTZ R19, R19, c[0x0][0x23c], -R16.reuse ;  /* 0x00008f0013137a23 */ /* 0x100fe20000010810 */
[----:B------:R-:W-:Y:S01]  /*5fd0*/  FSEL R2, R2, RZ, P0 ;  /* 0x000000ff02027208 */ /* 0x000fe20000000000 */
[----:B------:R1:W-:Y:S01]  /*5fe0*/  MUFU.EX2 R199, R4 ;  /* 0x0000000400c77308 */ /* 0x0003e20000000800 */
[----:B------:R-:W-:Y:S01]  /*5ff0*/  FSETP.NEU.FTZ.AND P0, PT, R245, -INF , PT ;  /* 0xff800000f500780b */ /* 0x000fe20003f1d000 */
[--C-:B------:R-:W-:Y:S02]  /*6000*/  FFMA.FTZ R51, R51, c[0x0][0x23c], -R16.reuse ;  /* 0x00008f0033337a23 */ /* 0x100fe40000010810 */
[--C-:B------:R-:W-:Y:S01]  /*6010*/  FFMA.FTZ R50, R50, c[0x0][0x23c], -R16.reuse ;  /* 0x00008f0032327a23 */ /* 0x100fe20000010810 */
[----:B------:R-:W-:Y:S01]  /*6020*/  FSEL R0, R0, RZ, P0 ;  /* 0x000000ff00007208 */ /* 0x000fe20000000000 */
[--C-:B------:R-:W-:Y:S02]  /*6030*/  FFMA.FTZ R23, R23, c[0x0][0x23c], -R16.reuse ;  /* 0x00008f0017177a23 */ /* 0x100fe40000010810 */
[----:B------:R-:W-:Y:S02]  /*6040*/  FFMA.FTZ R5, R6, c[0x0][0x23c], -R16 ;  /* 0x00008f0006057a23 */ /* 0x000fe40000010810 */
[----:B------:R3:W4:Y:S01]  /*6050*/  MUFU.EX2 R209, R19 ;  /* 0x0000001300d17308 */ /* 0x0007220000000800 */
[----:B------:R-:W-:Y:S02]  /*6060*/  FFMA.FTZ R15, R15, c[0x0][0x23c], -R0 ;  /* 0x00008f000f0f7a23 */ /* 0x000fe40000010800 */
[----:B------:R-:W-:Y:S02]  /*6070*/  FFMA.FTZ R18, R18, c[0x0][0x23c], -R16 ;  /* 0x00008f0012127a23 */ /* 0x000fe40000010810 */
[----:B------:R-:W-:Y:S02]  /*6080*/  FFMA.FTZ R12, R12, c[0x0][0x23c], -R2 ;  /* 0x00008f000c0c7a23 */ /* 0x000fe40000010802 */
[----:B------:R-:W-:Y:S02]  /*6090*/  FFMA.FTZ R7, R7, c[0x0][0x23c], -R16 ;  /* 0x00008f0007077a23 */ /* 0x000fe40000010810 */
[--C-:B------:R-:W-:Y:S01]  /*60a0*/  FFMA.FTZ R21, R8, c[0x0][0x23c], -R2.reuse ;  /* 0x00008f0008157a23 */ /* 0x100fe20000010802 */
[----:B------:R4:W-:Y:S01]  /*60b0*/  MUFU.EX2 R204, R23 ;  /* 0x0000001700cc7308 */ /* 0x0009e20000000800 */
[----:B------:R-:W-:Y:S02]  /*60c0*/  IMAD.U32 R6, RZ, RZ, UR14 ;  /* 0x0000000eff067e24 */ /* 0x000fe4000f8e00ff */
[----:B------:R-:W-:Y:S02]  /*60d0*/  FFMA.FTZ R28, R28, c[0x0][0x23c], -R2 ;  /* 0x00008f001c1c7a23 */ /* 0x000fe40000010802 */
[----:B-1----:R-:W-:Y:S02]  /*60e0*/  IMAD.U32 R4, RZ, RZ, UR8 ;  /* 0x00000008ff047e24 */ /* 0x002fe4000f8e00ff */
[----:B------:R-:W-:Y:S02]  /*60f0*/  FFMA.FTZ R30, R30, c[0x0][0x23c], -R0 ;  /* 0x00008f001e1e7a23 */ /* 0x000fe40000010800 */
[----:B------:R-:W-:Y:S01]  /*6100*/  IMAD R6, R6, 0x2, R250 ;  /* 0x0000000206067824 */ /* 0x000fe200078e02fa */
[----:B------:R-:W-:Y:S01]  /*6110*/  MUFU.EX2 R202, R15 ;  /* 0x0000000f00ca7308 */ /* 0x000fe20000000800 */
[----:B------:R-:W-:Y:S02]  /*6120*/  FFMA.FTZ R34, R34, c[0x0][0x23c], -R16 ;  /* 0x00008f0022227a23 */ /* 0x000fe40000010810 */
[----:B------:R-:W-:Y:S02]  /*6130*/  FFMA.FTZ R145, R9, c[0x0][0x23c], -R2 ;  /* 0x00008f0009917a23 */ /* 0x000fe40000010802 */
[----:B---3--:R-:W-:Y:S02]  /*6140*/  FFMA.FTZ R19, R17, c[0x0][0x23c], -R132 ;  /* 0x00008f0011137a23 */ /* 0x008fe40000010884 */
[----:B------:R-:W-:Y:S03]  /*6150*/  IMAD.WIDE.U32 R8, R251, -0x2daee0ad, RZ ;  /* 0xd2511f53fb087825 */ /* 0x000fe600078e00ff */
[----:B------:R-:W-:Y:S01]  /*6160*/  MUFU.EX2 R167, R5 ;  /* 0x0000000500a77308 */ /* 0x000fe20000000800 */
[----:B------:R-:W-:Y:S02]  /*6170*/  IMAD.SHL.U32 R6, R6, 0x2, RZ ;  /* 0x0000000206067824 */ /* 0x000fe400078e00ff */
[----:B------:R-:W-:Y:S02]  /*6180*/  FFMA.FTZ R35, R35, c[0x0][0x23c], -R16 ;  /* 0x00008f0023237a23 */ /* 0x000fe40000010810 */
[--C-:B----4-:R-:W-:Y:S02]  /*6190*/  FFMA.FTZ R23, R14, c[0x0][0x23c], -R0.reuse ;  /* 0x00008f000e177a23 */ /* 0x110fe40000010800 */
[--C-:B------:R-:W-:Y:S02]  /*61a0*/  FFMA.FTZ R31, R31, c[0x0][0x23c], -R0.reuse ;  /* 0x00008f001f1f7a23 */ /* 0x100fe40000010800 */
[----:B------:R-:W-:Y:S01]  /*61b0*/  FFMA.FTZ R147, R10, c[0x0][0x23c], -R0 ;  /* 0x00008f000a937a23 */ /* 0x000fe20000010800 */
[----:B------:R-:W-:Y:S01]  /*61c0*/  LOP3.LUT R10, R9, UR31, R6, 0x96, !PT ;  /* 0x0000001f090a7c12 */ /* 0x000fe2000f8e9606 */
[----:B------:R-:W-:Y:S01]  /*61d0*/  MUFU.EX2 R203, R18 ;  /* 0x0000001200cb7308 */ /* 0x000fe20000000800 */
[----:B------:R-:W-:Y:S02]  /*61e0*/  FFMA.FTZ R24, R24, c[0x0][0x23c], -R2 ;  /* 0x00008f0018187a23 */ /* 0x000fe40000010802 */
[----:B------:R-:W-:Y:S02]  /*61f0*/  FFMA.FTZ R27, R27, c[0x0][0x23c], -R0 ;  /* 0x00008f001b1b7a23 */ /* 0x000fe40000010800 */
[----:B------:R-:W-:Y:S02]  /*6200*/  FFMA.FTZ R148, R13, c[0x0][0x23c], -R2 ;  /* 0x00008f000d947a23 */ /* 0x000fe40000010802 */
[----:B------:R-:W-:Y:S02]  /*6210*/  FFMA.FTZ R17, R11, c[0x0][0x23c], -R0 ;  /* 0x00008f000b117a23 */ /* 0x000fe40000010800 */
[----:B------:R-:W-:Y:S01]  /*6220*/  IMAD.WIDE.U32 R10, R10, -0x326172a9, RZ ;  /* 0xcd9e8d570a0a7825 */ /* 0x000fe200078e00ff */
[----:B------:R-:W-:Y:S03]  /*6230*/  MUFU.EX2 R201, R12 ;  /* 0x0000000c00c97308 */ /* 0x000fe60000000800 */
[--C-:B------:R-:W-:Y:S02]  /*6240*/  FFMA.FTZ R166, R29, c[0x0][0x23c], -R2.reuse ;  /* 0x00008f001da67a23 */ /* 0x100fe40000010802 */
[----:B------:R-:W-:Y:S02]  /*6250*/  FFMA.FTZ R150, R25, c[0x0][0x23c], -R2 ;  /* 0x00008f0019967a23 */ /* 0x000fe40000010802 */
[--C-:B------:R-:W-:Y:S02]  /*6260*/  FFMA.FTZ R38, R38, c[0x0][0x23c], -R16.reuse ;  /* 0x00008f0026267a23 */ /* 0x100fe40000010810 */
[--C-:B------:R-:W-:Y:S01]  /*6270*/  FFMA.FTZ R39, R39, c[0x0][0x23c], -R16.reuse ;  /* 0x00008f0027277a23 */ /* 0x100fe20000010810 */
[----:B------:R1:W-:Y:S01]  /*6280*/  MUFU.EX2 R200, R7 ;  /* 0x0000000700c87308 */ /* 0x0003e20000000800 */
[----:B------:R-:W-:Y:S02]  /*6290*/  FFMA.FTZ R67, R67, c[0x0][0x23c], -R16 ;  /* 0x00008f0043437a23 */ /* 0x000fe40000010810 */
[----:B------:R-:W-:Y:S02]  /*62a0*/  FFMA.FTZ R60, R60, c[0x0][0x23c], -R2 ;  /* 0x00008f003c3c7a23 */ /* 0x000fe40000010802 */
[----:B------:R-:W-:Y:S02]  /*62b0*/  FFMA.FTZ R63, R63, c[0x0][0x23c], -R0 ;  /* 0x00008f003f3f7a23 */ /* 0x000fe40000010800 */
[----:B------:R-:W-:Y:S02]  /*62c0*/  FFMA.FTZ R44, R44, c[0x0][0x23c], -R2 ;  /* 0x00008f002c2c7a23 */ /* 0x000fe40000010802 */
[----:B------:R-:W-:Y:S01]  /*62d0*/  FFMA.FTZ R47, R47, c[0x0][0x23c], -R0 ;  /* 0x00008f002f2f7a23 */ /* 0x000fe20000010800 */
[----:B------:R-:W-:Y:S01]  /*62e0*/  MUFU.EX2 R198, R19 ;  /* 0x0000001300c67308 */ /* 0x000fe20000000800 */
[----:B------:R-:W-:Y:S02]  /*62f0*/  FFMA.FTZ R40, R40, c[0x0][0x23c], -R2 ;  /* 0x00008f0028287a23 */ /* 0x000fe40000010802 */
[--C-:B------:R-:W-:Y:S02]  /*6300*/  FFMA.FTZ R46, R46, c[0x0][0x23c], -R0.reuse ;  /* 0x00008f002e2e7a23 */ /* 0x100fe40000010800 */
[----:B------:R-:W-:Y:S02]  /*6310*/  FFMA.FTZ R43, R43, c[0x0][0x23c], -R0 ;  /* 0x00008f002b2b7a23 */ /* 0x000fe40000010800 */
[----:B------:R-:W-:Y:S02]  /*6320*/  FFMA.FTZ R55, R55, c[0x0][0x23c], -R16 ;  /* 0x00008f0037377a23 */ /* 0x000fe40000010810 */
[----:B------:R-:W-:Y:S01]  /*6330*/  FFMA.FTZ R45, R45, c[0x0][0x23c], -R2 ;  /* 0x00008f002d2d7a23 */ /* 0x000fe20000010802 */
[----:B------:R-:W-:Y:S01]  /*6340*/  MUFU.EX2 R205, R20 ;  /* 0x0000001400cd7308 */ /* 0x000fe20000000800 */
[----:B------:R-:W-:Y:S02]  /*6350*/  FFMA.FTZ R42, R42, c[0x0][0x23c], -R0 ;  /* 0x00008f002a2a7a23 */ /* 0x000fe40000010800 */
[----:B------:R-:W-:Y:S01]  /*6360*/  FFMA.FTZ R54, R54, c[0x0][0x23c], -R16 ;  /* 0x00008f0036367a23 */ /* 0x000fe20000010810 */
[----:B-1----:R-:W-:Y:S01]  /*6370*/  LOP3.LUT R7, R8, UR33, RZ, 0x3c, !PT ;  /* 0x0000002108077c12 */ /* 0x002fe2000f8e3cff */
[--C-:B------:R-:W-:Y:S01]  /*6380*/  FFMA.FTZ R41, R41, c[0x0][0x23c], -R2.reuse ;  /* 0x00008f0029297a23 */ /* 0x100fe20000010802 */
[----:B------:R-:W-:Y:S01]  /*6390*/  IADD3 R8, R6, 0x1, RZ ;  /* 0x0000000106087810 */ /* 0x000fe20007ffe0ff */
[--C-:B------:R-:W-:Y:S02]  /*63a0*/  FFMA.FTZ R56, R56, c[0x0][0x23c], -R2.reuse ;  /* 0x00008f0038387a23 */ /* 0x100fe40000010802 */
[----:B------:R-:W-:Y:S01]  /*63b0*/  FFMA.FTZ R57, R57, c[0x0][0x23c], -R2 ;  /* 0x00008f0039397a23 */ /* 0x000fe20000010802 */
[----:B------:R-:W-:Y:S01]  /*63c0*/  LOP3.LUT R8, R9, UR31, R8, 0x96, !PT ;  /* 0x0000001f09087c12 */ /* 0x000fe2000f8e9608 */
[----:B------:R-:W-:Y:S01]  /*63d0*/  MUFU.EX2 R173, R21 ;  /* 0x0000001500ad7308 */ /* 0x000fe20000000800 */
[----:B------:R-:W-:Y:S02]  /*63e0*/  FFMA.FTZ R2, R61, c[0x0][0x23c], -R2 ;  /* 0x00008f003d027a23 */ /* 0x000fe40000010802 */
[--C-:B------:R-:W-:Y:S02]  /*63f0*/  FFMA.FTZ R59, R59, c[0x0][0x23c], -R0.reuse ;  /* 0x00008f003b3b7a23 */ /* 0x100fe40000010800 */
[----:B------:R-:W-:Y:S04]  /*6400*/  IMAD.WIDE.U32 R8, R8, -0x326172a9, RZ ;  /* 0xcd9e8d5708087825 */ /* 0x000fe800078e00ff */
[----:B------:R-:W-:Y:S01]  /*6410*/  FFMA.FTZ R58, R58, c[0x0][0x23c], -R0 ;  /* 0x00008f003a3a7a23 */ /* 0x000fe20000010800 */
[----:B------:R-:W-:Y:S10]  /*6420*/  MUFU.EX2 R215, R28 ;  /* 0x0000001c00d77308 */ /* 0x000ff40000000800 */
[----:B------:R-:W-:Y:S10]  /*6430*/  MUFU.EX2 R210, R30 ;  /* 0x0000001e00d27308 */ /* 0x000ff40000000800 */
[----:B------:R1:W-:Y:S10]  /*6440*/  MUFU.EX2 R211, R34 ;  /* 0x0000002200d37308 */ /* 0x0003f40000000800 */
[----:B------:R-:W3:Y:S10]  /*6450*/  MUFU.EX2 R217, R32 ;  /* 0x0000002000d97308 */ /* 0x000ef40000000800 */
[----:B------:R4:W2:Y:S01]  /*6460*/  MUFU.EX2 R216, R35 ;  /* 0x0000002300d87308 */ /* 0x0008a20000000800 */
[--C-:B-1----:R-:W-:Y:S02]  /*6470*/  FFMA.FTZ R34, R22, c[0x0][0x23c], -R16.reuse ;  /* 0x00008f0016227a23 */ /* 0x102fe40000010810 */
[----:B------:R-:W-:Y:S07]  /*6480*/  FFMA.FTZ R16, R66, c[0x0][0x23c], -R16 ;  /* 0x00008f0042107a23 */ /* 0x000fee0000010810 */
[----:B------:R-:W1:Y:S10]  /*6490*/  MUFU.EX2 R212, R31 ;  /* 0x0000001f00d47308 */ /* 0x000e740000000800 */
[----:B------:R-:W-:Y:S01]  /*64a0*/  MUFU.EX2 R171, R23 ;  /* 0x0000001700ab7308 */ /* 0x000fe20000000800 */
[--C-:B----4-:R-:W-:Y:S02]  /*64b0*/  FFMA.FTZ R35, R26, c[0x0][0x23c], -R0.reuse ;  /* 0x00008f001a237a23 */ /* 0x110fe40000010800 */
[----:B------:R-:W-:Y:S07]  /*64c0*/  FFMA.FTZ R0, R62, c[0x0][0x23c], -R0 ;  /* 0x00008f003e007a23 */ /* 0x000fee0000010800 */
[----:B------:R-:W-:Y:S10]  /*64d0*/  MUFU.EX2 R208, R24 ;  /* 0x0000001800d07308 */ /* 0x000ff40000000800 */
[----:B------:R-:W-:Y:S10]  /*64e0*/  MUFU.EX2 R207, R27 ;  /* 0x0000001b00cf7308 */ /* 0x000ff40000000800 */
[----:B------:R4:W-:Y:S10]  /*64f0*/  MUFU.EX2 R213, R36 ;  /* 0x0000002400d57308 */ /* 0x0009f40000000800 */
[----:B------:R1:W-:Y:S10]  /*6500*/  MUFU.EX2 R169, R17 ;  /* 0x0000001100a97308 */ /* 0x0003f40000000800 */
[----:B------:R1:W-:Y:S01]  /*6510*/  MUFU.EX2 R175, R34 ;  /* 0x0000002200af7308 */ /* 0x0003e20000000800 */
[--C-:B----4-:R-:W-:Y:S02]  /*6520*/  FFMA.FTZ R36, R33, c[0x0][0x23c], -R132.reuse ;  /* 0x00008f0021247a23 */ /* 0x110fe40000010884 */
[----:B------:R-:W-:Y:S07]  /*6530*/  FFMA.FTZ R132, R53, c[0x0][0x23c], -R132 ;  /* 0x00008f0035847a23 */ /* 0x000fee0000010884 */
[----:B------:R4:W-:Y:S10]  /*6540*/  MUFU.EX2 R197, R36 ;  /* 0x0000002400c57308 */ /* 0x0009f40000000800 */
[----:B------:R1:W-:Y:S10]  /*6550*/  MUFU.EX2 R174, R38 ;  /* 0x0000002600ae7308 */ /* 0x0003f40000000800 */
[----:B------:R-:W1:Y:S10]  /*6560*/  MUFU.EX2 R226, R51 ;  /* 0x0000003300e27308 */ /* 0x000e740000000800 */
[----:B------:R1:W-:Y:S10]  /*6570*/  MUFU.EX2 R168, R35 ;  /* 0x0000002300a87308 */ /* 0x0003f40000000800 */
[----:B------:R-:W-:Y:S10]  /*6580*/  MUFU.EX2 R214, R39 ;  /* 0x0000002700d67308 */ /* 0x000ff40000000800 */
[----:B------:R-:W1:Y:S10]  /*6590*/  MUFU.EX2 R222, R50 ;  /* 0x0000003200de7308 */ /* 0x000e740000000800 */
        /* <DEDUP_REMOVED lines=8> */
[----:B------:R-:W-:Y:S10]  /*6620*/  MUFU.EX2 R165, R43 ;  /* 0x0000002b00a57308 */ /* 0x000ff40000000800 */
[----:B------:R-:W1:Y:S10]  /*6630*/  MUFU.EX2 R170, R46 ;  /* 0x0000002e00aa7308 */ /* 0x000e740000000800 */
[----:B------:R-:W1:Y:S10]  /*6640*/  MUFU.EX2 R195, R52 ;  /* 0x0000003400c37308 */ /* 0x000e740000000800 */
[----:B------:R-:W1:Y:S10]  /*6650*/  MUFU.EX2 R194, R55 ;  /* 0x0000003700c27308 */ /* 0x000e740000000800 */
        /* <DEDUP_REMOVED lines=19> */
[----:B------:R-:W1:Y:S01]  /*6790*/  MUFU.EX2 R153, R58 ;  /* 0x0000003a00997308 */ /* 0x000e620000000800 */
[----:B--2---:R-:W-:Y:S05]  /*67a0*/  IMAD R4, R4, 0x8, R133 ;  /* 0x0000000804047824 */ /* 0x004fea00078e0285 */
[C---:B------:R-:W-:Y:S01]  /*67b0*/  IADD3 R14, R4.reuse, 0x4, RZ ;  /* 0x00000004040e7810 */ /* 0x040fe20007ffe0ff */
[----:B------:R-:W-:Y:S04]  /*67c0*/  IMAD.WIDE.U32 R4, R4, -0x326172a9, RZ ;  /* 0xcd9e8d5704047825 */ /* 0x000fe800078e00ff */
[----:B------:R-:W-:Y:S01]  /*67d0*/  IMAD.WIDE.U32 R14, R14, -0x326172a9, RZ ;  /* 0xcd9e8d570e0e7825 */ /* 0x000fe200078e00ff */
[-C--:B------:R-:W-:Y:S02]  /*67e0*/  LOP3.LUT R18, R5, R249.reuse, RZ, 0x3c, !PT ;  /* 0x000000f905127212 */ /* 0x080fe400078e3cff */
[--C-:B------:R-:W-:Y:S02]  /*67f0*/  LOP3.LUT R20, R11, UR25, R4.reuse, 0x96, !PT ;  /* 0x000000190b147c12 */ /* 0x100fe4000f8e9604 */
[----:B------:R-:W-:Y:S01]  /*6800*/  LOP3.LUT R12, R15, R249, RZ, 0x3c, !PT ;  /* 0x000000f90f0c7212 */ /* 0x000fe200078e3cff */
[----:B------:R-:W-:Y:S01]  /*6810*/  IMAD.WIDE.U32 R18, R18, -0x2daee0ad, RZ ;  /* 0xd2511f5312127825 */ /* 0x000fe200078e00ff */
[----:B------:R-:W-:Y:S02]  /*6820*/  LOP3.LUT R15, R9, UR25, R4, 0x96, !PT ;  /* 0x00000019090f7c12 */ /* 0x000fe4000f8e9604 */
[--C-:B------:R-:W-:Y:S01]  /*6830*/  LOP3.LUT R11, R11, UR25, R14.reuse, 0x96, !PT ;  /* 0x000000190b0b7c12 */ /* 0x100fe2000f8e960e */
[----:B------:R-:W-:Y:S01]  /*6840*/  IMAD.WIDE.U32 R12, R12, -0x2daee0ad, RZ ;  /* 0xd2511f530c0c7825 */ /* 0x000fe200078e00ff */
[----:B------:R-:W-:Y:S02]  /*6850*/  LOP3.LUT R6, R7, R19, RZ, 0x3c, !PT ;  /* 0x0000001307067212 */ /* 0x000fe400078e3cff */
[----:B------:R-:W-:Y:S01]  /*6860*/  LOP3.LUT R9, R9, UR25, R14, 0x96, !PT ;  /* 0x0000001909097c12 */ /* 0x000fe2000f8e960e */
[----:B------:R-:W-:Y:S01]  /*6870*/  IMAD.WIDE.U32 R14, R15, -0x2daee0ad, RZ ;  /* 0xd2511f530f0e7825 */ /* 0x000fe200078e00ff */
[----:B------:R-:W-:Y:S03]  /*6880*/  LOP3.LUT R5, R7, R13, RZ, 0x3c, !PT ;  /* 0x0000000d07057212 */ /* 0x000fe600078e3cff */
[----:B------:R-:W-:Y:S04]  /*6890*/  IMAD.WIDE.U32 R6, R6, -0x326172a9, RZ ;  /* 0xcd9e8d5706067825 */ /* 0x000fe800078e00ff */
[----:B------:R-:W-:Y:S01]  /*68a0*/  IMAD.WIDE.U32 R4, R5, -0x326172a9, RZ ;  /* 0xcd9e8d5705047825 */ /* 0x000fe200078e00ff */
[C---:B------:R-:W-:Y:S02]  /*68b0*/  LOP3.LUT R30, R7.reuse, UR24, R10, 0x96, !PT ;  /* 0x00000018071e7c12 */ /* 0x040fe4000f8e960a */
[----:B------:R-:W-:Y:S01]  /*68c0*/  LOP3.LUT R32, R7, UR24, R8, 0x96, !PT ;  /* 0x0000001807207c12 */ /* 0x000fe2000f8e9608 */
[----:B------:R-:W-:Y:S01]  /*68d0*/  IMAD.WIDE.U32 R20, R20, -0x2daee0ad, RZ ;  /* 0xd2511f5314147825 */ /* 0x000fe200078e00ff */
[C---:B------:R-:W-:Y:S02]  /*68e0*/  LOP3.LUT R28, R5.reuse, UR24, R10, 0x96, !PT ;  /* 0x00000018051c7c12 */ /* 0x040fe4000f8e960a */
[----:B------:R-:W-:Y:S01]  /*68f0*/  LOP3.LUT R26, R5, UR24, R8, 0x96, !PT ;  /* 0x00000018051a7c12 */ /* 0x000fe2000f8e9608 */
[----:B------:R-:W-:Y:S01]  /*6900*/  IMAD.WIDE.U32 R10, R11, -0x2daee0ad, RZ ;  /* 0xd2511f530b0a7825 */ /* 0x000fe200078e00ff */
[--C-:B------:R-:W-:Y:S02]  /*6910*/  LOP3.LUT R22, R21, UR23, R18.reuse, 0x96, !PT ;  /* 0x0000001715167c12 */ /* 0x100fe4000f8e9612 */
[----:B------:R-:W-:Y:S01]  /*6920*/  LOP3.LUT R21, R15, UR23, R18, 0x96, !PT ;  /* 0x000000170f157c12 */ /* 0x000fe2000f8e9612 */
[----:B------:R-:W-:Y:S01]  /*6930*/  IMAD.WIDE.U32 R32, R32, -0x2daee0ad, RZ ;  /* 0xd2511f5320207825 */ /* 0x000fe200078e00ff */
[----:B------:R-:W-:Y:S03]  /*6940*/  LOP3.LUT R13, R11, UR23, R12, 0x96, !PT ;  /* 0x000000170b0d7c12 */ /* 0x000fe6000f8e960c */
        /* <DEDUP_REMOVED lines=10> */
[----:B------:R-:W-:Y:S04]  /*69f0*/  IMAD.WIDE.U32 R26, R26, -0x2daee0ad, RZ ;  /* 0xd2511f531a1a7825 */ /* 0x000fe800078e00ff */
[----:B------:R-:W-:Y:S01]  /*6a00*/  IMAD.WIDE.U32 R18, R18, -0x2daee0ad, RZ ;  /* 0xd2511f5312127825 */ /* 0x000fe200078e00ff */
[----:B------:R-:W-:Y:S02]  /*6a10*/  LOP3.LUT R5, R27, UR21, R8, 0x96, !PT ;  /* 0x000000151b057c12 */ /* 0x000fe4000f8e9608 */
[----:B------:R-:W-:Y:S01]  /*6a20*/  LOP3.LUT R8, R13, UR22, R4, 0x96, !PT ;  /* 0x000000160d087c12 */ /* 0x000fe2000f8e9604 */
[----:B------:R-:W-:Y:S04]  /*6a30*/  IMAD.WIDE.U32 R20, R21, -0x326172a9, RZ ;  /* 0xcd9e8d5715147825 */ /* 0x000fe800078e00ff */
[----:B------:R-:W-:Y:S01]  /*6a40*/  IMAD.WIDE.U32 R24, R24, -0x326172a9, RZ ;  /* 0xcd9e8d5718187825 */ /* 0x000fe200078e00ff */
[----:B-1----:R-:W-:Y:S03]  /*6a50*/  LOP3.LUT R17, R21, UR22, R6, 0x96, !PT ;  /* 0x0000001615117c12 */ /* 0x002fe6000f8e9606 */
[----:B------:R-:W-:Y:S01]  /*6a60*/  IMAD.WIDE.U32 R14, R15, -0x326172a9, RZ ;  /* 0xcd9e8d570f0e7825 */ /* 0x000fe200078e00ff */
[----:B------:R-:W-:Y:S03]  /*6a70*/  LOP3.LUT R4, R25, UR22, R4, 0x96, !PT ;  /* 0x0000001619047c12 */ /* 0x000fe6000f8e9604 */
[----:B------:R-:W-:Y:S01]  /*6a80*/  IMAD.WIDE.U32 R8, R8, -0x2daee0ad, RZ ;  /* 0xd2511f5308087825 */ /* 0x000fe200078e00ff */
[----:B------:R-:W-:Y:S02]  /*6a90*/  LOP3.LUT R29, R15, UR20, R22, 0x96, !PT ;  /* 0x000000140f1d7c12 */ /* 0x000fe4000f8e9616 */
        /* <DEDUP_REMOVED lines=28> */
[----:B------:R-:W-:Y:S02]  /*6c60*/  SHF.R.U32.HI R21, RZ, 0x18, R8 ;  /* 0x00000018ff157819 */ /* 0x000fe40000011608 */
[----:B------:R-:W-:Y:S01]  /*6c70*/  LOP3.LUT R15, R8, 0xff, RZ, 0xc0, !PT ;  /* 0x000000ff080f7812 */ /* 0x000fe200078ec0ff */
[----:B------:R-:W-:Y:S01]  /*6c80*/  IMAD.WIDE.U32 R4, R5, -0x2daee0ad, RZ ;  /* 0xd2511f5305047825 */ /* 0x000fe200078e00ff */
[----:B------:R-:W-:Y:S02]  /*6c90*/  LOP3.LUT R19, R11, UR15, R28, 0x96, !PT ;  /* 0x0000000f0b137c12 */ /* 0x000fe4000f8e961c */
[----:B------:R-:W-:Y:S01]  /*6ca0*/  SHF.R.U32.HI R28, RZ, 0x10, R8 ;  /* 0x00000010ff1c7819 */ /* 0x000fe20000011608 */
[----:B------:R-:W-:Y:S01]  /*6cb0*/  IMAD.WIDE.U32 R6, R6, -0x326172a9, RZ ;  /* 0xcd9e8d5706067825 */ /* 0x000fe200078e00ff */
[----:B------:R-:W-:Y:S02]  /*6cc0*/  LOP3.LUT R17, R5, UR15, R14, 0x96, !PT ;  /* 0x0000000f05117c12 */ /* 0x000fe4000f8e960e */
[----:B------:R-:W-:Y:S01]  /*6cd0*/  LOP3.LUT R34, R8, 0xffff, RZ, 0xc0, !PT ;  /* 0x0000ffff08227812 */ /* 0x000fe200078ec0ff */
[----:B------:R-:W-:Y:S01]  /*6ce0*/  IMAD.WIDE.U32 R12, R13, -0x326172a9, RZ ;  /* 0xcd9e8d570d0c7825 */ /* 0x000fe200078e00ff */
[----:B------:R-:W-:Y:S02]  /*6cf0*/  LOP3.LUT R14, R10, 0xff, RZ, 0xc0, !PT ;  /* 0x000000ff0a0e7812 */ /* 0x000fe400078ec0ff */
[----:B------:R-:W-:Y:S02]  /*6d00*/  SHF.R.U32.HI R8, RZ, 0x18, R4 ;  /* 0x00000018ff087819 */ /* 0x000fe40000011604 */
[----:B------:R-:W-:Y:S02]  /*6d10*/  LOP3.LUT R23, R13, UR18, R20, 0x96, !PT ;  /* 0x000000120d177c12 */ /* 0x000fe4000f8e9614 */
[----:B------:R-:W-:Y:S02]  /*6d20*/  LOP3.LUT R20, R9, UR16, R22, 0x96, !PT ;  /* 0x0000001009147c12 */ /* 0x000fe4000f8e9616 */
[C---:B------:R-:W-:Y:S02]  /*6d30*/  LOP3.LUT R9, R4.reuse, 0xff, RZ, 0xc0, !PT ;  /* 0x000000ff04097812 */ /* 0x040fe400078ec0ff */
[----:B------:R-:W-:Y:S02]  /*6d40*/  SHF.R.U32.HI R32, RZ, 0x10, R4 ;  /* 0x00000010ff207819 */ /* 0x000fe40000011604 */
[----:B----4-:R-:W-:Y:S02]  /*6d50*/  LOP3.LUT R36, R4, 0xffff, RZ, 0xc0, !PT ;  /* 0x0000ffff04247812 */ /* 0x010fe400078ec0ff */
[----:B------:R-:W-:Y:S02]  /*6d60*/  LOP3.LUT R4, R6, 0xff, RZ, 0xc0, !PT ;  /* 0x000000ff06047812 */ /* 0x000fe400078ec0ff */
[----:B------:R-:W-:Y:S02]  /*6d70*/  ISETP.LE.U32.AND P5, PT, R21, UR7, PT ;  /* 0x0000000715007c0c */ /* 0x000fe4000bfa3070 */
[----:B------:R-:W-:Y:S02]  /*6d80*/  SHF.R.U32.HI R13, RZ, 0x18, R10 ;  /* 0x00000018ff0d7819 */ /* 0x000fe4000001160a */
[----:B------:R-:W-:Y:S02]  /*6d90*/  ISETP.LE.U32.AND P6, PT, R15, UR7, PT ;  /* 0x000000070f007c0c */ /* 0x000fe4000bfc3070 */
[----:B------:R-:W-:Y:S02]  /*6da0*/  ISETP.LE.U32.AND P3, PT, R14, UR7, PT ;  /* 0x000000070e007c0c */ /* 0x000fe4000bf63070 */
[----:B------:R-:W-:Y:S02]  /*6db0*/  ISETP.LE.U32.AND P1, PT, R9, UR7, PT ;  /* 0x0000000709007c0c */ /* 0x000fe4000bf23070 */
[----:B------:R-:W-:Y:S01]  /*6dc0*/  ISETP.LE.U32.AND P4, PT, R8, UR7, PT ;  /* 0x0000000708007c0c */ /* 0x000fe2000bf83070 */
[----:B------:R-:W-:Y:S01]  /*6dd0*/  IMAD.WIDE.U32 R8, R27, -0x326172a9, RZ ;  /* 0xcd9e8d571b087825 */ /* 0x000fe200078e00ff */
[----:B------:R-:W-:Y:S02]  /*6de0*/  ISETP.LE.U32.AND P0, PT, R4, UR7, PT ;  /* 0x0000000704007c0c */ /* 0x000fe4000bf03070 */
[----:B------:R-:W-:Y:S01]  /*6df0*/  ISETP.LE.U32.AND P2, PT, R13, UR7, PT ;  /* 0x000000070d007c0c */ /* 0x000fe2000bf43070 */
[----:B------:R-:W-:Y:S01]  /*6e00*/  IMAD.WIDE.U32 R4, R25, -0x326172a9, RZ ;  /* 0xcd9e8d5719047825 */ /* 0x000fe200078e00ff */
[----:B------:R-:W-:Y:S02]  /*6e10*/  LOP3.LUT R14, R9, UR16, R24, 0x96, !PT ;  /* 0x00000010090e7c12 */ /* 0x000fe4000f8e9618 */
[----:B------:R-:W-:Y:S01]  /*6e20*/  SHF.R.U32.HI R15, RZ, 0x18, R6 ;  /* 0x00000018ff0f7819 */ /* 0x000fe20000011606 */
[----:B------:R-:W-:Y:S01]  /*6e30*/  @!P5 FADD.FTZ R209, -R209, -RZ ;  /* 0x800000ffd1d1d221 */ /* 0x000fe20000010100 */
[----:B------:R-:W-:Y:S01]  /*6e40*/  LOP3.LUT R25, R4, 0xff, RZ, 0xc0, !PT ;  /* 0x000000ff04197812 */ /* 0x000fe200078ec0ff */
[----:B------:R-:W-:Y:S01]  /*6e50*/  @!P6 FADD.FTZ R206, -R206, -RZ ;  /* 0x800000ffcecee221 */ /* 0x000fe20000010100 */
[--C-:B------:R-:W-:Y:S01]  /*6e60*/  SHF.R.U32.HI R24, RZ, 0x18, R4.reuse ;  /* 0x00000018ff187819 */ /* 0x100fe20000011604 */
[----:B---3--:R-:W-:Y:S01]  /*6e70*/  @!P3 FADD.FTZ R217, -R217, -RZ ;  /* 0x800000ffd9d9b221 */ /* 0x008fe20000010100 */
[----:B------:R-:W-:Y:S01]  /*6e80*/  SHF.R.U32.HI R27, RZ, 0x10, R4 ;  /* 0x00000010ff1b7819 */ /* 0x000fe20000011604 */
[----:B------:R-:W-:Y:S01]  /*6e90*/  @!P1 FADD.FTZ R215, -R215, -RZ ;  /* 0x800000ffd7d79221 */ /* 0x000fe20000010100 */
[----:B------:R-:W-:Y:S01]  /*6ea0*/  LOP3.LUT R38, R4, 0xffff, RZ, 0xc0, !PT ;  /* 0x0000ffff04267812 */ /* 0x000fe200078ec0ff */
[----:B------:R-:W-:Y:S01]  /*6eb0*/  @!P2 FADD.FTZ R216, -R216, -RZ ;  /* 0x800000ffd8d8a221 */ /* 0x000fe20000010100 */
[----:B------:R-:W-:Y:S01]  /*6ec0*/  SHF.R.U32.HI R4, RZ, 0x18, R20 ;  /* 0x00000018ff047819 */ /* 0x000fe20000011614 */
[----:B------:R-:W-:Y:S01]  /*6ed0*/  @!P0 FADD.FTZ R225, -R225, -RZ ;  /* 0x800000ffe1e18221 */ /* 0x000fe20000010100 */
[----:B------:R-:W-:Y:S01]  /*6ee0*/  LOP3.LUT R13, R5, UR16, R12, 0x96, !PT ;  /* 0x00000010050d7c12 */ /* 0x000fe2000f8e960c */
[----:B------:R-:W-:Y:S01]  /*6ef0*/  @!P4 FADD.FTZ R212, -R212, -RZ ;  /* 0x800000ffd4d4c221 */ /* 0x000fe20000010100 */
[----:B------:R-:W-:Y:S02]  /*6f00*/  ISETP.LE.U32.AND P5, PT, R4, UR7, PT ;  /* 0x0000000704007c0c */ /* 0x000fe4000bfa3070 */
[----:B------:R-:W-:Y:S02]  /*6f10*/  LOP3.LUT R5, R20, 0xff, RZ, 0xc0, !PT ;  /* 0x000000ff14057812 */ /* 0x000fe400078ec0ff */
[----:B------:R-:W-:Y:S02]  /*6f20*/  LOP3.LUT R4, R28, 0xff, RZ, 0xc0, !PT ;  /* 0x000000ff1c047812 */ /* 0x000fe400078ec0ff */
[----:B------:R-:W-:Y:S02]  /*6f30*/  ISETP.LE.U32.AND P6, PT, R15, UR7, PT ;  /* 0x000000070f007c0c */ /* 0x000fe4000bfc3070 */
[----:B------:R-:W-:Y:S02]  /*6f40*/  LOP3.LUT R22, R8, 0xff, RZ, 0xc0, !PT ;  /* 0x000000ff08167812 */ /* 0x000fe400078ec0ff */
[----:B------:R-:W-:Y:S02]  /*6f50*/  ISETP.LE.U32.AND P3, PT, R5, UR7, PT ;  /* 0x0000000705007c0c */ /* 0x000fe4000bf63070 */
[----:B------:R-:W-:Y:S01]  /*6f60*/  SHF.R.U32.HI R31, RZ, 0x10, R10 ;  /* 0x00000010ff1f7819 */ /* 0x000fe2000001160a */
[----:B------:R-:W-:Y:S01]  /*6f70*/  @!P5 FADD.FTZ R200, -R200, -RZ ;  /* 0x800000ffc8c8d221 */ /* 0x000fe20000010100 */
[----:B------:R-:W-:Y:S02]  /*6f80*/  ISETP.LE.U32.AND P2, PT, R4, UR7, PT ;  /* 0x0000000704007c0c */ /* 0x000fe4000bf43070 */
[----:B------:R-:W-:Y:S02]  /*6f90*/  LOP3.LUT R4, R19, 0xff, RZ, 0xc0, !PT ;  /* 0x000000ff13047812 */ /* 0x000fe400078ec0ff */
[----:B------:R-:W-:Y:S01]  /*6fa0*/  SHF.R.U32.HI R21, RZ, 0x18, R8 ;  /* 0x00000018ff157819 */ /* 0x000fe20000011608 */
[----:B------:R-:W-:Y:S01]  /*6fb0*/  @!P6 FADD.FTZ R226, -R226, -RZ ;  /* 0x800000ffe2e2e221 */ /* 0x000fe20000010100 */
[----:B------:R-:W-:Y:S02]  /*6fc0*/  ISETP.LE.U32.AND P1, PT, R22, UR7, PT ;  /* 0x0000000716007c0c */ /* 0x000fe4000bf23070 */
[----:B------:R-:W-:Y:S01]  /*6fd0*/  ISETP.LE.U32.AND P0, PT, R4, UR7, PT ;  /* 0x0000000704007c0c */ /* 0x000fe2000bf03070 */
        /* <DEDUP_REMOVED lines=8> */
[----:B------:R-:W-:Y:S01]  /*7060*/  ISETP.LE.U32.AND P6, PT, R5, UR7, PT ;  /* 0x0000000705007c0c */ /* 0x000fe2000bfc3070 */
[----:B------:R-:W-:Y:S01]  /*7070*/  @!P0 FADD.FTZ R205, -R205, -RZ ;  /* 0x800000ffcdcd8221 */ /* 0x000fe20000010100 */
[----:B------:R-:W-:Y:S02]  /*7080*/  LOP3.LUT R18, R7, UR16, R18, 0x96, !PT ;  /* 0x0000001007127c12 */ /* 0x000fe4000f8e9612 */
[----:B------:R-:W-:Y:S01]  /*7090*/  ISETP.LE.U32.AND P3, PT, R4, UR7, PT ;  /* 0x0000000704007c0c */ /* 0x000fe2000bf63070 */
[----:B------:R-:W-:Y:S01]  /*70a0*/  @!P4 FADD.FTZ R202, -R202, -RZ ;  /* 0x800000ffcacac221 */ /* 0x000fe20000010100 */
[----:B------:R-:W-:Y:S02]  /*70b0*/  LOP3.LUT R4, R32, 0xff, RZ, 0xc0, !PT ;  /* 0x000000ff20047812 */ /* 0x000fe400078ec0ff */
[----:B------:R-:W-:Y:S01]  /*70c0*/  SHF.R.U32.HI R5, RZ, 0x18, R17 ;  /* 0x00000018ff057819 */ /* 0x000fe20000011611 */
[----:B------:R-:W-:Y:S01]  /*70d0*/  @!P5 FADD.FTZ R211, -R211, -RZ ;  /* 0x800000ffd3d3d221 */ /* 0x000fe20000010100 */
[----:B------:R-:W-:Y:S02]  /*70e0*/  SHF.R.U32.HI R33, RZ, 0x10, R6 ;  /* 0x00000010ff217819 */ /* 0x000fe40000011606 */
[----:B------:R-:W-:Y:S01]  /*70f0*/  ISETP.LE.U32.AND P1, PT, R4, UR7, PT ;  /* 0x0000000704007c0c */ /* 0x000fe2000bf23070 */
[----:B------:R-:W-:Y:S01]  /*7100*/  @!P6 FADD.FTZ R204, -R204, -RZ ;  /* 0x800000ffcccce221 */ /* 0x000fe20000010100 */
[----:B------:R-:W-:Y:S02]  /*7110*/  LOP3.LUT R4, R18, 0xff, RZ, 0xc0, !PT ;  /* 0x000000ff12047812 */ /* 0x000fe400078ec0ff */
[----:B------:R-:W-:Y:S01]  /*7120*/  ISETP.LE.U32.AND P2, PT, R5, UR7, PT ;  /* 0x0000000705007c0c */ /* 0x000fe2000bf43070 */
[----:B------:R-:W-:Y:S01]  /*7130*/  @!P3 FADD.FTZ R208, -R208, -RZ ;  /* 0x800000ffd0d0b221 */ /* 0x000fe20000010100 */
[----:B------:R-:W-:Y:S02]  /*7140*/  ISETP.LE.U32.AND P4, PT, R4, UR7, PT ;  /* 0x0000000704007c0c */ /* 0x000fe4000bf83070 */
[----:B------:R-:W-:Y:S02]  /*7150*/  LOP3.LUT R4, R33, 0xff, RZ, 0xc0, !PT ;  /* 0x000000ff21047812 */ /* 0x000fe400078ec0ff */
[----:B------:R-:W-:Y:S01]  /*7160*/  LOP3.LUT R35, R10, 0xffff, RZ, 0xc0, !PT ;  /* 0x0000ffff0a237812 */ /* 0x000fe200078ec0ff */
[----:B------:R-:W-:Y:S01]  /*7170*/  IMAD.WIDE.U32 R10, R29, -0x2daee0ad, RZ ;  /* 0xd2511f531d0a7825 */ /* 0x000fe200078e00ff */
[----:B------:R-:W-:Y:S02]  /*7180*/  SHF.R.U32.HI R5, RZ, 0x18, R18 ;  /* 0x00000018ff057819 */ /* 0x000fe40000011612 */
[----:B------:R-:W-:Y:S01]  /*7190*/  ISETP.LE.U32.AND P6, PT, R4, UR7, PT ;  /* 0x0000000704007c0c */ /* 0x000fe2000bfc3070 */
[----:B------:R-:W-:Y:S01]  /*71a0*/  @!P1 FADD.FTZ R210, -R210, -RZ ;  /* 0x800000ffd2d29221 */ /* 0x000fe20000010100 */
[----:B------:R-:W-:Y:S01]  /*71b0*/  LOP3.LUT R37, R6, 0xffff, RZ, 0xc0, !PT ;  /* 0x0000ffff06257812 */ /* 0x000fe200078ec0ff */
[----:B------:R-:W-:Y:S01]  /*71c0*/  IMAD.WIDE.U32 R6, R23, -0x2daee0ad, RZ ;  /* 0xd2511f5317067825 */ /* 0x000fe200078e00ff */
[----:B------:R-:W-:Y:S02]  /*71d0*/  ISETP.LE.U32.AND P0, PT, R5, UR7, PT ;  /* 0x0000000705007c0c */ /* 0x000fe4000bf03070 */
[----:B------:R-:W-:Y:S01]  /*71e0*/  LOP3.LUT R23, R10, 0xff, RZ, 0xc0, !PT ;  /* 0x000000ff0a177812 */ /* 0x000fe200078ec0ff */
[----:B------:R-:W-:Y:S01]  /*71f0*/  @!P2 FADD.FTZ R207, -R207, -RZ ;  /* 0x800000ffcfcfa221 */ /* 0x000fe20000010100 */
[----:B------:R-:W-:Y:S01]  /*7200*/  ISETP.LE.U32.AND P5, PT, R25, UR7, PT ;  /* 0x0000000719007c0c */ /* 0x000fe2000bfa3070 */
[----:B------:R-:W-:Y:S01]  /*7210*/  @!P4 FADD.FTZ R213, -R213, -RZ ;  /* 0x800000ffd5d5c221 */ /* 0x000fe20000010100 */
[----:B------:R-:W-:Y:S02]  /*7220*/  ISETP.LE.U32.AND P3, PT, R24, UR7, PT ;  /* 0x0000000718007c0c */ /* 0x000fe4000bf63070 */
[----:B------:R-:W-:Y:S01]  /*7230*/  SHF.R.U32.HI R5, RZ, 0x10, R20 ;  /* 0x00000010ff057819 */ /* 0x000fe20000011614 */
[----:B------:R-:W-:Y:S01]  /*7240*/  @!P6 FADD.FTZ R222, -R222, -RZ ;  /* 0x800000ffdedee221 */ /* 0x000fe20000010100 */
[----:B------:R-:W-:Y:S02]  /*7250*/  LOP3.LUT R12, R7, UR15, R30, 0x96, !PT ;  /* 0x0000000f070c7c12 */ /* 0x000fe4000f8e961e */
[----:B------:R-:W-:Y:S01]  /*7260*/  LOP3.LUT R30, R8, 0xffff, RZ, 0xc0, !PT ;  /* 0x0000ffff081e7812 */ /* 0x000fe200078ec0ff */
[----:B------:R-:W-:Y:S01]  /*7270*/  @!P0 FADD.FTZ R214, -R214, -RZ ;  /* 0x800000ffd6d68221 */ /* 0x000fe20000010100 */
[----:B------:R-:W-:Y:S02]  /*7280*/  SHF.R.U32.HI R9, RZ, 0x18, R10 ;  /* 0x00000018ff097819 */ /* 0x000fe4000001160a */
[----:B------:R-:W-:Y:S01]  /*7290*/  LOP3.LUT R15, R11, UR15, R26, 0x96, !PT ;  /* 0x0000000f0b0f7c12 */ /* 0x000fe2000f8e961a */
[----:B------:R-:W-:Y:S01]  /*72a0*/  @!P5 FADD.FTZ R218, -R218, -RZ ;  /* 0x800000ffdadad221 */ /* 0x000fe20000010100 */
[----:B------:R-:W-:Y:S01]  /*72b0*/  SHF.R.U32.HI R26, RZ, 0x10, R8 ;  /* 0x00000010ff1a7819 */ /* 0x000fe20000011608 */
[----:B------:R-:W-:Y:S01]  /*72c0*/  @!P3 FADD.FTZ R219, -R219, -RZ ;  /* 0x800000ffdbdbb221 */ /* 0x000fe20000010100 */
[----:B------:R-:W-:Y:S02]  /*72d0*/  LOP3.LUT R8, R6, 0xff, RZ, 0xc0, !PT ;  /* 0x000000ff06087812 */ /* 0x000fe400078ec0ff */
[----:B------:R-:W-:Y:S02]  /*72e0*/  ISETP.LE.U32.AND P2, PT, R23, UR7, PT ;  /* 0x0000000717007c0c */ /* 0x000fe4000bf43070 */
[----:B------:R-:W-:Y:S02]  /*72f0*/  SHF.R.U32.HI R4, RZ, 0x8, R34 ;  /* 0x00000008ff047819 */ /* 0x000fe40000011622 */
[----:B------:R-:W-:Y:S02]  /*7300*/  LOP3.LUT R5, R5, 0xff, RZ, 0xc0, !PT ;  /* 0x000000ff05057812 */ /* 0x000fe400078ec0ff */
[----:B------:R-:W-:Y:S02]  /*7310*/  ISETP.LE.U32.AND P1, PT, R9, UR7, PT ;  /* 0x0000000709007c0c */ /* 0x000fe4000bf23070 */
[----:B------:R-:W-:Y:S02]  /*7320*/  SHF.R.U32.HI R29, RZ, 0x10, R10 ;  /* 0x00000010ff1d7819 */ /* 0x000fe4000001160a */
[----:B------:R-:W-:Y:S02]  /*7330*/  LOP3.LUT R39, R10, 0xffff, RZ, 0xc0, !PT ;  /* 0x0000ffff0a277812 */ /* 0x000fe400078ec0ff */
[----:B------:R-:W-:Y:S01]  /*7340*/  SHF.R.U32.HI R10, RZ, 0x18, R6 ;  /* 0x00000018ff0a7819 */ /* 0x000fe20000011606 */
[----:B------:R-:W-:Y:S01]  /*7350*/  @!P2 FADD.FTZ R224, -R224, -RZ ;  /* 0x800000ffe0e0a221 */ /* 0x000fe20000010100 */
[----:B------:R-:W-:Y:S02]  /*7360*/  ISETP.LE.U32.AND P4, PT, R8, UR7, PT ;  /* 0x0000000708007c0c */ /* 0x000fe4000bf83070 */
[----:B------:R-:W-:Y:S02]  /*7370*/  LOP3.LUT R4, R4, 0xffff, RZ, 0xc0, !PT ;  /* 0x0000ffff04047812 */ /* 0x000fe400078ec0ff */
[----:B------:R-:W-:Y:S01]  /*7380*/  ISETP.LE.U32.AND P6, PT, R5, UR7, PT ;  /* 0x0000000705007c0c */ /* 0x000fe2000bfc3070 */
[----:B------:R-:W-:Y:S01]  /*7390*/  @!P1 FADD.FTZ R223, -R223, -RZ ;  /* 0x800000ffdfdf9221 */ /* 0x000fe20000010100 */
[----:B------:R-:W-:Y:S02]  /*73a0*/  LOP3.LUT R5, R14, 0xff, RZ, 0xc0, !PT ;  /* 0x000000ff0e057812 */ /* 0x000fe400078ec0ff */
[----:B------:R-:W-:Y:S02]  /*73b0*/  ISETP.LE.U32.AND P0, PT, R10, UR7, PT ;  /* 0x000000070a007c0c */ /* 0x000fe4000bf03070 */
[----:B------:R-:W-:Y:S02]  /*73c0*/  ISETP.LE.U32.AND P5, PT, R4, UR7, PT ;  /* 0x0000000704007c0c */ /* 0x000fe4000bfa3070 */
[----:B------:R-:W-:Y:S01]  /*73d0*/  ISETP.LE.U32.AND P3, PT, R5, UR7, PT ;  /* 0x0000000705007c0c */ /* 0x000fe2000bf63070 */
[----:B------:R-:W-:Y:S01]  /*73e0*/  @!P4 FADD.FTZ R221, -R221, -RZ ;  /* 0x800000ffddddc221 */ /* 0x000fe20000010100 */
[----:B------:R-:W-:Y:S02]  /*73f0*/  SHF.R.U32.HI R4, RZ, 0x18, R14 ;  /* 0x00000018ff047819 */ /* 0x000fe4000001160e */
[----:B------:R-:W-:Y:S01]  /*7400*/  SHF.R.U32.HI R5, RZ, 0x10, R19 ;  /* 0x00000010ff057819 */ /* 0x000fe20000011613 */
        /* <DEDUP_REMOVED lines=8> */
[----:B------:R-:W-:Y:S02]  /*7490*/  SHF.R.U32.HI R4, RZ, 0x8, R35 ;  /* 0x00000008ff047819 */ /* 0x000fe40000011623 */
[----:B------:R-:W-:Y:S02]  /*74a0*/  LOP3.LUT R5, R5, 0xff, RZ, 0xc0, !PT ;  /* 0x000000ff05057812 */ /* 0x000fe400078ec0ff */
[----:B------:R-:W-:Y:S02]  /*74b0*/  ISETP.LE.U32.AND P1, PT, R6, UR7, PT ;  /* 0x0000000706007c0c */ /* 0x000fe4000bf23070 */
[----:B------:R-:W-:Y:S02]  /*74c0*/  SHF.R.U32.HI R6, RZ, 0x10, R17 ;  /* 0x00000010ff067819 */ /* 0x000fe40000011611 */
[----:B------:R-:W-:Y:S02]  /*74d0*/  ISETP.LE.U32.AND P4, PT, R5, UR7, PT ;  /* 0x0000000705007c0c */ /* 0x000fe4000bf83070 */
[----:B------:R-:W-:Y:S01]  /*74e0*/  SHF.R.U32.HI R5, RZ, 0x8, R36 ;  /* 0x00000008ff057819 */ /* 0x000fe20000011624 */
[----:B------:R-:W-:Y:S01]  /*74f0*/  @!P2 FADD.FTZ R169, -R169, -RZ ;  /* 0x800000ffa9a9a221 */ /* 0x000fe20000010100 */
[----:B------:R-:W-:Y:S02]  /*7500*/  LOP3.LUT R4, R4, 0xffff, RZ, 0xc0, !PT ;  /* 0x0000ffff04047812 */ /* 0x000fe400078ec0ff */
[----:B------:R-:W-:Y:S02]  /*7510*/  LOP3.LUT R6, R6, 0xff, RZ, 0xc0, !PT ;  /* 0x000000ff06067812 */ /* 0x000fe400078ec0ff */
[----:B------:R-:W-:Y:S01]  /*7520*/  ISETP.LE.U32.AND P0, PT, R4, UR7, PT ;  /* 0x0000000704007c0c */ /* 0x000fe2000bf03070 */
[----:B------:R-:W-:Y:S01]  /*7530*/  @!P1 FADD.FTZ R171, -R171, -RZ ;  /* 0x800000ffabab9221 */ /* 0x000fe20000010100 */
[----:B------:R-:W-:Y:S02]  /*7540*/  LOP3.LUT R4, R5, 0xffff, RZ, 0xc0, !PT ;  /* 0x0000ffff05047812 */ /* 0x000fe400078ec0ff */
[----:B------:R-:W-:Y:S01]  /*7550*/  SHF.R.U32.HI R5, RZ, 0x10, R18 ;  /* 0x00000010ff057819 */ /* 0x000fe20000011612 */
[----:B------:R-:W-:Y:S01]  /*7560*/  @!P4 FADD.FTZ R175, -R175, -RZ ;  /* 0x800000ffafafc221 */ /* 0x000fe20000010100 */
[----:B------:R-:W-:Y:S02]  /*7570*/  ISETP.LE.U32.AND P6, PT, R6, UR7, PT ;  /* 0x0000000706007c0c */ /* 0x000fe4000bfc3070 */
[----:B------:R-:W-:Y:S02]  /*7580*/  SHF.R.U32.HI R6, RZ, 0x8, R37 ;  /* 0x00000008ff067819 */ /* 0x000fe40000011625 */
[----:B------:R-:W-:Y:S02]  /*7590*/  ISETP.LE.U32.AND P5, PT, R4, UR7, PT ;  /* 0x0000000704007c0c */ /* 0x000fe4000bfa3070 */
[----:B------:R-:W-:Y:S01]  /*75a0*/  LOP3.LUT R4, R5, 0xff, RZ, 0xc0, !PT ;  /* 0x000000ff05047812 */ /* 0x000fe200078ec0ff */
[----:B------:R-:W-:Y:S01]  /*75b0*/  @!P0 FADD.FTZ R197, -R197, -RZ ;  /* 0x800000ffc5c58221 */ /* 0x000fe20000010100 */
[----:B------:R-:W-:Y:S02]  /*75c0*/  LOP3.LUT R5, R6, 0xffff, RZ, 0xc0, !PT ;  /* 0x0000ffff06057812 */ /* 0x000fe400078ec0ff */
[----:B------:R-:W-:Y:S02]  /*75d0*/  ISETP.LE.U32.AND P3, PT, R4, UR7, PT ;  /* 0x0000000704007c0c */ /* 0x000fe4000bf63070 */
[----:B------:R-:W-:Y:S01]  /*75e0*/  LOP3.LUT R4, R13, 0xff, RZ, 0xc0, !PT ;  /* 0x000000ff0d047812 */ /* 0x000fe200078ec0ff */
[----:B------:R-:W-:Y:S01]  /*75f0*/  @!P6 FADD.FTZ R168, -R168, -RZ ;  /* 0x800000ffa8a8e221 */ /* 0x000fe20000010100 */
[----:B------:R-:W-:Y:S02]  /*7600*/  ISETP.LE.U32.AND P2, PT, R5, UR7, PT ;  /* 0x0000000705007c0c */ /* 0x000fe4000bf43070 */
[----:B------:R-:W-:Y:S01]  /*7610*/  ISETP.LE.U32.AND P1, PT, R4, UR7, PT ;  /* 0x0000000704007c0c */ /* 0x000fe2000bf23070 */
[----:B------:R-:W-:Y:S01]  /*7620*/  @!P5 FADD.FTZ R166, -R166, -RZ ;  /* 0x800000ffa6a6d221 */ /* 0x000fe20000010100 */
[----:B------:R-:W-:Y:S02]  /*7630*/  LOP3.LUT R4, R27, 0xff, RZ, 0xc0, !PT ;  /* 0x000000ff1b047812 */ /* 0x000fe400078ec0ff */
[----:B------:R-:W-:Y:S02]  /*7640*/  SHF.R.U32.HI R5, RZ, 0x18, R13 ;  /* 0x00000018ff057819 */ /* 0x000fe4000001160d */
[----:B------:R-:W-:Y:S01]  /*7650*/  ISETP.LE.U32.AND P0, PT, R4, UR7, PT ;  /* 0x0000000704007c0c */ /* 0x000fe2000bf03070 */
[----:B------:R-:W-:Y:S01]  /*7660*/  @!P3 FADD.FTZ R174, -R174, -RZ ;  /* 0x800000ffaeaeb221 */ /* 0x000fe20000010100 */
[----:B------:R-:W-:Y:S02]  /*7670*/  ISETP.LE.U32.AND P4, PT, R5, UR7, PT ;  /* 0x0000000705007c0c */ /* 0x000fe4000bf83070 */
[----:B------:R-:W-:Y:S01]  /*7680*/  LOP3.LUT R5, R15, 0xff, RZ, 0xc0, !PT ;  /* 0x000000ff0f057812 */ /* 0x000fe200078ec0ff */
[----:B------:R-:W-:Y:S01]  /*7690*/  @!P2 FADD.FTZ R196, -R196, -RZ ;  /* 0x800000ffc4c4a221 */ /* 0x000fe20000010100 */
[----:B------:R-:W-:Y:S01]  /*76a0*/  SHF.R.U32.HI R4, RZ, 0x18, R15 ;  /* 0x00000018ff047819 */ /* 0x000fe2000001160f */
[----:B------:R-:W-:Y:S01]  /*76b0*/  @!P1 FADD.FTZ R172, -R172, -RZ ;  /* 0x800000ffacac9221 */ /* 0x000fe20000010100 */
[----:B------:R-:W-:Y:S02]  /*76c0*/  ISETP.LE.U32.AND P6, PT, R5, UR7, PT ;  /* 0x0000000705007c0c */ /* 0x000fe4000bfc3070 */
[----:B------:R-:W-:Y:S02]  /*76d0*/  ISETP.LE.U32.AND P5, PT, R4, UR7, PT ;  /* 0x0000000704007c0c */ /* 0x000fe4000bfa3070 */
[----:B------:R-:W-:Y:S01]  /*76e0*/  LOP3.LUT R5, R29, 0xff, RZ, 0xc0, !PT ;  /* 0x000000ff1d057812 */ /* 0x000fe200078ec0ff */
[----:B------:R-:W-:Y:S01]  /*76f0*/  @!P0 FADD.FTZ R170, -R170, -RZ ;  /* 0x800000ffaaaa8221 */ /* 0x000fe20000010100 */
[----:B------:R-:W-:Y:S01]  /*7700*/  LOP3.LUT R20, R20, 0xffff, RZ, 0xc0, !PT ;  /* 0x0000ffff14147812 */ /* 0x000fe200078ec0ff */
[----:B------:R-:W-:Y:S01]  /*7710*/  @!P4 FADD.FTZ R165, -R165, -RZ ;  /* 0x800000ffa5a5c221 */ /* 0x000fe20000010100 */
[----:B------:R-:W-:Y:S02]  /*7720*/  LOP3.LUT R4, R12, 0xff, RZ, 0xc0, !PT ;  /* 0x000000ff0c047812 */ /* 0x000fe400078ec0ff */
[----:B------:R-:W-:Y:S02]  /*7730*/  SHF.R.U32.HI R6, RZ, 0x10, R14 ;  /* 0x00000010ff067819 */ /* 0x000fe4000001160e */
[----:B------:R-:W-:Y:S01]  /*7740*/  ISETP.LE.U32.AND P3, PT, R5, UR7, PT ;  /* 0x0000000705007c0c */ /* 0x000fe2000bf63070 */
[----:B------:R-:W-:Y:S01]  /*7750*/  @!P6 FADD.FTZ R195, -R195, -RZ ;  /* 0x800000ffc3c3e221 */ /* 0x000fe20000010100 */
[----:B------:R-:W-:Y:S01]  /*7760*/  ISETP.LE.U32.AND P2, PT, R4, UR7, PT ;  /* 0x0000000704007c0c */ /* 0x000fe2000bf43070 */
[----:B------:R-:W-:Y:S01]  /*7770*/  @!P5 FADD.FTZ R194, -R194, -RZ ;  /* 0x800000ffc2c2d221 */ /* 0x000fe20000010100 */
[----:B------:R-:W-:Y:S02]  /*7780*/  SHF.R.U32.HI R4, RZ, 0x8, R20 ;  /* 0x00000008ff047819 */ /* 0x000fe40000011614 */
[----:B------:R-:W-:Y:S02]  /*7790*/  SHF.R.U32.HI R5, RZ, 0x18, R12 ;  /* 0x00000018ff057819 */ /* 0x000fe4000001160c */
[----:B------:R-:W-:Y:S02]  /*77a0*/  LOP3.LUT R4, R4, 0xffff, RZ, 0xc0, !PT ;  /* 0x0000ffff04047812 */ /* 0x000fe400078ec0ff */
[----:B------:R-:W-:Y:S02]  /*77b0*/  ISETP.LE.U32.AND P1, PT, R5, UR7, PT ;  /* 0x0000000705007c0c */ /* 0x000fe4000bf23070 */
[----:B------:R-:W-:Y:S01]  /*77c0*/  LOP3.LUT R5, R6, 0xff, RZ, 0xc0, !PT ;  /* 0x000000ff06057812 */ /* 0x000fe200078ec0ff */
[----:B------:R-:W-:Y:S01]  /*77d0*/  @!P3 FADD.FTZ R162, -R162, -RZ ;  /* 0x800000ffa2a2b221 */ /* 0x000fe20000010100 */
[----:B------:R-:W-:Y:S01]  /*77e0*/  ISETP.LE.U32.AND P4, PT, R4, UR7, PT ;  /* 0x0000000704007c0c */ /* 0x000fe2000bf83070 */
[----:B------:R-:W-:Y:S01]  /*77f0*/  @!P2 FADD.FTZ R157, -R157, -RZ ;  /* 0x800000ff9d9da221 */ /* 0x000fe20000010100 */
[----:B------:R-:W-:Y:S02]  /*7800*/  ISETP.LE.U32.AND P0, PT, R5, UR7, PT ;  /* 0x0000000705007c0c */ /* 0x000fe4000bf03070 */
[----:B------:R-:W-:Y:S02]  /*7810*/  LOP3.LUT R5, R19, 0xffff, RZ, 0xc0, !PT ;  /* 0x0000ffff13057812 */ /* 0x000fe400078ec0ff */
[----:B------:R-:W-:Y:S02]  /*7820*/  SHF.R.U32.HI R4, RZ, 0x8, R30 ;  /* 0x00000008ff047819 */ /* 0x000fe4000001161e */
[----:B------:R-:W-:Y:S01]  /*7830*/  LOP3.LUT R17, R17, 0xffff, RZ, 0xc0, !PT ;  /* 0x0000ffff11117812 */ /* 0x000fe200078ec0ff */
[----:B------:R-:W-:Y:S01]  /*7840*/  @!P1 FADD.FTZ R156, -R156, -RZ ;  /* 0x800000ff9c9c9221 */ /* 0x000fe20000010100 */
[----:B------:R-:W-:Y:S02]  /*7850*/  SHF.R.U32.HI R5, RZ, 0x8, R5 ;  /* 0x00000008ff057819 */ /* 0x000fe40000011605 */
[----:B------:R-:W-:Y:S01]  /*7860*/  LOP3.LUT R4, R4, 0xffff, RZ, 0xc0, !PT ;  /* 0x0000ffff04047812 */ /* 0x000fe200078ec0ff */
[----:B------:R-:W-:Y:S01]  /*7870*/  @!P4 FADD.FTZ R146, -R146, -RZ ;  /* 0x800000ff9292c221 */ /* 0x000fe20000010100 */
[----:B------:R-:W-:Y:S01]  /*7880*/  LOP3.LUT R6, R18, 0xffff, RZ, 0xc0, !PT ;  /* 0x0000ffff12067812 */ /* 0x000fe200078ec0ff */
[----:B------:R-:W-:Y:S01]  /*7890*/  @!P0 FADD.FTZ R147, -R147, -RZ ;  /* 0x800000ff93938221 */ /* 0x000fe20000010100 */
[----:B------:R-:W-:Y:S02]  /*78a0*/  ISETP.LE.U32.AND P6, PT, R4, UR7, PT ;  /* 0x0000000704007c0c */ /* 0x000fe4000bfc3070 */
[----:B------:R-:W-:Y:S02]  /*78b0*/  LOP3.LUT R4, R5, 0xffff, RZ, 0xc0, !PT ;  /* 0x0000ffff05047812 */ /* 0x000fe400078ec0ff */
[----:B------:R-:W-:Y:S02]  /*78c0*/  SHF.R.U32.HI R5, RZ, 0x8, R17 ;  /* 0x00000008ff057819 */ /* 0x000fe40000011611 */
[----:B------:R-:W-:Y:S02]  /*78d0*/  ISETP.LE.U32.AND P5, PT, R4, UR7, PT ;  /* 0x0000000704007c0c */ /* 0x000fe4000bfa3070 */
[----:B------:R-:W-:Y:S02]  /*78e0*/  LOP3.LUT R4, R5, 0xffff, RZ, 0xc0, !PT ;  /* 0x0000ffff05047812 */ /* 0x000fe400078ec0ff */
[----:B------:R-:W-:Y:S02]  /*78f0*/  SHF.R.U32.HI R6, RZ, 0x8, R6 ;  /* 0x00000008ff067819 */ /* 0x000fe40000011606 */
[----:B------:R-:W-:Y:S01]  /*7900*/  ISETP.LE.U32.AND P4, PT, R4, UR7, PT ;  /* 0x0000000704007c0c */ /* 0x000fe2000bf83070 */
[----:B------:R-:W-:Y:S01]  /*7910*/  @!P6 FADD.FTZ R148, -R148, -RZ ;  /* 0x800000ff9494e221 */ /* 0x000fe20000010100 */
[----:B------:R-:W-:Y:S02]  /*7920*/  LOP3.LUT R4, R11, 0xff, RZ, 0xc0, !PT ;  /* 0x000000ff0b047812 */ /* 0x000fe400078ec0ff */
[----:B------:R-:W-:Y:S02]  /*7930*/  LOP3.LUT R5, R6, 0xffff, RZ, 0xc0, !PT ;  /* 0x0000ffff06057812 */ /* 0x000fe400078ec0ff */
[----:B------:R-:W-:Y:S01]  /*7940*/  ISETP.LE.U32.AND P6, PT, R4, UR7, PT ;  /* 0x0000000704007c0c */ /* 0x000fe2000bfc3070 */
[----:B------:R-:W-:Y:S01]  /*7950*/  @!P5 FADD.FTZ R149, -R149, -RZ ;  /* 0x800000ff9595d221 */ /* 0x000fe20000010100 */
[----:B------:R-:W-:Y:S02]  /*7960*/  ISETP.LE.U32.AND P0, PT, R5, UR7, PT ;  /* 0x0000000705007c0c */ /* 0x000fe4000bf03070 */
[----:B------:R-:W-:Y:S02]  /*7970*/  SHF.R.U32.HI R4, RZ, 0x8, R38 ;  /* 0x00000008ff047819 */ /* 0x000fe40000011626 */
[----:B------:R-:W-:Y:S01]  /*7980*/  SHF.R.U32.HI R5, RZ, 0x10, R13 ;  /* 0x00000010ff057819 */ /* 0x000fe2000001160d */
[----:B------:R-:W-:Y:S01]  /*7990*/  @!P4 FADD.FTZ R150, -R150, -RZ ;  /* 0x800000ff9696c221 */ /* 0x000fe20000010100 */
[----:B------:R-:W-:Y:S02]  /*79a0*/  LOP3.LUT R4, R4, 0xffff, RZ, 0xc0, !PT ;  /* 0x0000ffff04047812 */ /* 0x000fe400078ec0ff */
[----:B------:R-:W-:Y:S02]  /*79b0*/  LOP3.LUT R5, R5, 0xff, RZ, 0xc0, !PT ;  /* 0x000000ff05057812 */ /* 0x000fe400078ec0ff */
[----:B------:R-:W-:Y:S01]  /*79c0*/  SHF.R.U32.HI R6, RZ, 0x10, R15 ;  /* 0x00000010ff067819 */ /* 0x000fe2000001160f */
[----:B------:R-:W-:Y:S01]  /*79d0*/  @!P6 FADD.FTZ R152, -R152, -RZ ;  /* 0x800000ff9898e221 */ /* 0x000fe20000010100 */
[----:B------:R-:W-:Y:S01]  /*79e0*/  ISETP.LE.U32.AND P4, PT, R4, UR7, PT ;  /* 0x0000000704007c0c */ /* 0x000fe2000bf83070 */
[----:B------:R-:W-:Y:S01]  /*79f0*/  @!P0 FADD.FTZ R158, -R158, -RZ ;  /* 0x800000ff9e9e8221 */ /* 0x000fe20000010100 */
[----:B------:R-:W-:Y:S02]  /*7a00*/  ISETP.LE.U32.AND P5, PT, R5, UR7, PT ;  /* 0x0000000705007c0c */ /* 0x000fe4000bfa3070 */
[----:B------:R-:W-:Y:S02]  /*7a10*/  LOP3.LUT R4, R14, 0xffff, RZ, 0xc0, !PT ;  /* 0x0000ffff0e047812 */ /* 0x000fe400078ec0ff */
[----:B------:R-:W-:Y:S02]  /*7a20*/  LOP3.LUT R5, R6, 0xff, RZ, 0xc0, !PT ;  /* 0x000000ff06057812 */ /* 0x000fe400078ec0ff */
[----:B------:R-:W-:Y:S02]  /*7a30*/  SHF.R.U32.HI R4, RZ, 0x8, R4 ;  /* 0x00000008ff047819 */ /* 0x000fe40000011604 */
[----:B------:R-:W-:Y:S02]  /*7a40*/  ISETP.LE.U32.AND P0, PT, R5, UR7, PT ;  /* 0x0000000705007c0c */ /* 0x000fe4000bf03070 */
[----:B------:R-:W-:Y:S01]  /*7a50*/  SHF.R.U32.HI R5, RZ, 0x8, R39 ;  /* 0x00000008ff057819 */ /* 0x000fe20000011627 */
[----:B------:R-:W-:Y:S01]  /*7a60*/  @!P4 FADD.FTZ R161, -R161, -RZ ;  /* 0x800000ffa1a1c221 */ /* 0x000fe20000010100 */
[----:B------:R-:W-:Y:S01]  /*7a70*/  LOP3.LUT R13, R13, 0xffff, RZ, 0xc0, !PT ;  /* 0x0000ffff0d0d7812 */ /* 0x000fe200078ec0ff */
[----:B------:R-:W-:Y:S01]  /*7a80*/  @!P5 FADD.FTZ R159, -R159, -RZ ;  /* 0x800000ff9f9fd221 */ /* 0x000fe20000010100 */
[----:B------:R-:W-:Y:S02]  /*7a90*/  LOP3.LUT R4, R4, 0xffff, RZ, 0xc0, !PT ;  /* 0x0000ffff04047812 */ /* 0x000fe400078ec0ff */
[----:B------:R-:W-:Y:S02]  /*7aa0*/  SHF.R.U32.HI R13, RZ, 0x8, R13 ;  /* 0x00000008ff0d7819 */ /* 0x000fe4000001160d */
[----:B------:R-:W-:Y:S02]  /*7ab0*/  LOP3.LUT R5, R5, 0xffff, RZ, 0xc0, !PT ;  /* 0x0000ffff05057812 */ /* 0x000fe400078ec0ff */
[----:B------:R-:W-:Y:S01]  /*7ac0*/  ISETP.LE.U32.AND P4, PT, R4, UR7, PT ;  /* 0x0000000704007c0c */ /* 0x000fe2000bf83070 */
[----:B------:R-:W-:Y:S01]  /*7ad0*/  @!P0 FADD.FTZ R163, -R163, -RZ ;  /* 0x800000ffa3a38221 */ /* 0x000fe20000010100 */
[----:B------:R-:W-:Y:S02]  /*7ae0*/  ISETP.LE.U32.AND P5, PT, R5, UR7, PT ;  /* 0x0000000705007c0c */ /* 0x000fe4000bfa3070 */
[----:B------:R-:W-:Y:S02]  /*7af0*/  LOP3.LUT R5, R13, 0xffff, RZ, 0xc0, !PT ;  /* 0x0000ffff0d057812 */ /* 0x000fe400078ec0ff */
[----:B------:R-:W-:Y:S02]  /*7b00*/  LOP3.LUT R15, R15, 0xffff, RZ, 0xc0, !PT ;  /* 0x0000ffff0f0f7812 */ /* 0x000fe400078ec0ff */
[----:B------:R-:W-:Y:S02]  /*7b10*/  ISETP.LE.U32.AND P0, PT, R5, UR7, PT ;  /* 0x0000000705007c0c */ /* 0x000fe4000bf03070 */
[----:B------:R-:W-:Y:S02]  /*7b20*/  SHF.R.U32.HI R5, RZ, 0x10, R12 ;  /* 0x00000010ff057819 */ /* 0x000fe4000001160c */
[----:B------:R-:W-:Y:S01]  /*7b30*/  SHF.R.U32.HI R4, RZ, 0x8, R15 ;  /* 0x00000008ff047819 */ /* 0x000fe2000001160f */
[----:B------:R-:W-:Y:S01]  /*7b40*/  @!P4 FADD.FTZ R145, -R145, -RZ ;  /* 0x800000ff9191c221 */ /* 0x000fe20000010100 */
[----:B------:R-:W-:Y:S01]  /*7b50*/  LOP3.LUT R5, R5, 0xff, RZ, 0xc0, !PT ;  /* 0x000000ff05057812 */ /* 0x000fe200078ec0ff */
[----:B------:R-:W-:Y:S01]  /*7b60*/  @!P5 FADD.FTZ R164, -R164, -RZ ;  /* 0x800000ffa4a4d221 */ /* 0x000fe20000010100 */
[----:B------:R-:W-:Y:S02]  /*7b70*/  LOP3.LUT R4, R4, 0xffff, RZ, 0xc0, !PT ;  /* 0x0000ffff04047812 */ /* 0x000fe400078ec0ff */
[----:B------:R-:W-:Y:S02]  /*7b80*/  ISETP.LE.U32.AND P4, PT, R5, UR7, PT ;  /* 0x0000000705007c0c */ /* 0x000fe4000bf83070 */
[----:B------:R-:W-:Y:S01]  /*7b90*/  F2FP.RELU.PACK_AB R5, R146, R199 ;  /* 0x000000c79205723e */ /* 0x000fe200000008ff */
[----:B------:R-:W-:Y:S01]  /*7ba0*/  @!P0 FADD.FTZ R151, -R151, -RZ ;  /* 0x800000ff97978221 */ /* 0x000fe20000010100 */
[----:B------:R-:W-:Y:S02]  /*7bb0*/  ISETP.LE.U32.AND P5, PT, R4, UR7, PT ;  /* 0x0000000704007c0c */ /* 0x000fe4000bfa3070 */
[----:B------:R-:W-:Y:S01]  /*7bc0*/  SHF.R.U32.HI R4, RZ, 0x8, R7 ;  /* 0x00000008ff047819 */ /* 0x000fe20000011607 */
[----:B------:R1:W-:Y:S01]  /*7bd0*/  STS [R229+0x1c000], R5 ;  /* 0x01c00005e5007388 */ /* 0x0003e20000000800 */
[----:B------:R-:W-:Y:S02]  /*7be0*/  LOP3.LUT R6, R12, 0xffff, RZ, 0xc0, !PT ;  /* 0x0000ffff0c067812 */ /* 0x000fe400078ec0ff */
[----:B------:R-:W-:Y:S02]  /*7bf0*/  LOP3.LUT R7, R4, 0xffff, RZ, 0xc0, !PT ;  /* 0x0000ffff04077812 */ /* 0x000fe400078ec0ff */
[----:B------:R-:W-:Y:S01]  /*7c00*/  F2FP.RELU.PACK_AB R4, R200, R167 ;  /* 0x000000a7c804723e */ /* 0x000fe200000008ff */
[----:B------:R-:W-:Y:S01]  /*7c10*/  @!P4 FADD.FTZ R153, -R153, -RZ ;  /* 0x800000ff9999c221 */ /* 0x000fe20000010100 */
[----:B------:R-:W-:Y:S02]  /*7c20*/  SHF.R.U32.HI R6, RZ, 0x8, R6 ;  /* 0x00000008ff067819 */ /* 0x000fe40000011606 */
[----:B------:R-:W-:Y:S01]  /*7c30*/  F2FP.RELU.PACK_AB R8, R145, R173 ;  /* 0x000000ad9108723e */ /* 0x000fe200000008ff */
[----:B------:R2:W-:Y:S01]  /*7c40*/  STS [R229+0x1c400], R4 ;  /* 0x01c40004e5007388 */ /* 0x0005e20000000800 */
[----:B------:R-:W-:Y:S01]  /*7c50*/  LOP3.LUT R6, R6, 0xffff, RZ, 0xc0, !PT ;  /* 0x0000ffff06067812 */ /* 0x000fe200078ec0ff */
[----:B------:R-:W-:Y:S01]  /*7c60*/  @!P5 FADD.FTZ R160, -R160, -RZ ;  /* 0x800000ffa0a0d221 */ /* 0x000fe20000010100 */
[----:B------:R-:W-:Y:S02]  /*7c70*/  ISETP.LE.U32.AND P0, PT, R7, UR7, PT ;  /* 0x0000000707007c0c */ /* 0x000fe4000bf03070 */
[----:B------:R-:W-:Y:S02]  /*7c80*/  ISETP.LE.U32.AND P5, PT, R6, UR7, PT ;  /* 0x0000000706007c0c */ /* 0x000fe4000bfa3070 */
[----:B------:R-:W-:Y:S02]  /*7c90*/  F2FP.RELU.PACK_AB R6, R198, R206 ;  /* 0x000000cec606723e */ /* 0x000fe400000008ff */
[----:B------:R-:W-:Y:S02]  /*7ca0*/  F2FP.RELU.PACK_AB R7, R169, R147 ;  /* 0x00000093a907723e */ /* 0x000fe400000008ff */
[----:B------:R-:W-:Y:S01]  /*7cb0*/  F2FP.RELU.PACK_AB R2, R158, R213 ;  /* 0x000000d59e02723e */ /* 0x000fe200000008ff */
[----:B------:R3:W-:Y:S01]  /*7cc0*/  STS [R232+0x1c000], R6 ;  /* 0x01c00006e8007388 */ /* 0x0007e20000000800 */
[----:B------:R-:W-:Y:S02]  /*7cd0*/  F2FP.RELU.PACK_AB R0, R226, R222 ;  /* 0x000000dee200723e */ /* 0x000fe400000008ff */
[----:B-1----:R-:W-:Y:S01]  /*7ce0*/  F2FP.RELU.PACK_AB R5, R209, R203 ;  /* 0x000000cbd105723e */ /* 0x002fe200000008ff */
[----:B------:R-:W-:Y:S01]  /*7cf0*/  @!P0 FADD.FTZ R155, -R155, -RZ ;  /* 0x800000ff9b9b8221 */ /* 0x000fe20000010100 */
[----:B------:R-:W-:Y:S01]  /*7d00*/  FSETP.GE.FTZ.AND P2, PT, R199, RZ, PT ;  /* 0x000000ffc700720b */ /* 0x000fe20003f56000 */
[----:B------:R-:W-:Y:S01]  /*7d10*/  @!P5 FADD.FTZ R154, -R154, -RZ ;  /* 0x800000ff9a9ad221 */ /* 0x000fe20000010100 */
[----:B------:R-:W-:Y:S01]  /*7d20*/  FSETP.GE.FTZ.AND P0, PT, R167, RZ, PT ;  /* 0x000000ffa700720b */ /* 0x000fe20003f16000 */
[----:B------:R1:W-:Y:S01]  /*7d30*/  STS [R232+0x1c400], R5 ;  /* 0x01c40005e8007388 */ /* 0x0003e20000000800 */
[----:B------:R-:W-:Y:S02]  /*7d40*/  FSETP.GE.FTZ.AND P1, PT, R146, RZ, PT ;  /* 0x000000ff9200720b */ /* 0x000fe40003f36000 */
[----:B------:R-:W-:Y:S01]  /*7d50*/  FSETP.GE.FTZ.AND P3, PT, R206, RZ, PT ;  /* 0x000000ffce00720b */ /* 0x000fe20003f76000 */
[----:B------:R4:W-:Y:S01]  /*7d60*/  STS [R229+0x1e000], R8 ;  /* 0x01e00008e5007388 */ /* 0x0009e20000000800 */
[----:B--2---:R-:W-:Y:S03]  /*7d70*/  F2FP.RELU.PACK_AB R4, R148, R201 ;  /* 0x000000c99404723e */ /* 0x004fe600000008ff */
[----:B------:R2:W-:Y:S04]  /*7d80*/  STS [R229+0x1e400], R7 ;  /* 0x01e40007e5007388 */ /* 0x0005e80000000800 */
[----:B------:R2:W-:Y:S01]  /*7d90*/  STS [R232+0x1e000], R4 ;  /* 0x01e00004e8007388 */ /* 0x0005e20000000800 */
[----:B---3--:R-:W-:Y:S02]  /*7da0*/  F2FP.RELU.PACK_AB R6, R204, R175 ;  /* 0x000000afcc06723e */ /* 0x008fe400000008ff */
[----:B-1----:R-:W-:Y:S02]  /*7db0*/  F2FP.RELU.PACK_AB R5, R197, R217 ;  /* 0x000000d9c505723e */ /* 0x002fe400000008ff */
[----:B----4-:R-:W-:Y:S02]  /*7dc0*/  F2FP.RELU.PACK_AB R8, R202, R171 ;  /* 0x000000abca08723e */ /* 0x010fe400000008ff */
[----:B--2---:R-:W-:Y:S03]  /*7dd0*/  F2FP.RELU.PACK_AB R7, R149, R205 ;  /* 0x000000cd9507723e */ /* 0x004fe600000008ff */
[----:B------:R-:W-:Y:S01]  /*7de0*/  STS [R232+0x1e400], R8 ;  /* 0x01e40008e8007388 */ /* 0x000fe20000000800 */
[----:B------:R-:W-:Y:S03]  /*7df0*/  F2FP.RELU.PACK_AB R4, R216, R211 ;  /* 0x000000d3d804723e */ /* 0x000fe600000008ff */
[----:B------:R1:W-:Y:S04]  /*7e00*/  STS [R236+0x1c000], R7 ;  /* 0x01c00007ec007388 */ /* 0x0003e80000000800 */
[----:B------:R2:W-:Y:S04]  /*7e10*/  STS [R236+0x1c400], R6 ;  /* 0x01c40006ec007388 */ /* 0x0005e80000000800 */
[----:B------:R3:W-:Y:S04]  /*7e20*/  STS [R235+0x1c000], R5 ;  /* 0x01c00005eb007388 */ /* 0x0007e80000000800 */
[----:B------:R4:W-:Y:S01]  /*7e30*/  STS [R235+0x1c400], R4 ;  /* 0x01c40004eb007388 */ /* 0x0009e20000000800 */
[----:B-1----:R-:W-:Y:S02]  /*7e40*/  F2FP.RELU.PACK_AB R7, R150, R208 ;  /* 0x000000d09607723e */ /* 0x002fe400000008ff */
[----:B--2---:R-:W-:Y:S03]  /*7e50*/  F2FP.RELU.PACK_AB R6, R207, R168 ;  /* 0x000000a8cf06723e */ /* 0x004fe600000008ff */
[----:B------:R-:W-:Y:S01]  /*7e60*/  STS [R236+0x1e000], R7 ;  /* 0x01e00007ec007388 */ /* 0x000fe20000000800 */
[----:B---3--:R-:W-:Y:S03]  /*7e70*/  F2FP.RELU.PACK_AB R5, R166, R215 ;  /* 0x000000d7a605723e */ /* 0x008fe600000008ff */
        /* <DEDUP_REMOVED lines=10> */
[----:B----4-:R-:W-:Y:S05]  /*7f20*/  F2FP.RELU.PACK_AB R2, R196, R225 ;  /* 0x000000e1c402723e */ /* 0x010fea00000008ff */
[----:B------:R3:W-:Y:S04]  /*7f30*/  STS [R231+0x1c000], R2 ;  /* 0x01c00002e7007388 */ /* 0x0007e80000000800 */
[----:B------:R4:W-:Y:S04]  /*7f40*/  STS [R230+0x1e000], R5 ;  /* 0x01e00005e6007388 */ /* 0x0009e80000000800 */
[----:B------:R4:W-:Y:S01]  /*7f50*/  STS [R230+0x1e400], R4 ;  /* 0x01e40004e6007388 */ /* 0x0009e20000000800 */
[----:B-1----:R-:W-:Y:S02]  /*7f60*/  F2FP.RELU.PACK_AB R6, R161, R218 ;  /* 0x000000daa106723e */ /* 0x002fe400000008ff */
[----:B--2---:R-:W-:Y:S03]  /*7f70*/  F2FP.RELU.PACK_AB R0, R164, R224 ;  /* 0x000000e0a400723e */ /* 0x004fe600000008ff */
[----:B------:R1:W-:Y:S01]  /*7f80*/  STS [R231+0x1e000], R6 ;  /* 0x01e00006e7007388 */ /* 0x0003e20000000800 */
[----:B---3--:R-:W-:Y:S02]  /*7f90*/  F2FP.RELU.PACK_AB R2, R194, R163 ;  /* 0x000000a3c202723e */ /* 0x008fe400000008ff */
[----:B----4-:R-:W-:Y:S02]  /*7fa0*/  F2FP.RELU.PACK_AB R5, R219, R170 ;  /* 0x000000aadb05723e */ /* 0x010fe400000008ff */
[----:B------:R-:W-:Y:S03]  /*7fb0*/  F2FP.RELU.PACK_AB R4, R160, R195 ;  /* 0x000000c3a004723e */ /* 0x000fe600000008ff */
[----:B------:R2:W-:Y:S04]  /*7fc0*/  STS [R231+0x1e400], R5 ;  /* 0x01e40005e7007388 */ /* 0x0005e80000000800 */
[----:B------:R3:W-:Y:S04]  /*7fd0*/  STS [R234+0x1c000], R4 ;  /* 0x01c00004ea007388 */ /* 0x0007e80000000800 */
[----:B------:R4:W-:Y:S01]  /*7fe0*/  STS [R234+0x1c400], R2 ;  /* 0x01c40002ea007388 */ /* 0x0009e20000000800 */
[----:B-1----:R-:W-:Y:S03]  /*7ff0*/  F2FP.RELU.PACK_AB R6, R154, R157 ;  /* 0x0000009d9a06723e */ /* 0x002fe600000008ff */
[----:B------:R1:W-:Y:S01]  /*8000*/  STS [R233+0x1c000], R0 ;  /* 0x01c00000e9007388 */ /* 0x0003e20000000800 */
[----:B--2---:R-:W-:Y:S02]  /*8010*/  F2FP.RELU.PACK_AB R5, R156, R153 ;  /* 0x000000999c05723e */ /* 0x004fe400000008ff */
[----:B---3--:R-:W-:Y:S02]  /*8020*/  F2FP.RELU.PACK_AB R4, R223, R162 ;  /* 0x000000a2df04723e */ /* 0x008fe400000008ff */
[----:B----4-:R-:W-:Y:S03]  /*8030*/  F2FP.RELU.PACK_AB R2, R155, R221 ;  /* 0x000000dd9b02723e */ /* 0x010fe600000008ff */
[----:B------:R-:W-:Y:S01]  /*8040*/  STS [R233+0x1c400], R4 ;  /* 0x01c40004e9007388 */ /* 0x000fe20000000800 */
[----:B-1----:R-:W-:Y:S03]  /*8050*/  F2FP.RELU.PACK_AB R0, R220, R152 ;  /* 0x00000098dc00723e */ /* 0x002fe600000008ff */
        /* <DEDUP_REMOVED lines=69> */
[----:B------:R-:W-:Y:S01]  /*84b0*/  IMAD.IADD R140, R185, 0x1, R144 ;  /* 0x00000001b98c7824 */ /* 0x000fe200078e0290 */
        /* <DEDUP_REMOVED lines=8> */
[C---:B------:R-:W-:Y:S03]  /*8540*/  HMMA.16816.F32 R16, R132.reuse, R138, R16 ;  /* 0x0000008a8410723c */ /* 0x040fe60000001810 */
[----:B------:R-:W-:Y:S01]  /*8550*/  FADD.FTZ R0, -R190, R6 ;  /* 0x00000006be007221 */ /* 0x000fe20000010100 */
[-C--:B------:R-:W-:Y:S01]  /*8560*/  FSEL R4, R4, R191.reuse, P2 ;  /* 0x000000bf04047208 */ /* 0x080fe20001000000 */
[----:B------:R-:W-:Y:S01]  /*8570*/  FADD.FTZ R2, -R191, R5 ;  /* 0x00000005bf027221 */ /* 0x000fe20000010100 */
        /* <DEDUP_REMOVED lines=8> */
[----:B------:R-:W-:Y:S02]  /*8600*/  FADD.FTZ R0, -R190, R7 ;  /* 0x00000007be007221 */ /* 0x000fe40000010100 */
[----:B------:R-:W-:Y:S01]  /*8610*/  FMUL.FTZ R146, R146, R2 ;  /* 0x0000000292927220 */ /* 0x000fe20000410000 */
[----:B------:R-:W1:Y:S01]  /*8620*/  LDSM.16.M88.4 R4, [R181+0x10800] ;  /* 0x01080000b504783b */ /* 0x000e620000000200 */
[----:B------:R-:W-:Y:S01]  /*8630*/  FADD.FTZ R2, -R188, R10 ;  /* 0x0000000abc027221 */ /* 0x000fe20000010100 */
[----:B------:R-:W-:Y:S01]  /*8640*/  FSEL R0, R0, R190, P0 ;  /* 0x000000be00007208 */ /* 0x000fe20000000000 */
[C---:B------:R-:W-:Y:S01]  /*8650*/  FADD.FTZ R14, -R188.reuse, R14 ;  /* 0x0000000ebc0e7221 */ /* 0x040fe20000010100 */
[----:B------:R-:W-:Y:S01]  /*8660*/  FSETP.GE.FTZ.AND P0, PT, R145, RZ, PT ;  /* 0x000000ff9100720b */ /* 0x000fe20003f16000 */
[----:B------:R-:W-:Y:S01]  /*8670*/  FADD.FTZ R15, -R188, R15 ;  /* 0x0000000fbc0f7221 */ /* 0x000fe20000010100 */
[----:B------:R-:W-:Y:S01]  /*8680*/  FSEL R2, R2, R188, P2 ;  /* 0x000000bc02027208 */ /* 0x000fe20001000000 */
[----:B------:R-:W-:Y:S01]  /*8690*/  FMUL.FTZ R200, R200, R0 ;  /* 0x00000000c8c87220 */ /* 0x000fe20000410000 */
[----:B------:R-:W-:Y:S01]  /*86a0*/  FSEL R9, R9, R189, P0 ;  /* 0x000000bd09097208 */ /* 0x000fe20000000000 */
[----:B------:R-:W-:Y:S01]  /*86b0*/  FADD.FTZ R0, -R189, R8 ;  /* 0x00000008bd007221 */ /* 0x000fe20000010100 */
[----:B------:R-:W-:Y:S01]  /*86c0*/  FSETP.GE.FTZ.AND P2, PT, R201, RZ, PT ;  /* 0x000000ffc900720b */ /* 0x000fe20003f56000 */
[----:B------:R-:W-:Y:S02]  /*86d0*/  IMAD.U32 R8, R248, -0x80, RZ ;  /* 0xffffff80f8087824 */ /* 0x000fe400078e00ff */
[----:B------:R-:W-:Y:S01]  /*86e0*/  FMUL.FTZ R145, R145, R9 ;  /* 0x0000000991917220 */ /* 0x000fe20000410000 */
[----:B------:R-:W-:Y:S01]  /*86f0*/  FSEL R0, R0, R189, P1 ;  /* 0x000000bd00007208 */ /* 0x000fe20000800000 */
[C---:B------:R-:W-:Y:S01]  /*8700*/  FADD.FTZ R16, -R191.reuse, R16 ;  /* 0x00000010bf107221 */ /* 0x040fe20000010100 */
[C---:B------:R-:W-:Y:S01]  /*8710*/  LEA R192, P0, R8.reuse, R192, 0x2 ;  /* 0x000000c008c07211 */ /* 0x040fe200078010ff */
[----:B------:R-:W-:Y:S01]  /*8720*/  FADD.FTZ R17, -R191, R17 ;  /* 0x00000011bf117221 */ /* 0x000fe20000010100 */
[----:B------:R-:W-:Y:S01]  /*8730*/  FSETP.GE.FTZ.AND P1, PT, R169, RZ, PT ;  /* 0x000000ffa900720b */ /* 0x000fe20003f36000 */
[----:B------:R-:W-:Y:S01]  /*8740*/  FMUL.FTZ R173, R173, R0 ;  /* 0x00000000adad7220 */ /* 0x000fe20000410000 */
[----:B------:R-:W-:Y:S01]  /*8750*/  LEA.HI.X.SX32 R193, R8, R193, 0x2, P0 ;  /* 0x000000c108c17211 */ /* 0x000fe200000f16ff */
[----:B------:R-:W-:Y:S01]  /*8760*/  FADD.FTZ R8, -R189, R12 ;  /* 0x0000000cbd087221 */ /* 0x000fe20000010100 */
[----:B------:R-:W-:Y:S01]  /*8770*/  FSETP.GE.FTZ.AND P0, PT, R171, RZ, PT ;  /* 0x000000ffab00720b */ /* 0x000fe20003f16000 */
[----:B------:R-:W-:Y:S02]  /*8780*/  FADD.FTZ R0, -R188, R11 ;  /* 0x0000000bbc007221 */ /* 0x000fe40000010100 */
[----:B------:R-:W-:Y:S01]  /*8790*/  FADD.FTZ R13, -R189, R13 ;  /* 0x0000000dbd0d7221 */ /* 0x000fe20000010100 */
[-C--:B------:R-:W-:Y:S01]  /*87a0*/  FSEL R8, R8, R189.reuse, P2 ;  /* 0x000000bd08087208 */ /* 0x080fe20001000000 */
[----:B------:R-:W-:Y:S01]  /*87b0*/  FADD.FTZ R19, -R190, R19 ;  /* 0x00000013be137221 */ /* 0x000fe20000010100 */
[----:B------:R-:W-:Y:S01]  /*87c0*/  FSETP.GE.FTZ.AND P2, PT, R198, RZ, PT ;  /* 0x000000ffc600720b */ /* 0x000fe20003f56000 */
[----:B------:R-:W-:Y:S01]  /*87d0*/  FMUL.FTZ R147, R147, R2 ;  /* 0x0000000293937220 */ /* 0x000fe20000410000 */
[----:B------:R-:W-:Y:S01]  /*87e0*/  FSEL R0, R0, R188, P1 ;  /* 0x000000bc00007208 */ /* 0x000fe20000800000 */
[----:B------:R-:W-:Y:S01]  /*87f0*/  FMUL.FTZ R201, R201, R8 ;  /* 0x00000008c9c97220 */ /* 0x000fe20000410000 */
[----:B------:R-:W-:Y:S01]  /*8800*/  FSETP.GE.FTZ.AND P1, PT, R148, RZ, PT ;  /* 0x000000ff9400720b */ /* 0x000fe20003f36000 */
[----:B------:R-:W-:Y:S01]  /*8810*/  FADD.FTZ R18, -R190, R18 ;  /* 0x00000012be127221 */ /* 0x000fe20000010100 */
[----:B------:R-:W2:Y:S01]  /*8820*/  LDSM.16.M88.4 R8, [R181+0x11000] ;  /* 0x01100000b508783b */ /* 0x000ea20000000200 */
[----:B------:R-:W-:Y:S01]  /*8830*/  FMUL.FTZ R169, R169, R0 ;  /* 0x00000000a9a97220 */ /* 0x000fe20000410000 */
[----:B------:R-:W-:Y:S02]  /*8840*/  FSEL R0, R14, R188, P0 ;  /* 0x000000bc0e007208 */ /* 0x000fe40000000000 */
[----:B------:R-:W-:Y:S02]  /*8850*/  FSEL R2, R13, R189, P1 ;  /* 0x000000bd0d027208 */ /* 0x000fe40000800000 */
[----:B------:R-:W-:Y:S01]  /*8860*/  FSETP.GE.FTZ.AND P1, PT, R203, RZ, PT ;  /* 0x000000ffcb00720b */ /* 0x000fe20003f36000 */
[----:B------:R-:W-:Y:S01]  /*8870*/  FMUL.FTZ R171, R171, R0 ;  /* 0x00000000abab7220 */ /* 0x000fe20000410000 */
[-C--:B-1----:R-:W-:Y:S01]  /*8880*/  HMMA.16816.F32 R20, R132, R4.reuse, R20 ;  /* 0x000000048414723c */ /* 0x082fe20000001814 */
[----:B------:R-:W-:Y:S01]  /*8890*/  FMUL.FTZ R148, R148, R2 ;  /* 0x0000000294947220 */ /* 0x000fe20000410000 */
[----:B------:R-:W-:Y:S02]  /*88a0*/  FSEL R2, R18, R190, P1 ;  /* 0x000000be12027208 */ /* 0x000fe40000800000 */
[----:B------:R-:W-:Y:S02]  /*88b0*/  FSETP.GE.FTZ.AND P1, PT, R175, RZ, PT ;  /* 0x000000ffaf00720b */ /* 0x000fe40003f36000 */
[C---:B------:R-:W-:Y:S01]  /*88c0*/  FSETP.GE.FTZ.AND P0, PT, R202.reuse, RZ, PT ;  /* 0x000000ffca00720b */ /* 0x040fe20003f16000 */
[----:B------:R-:W-:Y:S01]  /*88d0*/  FMUL.FTZ R203, R203, R2 ;  /* 0x00000002cbcb7220 */ /* 0x000fe20000410000 */
[C---:B------:R-:W-:Y:S04]  /*88e0*/  HMMA.16816.F32 R24, R140.reuse, R4, R24 ;  /* 0x000000048c18723c */ /* 0x040fe80000001818 */
[----:B------:R-:W-:Y:S02]  /*88f0*/  FSEL R0, R15, R188, P0 ;  /* 0x000000bc0f007208 */ /* 0x000fe40000000000 */
[----:B------:R-:W-:Y:S02]  /*8900*/  FSETP.GE.FTZ.AND P0, PT, R209, RZ, PT ;  /* 0x000000ffd100720b */ /* 0x000fe40003f16000 */
[-C--:B------:R-:W-:Y:S01]  /*8910*/  HMMA.16816.F32 R28, R140, R6.reuse, R28 ;  /* 0x000000068c1c723c */ /* 0x080fe2000000181c */
[----:B------:R-:W-:Y:S03]  /*8920*/  FMUL.FTZ R202, R202, R0 ;  /* 0x00000000caca7220 */ /* 0x000fe60000410000 */
[-C--:B------:R-:W-:Y:S02]  /*8930*/  FSEL R4, R16, R191.reuse, P3 ;  /* 0x000000bf10047208 */ /* 0x080fe40001800000 */
[----:B------:R-:W-:Y:S02]  /*8940*/  FSETP.GE.FTZ.AND P3, PT, R205, RZ, PT ;  /* 0x000000ffcd00720b */ /* 0x000fe40003f76000 */
[----:B------:R-:W-:Y:S01]  /*8950*/  FADD.FTZ R5, -R191, R20 ;  /* 0x00000014bf057221 */ /* 0x000fe20000010100 */
[C---:B------:R-:W-:Y:S03]  /*8960*/  HMMA.16816.F32 R32, R132.reuse, R6, R32 ;  /* 0x000000068420723c */ /* 0x040fe60000001820 */
[----:B------:R-:W-:Y:S01]  /*8970*/  FMUL.FTZ R206, R206, R4 ;  /* 0x00000004cece7220 */ /* 0x000fe20000410000 */
[-C--:B------:R-:W-:Y:S01]  /*8980*/  FSEL R4, R17, R191.reuse, P2 ;  /* 0x000000bf11047208 */ /* 0x080fe20001000000 */
[----:B------:R-:W-:Y:S01]  /*8990*/  FADD.FTZ R21, -R191, R21 ;  /* 0x00000015bf157221 */ /* 0x000fe20000010100 */
[----:B------:R-:W-:Y:S01]  /*89a0*/  FSETP.GE.FTZ.AND P2, PT, R149, RZ, PT ;  /* 0x000000ff9500720b */ /* 0x000fe20003f56000 */
[----:B------:R-:W-:Y:S01]  /*89b0*/  FADD.FTZ R23, -R190, R23 ;  /* 0x00000017be177221 */ /* 0x000fe20000010100 */
[-C--:B------:R-:W-:Y:S01]  /*89c0*/  FSEL R5, R5, R191.reuse, P3 ;  /* 0x000000bf05057208 */ /* 0x080fe20001800000 */
[----:B------:R-:W-:Y:S01]  /*89d0*/  FMUL.FTZ R198, R198, R4 ;  /* 0x00000004c6c67220 */ /* 0x000fe20000410000 */
[----:B------:R-:W-:Y:S01]  /*89e0*/  FSETP.GE.FTZ.AND P3, PT, R208, RZ, PT ;  /* 0x000000ffd000720b */ /* 0x000fe20003f76000 */
[-C--:B--2---:R-:W-:Y:S01]  /*89f0*/  HMMA.16816.F32 R36, R132, R8.reuse, R36 ;  /* 0x000000088424723c */ /* 0x084fe20000001824 */
[----:B------:R-:W-:Y:S01]  /*8a00*/  FADD.FTZ R27, -R188, R27 ;  /* 0x0000001bbc1b7221 */ /* 0x000fe20000010100 */
[----:B------:R-:W-:Y:S01]  /*8a10*/  FSEL R4, R21, R191, P2 ;  /* 0x000000bf15047208 */ /* 0x000fe20001000000 */
[----:B------:R-:W-:Y:S01]  /*8a20*/  FADD.FTZ R22, -R190, R22 ;  /* 0x00000016be167221 */ /* 0x000fe20000010100 */
[----:B------:R-:W-:Y:S01]  /*8a30*/  FSETP.GE.FTZ.AND P2, PT, R150, RZ, PT ;  /* 0x000000ff9600720b */ /* 0x000fe20003f56000 */
[----:B------:R-:W-:Y:S01]  /*8a40*/  FADD.FTZ R12, -R189, R24 ;  /* 0x00000018bd0c7221 */ /* 0x000fe20000010100 */
[-C--:B------:R-:W-:Y:S01]  /*8a50*/  FSEL R0, R19, R190.reuse, P0 ;  /* 0x000000be13007208 */ /* 0x080fe20000000000 */
[----:B------:R-:W-:Y:S01]  /*8a60*/  FADD.FTZ R25, -R189, R25 ;  /* 0x00000019bd197221 */ /* 0x000fe20000010100 */
[----:B------:R-:W-:Y:S01]  /*8a70*/  FSEL R2, R22, R190, P1 ;  /* 0x000000be16027208 */ /* 0x000fe20000800000 */
[----:B------:R-:W-:Y:S01]  /*8a80*/  FADD.FTZ R26, -R188, R26 ;  /* 0x0000001abc1a7221 */ /* 0x000fe20000010100 */
[----:B------:R-:W-:Y:S01]  /*8a90*/  FSETP.GE.FTZ.AND P1, PT, R168, RZ, PT ;  /* 0x000000ffa800720b */ /* 0x000fe20003f36000 */
[C---:B------:R-:W-:Y:S01]  /*8aa0*/  HMMA.16816.F32 R40, R140.reuse, R8, R40 ;  /* 0x000000088c28723c */ /* 0x040fe20000001828 */
[----:B------:R-:W-:Y:S01]  /*8ab0*/  FMUL.FTZ R209, R209, R0 ;  /* 0x00000000d1d17220 */ /* 0x000fe20000410000 */
[----:B------:R-:W-:Y:S01]  /*8ac0*/  FSEL R7, R25, R189, P2 ;  /* 0x000000bd19077208 */ /* 0x000fe20001000000 */
[----:B------:R-:W-:Y:S01]  /*8ad0*/  FMUL.FTZ R205, R205, R5 ;  /* 0x00000005cdcd7220 */ /* 0x000fe20000410000 */
[----:B------:R-:W-:Y:S01]  /*8ae0*/  FSEL R6, R26, R188, P1 ;  /* 0x000000bc1a067208 */ /* 0x000fe20000800000 */
[----:B------:R-:W-:Y:S01]  /*8af0*/  FMUL.FTZ R20, R149, R4 ;  /* 0x0000000495147220 */ /* 0x000fe20000410000 */
[----:B------:R-:W-:Y:S01]  /*8b00*/  FSETP.GE.FTZ.AND P2, PT, R166, RZ, PT ;  /* 0x000000ffa600720b */ /* 0x000fe20003f56000 */
[C---:B------:R-:W-:Y:S01]  /*8b10*/  FADD.FTZ R28, -R189.reuse, R28 ;  /* 0x0000001cbd1c7221 */ /* 0x040fe20000010100 */
[----:B------:R-:W-:Y:S01]  /*8b20*/  FSEL R12, R12, R189, P3 ;  /* 0x000000bd0c0c7208 */ /* 0x000fe20001800000 */
[----:B------:R-:W-:Y:S01]  /*8b30*/  FADD.FTZ R4, -R189, R29 ;  /* 0x0000001dbd047221 */ /* 0x000fe20000010100 */
[----:B------:R-:W-:Y:S01]  /*8b40*/  FSETP.GE.FTZ.AND P3, PT, R215, RZ, PT ;  /* 0x000000ffd700720b */ /* 0x000fe20003f76000 */
[-C--:B------:R-:W-:Y:S01]  /*8b50*/  HMMA.16816.F32 R44, R140, R10.reuse, R44 ;  /* 0x0000000a8c2c723c */ /* 0x080fe2000000182c */
[----:B------:R-:W-:Y:S01]  /*8b60*/  FMUL.FTZ R18, R150, R7 ;  /* 0x0000000796127220 */ /* 0x000fe20000410000 */
[----:B------:R-:W-:Y:S01]  /*8b70*/  FSETP.GE.FTZ.AND P0, PT, R204, RZ, PT ;  /* 0x000000ffcc00720b */ /* 0x000fe20003f16000 */
[----:B------:R-:W-:Y:S01]  /*8b80*/  FMUL.FTZ R168, R168, R6 ;  /* 0x00000006a8a87220 */ /* 0x000fe20000410000 */
[----:B------:R-:W-:Y:S01]  /*8b90*/  FSEL R4, R4, R189, P2 ;  /* 0x000000bd04047208 */ /* 0x000fe20001000000 */
[----:B------:R-:W-:Y:S01]  /*8ba0*/  FMUL.FTZ R175, R175, R2 ;  /* 0x00000002afaf7220 */ /* 0x000fe20000410000 */
[----:B------:R-:W-:Y:S01]  /*8bb0*/  FSEL R0, R23, R190, P0 ;  /* 0x000000be17007208 */ /* 0x000fe20000000000 */
[----:B------:R-:W-:Y:S01]  /*8bc0*/  FADD.FTZ R2, -R188, R30 ;  /* 0x0000001ebc027221 */ /* 0x000fe20000010100 */
[----:B------:R-:W-:Y:S01]  /*8bd0*/  FSETP.GE.FTZ.AND P0, PT, R207, RZ, PT ;  /* 0x000000ffcf00720b */ /* 0x000fe20003f16000 */
[----:B------:R-:W-:Y:S01]  /*8be0*/  FMUL.FTZ R166, R166, R4 ;  /* 0x00000004a6a67220 */ /* 0x000fe20000410000 */
[----:B------:R-:W-:Y:S01]  /*8bf0*/  FSETP.GE.FTZ.AND P1, PT, R210, RZ, PT ;  /* 0x000000ffd200720b */ /* 0x000fe20003f36000 */
[C---:B------:R-:W-:Y:S01]  /*8c00*/  HMMA.16816.F32 R48, R132.reuse, R10, R48 ;  /* 0x0000000a8430723c */ /* 0x040fe20000001830 */
[----:B------:R-:W-:Y:S01]  /*8c10*/  FMUL.FTZ R19, R204, R0 ;  /* 0x00000000cc137220 */ /* 0x000fe20000410000 */
[-C--:B------:R-:W-:Y:S01]  /*8c20*/  FSEL R5, R27, R188.reuse, P0 ;  /* 0x000000bc1b057208 */ /* 0x080fe20000000000 */
[----:B------:R-:W-:Y:S01]  /*8c30*/  FADD.FTZ R0, -R188, R31 ;  /* 0x0000001fbc007221 */ /* 0x000fe20000010100 */
[----:B------:R-:W-:Y:S01]  /*8c40*/  FSETP.GE.FTZ.AND P0, PT, R212, RZ, PT ;  /* 0x000000ffd400720b */ /* 0x000fe20003f16000 */
[----:B------:R-:W-:Y:S01]  /*8c50*/  FADD.FTZ R35, -R190, R35 ;  /* 0x00000023be237221 */ /* 0x000fe20000010100 */
[-C--:B------:R-:W-:Y:S01]  /*8c60*/  FSEL R2, R2, R188.reuse, P1 ;  /* 0x000000bc02027208 */ /* 0x080fe20000800000 */
[----:B------:R-:W-:Y:S01]  /*8c70*/  FMUL.FTZ R17, R207, R5 ;  /* 0x00000005cf117220 */ /* 0x000fe20000410000 */
[----:B------:R-:W-:Y:S01]  /*8c80*/  FSEL R5, R28, R189, P3 ;  /* 0x000000bd1c057208 */ /* 0x000fe20001800000 */
[----:B------:R-:W-:Y:S01]  /*8c90*/  FADD.FTZ R8, -R191, R33 ;  /* 0x00000021bf087221 */ /* 0x000fe20000010100 */
[----:B------:R-:W-:Y:S02]  /*8ca0*/  FSETP.GE.FTZ.AND P2, PT, R197, RZ, PT ;  /* 0x000000ffc500720b */ /* 0x000fe40003f56000 */
[----:B------:R-:W-:Y:S01]  /*8cb0*/  FADD.FTZ R34, -R190, R34 ;  /* 0x00000022be227221 */ /* 0x000fe20000010100 */
[----:B------:R-:W-:Y:S01]  /*8cc0*/  FSEL R0, R0, R188, P0 ;  /* 0x000000bc00007208 */ /* 0x000fe20000000000 */
[----:B------:R-:W-:Y:S01]  /*8cd0*/  FMUL.FTZ R215, R215, R5 ;  /* 0x00000005d7d77220 */ /* 0x000fe20000410000 */
[----:B------:R-:W-:Y:S01]  /*8ce0*/  FSETP.GE.FTZ.AND P0, PT, R216, RZ, PT ;  /* 0x000000ffd800720b */ /* 0x000fe20003f16000 */
[----:B------:R-:W-:Y:S01]  /*8cf0*/  FADD.FTZ R9, -R191, R32 ;  /* 0x00000020bf097221 */ /* 0x000fe20000010100 */
[----:B------:R-:W1:Y:S01]  /*8d00*/  LDSM.16.M88.4 R4, [R181+0x11800] ;  /* 0x01180000b504783b */ /* 0x000e620000000200 */
[----:B------:R-:W-:Y:S01]  /*8d10*/  FMUL.FTZ R212, R212, R0 ;  /* 0x00000000d4d47220 */ /* 0x000fe20000410000 */
[----:B------:R-:W-:Y:S01]  /*8d20*/  FSETP.GE.FTZ.AND P1, PT, R211, RZ, PT ;  /* 0x000000ffd300720b */ /* 0x000fe20003f36000 */
[----:B------:R-:W-:Y:S01]  /*8d30*/  FADD.FTZ R39, -R190, R39 ;  /* 0x00000027be277221 */ /* 0x000fe20000010100 */
[----:B------:R-:W-:Y:S01]  /*8d40*/  FSETP.GE.FTZ.AND P3, PT, R217, RZ, PT ;  /* 0x000000ffd900720b */ /* 0x000fe20003f76000 */
[----:B------:R-:W-:Y:S01]  /*8d50*/  FMUL.FTZ R210, R210, R2 ;  /* 0x00000002d2d27220 */ /* 0x000fe20000410000 */
[-C--:B------:R-:W-:Y:S01]  /*8d60*/  FSEL R0, R35, R190.reuse, P0 ;  /* 0x000000be23007208 */ /* 0x080fe20000000000 */
[C---:B------:R-:W-:Y:S01]  /*8d70*/  FADD.FTZ R37, -R191.reuse, R37 ;  /* 0x00000025bf257221 */ /* 0x040fe20000010100 */
[-C--:B------:R-:W-:Y:S01]  /*8d80*/  FSEL R8, R8, R191.reuse, P2 ;  /* 0x000000bf08087208 */ /* 0x080fe20001000000 */
[----:B------:R-:W-:Y:S01]  /*8d90*/  FADD.FTZ R38, -R190, R38 ;  /* 0x00000026be267221 */ /* 0x000fe20000010100 */
[----:B------:R-:W-:Y:S01]  /*8da0*/  FSEL R2, R34, R190, P1 ;  /* 0x000000be22027208 */ /* 0x000fe20000800000 */
        /* <DEDUP_REMOVED lines=9> */
[----:B------:R-:W-:Y:S01]  /*8e40*/  FSETP.GE.FTZ.AND P3, PT, R213, RZ, PT ;  /* 0x000000ffd500720b */ /* 0x000fe20003f76000 */
[----:B------:R-:W-:Y:S01]  /*8e50*/  FADD.FTZ R42, -R188, R42 ;  /* 0x0000002abc2a7221 */ /* 0x000fe20000010100 */
[-C--:B------:R-:W-:Y:S01]  /*8e60*/  FSEL R0, R39, R190.reuse, P0 ;  /* 0x000000be27007208 */ /* 0x080fe20000000000 */
[----:B------:R-:W-:Y:S01]  /*8e70*/  FMUL.FTZ R217, R217, R9 ;  /* 0x00000009d9d97220 */ /* 0x000fe20000410000 */
[-C--:B------:R-:W-:Y:S01]  /*8e80*/  FSEL R8, R37, R191.reuse, P2 ;  /* 0x000000bf25087208 */ /* 0x080fe20001000000 */
        /* <DEDUP_REMOVED lines=8> */
[----:B------:R-:W-:Y:S01]  /*8f10*/  FADD.FTZ R8, -R188, R47 ;  /* 0x0000002fbc087221 */ /* 0x000fe20000010100 */
[-C--:B------:R-:W-:Y:S01]  /*8f20*/  FSEL R0, R43, R188.reuse, P0 ;  /* 0x000000bc2b007208 */ /* 0x080fe20000000000 */
[----:B------:R-:W-:Y:S01]  /*8f30*/  FMUL.FTZ R137, R213, R9 ;  /* 0x00000009d5897220 */ /* 0x000fe20000410000 */
[----:B------:R-:W-:Y:S01]  /*8f40*/  FSEL R2, R42, R188, P1 ;  /* 0x000000bc2a027208 */ /* 0x000fe20000800000 */
[----:B------:R-:W-:Y:S01]  /*8f50*/  FADD.FTZ R9, -R188, R46 ;  /* 0x0000002ebc097221 */ /* 0x000fe20000010100 */
[----:B------:R-:W-:Y:S01]  /*8f60*/  FSETP.GE.FTZ.AND P0, PT, R219, RZ, PT ;  /* 0x000000ffdb00720b */ /* 0x000fe20003f16000 */
[----:B------:R-:W-:Y:S01]  /*8f70*/  FMUL.FTZ R208, R208, R12 ;  /* 0x0000000cd0d07220 */ /* 0x000fe20000410000 */
[-C--:B-1----:R-:W-:Y:S01]  /*8f80*/  HMMA.16816.F32 R52, R132, R4.reuse, R52 ;  /* 0x000000048434723c */ /* 0x082fe20000001834 */
[----:B------:R-:W-:Y:S01]  /*8f90*/  FADD.FTZ R12, -R189, R40 ;  /* 0x00000028bd0c7221 */ /* 0x000fe20000010100 */
[----:B------:R-:W-:Y:S01]  /*8fa0*/  FSETP.GE.FTZ.AND P1, PT, R170, RZ, PT ;  /* 0x000000ffaa00720b */ /* 0x000fe20003f36000 */
[----:B------:R-:W-:Y:S01]  /*8fb0*/  FMUL.FTZ R165, R165, R0 ;  /* 0x00000000a5a57220 */ /* 0x000fe20000410000 */
[----:B------:R-:W-:Y:S01]  /*8fc0*/  FSETP.GE.FTZ.AND P2, PT, R151, RZ, PT ;  /* 0x000000ff9700720b */ /* 0x000fe20003f56000 */
[----:B------:R-:W-:Y:S01]  /*8fd0*/  FADD.FTZ R0, -R190, R51 ;  /* 0x00000033be007221 */ /* 0x000fe20000010100 */
[----:B------:R-:W-:Y:S01]  /*8fe0*/  FSETP.GE.FTZ.AND P3, PT, R172, RZ, PT ;  /* 0x000000ffac00720b */ /* 0x000fe20003f76000 */
[----:B------:R-:W-:Y:S01]  /*8ff0*/  FMUL.FTZ R159, R159, R2 ;  /* 0x000000029f9f7220 */ /* 0x000fe20000410000 */
[C---:B------:R-:W-:Y:S01]  /*9000*/  HMMA.16816.F32 R56, R140.reuse, R4, R56 ;  /* 0x000000048c38723c */ /* 0x040fe20000001838 */
[----:B------:R-:W-:Y:S03]  /*9010*/  FADD.FTZ R2, -R190, R50 ;  /* 0x00000032be027221 */ /* 0x000fe60000010100 */
[C---:B------:R-:W-:Y:S01]  /*9020*/  FADD.FTZ R10, -R189.reuse, R45 ;  /* 0x0000002dbd0a7221 */ /* 0x040fe20000010100 */
[-C--:B------:R-:W-:Y:S01]  /*9030*/  FSEL R8, R8, R188.reuse, P0 ;  /* 0x000000bc08087208 */ /* 0x080fe20000000000 */
[----:B------:R-:W-:Y:S01]  /*9040*/  FADD.FTZ R44, -R189, R44 ;  /* 0x0000002cbd2c7221 */ /* 0x000fe20000010100 */
[----:B------:R-:W-:Y:S01]  /*9050*/  FSETP.GE.FTZ.AND P0, PT, R226, RZ, PT ;  /* 0x000000ffe200720b */ /* 0x000fe20003f16000 */
[----:B------:R-:W-:Y:S01]  /*9060*/  FADD.FTZ R4, -R191, R49 ;  /* 0x00000031bf047221 */ /* 0x000fe20000010100 */
[----:B------:R-:W-:Y:S01]  /*9070*/  FSEL R9, R9, R188, P1 ;  /* 0x000000bc09097208 */ /* 0x000fe20000800000 */
[-C--:B------:R-:W-:Y:S01]  /*9080*/  HMMA.16816.F32 R60, R140, R6.reuse, R60 ;  /* 0x000000068c3c723c */ /* 0x080fe2000000183c */
        /* <DEDUP_REMOVED lines=9> */
[----:B------:R-:W-:Y:S02]  /*9120*/  HMMA.16816.F32 R64, R132, R6, R64 ;  /* 0x000000068440723c */ /* 0x000fe40000001840 */
[----:B------:R-:W-:Y:S01]  /*9130*/  FMUL.FTZ R151, R151, R11 ;  /* 0x0000000b97977220 */ /* 0x000fe20000410000 */
[-C--:B------:R-:W-:Y:S01]  /*9140*/  FSEL R0, R0, R190.reuse, P0 ;  /* 0x000000be00007208 */ /* 0x080fe20000000000 */
[----:B------:R-:W-:Y:S01]  /*9150*/  FADD.FTZ R56, -R189, R56 ;  /* 0x00000038bd387221 */ /* 0x000fe20000010100 */
[----:B------:R-:W-:Y:S01]  /*9160*/  FSEL R2, R2, R190, P1 ;  /* 0x000000be02027208 */ /* 0x000fe20000800000 */
[C---:B------:R-:W-:Y:S01]  /*9170*/  FADD.FTZ R53, -R191.reuse, R53 ;  /* 0x00000035bf357221 */ /* 0x040fe20000010100 */
[----:B------:R-:W-:Y:S01]  /*9180*/  FSETP.GE.FTZ.AND P0, PT, R194, RZ, PT ;  /* 0x000000ffc200720b */ /* 0x000fe20003f16000 */
[----:B------:R-:W-:Y:S01]  /*9190*/  FMUL.FTZ R43, R226, R0 ;  /* 0x00000000e22b7220 */ /* 0x000fe20000410000 */
[-C--:B------:R-:W-:Y:S02]  /*91a0*/  FSEL R10, R10, R189.reuse, P2 ;  /* 0x000000bd0a0a7208 */ /* 0x080fe40001000000 */
[----:B------:R-:W-:Y:S01]  /*91b0*/  FSETP.GE.FTZ.AND P2, PT, R196, RZ, PT ;  /* 0x000000ffc400720b */ /* 0x000fe20003f56000 */
[----:B------:R-:W-:Y:S01]  /*91c0*/  FADD.FTZ R52, -R191, R52 ;  /* 0x00000034bf347221 */ /* 0x000fe20000010100 */
[----:B------:R-:W-:Y:S01]  /*91d0*/  FSETP.GE.FTZ.AND P1, PT, R163, RZ, PT ;  /* 0x000000ffa300720b */ /* 0x000fe20003f36000 */
[----:B------:R-:W-:Y:S01]  /*91e0*/  FADD.FTZ R58, -R188, R58 ;  /* 0x0000003abc3a7221 */ /* 0x000fe20000010100 */
[----:B------:R-:W-:Y:S01]  /*91f0*/  FSEL R11, R44, R189, P3 ;  /* 0x000000bd2c0b7208 */ /* 0x000fe20001800000 */
[----:B------:R-:W-:Y:S01]  /*9200*/  FMUL.FTZ R44, R222, R2 ;  /* 0x00000002de2c7220 */ /* 0x000fe20000410000 */
[----:B------:R-:W-:Y:S01]  /*9210*/  FSETP.GE.FTZ.AND P3, PT, R225, RZ, PT ;  /* 0x000000ffe100720b */ /* 0x000fe20003f76000 */
[----:B------:R-:W-:Y:S01]  /*9220*/  FADD.FTZ R59, -R188, R59 ;  /* 0x0000003bbc3b7221 */ /* 0x000fe20000010100 */
[-C--:B------:R-:W-:Y:S01]  /*9230*/  FSEL R0, R55, R190.reuse, P0 ;  /* 0x000000be37007208 */ /* 0x080fe20000000000 */
[C---:B------:R-:W-:Y:S01]  /*9240*/  FADD.FTZ R57, -R189.reuse, R57 ;  /* 0x00000039bd397221 */ /* 0x040fe20000010100 */
        /* <DEDUP_REMOVED lines=13> */
[----:B------:R-:W-:Y:S01]  /*9320*/  FMUL.FTZ R172, R172, R12 ;  /* 0x0000000cacac7220 */ /* 0x000fe20000410000 */
[----:B------:R-:W-:Y:S01]  /*9330*/  FSEL R0, R56, R189, P1 ;  /* 0x000000bd38007208 */ /* 0x000fe20000800000 */
        /* <DEDUP_REMOVED lines=12> */
[----:B------:R-:W-:Y:S01]  /*9400*/  FSETP.GE.FTZ.AND P2, PT, R155, RZ, PT ;  /* 0x000000ff9b00720b */ /* 0x000fe20003f56000 */
[----:B------:R-:W-:Y:S01]  /*9410*/  FMUL.FTZ R36, R153, R2 ;  /* 0x0000000299247220 */ /* 0x000fe20000410000 */
[----:B------:R-:W-:Y:S01]  /*9420*/  FSEL R0, R59, R188, P1 ;  /* 0x000000bc3b007208 */ /* 0x000fe20000800000 */
[----:B------:R-:W-:Y:S01]  /*9430*/  FADD.FTZ R2, -R191, R64 ;  /* 0x00000040bf027221 */ /* 0x000fe20000010100 */
[-C--:B------:R-:W-:Y:S02]  /*9440*/  FSEL R4, R57, R189.reuse, P3 ;  /* 0x000000bd39047208 */ /* 0x080fe40001800000 */
[C---:B------:R-:W-:Y:S01]  /*9450*/  FSETP.GE.FTZ.AND P3, PT, R221.reuse, RZ, PT ;  /* 0x000000ffdd00720b */ /* 0x040fe20003f76000 */
[----:B------:R-:W-:Y:S01]  /*9460*/  FMUL.FTZ R35, R156, R0 ;  /* 0x000000009c237220 */ /* 0x000fe20000410000 */
[----:B------:R-:W-:Y:S01]  /*9470*/  FSETP.GE.FTZ.AND P1, PT, R152, RZ, PT ;  /* 0x000000ff9800720b */ /* 0x000fe20003f36000 */
[----:B------:R-:W-:Y:S01]  /*9480*/  FMUL.FTZ R37, R154, R4 ;  /* 0x000000049a257220 */ /* 0x000fe20000410000 */
[----:B------:R-:W-:Y:S02]  /*9490*/  FSEL R0, R60, R189, P3 ;  /* 0x000000bd3c007208 */ /* 0x000fe40001800000 */
[----:B------:R-:W-:Y:S01]  /*94a0*/  FSEL R62, R62, R188, P1 ;  /* 0x000000bc3e3e7208 */ /* 0x000fe20000800000 */
[----:B------:R-:W-:Y:S01]  /*94b0*/  @P0 FADD.FTZ R188, -R188, R63 ;  /* 0x0000003fbcbc0221 */ /* 0x000fe20000010100 */
[----:B------:R-:W-:Y:S01]  /*94c0*/  FSETP.GE.FTZ.AND P0, PT, R162, RZ, PT ;  /* 0x000000ffa200720b */ /* 0x000fe20003f16000 */
[----:B------:R-:W-:Y:S01]  /*94d0*/  FMUL.FTZ R34, R221, R0 ;  /* 0x00000000dd227220 */ /* 0x000fe20000410000 */
[----:B------:R-:W-:Y:S01]  /*94e0*/  FSETP.GE.FTZ.AND P3, PT, R164, RZ, PT ;  /* 0x000000ffa400720b */ /* 0x000fe20003f76000 */
[----:B------:R-:W-:Y:S01]  /*94f0*/  FADD.FTZ R0, -R190, R66 ;  /* 0x00000042be007221 */ /* 0x000fe20000010100 */
[----:B------:R-:W-:Y:S01]  /*9500*/  FSETP.GE.FTZ.AND P1, PT, R224, RZ, PT ;  /* 0x000000ffe000720b */ /* 0x000fe20003f36000 */
[----:B------:R-:W-:Y:S01]  /*9510*/  @P2 FADD.FTZ R189, -R189, R61 ;  /* 0x0000003dbdbd2221 */ /* 0x000fe20000010100 */
[----:B------:R-:W-:Y:S01]  /*9520*/  FSETP.GE.FTZ.AND P2, PT, R223, RZ, PT ;  /* 0x000000ffdf00720b */ /* 0x000fe20003f56000 */
[----:B------:R-:W-:Y:S01]  /*9530*/  FMUL.FTZ R62, R152, R62 ;  /* 0x0000003e983e7220 */ /* 0x000fe20000410000 */
[----:B------:R-:W-:Y:S01]  /*9540*/  FSEL R0, R0, R190, P0 ;  /* 0x000000be00007208 */ /* 0x000fe20000000000 */
[----:B------:R-:W-:Y:S01]  /*9550*/  FMUL.FTZ R33, R155, R189 ;  /* 0x000000bd9b217220 */ /* 0x000fe20000410000 */
[----:B------:R-:W-:Y:S01]  /*9560*/  PLOP3.LUT P0, PT, PT, PT, UP2, 0x80, 0x0 ;  /* 0x000000000000781c */ /* 0x000fe20003f0f028 */
[----:B------:R-:W-:Y:S01]  /*9570*/  FMUL.FTZ R32, R220, R188 ;  /* 0x000000bcdc207220 */ /* 0x000fe20000410000 */
[----:B------:R-:W-:Y:S01]  /*9580*/  FSEL R2, R2, R191, P1 ;  /* 0x000000bf02027208 */ /* 0x000fe20000800000 */
[----:B------:R-:W-:Y:S02]  /*9590*/  FMUL.FTZ R30, R162, R0 ;  /* 0x00000000a21e7220 */ /* 0x000fe40000410000 */
[----:B------:R-:W-:Y:S02]  /*95a0*/  @P3 FADD.FTZ R191, -R191, R65 ;  /* 0x00000041bfbf3221 */ /* 0x000fe40000010100 */
[----:B------:R-:W-:Y:S02]  /*95b0*/  FMUL.FTZ R31, R224, R2 ;  /* 0x00000002e01f7220 */ /* 0x000fe40000410000 */
[----:B------:R-:W-:Y:S02]  /*95c0*/  @P2 FADD.FTZ R190, -R190, R67 ;  /* 0x00000043bebe2221 */ /* 0x000fe40000010100 */
        /* <DEDUP_REMOVED lines=106> */
.L_x_1911:
        /* <DEDUP_REMOVED lines=212> */
.L_x_1912:
[----:B------:R-:W-:Y:S01]  /*a9b0*/  LDSM.16.M88.4 R32, [R178+0x14000] ;  /* 0x01400000b220783b */ /* 0x000fe20000000200 */
[----:B-1----:R-:W-:Y:S01]  /*a9c0*/  @P0 IADD3 R4, R243, -0x80, RZ ;  /* 0xffffff80f3040810 */ /* 0x002fe20007ffe0ff */
[----:B------:R-:W-:Y:S01]  /*a9d0*/  IMAD.MOV.U32 R5, RZ, RZ, 0x4 ;  /* 0x00000004ff057424 */ /* 0x000fe200078e00ff */
[----:B------:R-:W-:Y:S01]  /*a9e0*/  @UP2 UIADD3 UR13, UP0, UR10, -0x200, URZ ;  /* 0xfffffe000a0d2890 */ /* 0x000fe2000ff1e03f */
[----:B------:R-:W-:Y:S01]  /*a9f0*/  IMAD.IADD R140, R177, 0x1, R184 ;  /* 0x00000001b18c7824 */ /* 0x000fe200078e02b8 */
[----:B------:R-:W1:Y:S01]  /*aa00*/  LDSM.16.MT88.4 R16, [R0+0xc000] ;  /* 0x00c000000010783b */ /* 0x000e620000004200 */
[----:B------:R-:W-:Y:S01]  /*aa10*/  @P0 IMAD.WIDE R142, R4, R5, UR10 ;  /* 0x0000000a048e0e25 */ /* 0x000fe2000f8e0205 */
[----:B------:R-:W-:Y:S02]  /*aa20*/  @UP2 UIADD3.X UR9, UR11, -0x1, URZ, UP0, !UPT ;  /* 0xffffffff0b092890 */ /* 0x000fe400087fe43f */
[----:B------:R-:W-:Y:S01]  /*aa30*/  UISETP.GT.AND UP1, UPT, UR8, UR32, UPT ;  /* 0x000000200800728c */ /* 0x000fe2000bf24270 */
[----:B------:R-:W2:Y:S01]  /*aa40*/  LDSM.16.M88.4 R28, [R178+0x16000] ;  /* 0x01600000b21c783b */ /* 0x000ea20000000200 */
[----:B------:R-:W-:Y:S01]  /*aa50*/  IMAD.MOV.U32 R177, RZ, RZ, R252 ;  /* 0x000000ffffb17224 */ /* 0x000fe200078e00fc */
[----:B------:R-:W-:Y:S02]  /*aa60*/  @UP2 UMOV UR10, UR13 ;  /* 0x0000000d000a2c82 */ /* 0x000fe40008000000 */
[----:B------:R-:W-:Y:S01]  /*aa70*/  @UP2 UMOV UR11, UR9 ;  /* 0x00000009000b2c82 */ /* 0x000fe20008000000 */
[----:B------:R-:W3:Y:S01]  /*aa80*/  LDSM.16.MT88.4 R36, [R2+0xc000] ;  /* 0x00c000000224783b */ /* 0x000ee20000004200 */
[----:B------:R-:W-:Y:S02]  /*aa90*/  ULOP3.LUT UR9, UR8, 0x1, URZ, 0xc0, !UPT ;  /* 0x0000000108097892 */ /* 0x000fe4000f8ec03f */
[----:B------:R-:W-:Y:S02]  /*aaa0*/  UIADD3 UR8, UR8, -0x1, URZ ;  /* 0xffffffff08087890 */ /* 0x000fe4000fffe03f */
[----:B------:R-:W-:Y:S01]  /*aab0*/  LDSM.16.M88.4 R40, [R184+0x14000] ;  /* 0x01400000b828783b */ /* 0x000fe20000000200 */
[----:B------:R-:W-:Y:S04]  /*aac0*/  UISETP.NE.U32.AND UP0, UPT, UR9, 0x1, UPT ;  /* 0x000000010900788c */ /* 0x000fe8000bf05070 */
[----:B------:R-:W4:Y:S05]  /*aad0*/  LDSM.16.MT88.4 R44, [R0+0xc800] ;  /* 0x00c80000002c783b */ /* 0x000f2a0000004200 */
[----:B------:R-:W3:Y:S05]  /*aae0*/  LDSM.16.M88.4 R48, [R184+0x16000] ;  /* 0x01600000b830783b */ /* 0x000eea0000000200 */
[----:B------:R-:W3:Y:S05]  /*aaf0*/  LDSM.16.MT88.4 R52, [R2+0xc800] ;  /* 0x00c800000234783b */ /* 0x000eea0000004200 */
[----:B------:R-:W-:Y:S01]  /*ab00*/  LDSM.16.M88.4 R56, [R144+0x14000] ;  /* 0x014000009038783b */ /* 0x000fe20000000200 */
[-C--:B-1----:R-:W-:Y:S04]  /*ab10*/  HMMA.16816.F32 R4, R32, R16.reuse, RZ ;  /* 0x000000102004723c */ /* 0x082fe800000018ff */
[----:B------:R-:W1:Y:S05]  /*ab20*/  LDSM.16.MT88.4 R60, [R0+0xd000] ;  /* 0x00d00000003c783b */ /* 0x000e6a0000004200 */
[----:B------:R-:W1:Y:S01]  /*ab30*/  LDSM.16.M88.4 R64, [R144+0x16000] ;  /* 0x016000009040783b */ /* 0x000e620000000200 */
[C---:B--2---:R-:W-:Y:S04]  /*ab40*/  HMMA.16816.F32 R8, R28.reuse, R16, RZ ;  /* 0x000000101c08723c */ /* 0x044fe800000018ff */
[----:B------:R-:W2:Y:S04]  /*ab50*/  LDSM.16.MT88.4 R132, [R2+0xd000] ;  /* 0x00d000000284783b */ /* 0x000ea80000004200 */
[-C--:B------:R-:W-:Y:S01]  /*ab60*/  HMMA.16816.F32 R12, R28, R18.reuse, RZ ;  /* 0x000000121c0c723c */ /* 0x080fe200000018ff */
[----:B------:R-:W-:Y:S05]  /*ab70*/  LDSM.16.MT88.4 R136, [R2+0xd800] ;  /* 0x00d800000288783b */ /* 0x000fea0000004200 */
[----:B------:R1:W5:Y:S02]  /*ab80*/  @P0 LDG.E R246, [R142.64] ;  /* 0x000000048ef60981 */ /* 0x000364000c1e1900 */
[C---:B------:R-:W-:Y:S03]  /*ab90*/  HMMA.16816.F32 R16, R32.reuse, R18, RZ ;  /* 0x000000122010723c */ /* 0x040fe600000018ff */
[----:B------:R1:W5:Y:S05]  /*aba0*/  @P0 LDG.E R247, [R142.64+0x20] ;  /* 0x000020048ef70981 */ /* 0x00036a000c1e1900 */
[-C--:B---3--:R-:W-:Y:S01]  /*abb0*/  HMMA.16816.F32 R20, R32, R36.reuse, RZ ;  /* 0x000000242014723c */ /* 0x088fe200000018ff */
[----:B------:R3:W5:Y:S05]  /*abc0*/  @P0 LDG.E R244, [R142.64+0x100] ;  /* 0x000100048ef40981 */ /* 0x00076a000c1e1900 */
        /* <DEDUP_REMOVED lines=13> */
[----:B------:R-:W2:Y:S07]  /*aca0*/  LDSM.16.M88.4 R48, [R140+0x16000] ;  /* 0x016000008c30783b */ /* 0x000eae0000000200 */
        /* <DEDUP_REMOVED lines=14> */
[----:B------:R-:W-:Y:S02]  /*ad90*/  LDSM.16.MT88.4 R132, [R2+0xe800] ;  /* 0x00e800000284783b */ /* 0x000fe40000004200 */
[-C--:B----4-:R-:W-:Y:S08]  /*ada0*/  HMMA.16816.F32 R4, R36, R44.reuse, R4 ;  /* 0x0000002c2404723c */ /* 0x090ff00000001804 */
[C---:B------:R-:W-:Y:S08]  /*adb0*/  HMMA.16816.F32 R8, R48.reuse, R44, R8 ;  /* 0x0000002c3008723c */ /* 0x040ff00000001808 */
[-C--:B------:R-:W-:Y:S08]  /*adc0*/  HMMA.16816.F32 R12, R48, R46.reuse, R12 ;  /* 0x0000002e300c723c */ /* 0x080ff0000000180c */
[C---:B------:R-:W-:Y:S01]  /*add0*/  HMMA.16816.F32 R16, R36.reuse, R46, R16 ;  /* 0x0000002e2410723c */ /* 0x040fe20000001810 */
[----:B------:R-:W-:Y:S07]  /*ade0*/  LDSM.16.M88.4 R44, [R184+0x18000] ;  /* 0x01800000b82c783b */ /* 0x000fee0000000200 */
[-C--:B------:R-:W-:Y:S08]  /*adf0*/  HMMA.16816.F32 R20, R36, R136.reuse, R20 ;  /* 0x000000882414723c */ /* 0x080ff00000001814 */
[C---:B------:R-:W-:Y:S08]  /*ae00*/  HMMA.16816.F32 R24, R48.reuse, R136, R24 ;  /* 0x000000883018723c */ /* 0x040ff00000001818 */
[-C--:B------:R-:W-:Y:S01]  /*ae10*/  HMMA.16816.F32 R28, R48, R138.reuse, R28 ;  /* 0x0000008a301c723c */ /* 0x080fe2000000181c */
[----:B------:R-:W4:Y:S07]  /*ae20*/  LDSM.16.MT88.4 R48, [R0+0xe800] ;  /* 0x00e800000030783b */ /* 0x000f2e0000004200 */
[----:B------:R-:W-:Y:S01]  /*ae30*/  HMMA.16816.F32 R32, R36, R138, R32 ;  /* 0x0000008a2420723c */ /* 0x000fe20000001820 */
[----:B------:R-:W-:Y:S07]  /*ae40*/  LDSM.16.M88.4 R36, [R144+0x18000] ;  /* 0x018000009024783b */ /* 0x000fee0000000200 */
[-C--:B---3--:R-:W-:Y:S08]  /*ae50*/  HMMA.16816.F32 R4, R40, R52.reuse, R4 ;  /* 0x000000342804723c */ /* 0x088ff00000001804 */
[C---:B-1----:R-:W-:Y:S08]  /*ae60*/  HMMA.16816.F32 R8, R60.reuse, R52, R8 ;  /* 0x000000343c08723c */ /* 0x042ff00000001808 */
[-C--:B------:R-:W-:Y:S08]  /*ae70*/  HMMA.16816.F32 R12, R60, R54.reuse, R12 ;  /* 0x000000363c0c723c */ /* 0x080ff0000000180c */
[C---:B------:R-:W-:Y:S01]  /*ae80*/  HMMA.16816.F32 R16, R40.reuse, R54, R16 ;  /* 0x000000362810723c */ /* 0x040fe20000001810 */
[----:B------:R-:W1:Y:S07]  /*ae90*/  LDSM.16.MT88.4 R52, [R0+0xf000] ;  /* 0x00f000000034783b */ /* 0x000e6e0000004200 */
[-C--:B--2---:R-:W-:Y:S08]  /*aea0*/  HMMA.16816.F32 R20, R40, R64.reuse, R20 ;  /* 0x000000402814723c */ /* 0x084ff00000001814 */
[C---:B------:R-:W-:Y:S08]  /*aeb0*/  HMMA.16816.F32 R24, R60.reuse, R64, R24 ;  /* 0x000000403c18723c */ /* 0x040ff00000001818 */
[-C--:B------:R-:W-:Y:S01]  /*aec0*/  HMMA.16816.F32 R28, R60, R66.reuse, R28 ;  /* 0x000000423c1c723c */ /* 0x080fe2000000181c */
[----:B------:R-:W2:Y:S07]  /*aed0*/  LDSM.16.M88.4 R60, [R144+0x1a000] ;  /* 0x01a00000903c783b */ /* 0x000eae0000000200 */
[----:B------:R-:W-:Y:S01]  /*aee0*/  HMMA.16816.F32 R32, R40, R66, R32 ;  /* 0x000000422820723c */ /* 0x000fe20000001820 */
[----:B------:R-:W3:Y:S05]  /*aef0*/  LDSM.16.MT88.4 R40, [R2+0xf000] ;  /* 0x00f000000228783b */ /* 0x000eea0000004200 */
[----:B------:R-:W-:Y:S02]  /*af00*/  LDSM.16.M88.4 R64, [R140+0x1a000] ;  /* 0x01a000008c40783b */ /* 0x000fe40000000200 */
        /* <DEDUP_REMOVED lines=8> */
[----:B------:R4:W3:Y:S07]  /*af90*/  LDSM.16.MT88.4 R56, [R0+0xf800] ;  /* 0x00f800000038783b */ /* 0x0008ee0000004200 */
[----:B------:R-:W-:Y:S01]  /*afa0*/  HMMA.16816.F32 R32, R44, R134, R32 ;  /* 0x000000862c20723c */ /* 0x000fe20000001820 */
[----:B------:R4:W3:Y:S07]  /*afb0*/  LDSM.16.MT88.4 R44, [R2+0xf800] ;  /* 0x00f80000022c783b */ /* 0x0008ee0000004200 */
[-C--:B-1----:R-:W-:Y:S08]  /*afc0*/  HMMA.16816.F32 R4, R36, R52.reuse, R4 ;  /* 0x000000342404723c */ /* 0x082ff00000001804 */
[C---:B--2---:R-:W-:Y:S04]  /*afd0*/  HMMA.16816.F32 R8, R60.reuse, R52, R8 ;  /* 0x000000343c08723c */ /* 0x044fe80000001808 */
[C---:B----4-:R-:W-:Y:S04]  /*afe0*/  IMAD.SHL.U32 R0, R248.reuse, 0x10, RZ ;  /* 0x00000010f8007824 */ /* 0x050fe800078e00ff */
[-C--:B------:R-:W-:Y:S04]  /*aff0*/  HMMA.16816.F32 R12, R60, R54.reuse, R12 ;  /* 0x000000363c0c723c */ /* 0x080fe8000000180c */
[C---:B------:R-:W-:Y:S04]  /*b000*/  IMAD R2, R248.reuse, 0x18, RZ ;  /* 0x00000018f8027824 */ /* 0x040fe800078e02ff */
[C---:B------:R-:W-:Y:S08]  /*b010*/  HMMA.16816.F32 R16, R36.reuse, R54, R16 ;  /* 0x000000362410723c */ /* 0x040ff00000001810 */
[-C--:B---3--:R-:W-:Y:S08]  /*b020*/  HMMA.16816.F32 R20, R36, R40.reuse, R20 ;  /* 0x000000282414723c */ /* 0x088ff00000001814 */
[C---:B------:R-:W-:Y:S07]  /*b030*/  HMMA.16816.F32 R24, R60.reuse, R40, R24 ;  /* 0x000000283c18723c */ /* 0x040fee0000001818 */
[----:B------:R-:W-:Y:S01]  /*b040*/  IMAD.SHL.U32 R41, R248, 0x20, RZ ;  /* 0x00000020f8297824 */ /* 0x000fe200078e00ff */
[-C--:B------:R-:W-:Y:S08]  /*b050*/  HMMA.16816.F32 R28, R60, R42.reuse, R28 ;  /* 0x0000002a3c1c723c */ /* 0x080ff0000000181c */
[----:B------:R-:W-:Y:S07]  /*b060*/  HMMA.16816.F32 R32, R36, R42, R32 ;  /* 0x0000002a2420723c */ /* 0x000fee0000001820 */
[CC--:B------:R-:W-:Y:S01]  /*b070*/  LEA R42, P1, R0.reuse, R192.reuse, 0x2 ;  /* 0x000000c0002a7211 */ /* 0x0c0fe200078210ff */
[-C--:B------:R-:W-:Y:S05]  /*b080*/  HMMA.16816.F32 R4, R48, R56.reuse, R4 ;  /* 0x000000383004723c */ /* 0x080fea0000001804 */
[CC--:B------:R-:W-:Y:S02]  /*b090*/  LEA.HI.X.SX32 R43, R0.reuse, R193.reuse, 0x2, P1 ;  /* 0x000000c1002b7211 */ /* 0x0c0fe400008f16ff */
[CC--:B------:R-:W-:Y:S01]  /*b0a0*/  LEA R40, P1, R41.reuse, R192.reuse, 0x2 ;  /* 0x000000c029287211 */ /* 0x0c0fe200078210ff */
[C---:B------:R-:W-:Y:S04]  /*b0b0*/  HMMA.16816.F32 R8, R64.reuse, R56, R8 ;  /* 0x000000384008723c */ /* 0x040fe80000001808 */
[-C--:B------:R-:W-:Y:S02]  /*b0c0*/  LEA.HI.X.SX32 R41, R41, R193.reuse, 0x2, P1 ;  /* 0x000000c129297211 */ /* 0x080fe400008f16ff */
[----:B------:R-:W-:Y:S02]  /*b0d0*/  IADD3 R0, R0, 0x20, RZ ;  /* 0x0000002000007810 */ /* 0x000fe40007ffe0ff */
[-C--:B------:R-:W-:Y:S07]  /*b0e0*/  HMMA.16816.F32 R12, R64, R58.reuse, R12 ;  /* 0x0000003a400c723c */ /* 0x080fee000000180c */
[----:B------:R-:W-:Y:S01]  /*b0f0*/  RED.E.ADD.F32.FTZ.RN.STRONG.GPU [R192.64], R4 ;  /* 0x00000004c000798e */ /* 0x000fe2000c10e784 */
[C---:B------:R-:W-:Y:S08]  /*b100*/  HMMA.16816.F32 R16, R48.reuse, R58, R16 ;  /* 0x0000003a3010723c */ /* 0x040ff00000001810 */
[-C--:B------:R-:W-:Y:S08]  /*b110*/  HMMA.16816.F32 R20, R48, R44.reuse, R20 ;  /* 0x0000002c3014723c */ /* 0x080ff00000001814 */
[C---:B------:R-:W-:Y:S07]  /*b120*/  HMMA.16816.F32 R24, R64.reuse, R44, R24 ;  /* 0x0000002c4018723c */ /* 0x040fee0000001818 */
[----:B------:R-:W-:Y:S01]  /*b130*/  IMAD.SHL.U32 R44, R248, 0x8, RZ ;  /* 0x00000008f82c7824 */ /* 0x000fe200078e00ff */
[-C--:B------:R-:W-:Y:S04]  /*b140*/  HMMA.16816.F32 R28, R64, R46.reuse, R28 ;  /* 0x0000002e401c723c */ /* 0x080fe8000000181c */
[CC--:B------:R-:W-:Y:S04]  /*b150*/  LEA R36, P0, R44.reuse, R192.reuse, 0x2 ;  /* 0x000000c02c247211 */ /* 0x0c0fe800078010ff */
[----:B------:R-:W-:Y:S04]  /*b160*/  HMMA.16816.F32 R32, R48, R46, R32 ;  /* 0x0000002e3020723c */ /* 0x000fe80000001820 */
[-C--:B------:R-:W-:Y:S02]  /*b170*/  LEA.HI.X.SX32 R37, R44, R193.reuse, 0x2, P0 ;  /* 0x000000c12c257211 */ /* 0x080fe400000f16ff */
[CC--:B------:R-:W-:Y:S03]  /*b180*/  LEA R38, P0, R2.reuse, R192.reuse, 0x2 ;  /* 0x000000c002267211 */ /* 0x0c0fe600078010ff */
[----:B------:R1:W-:Y:S03]  /*b190*/  RED.E.ADD.F32.FTZ.RN.STRONG.GPU [R36.64], R5 ;  /* 0x000000052400798e */ /* 0x0003e6000c10e784 */
[-C--:B------:R-:W-:Y:S01]  /*b1a0*/  LEA.HI.X.SX32 R39, R2, R193.reuse, 0x2, P0 ;  /* 0x000000c102277211 */ /* 0x080fe200000f16ff */
[C---:B------:R-:W-:Y:S01]  /*b1b0*/  IMAD R2, R248.reuse, 0x30, RZ ;  /* 0x00000030f8027824 */ /* 0x040fe200078e02ff */
[----:B------:R-:W-:Y:S05]  /*b1c0*/  RED.E.ADD.F32.FTZ.RN.STRONG.GPU [R42.64], R6 ;  /* 0x000000062a00798e */ /* 0x000fea000c10e784 */
[----:B------:R2:W-:Y:S05]  /*b1d0*/  RED.E.ADD.F32.FTZ.RN.STRONG.GPU [R38.64], R7 ;  /* 0x000000072600798e */ /* 0x0005ea000c10e784 */
[----:B------:R3:W-:Y:S01]  /*b1e0*/  RED.E.ADD.F32.FTZ.RN.STRONG.GPU [R40.64], R8 ;  /* 0x000000082800798e */ /* 0x0007e2000c10e784 */
[C---:B-1----:R-:W-:Y:S05]  /*b1f0*/  IMAD R5, R248.reuse, 0x28, RZ ;  /* 0x00000028f8057824 */ /* 0x042fea00078e02ff */
[CC--:B------:R-:W-:Y:S04]  /*b200*/  LEA R4, P0, R5.reuse, R192.reuse, 0x2 ;  /* 0x000000c005047211 */ /* 0x0c0fe800078010ff */
[-C--:B------:R-:W-:Y:S01]  /*b210*/  LEA.HI.X.SX32 R5, R5, R193.reuse, 0x2, P0 ;  /* 0x000000c105057211 */ /* 0x080fe200000f16ff */
[----:B--2---:R-:W-:Y:S01]  /*b220*/  IMAD R7, R248, 0x38, RZ ;  /* 0x00000038f8077824 */ /* 0x004fe200078e02ff */
[CC--:B------:R-:W-:Y:S03]  /*b230*/  LEA R38, P1, R2.reuse, R192.reuse, 0x2 ;  /* 0x000000c002267211 */ /* 0x0c0fe600078210ff */
[----:B------:R1:W-:Y:S01]  /*b240*/  RED.E.ADD.F32.FTZ.RN.STRONG.GPU [R4.64], R9 ;  /* 0x000000090400798e */ /* 0x0003e2000c10e784 */
[-C--:B------:R-:W-:Y:S01]  /*b250*/  LEA.HI.X.SX32 R39, R2, R193.reuse, 0x2, P1 ;  /* 0x000000c102277211 */ /* 0x080fe200008f16ff */
[C---:B---3--:R-:W-:Y:S01]  /*b260*/  IMAD.SHL.U32 R40, R248.reuse, 0x40, RZ ;  /* 0x00000040f8287824 */ /* 0x048fe200078e00ff */
[CC--:B------:R-:W-:Y:S01]  /*b270*/  LEA R6, P0, R7.reuse, R192.reuse, 0x2 ;  /* 0x000000c007067211 */ /* 0x0c0fe200078010ff */
[----:B------:R-:W-:Y:S02]  /*b280*/  IMAD R2, R248, 0x48, RZ ;  /* 0x00000048f8027824 */ /* 0x000fe400078e02ff */
[----:B------:R2:W-:Y:S01]  /*b290*/  RED.E.ADD.F32.FTZ.RN.STRONG.GPU [R38.64], R10 ;  /* 0x0000000a2600798e */ /* 0x0005e2000c10e784 */
[-C--:B------:R-:W-:Y:S02]  /*b2a0*/  LEA.HI.X.SX32 R7, R7, R193.reuse, 0x2, P0 ;  /* 0x000000c107077211 */ /* 0x080fe400000f16ff */
[-C--:B------:R-:W-:Y:S03]  /*b2b0*/  LEA R8, P0, R2, R192.reuse, 0x2 ;  /* 0x000000c002087211 */ /* 0x080fe600078010ff */
[----:B------:R3:W-:Y:S01]  /*b2c0*/  RED.E.ADD.F32.FTZ.RN.STRONG.GPU [R6.64], R11 ;  /* 0x0000000b0600798e */ /* 0x0007e2000c10e784 */
[-C--:B-1----:R-:W-:Y:S02]  /*b2d0*/  LEA R4, P1, R40, R192.reuse, 0x2 ;  /* 0x000000c028047211 */ /* 0x082fe400078210ff */
[-C--:B------:R-:W-:Y:S01]  /*b2e0*/  LEA.HI.X.SX32 R9, R2, R193.reuse, 0x2, P0 ;  /* 0x000000c102097211 */ /* 0x080fe200000f16ff */
[----:B------:R-:W-:Y:S01]  /*b2f0*/  IMAD R2, R248, 0x60, RZ ;  /* 0x00000060f8027824 */ /* 0x000fe200078e02ff */
[-C--:B------:R-:W-:Y:S01]  /*b300*/  LEA.HI.X.SX32 R5, R40, R193.reuse, 0x2, P1 ;  /* 0x000000c128057211 */ /* 0x080fe200008f16ff */
[C---:B--2---:R-:W-:Y:S02]  /*b310*/  IMAD R38, R248.reuse, 0x50, RZ ;  /* 0x00000050f8267824 */ /* 0x044fe400078e02ff */
[----:B------:R-:W-:Y:S02]  /*b320*/  IMAD R10, R248, 0x58, RZ ;  /* 0x00000058f80a7824 */ /* 0x000fe400078e02ff */
[----:B------:R1:W-:Y:S01]  /*b330*/  RED.E.ADD.F32.FTZ.RN.STRONG.GPU [R4.64], R16 ;  /* 0x000000100400798e */ /* 0x0003e2000c10e784 */
[-C--:B---3--:R-:W-:Y:S01]  /*b340*/  LEA R6, P1, R38, R192.reuse, 0x2 ;  /* 0x000000c026067211 */ /* 0x088fe200078210ff */
[----:B------:R-:W-:Y:S03]  /*b350*/  IMAD R11, R248, 0x68, RZ ;  /* 0x00000068f80b7824 */ /* 0x000fe600078e02ff */
[----:B------:R2:W-:Y:S01]  /*b360*/  RED.E.ADD.F32.FTZ.RN.STRONG.GPU [R8.64], R17 ;  /* 0x000000110800798e */ /* 0x0005e2000c10e784 */
        /* <DEDUP_REMOVED lines=8> */
[----:B------:R-:W-:Y:S01]  /*b3f0*/  IMAD R2, R248, 0x78, RZ ;  /* 0x00000078f8027824 */ /* 0x000fe200078e02ff */
[CC--:B---3--:R-:W-:Y:S03]  /*b400*/  LEA R6, P0, R11.reuse, R192.reuse, 0x2 ;  /* 0x000000c00b067211 */ /* 0x0c8fe600078010ff */
[----:B------:R2:W-:Y:S01]  /*b410*/  RED.E.ADD.F32.FTZ.RN.STRONG.GPU [R8.64], R12 ;  /* 0x0000000c0800798e */ /* 0x0005e2000c10e784 */
        /* <DEDUP_REMOVED lines=14> */
[----:B------:R-:W-:Y:S01]  /*b500*/  RED.E.ADD.F32.FTZ.RN.STRONG.GPU [R10.64], R22 ;  /* 0x000000160a00798e */ /* 0x000fe2000c10e784 */
        /* <DEDUP_REMOVED lines=9> */
[CC--:B------:R-:W-:Y:S03]  /*b5a0*/  LEA R12, P0, R0.reuse, R192.reuse, 0x2 ;  /* 0x000000c0000c7211 */ /* 0x0c0fe600078010ff */
        /* <DEDUP_REMOVED lines=8> */
[----:B------:R2:W-:Y:S01]  /*b630*/  RED.E.ADD.F32.FTZ.RN.STRONG.GPU [R12.64], R26 ;  /* 0x0000001a0c00798e */ /* 0x0005e2000c10e784 */
[-C--:B------:R-:W-:Y:S01]  /*b640*/  LEA.HI.X.SX32 R7, R2, R193.reuse, 0x2, P0 ;  /* 0x000000c102077211 */ /* 0x080fe200000f16ff */
[----:B------:R-:W-:Y:S01]  /*b650*/  IMAD.IADD R2, R44, 0x1, R4 ;  /* 0x000000012c027824 */ /* 0x000fe200078e0204 */
[CC--:B------:R-:W-:Y:S03]  /*b660*/  LEA R10, P0, R0.reuse, R192.reuse, 0x2 ;  /* 0x000000c0000a7211 */ /* 0x0c0fe600078010ff */
[----:B------:R3:W-:Y:S01]  /*b670*/  RED.E.ADD.F32.FTZ.RN.STRONG.GPU [R6.64], R27 ;  /* 0x0000001b0600798e */ /* 0x0007e2000c10e784 */
[-C--:B------:R-:W-:Y:S01]  /*b680*/  LEA.HI.X.SX32 R11, R0, R193.reuse, 0x2, P0 ;  /* 0x000000c1000b7211 */ /* 0x080fe200000f16ff */
[----:B------:R-:W-:Y:S03]  /*b690*/  IMAD.IADD R0, R44, 0x1, R2 ;  /* 0x000000012c007824 */ /* 0x000fe600078e0202 */
[----:B------:R-:W-:Y:S05]  /*b6a0*/  LDSM.16.MT88.4 R24, [R176+0x800] ;  /* 0x00080000b018783b */ /* 0x000fea0000004200 */
[----:B------:R4:W-:Y:S01]  /*b6b0*/  RED.E.ADD.F32.FTZ.RN.STRONG.GPU [R10.64], R32 ;  /* 0x000000200a00798e */ /* 0x0009e2000c10e784 */
[CC--:B-1----:R-:W-:Y:S04]  /*b6c0*/  LEA R8, P0, R2.reuse, R192.reuse, 0x2 ;  /* 0x000000c002087211 */ /* 0x0c2fe800078010ff */
[-C--:B------:R-:W-:Y:S02]  /*b6d0*/  LEA.HI.X.SX32 R9, R2, R193.reuse, 0x2, P0 ;  /* 0x000000c102097211 */ /* 0x080fe400000f16ff */
[CC--:B--2---:R-:W-:Y:S04]  /*b6e0*/  LEA R12, P0, R0.reuse, R192.reuse, 0x2 ;  /* 0x000000c0000c7211 */ /* 0x0c4fe800078010ff */
[-C--:B------:R-:W-:Y:S02]  /*b6f0*/  LEA.HI.X.SX32 R13, R0, R193.reuse, 0x2, P0 ;  /* 0x000000c1000d7211 */ /* 0x080fe400000f16ff */
[CC--:B---3--:R-:W-:Y:S04]  /*b700*/  LEA R6, P1, R4.reuse, R192.reuse, 0x2 ;  /* 0x000000c004067211 */ /* 0x0c8fe800078210ff */
[-C--:B------:R-:W-:Y:S01]  /*b710*/  LEA.HI.X.SX32 R7, R4, R193.reuse, 0x2, P1 ;  /* 0x000000c104077211 */ /* 0x080fe200008f16ff */
[----:B------:R-:W-:Y:S04]  /*b720*/  IMAD.IADD R4, R44, 0x1, R0 ;  /* 0x000000012c047824 */ /* 0x000fe800078e0200 */
[----:B------:R1:W-:Y:S01]  /*b730*/  RED.E.ADD.F32.FTZ.RN.STRONG.GPU [R6.64], R33 ;  /* 0x000000210600798e */ /* 0x0003e2000c10e784 */
[-C--:B----4-:R-:W-:Y:S01]  /*b740*/  LEA R10, P0, R4, R192.reuse, 0x2 ;  /* 0x000000c0040a7211 */ /* 0x090fe200078010ff */
[----:B------:R-:W-:Y:S03]  /*b750*/  IMAD.IADD R2, R44, 0x1, R4 ;  /* 0x000000012c027824 */ /* 0x000fe600078e0204 */
[----:B------:R2:W-:Y:S01]  /*b760*/  RED.E.ADD.F32.FTZ.RN.STRONG.GPU [R8.64], R34 ;  /* 0x000000220800798e */ /* 0x0005e2000c10e784 */
[-C--:B------:R-:W-:Y:S01]  /*b770*/  LEA.HI.X.SX32 R11, R4, R193.reuse, 0x2, P0 ;  /* 0x000000c1040b7211 */ /* 0x080fe200000f16ff */
[C---:B------:R-:W-:Y:S03]  /*b780*/  IMAD.IADD R0, R44.reuse, 0x1, R2 ;  /* 0x000000012c007824 */ /* 0x040fe600078e0202 */
[----:B------:R-:W-:Y:S01]  /*b790*/  RED.E.ADD.F32.FTZ.RN.STRONG.GPU [R12.64], R35 ;  /* 0x000000230c00798e */ /* 0x000fe2000c10e784 */
[----:B------:R-:W-:Y:S04]  /*b7a0*/  IMAD.IADD R5, R44, 0x1, R0 ;  /* 0x000000012c057824 */ /* 0x000fe800078e0200 */
[----:B------:R-:W-:Y:S05]  /*b7b0*/  RED.E.ADD.F32.FTZ.RN.STRONG.GPU [R10.64], R28 ;  /* 0x0000001c0a00798e */ /* 0x000fea000c10e784 */
[----:B------:R-:W-:Y:S05]  /*b7c0*/  LDSM.16.MT88.4 R12, [R3+0x18000] ;  /* 0x01800000030c783b */ /* 0x000fea0000004200 */
[----:B------:R-:W-:Y:S01]  /*b7d0*/  LDSM.16.MT88.4 R32, [R3+0x18800] ;  /* 0x018800000320783b */ /* 0x000fe20000004200 */
[CC--:B-1----:R-:W-:Y:S04]  /*b7e0*/  LEA R6, P1, R0.reuse, R192.reuse, 0x2 ;  /* 0x000000c000067211 */ /* 0x0c2fe800078210ff */
[-C--:B------:R-:W-:Y:S01]  /*b7f0*/  LEA.HI.X.SX32 R7, R0, R193.reuse, 0x2, P1 ;  /* 0x000000c100077211 */ /* 0x080fe200008f16ff */
[----:B------:R-:W-:Y:S01]  /*b800*/  IMAD.IADD R0, R177, 0x1, R176 ;  /* 0x00000001b1007824 */ /* 0x000fe200078e02b0 */
[CC--:B--2---:R-:W-:Y:S02]  /*b810*/  LEA R8, P0, R2.reuse, R192.reuse, 0x2 ;  /* 0x000000c002087211 */ /* 0x0c4fe400078010ff */
[----:B------:R-:W-:Y:S01]  /*b820*/  PLOP3.LUT P1, PT, PT, PT, UP0, 0x80, 0x0 ;  /* 0x000000000000781c */ /* 0x000fe20003f2f008 */
[----:B------:R-:W-:Y:S01]  /*b830*/  @UP2 UIADD3 UR30, UP0, UR30, -0x200, URZ ;  /* 0xfffffe001e1e2890 */ /* 0x000fe2000ff1e03f */
[-C--:B------:R-:W-:Y:S01]  /*b840*/  LEA.HI.X.SX32 R9, R2, R193.reuse, 0x2, P0 ;  /* 0x000000c102097211 */ /* 0x080fe200000f16ff */
[----:B------:R-:W-:Y:S01]  /*b850*/  LDSM.16.MT88.4 R16, [R0] ;  /* 0x000000000010783b */ /* 0x000fe20000004200 */
[C---:B------:R-:W-:Y:S01]  /*b860*/  LEA R4, P0, R5.reuse, R192, 0x2 ;  /* 0x000000c005047211 */ /* 0x040fe200078010ff */
[----:B------:R-:W-:Y:S03]  /*b870*/  @UP2 UIADD3.X UR29, UR29, -0x1, URZ, UP0, !UPT ;  /* 0xffffffff1d1d2890 */ /* 0x000fe600087fe43f */
[----:B------:R-:W-:Y:S01]  /*b880*/  RED.E.ADD.F32.FTZ.RN.STRONG.GPU [R8.64], R29 ;  /* 0x0000001d0800798e */ /* 0x000fe2000c10e784 */
[----:B------:R-:W-:Y:S02]  /*b890*/  LEA.HI.X.SX32 R5, R5, R193, 0x2, P0 ;  /* 0x000000c105057211 */ /* 0x000fe400000f16ff */
[----:B------:R-:W-:Y:S02]  /*b8a0*/  PLOP3.LUT P0, PT, PT, PT, UP1, 0x80, 0x0 ;  /* 0x000000000000781c */ /* 0x000fe40003f0f018 */
[----:B------:R-:W-:Y:S05]  /*b8b0*/  RED.E.ADD.F32.FTZ.RN.STRONG.GPU [R6.64], R30 ;  /* 0x0000001e0600798e */ /* 0x000fea000c10e784 */
[----:B------:R-:W-:Y:S05]  /*b8c0*/  LDSM.16.MT88.4 R8, [R176] ;  /* 0x00000000b008783b */ /* 0x000fea0000004200 */
[----:B------:R-:W-:Y:S05]  /*b8d0*/  RED.E.ADD.F32.FTZ.RN.STRONG.GPU [R4.64], R31 ;  /* 0x0000001f0400798e */ /* 0x000fea000c10e784 */
[----:B------:R-:W1:Y:S05]  /*b8e0*/  LDSM.16.MT88.4 R4, [R3+0x14000] ;  /* 0x014000000304783b */ /* 0x000e6a0000004200 */
[----:B------:R-:W2:Y:S01]  /*b8f0*/  LDSM.16.MT88.4 R28, [R0+0x800] ;  /* 0x00080000001c783b */ /* 0x000ea20000004200 */
        /* <DEDUP_REMOVED lines=10> */
[----:B------:R-:W1:Y:S05]  /*b9a0*/  LDSM.16.MT88.4 R4, [R3+0x15000] ;  /* 0x015000000304783b */ /* 0x000e6a0000004200 */
[----:B------:R-:W3:Y:S02]  /*b9b0*/  LDSM.16.MT88.4 R16, [R0+0x1000] ;  /* 0x001000000010783b */ /* 0x000ee40000004200 */
[-C--:B------:R-:W-:Y:S08]  /*b9c0*/  HMMA.16816.F32 R100, R20, R24.reuse, R100 ;  /* 0x000000181464723c */ /* 0x080ff00000001864 */
        /* <DEDUP_REMOVED lines=9> */
[----:B------:R-:W2:Y:S05]  /*ba60*/  LDSM.16.MT88.4 R20, [R3+0x15800] ;  /* 0x015800000314783b */ /* 0x000eaa0000004200 */
[----:B------:R-:W4:Y:S02]  /*ba70*/  LDSM.16.MT88.4 R28, [R3+0x19800] ;  /* 0x01980000031c783b */ /* 0x000f240000004200 */
        /* <DEDUP_REMOVED lines=10> */
[----:B------:R-:W1:Y:S05]  /*bb20*/  LDSM.16.MT88.4 R4, [R3+0x16000] ;  /* 0x016000000304783b */ /* 0x000e6a0000004200 */
[----:B------:R-:W3:Y:S02]  /*bb30*/  LDSM.16.MT88.4 R16, [R0+0x2000] ;  /* 0x002000000010783b */ /* 0x000ee40000004200 */
[-C--:B--2---:R-:W-:Y:S08]  /*bb40*/  HMMA.16816.F32 R100, R20, R24.reuse, R100 ;  /* 0x000000181464723c */ /* 0x084ff00000001864 */
        /* <DEDUP_REMOVED lines=33> */
[----:B------:R-:W2:Y:S05]  /*bd60*/  LDSM.16.MT88.4 R20, [R3+0x17800] ;  /* 0x017800000314783b */ /* 0x000eaa0000004200 */
[----:B------:R4:W2:Y:S02]  /*bd70*/  LDSM.16.MT88.4 R32, [R0+0x3800] ;  /* 0x003800000020783b */ /* 0x0008a40000004200 */
[-C--:B-1----:R-:W-:Y:S08]  /*bd80*/  HMMA.16816.F32 R100, R4, R8.reuse, R100 ;  /* 0x000000080464723c */ /* 0x082ff00000001864 */
[C---:B------:R-:W-:Y:S08]  /*bd90*/  HMMA.16816.F32 R104, R12.reuse, R8, R104 ;  /* 0x000000080c68723c */ /* 0x040ff00000001868 */
[-C--:B------:R-:W-:Y:S04]  /*bda0*/  HMMA.16816.F32 R108, R12, R10.reuse, R108 ;  /* 0x0000000a0c6c723c */ /* 0x080fe8000000186c */
[C---:B----4-:R-:W-:Y:S02]  /*bdb0*/  IADD3 R0, R176.reuse, -0x4000, RZ ;  /* 0xffffc000b0007810 */ /* 0x050fe40007ffe0ff */
[----:B------:R-:W-:Y:S02]  /*bdc0*/  @P1 IADD3 R0, R176, 0x4000, RZ ;  /* 0x00004000b0001810 */ /* 0x000fe40007ffe0ff */
[C---:B------:R-:W-:Y:S04]  /*bdd0*/  HMMA.16816.F32 R112, R4.reuse, R10, R112 ;  /* 0x0000000a0470723c */ /* 0x040fe80000001870 */
[----:B------:R-:W-:Y:S04]  /*bde0*/  IMAD.MOV.U32 R176, RZ, RZ, R0 ;  /* 0x000000ffffb07224 */ /* 0x000fe800078e0000 */
        /* <DEDUP_REMOVED lines=16> */
[----:B------:R-:W3:Y:S04]  /*bef0*/  LDL R154, [R1+0x8] ;  /* 0x00000800019a7983 */ /* 0x000ee80000100800 */
[----:B------:R-:W3:Y:S04]  /*bf00*/  LDL R153, [R1+0x1c] ;  /* 0x00001c0001997983 */ /* 0x000ee80000100800 */
[----:B------:R-:W3:Y:S04]  /*bf10*/  LDL R152, [R1+0x18] ;  /* 0x0000180001987983 */ /* 0x000ee80000100800 */
[----:B------:R-:W3:Y:S04]  /*bf20*/  LDL R151, [R1+0xc] ;  /* 0x00000c0001977983 */ /* 0x000ee80000100800 */
[----:B------:R-:W3:Y:S04]  /*bf30*/  LDL R150, [R1+0x30] ;  /* 0x0000300001967983 */ /* 0x000ee80000100800 */
[----:B------:R-:W3:Y:S04]  /*bf40*/  LDL R149, [R1+0x2c] ;  /* 0x00002c0001957983 */ /* 0x000ee80000100800 */
[----:B------:R-:W3:Y:S04]  /*bf50*/  LDL R148, [R1+0x14] ;  /* 0x0000140001947983 */ /* 0x000ee80000100800 */
[----:B------:R-:W3:Y:S04]  /*bf60*/  LDL R147, [R1+0x10] ;  /* 0x0000100001937983 */ /* 0x000ee80000100800 */
[----:B------:R-:W4:Y:S04]  /*bf70*/  LDL R146, [R1+0x28] ;  /* 0x0000280001927983 */ /* 0x000f280000100800 */
[----:B------:R-:W4:Y:S01]  /*bf80*/  LDL R145, [R1+0x24] ;  /* 0x0000240001917983 */ /* 0x000f220000100800 */
[----:B------:R-:W-:Y:S01]  /*bf90*/  FMUL.FTZ R100, R100, c[0x0][0x2e0] ;  /* 0x0000b80064647a20 */ /* 0x000fe20000410000 */
[----:B------:R-:W-:Y:S01]  /*bfa0*/  UISETP.NE.AND UP0, UPT, UR35, -0x1, UPT ;  /* 0xffffffff2300788c */ /* 0x000fe2000bf05270 */
[----:B------:R-:W-:Y:S01]  /*bfb0*/  FMUL.FTZ R27, R101, c[0x0][0x2e0] ;  /* 0x0000b800651b7a20 */ /* 0x000fe20000410000 */
[----:B------:R-:W1:Y:S01]  /*bfc0*/  S2R R48, SR_TID.X ;  /* 0x0000000000307919 */ /* 0x000e620000002100 */
[----:B------:R-:W-:Y:S01]  /*bfd0*/  FMUL.FTZ R102, R102, c[0x0][0x2e0] ;  /* 0x0000b80066667a20 */ /* 0x000fe20000410000 */
[----:B------:R-:W-:Y:S01]  /*bfe0*/  ULDC.64 UR12, c[0x0][0x3a0] ;  /* 0x0000e800000c7ab9 */ /* 0x000fe20000000a00 */
[----:B------:R-:W-:Y:S01]  /*bff0*/  FMUL.FTZ R26, R103, c[0x0][0x2e0] ;  /* 0x0000b800671a7a20 */ /* 0x000fe20000410000 */
[----:B------:R-:W-:Y:S01]  /*c000*/  F2FP.PACK_AB R27, R27, R100 ;  /* 0x000000641b1b723e */ /* 0x000fe200000000ff */
[----:B------:R-:W-:Y:S01]  /*c010*/  FMUL.FTZ R112, R112, c[0x0][0x2e0] ;  /* 0x0000b80070707a20 */ /* 0x000fe20000410000 */
[----:B------:R-:W-:Y:S01]  /*c020*/  PLOP3.LUT P0, PT, PT, PT, UP0, 0x80, 0x0 ;  /* 0x000000000000781c */ /* 0x000fe20003f0f008 */
[----:B------:R-:W-:Y:S01]  /*c030*/  FMUL.FTZ R23, R113, c[0x0][0x2e0] ;  /* 0x0000b80071177a20 */ /* 0x000fe20000410000 */
[----:B------:R-:W-:Y:S01]  /*c040*/  F2FP.PACK_AB R26, R26, R102 ;  /* 0x000000661a1a723e */ /* 0x000fe200000000ff */
[----:B------:R-:W-:Y:S01]  /*c050*/  FMUL.FTZ R114, R114, c[0x0][0x2e0] ;  /* 0x0000b80072727a20 */ /* 0x000fe20000410000 */
[----:B------:R-:W-:Y:S01]  /*c060*/  @UP0 UIADD3 UR10, UR34, UR35, URZ ;  /* 0x00000023220a0290 */ /* 0x000fe2000fffe03f */
[----:B------:R-:W-:Y:S01]  /*c070*/  FMUL.FTZ R22, R115, c[0x0][0x2e0] ;  /* 0x0000b80073167a20 */ /* 0x000fe20000410000 */
[----:B------:R-:W-:Y:S01]  /*c080*/  F2FP.PACK_AB R23, R23, R112 ;  /* 0x000000701717723e */ /* 0x000fe200000000ff */
[----:B------:R-:W-:Y:S01]  /*c090*/  FMUL.FTZ R104, R104, c[0x0][0x2e0] ;  /* 0x0000b80068687a20 */ /* 0x000fe20000410000 */
[----:B------:R-:W-:Y:S01]  /*c0a0*/  @UP0 UIMAD.WIDE.U32 UR8, UR10, UR12, URZ ;  /* 0x0000000c0a0802a5 */ /* 0x000fe2000f8e003f */
[----:B------:R-:W-:Y:S01]  /*c0b0*/  FMUL.FTZ R25, R105, c[0x0][0x2e0] ;  /* 0x0000b80069197a20 */ /* 0x000fe20000410000 */
[----:B------:R-:W-:Y:S01]  /*c0c0*/  F2FP.PACK_AB R22, R22, R114 ;  /* 0x000000721616723e */ /* 0x000fe200000000ff */
[----:B------:R-:W-:Y:S01]  /*c0d0*/  FMUL.FTZ R106, R106, c[0x0][0x2e0] ;  /* 0x0000b8006a6a7a20 */ /* 0x000fe20000410000 */
[----:B------:R-:W-:Y:S01]  /*c0e0*/  @UP0 UIMAD UR17, UR10, UR13, UR9 ;  /* 0x0000000d0a1102a4 */ /* 0x000fe2000f8e0209 */
[----:B------:R-:W-:Y:S01]  /*c0f0*/  FMUL.FTZ R24, R107, c[0x0][0x2e0] ;  /* 0x0000b8006b187a20 */ /* 0x000fe20000410000 */
[----:B------:R-:W-:Y:S01]  /*c100*/  F2FP.PACK_AB R25, R25, R104 ;  /* 0x000000681919723e */ /* 0x000fe200000000ff */
[----:B------:R-:W-:Y:S01]  /*c110*/  FMUL.FTZ R108, R108, c[0x0][0x2e0] ;  /* 0x0000b8006c6c7a20 */ /* 0x000fe20000410000 */
[----:B------:R-:W-:Y:S01]  /*c120*/  @UP0 UMOV UR16, UR8 ;  /* 0x0000000800100c82 */ /* 0x000fe20008000000 */
[----:B------:R-:W-:Y:S01]  /*c130*/  FMUL.FTZ R21, R109, c[0x0][0x2e0] ;  /* 0x0000b8006d157a20 */ /* 0x000fe20000410000 */
[----:B-1----:R-:W-:Y:S01]  /*c140*/  SHF.R.S32.HI R49, RZ, 0x1f, R48 ;  /* 0x0000001fff317819 */ /* 0x002fe20000011430 */
[----:B------:R-:W-:Y:S01]  /*c150*/  FMUL.FTZ R110, R110, c[0x0][0x2e0] ;  /* 0x0000b8006e6e7a20 */ /* 0x000fe20000410000 */
[----:B------:R-:W-:Y:S01]  /*c160*/  F2FP.PACK_AB R24, R24, R106 ;  /* 0x0000006a1818723e */ /* 0x000fe200000000ff */
[----:B------:R-:W-:Y:S01]  /*c170*/  FMUL.FTZ R20, R111, c[0x0][0x2e0] ;  /* 0x0000b8006f147a20 */ /* 0x000fe20000410000 */
[----:B------:R-:W-:Y:S01]  /*c180*/  LEA.HI R2, R49, R48, RZ, 0x2 ;  /* 0x0000003031027211 */ /* 0x000fe200078f10ff */
[----:B------:R-:W-:Y:S01]  /*c190*/  FMUL.FTZ R116, R116, c[0x0][0x2e0] ;  /* 0x0000b80074747a20 */ /* 0x000fe20000410000 */
[----:B------:R-:W-:Y:S01]  /*c1a0*/  F2FP.PACK_AB R21, R21, R108 ;  /* 0x0000006c1515723e */ /* 0x000fe200000000ff */
        /* <DEDUP_REMOVED lines=9> */
[----:B------:R-:W-:Y:S01]  /*c240*/  IADD3 R2, -R2, R48, RZ ;  /* 0x0000003002027210 */ /* 0x000fe20007ffe1ff */
[----:B------:R-:W-:Y:S01]  /*c250*/  FMUL.FTZ R130, R130, c[0x0][0x2e0] ;  /* 0x0000b80082827a20 */ /* 0x000fe20000410000 */
[----:B------:R-:W-:Y:S01]  /*c260*/  LOP3.LUT R0, R0, 0xfffffff8, RZ, 0xc0, !PT ;  /* 0xfffffff800007812 */ /* 0x000fe200078ec0ff */
[----:B------:R-:W-:Y:S01]  /*c270*/  FMUL.FTZ R131, R131, c[0x0][0x2e0] ;  /* 0x0000b80083837a20 */ /* 0x000fe20000410000 */
[----:B------:R-:W-:Y:S01]  /*c280*/  SHF.L.U32 R2, R2, 0x1, RZ ;  /* 0x0000000102027819 */ /* 0x000fe200000006ff */
[----:B------:R-:W-:Y:S01]  /*c290*/  FMUL.FTZ R120, R120, c[0x0][0x2e0] ;  /* 0x0000b80078787a20 */ /* 0x000fe20000410000 */
[----:B------:R-:W-:Y:S01]  /*c2a0*/  IADD3 R0, R4, -R0, RZ ;  /* 0x8000000004007210 */ /* 0x000fe20007ffe0ff */
[----:B------:R-:W-:Y:S01]  /*c2b0*/  FMUL.FTZ R121, R121, c[0x0][0x2e0] ;  /* 0x0000b80079797a20 */ /* 0x000fe20000410000 */
[----:B------:R-:W-:Y:S01]  /*c2c0*/  SHF.L.U32 R4, R250, 0x3, RZ ;  /* 0x00000003fa047819 */ /* 0x000fe200000006ff */
[----:B------:R-:W-:Y:S01]  /*c2d0*/  FMUL.FTZ R122, R122, c[0x0][0x2e0] ;  /* 0x0000b8007a7a7a20 */ /* 0x000fe20000410000 */
[----:B------:R-:W-:Y:S01]  /*c2e0*/  SHF.L.U32 R0, R0, 0x6, RZ ;  /* 0x0000000600007819 */ /* 0x000fe200000006ff */
[----:B------:R-:W-:Y:S01]  /*c2f0*/  FMUL.FTZ R123, R123, c[0x0][0x2e0] ;  /* 0x0000b8007b7b7a20 */ /* 0x000fe20000410000 */
[----:B------:R-:W-:Y:S01]  /*c300*/  LOP3.LUT R4, R4, 0x8, RZ, 0xc0, !PT ;  /* 0x0000000804047812 */ /* 0x000fe200078ec0ff */
[----:B------:R-:W-:Y:S01]  /*c310*/  FMUL.FTZ R124, R124, c[0x0][0x2e0] ;  /* 0x0000b8007c7c7a20 */ /* 0x000fe20000410000 */
[----:B------:R-:W-:Y:S01]  /*c320*/  LOP3.LUT R0, R0, 0x1c0, RZ, 0xc0, !PT ;  /* 0x000001c000007812 */ /* 0x000fe200078ec0ff */
[----:B------:R-:W-:Y:S01]  /*c330*/  FMUL.FTZ R125, R125, c[0x0][0x2e0] ;  /* 0x0000b8007d7d7a20 */ /* 0x000fe20000410000 */
[----:B------:R-:W-:Y:S01]  /*c340*/  F2FP.PACK_AB R20, R20, R110 ;  /* 0x0000006e1414723e */ /* 0x000fe200000000ff */
[----:B------:R-:W-:Y:S01]  /*c350*/  FMUL.FTZ R126, R126, c[0x0][0x2e0] ;  /* 0x0000b8007e7e7a20 */ /* 0x000fe20000410000 */
[----:B------:R-:W-:Y:S01]  /*c360*/  SHF.R.U32.HI R5, RZ, 0x3, R0 ;  /* 0x00000003ff057819 */ /* 0x000fe20000011600 */
[----:B------:R-:W-:Y:S01]  /*c370*/  FMUL.FTZ R127, R127, c[0x0][0x2e0] ;  /* 0x0000b8007f7f7a20 */ /* 0x000fe20000410000 */
[----:B------:R-:W-:Y:S01]  /*c380*/  F2FP.PACK_AB R19, R19, R116 ;  /* 0x000000741313723e */ /* 0x000fe200000000ff */
        /* <DEDUP_REMOVED lines=54> */
[----:B--2---:R-:W-:-:S04]  /*c6f0*/  LEA R0, R157, R2, 0xa ;  /* 0x000000029d007211 */ /* 0x004fc800078e50ff */
[----:B------:R-:W-:Y:S02]  /*c700*/  F2FP.PACK_AB R2, R95, R94 ;  /* 0x0000005e5f02723e */ /* 0x000fe400000000ff */
[----:B------:R-:W-:Y:S02]  /*c710*/  IADD3 R0, R0, R4, RZ ;  /* 0x0000000400007210 */ /* 0x000fe40007ffe0ff */
[----:B------:R-:W-:Y:S02]  /*c720*/  F2FP.PACK_AB R4, R93, R92 ;  /* 0x0000005c5d04723e */ /* 0x000fe400000000ff */
[----:B------:R-:W-:Y:S01]  /*c730*/  LEA R0, R0, 0xc000, 0x1 ;  /* 0x0000c00000007811 */ /* 0x000fe200078e08ff */
[----:B------:R-:W-:Y:S06]  /*c740*/  BAR.SYNC.DEFER_BLOCKING 0x0 ;  /* 0x0000000000007b1d */ /* 0x000fec0000010000 */
        /* <DEDUP_REMOVED lines=46> */
.L_x_1914:
        /* <DEDUP_REMOVED lines=19> */
.L_x_1915:
        /* <DEDUP_REMOVED lines=15> */
[----:B------:R-:W-:Y:S01]  /*cc50*/  IADD3 R4, P0, R4, UR16, RZ ;  /* 0x0000001004047c10 */ /* 0x000fe2000ff1e0ff */
[----:B------:R-:W-:Y:S01]  /*cc60*/  ULDC.64 UR10, c[0x0][0x3b8] ;  /* 0x0000ee00000a7ab9 */ /* 0x000fe20000000a00 */
[----:B------:R-:W-:Y:S01]  /*cc70*/  IMAD.U32 R0, RZ, RZ, UR9 ;  /* 0x00000009ff007e24 */ /* 0x000fe2000f8e00ff */
[----:B------:R-:W-:Y:S01]  /*cc80*/  UIMAD UR9, UR18, UR10, URZ ;  /* 0x0000000a120972a4 */ /* 0x000fe2000f8e023f */
[----:B------:R1:W2:Y:S03]  /*cc90*/  LDS.128 R20, [R141+0xd000] ;  /* 0x00d000008d147984 */ /* 0x0002a60000000c00 */
[----:B------:R-:W-:Y:S01]  /*cca0*/  IADD3.X R5, R5, UR17, R0, P0, !PT ;  /* 0x0000001105057c10 */ /* 0x000fe200087fe400 */
        /* <DEDUP_REMOVED lines=24> */
.L_x_1917:
[----:B------:R-:W-:Y:S05]  /*ce30*/  BSYNC B0 ;  /* 0x0000000000007941 */ /* 0x000fea0003800000 */
.L_x_1916:
        /* <DEDUP_REMOVED lines=15> */
.L_x_1919:
[----:B------:R-:W-:Y:S05]  /*cf30*/  BSYNC B0 ;  /* 0x0000000000007941 */ /* 0x000fea0003800000 */
.L_x_1918:
        /* <DEDUP_REMOVED lines=15> */
.L_x_1921:
[----:B------:R-:W-:Y:S05]  /*d030*/  BSYNC B0 ;  /* 0x0000000000007941 */ /* 0x000fea0003800000 */
.L_x_1920:
        /* <DEDUP_REMOVED lines=14> */
.L_x_1923:
[----:B------:R-:W-:Y:S05]  /*d120*/  BSYNC B0 ;  /* 0x0000000000007941 */ /* 0x000fea0003800000 */
.L_x_1922:
        /* <DEDUP_REMOVED lines=25> */
.L_x_1925:
[----:B------:R-:W-:Y:S05]  /*d2c0*/  BSYNC B0 ;  /* 0x0000000000007941 */ /* 0x000fea0003800000 */
.L_x_1924:
        /* <DEDUP_REMOVED lines=13> */
.L_x_1927:
[----:B------:R-:W-:Y:S05]  /*d3a0*/  BSYNC B0 ;  /* 0x0000000000007941 */ /* 0x000fea0003800000 */
.L_x_1926:
        /* <DEDUP_REMOVED lines=13> */
.L_x_1929:
[----:B------:R-:W-:Y:S05]  /*d480*/  BSYNC B0 ;  /* 0x0000000000007941 */ /* 0x000fea0003800000 */
.L_x_1928:
        /* <DEDUP_REMOVED lines=11> */
.L_x_1876:
[----:B------:R-:W-:Y:S05]  /*d540*/  BSYNC B1 ;  /* 0x0000000000017941 */ /* 0x000fea0003800000 */
.L_x_1854:
        /* <DEDUP_REMOVED lines=11> */
.L_x_1930:
[----:B------:R-:W-:Y:S05]  /*d600*/  EXIT ;  /* 0x000000000000794d */ /* 0x000fea0003800000 */
.L_x_1932:
        /* <DEDUP_REMOVED lines=15> */
.L_x_2487:


//--------------------- .text._ZN5flash44flash_bwd_dq_dk_dv_loop_seqk_parallel_kernelI23Flash_bwd_kernel_traitsILi64ELi128ELi128ELi8ELi4ELi4ELi4ELb0ELb0EN7cutlass6half_tE19Flash_kernel_traitsILi64ELi128ELi128ELi8ES3_EELb0ELb0ELb1ELb0ELb0ELb0ELb1EEEvNS_16Flash_bwd_paramsE --------------------------
	.section	.text._ZN5flash44flash_bwd_dq_dk_dv_loop_seqk_parallel_kernelI23Flash_bwd_kernel_traitsILi64ELi128ELi128ELi8ELi4ELi4ELi4ELb0ELb0EN7cutlass6half_tE19Flash_kernel_traitsILi64ELi128ELi128ELi8ES3_EELb0ELb0ELb1ELb0ELb0ELb0ELb1EEEvNS_16Flash_bwd_paramsE,"ax",@progbits
	.sectioninfo	@"SHI_REGISTERS=255"
	.align	128
        .global         _ZN5flash44flash_bwd_dq_dk_dv_loop_seqk_parallel_kernelI23Flash_bwd_kernel_traitsILi64ELi128ELi128ELi8ELi4ELi4ELi4ELb0ELb0EN7cutlass6half_tE19Flash_kernel_traitsILi64ELi128ELi128ELi8ES3_EELb0ELb0ELb1ELb0ELb0ELb0ELb1EEEvNS_16Flash_bwd_paramsE
        .type           _ZN5flash44flash_bwd_dq_dk_dv_loop_seqk_parallel_kernelI23Flash_bwd_kernel_traitsILi64ELi128ELi128ELi8ELi4ELi4ELi4ELb0ELb0EN7cutlass6half_tE19Flash_kernel_traitsILi64ELi128ELi128ELi8ES3_EELb0ELb0ELb1ELb0ELb0ELb0ELb1EEEvNS_16Flash_bwd_paramsE,@function
        .size           _ZN5flash44flash_bwd_dq_dk_dv_loop_seqk_parallel_kernelI23Flash_bwd_kernel_traitsILi64ELi128ELi128ELi8ELi4ELi4ELi4ELb0ELb0EN7cutlass6half_tE19Flash_kernel_traitsILi64ELi128ELi128ELi8ES3_EELb0ELb0ELb1ELb0ELb0ELb0ELb1EEEvNS_16Flash_bwd_paramsE,(.L_x_2488 - _ZN5flash44flash_bwd_dq_dk_dv_loop_seqk_parallel_kernelI23Flash_bwd_kernel_traitsILi64ELi128ELi128ELi8ELi4ELi4ELi4ELb0ELb0EN7cutlass6half_tE19Flash_kernel_traitsILi64ELi128ELi128ELi8ES3_EELb0ELb0ELb1ELb0ELb0ELb0ELb1EEEvNS_16Flash_bwd_paramsE)
        .other          _ZN5flash44flash_bwd_dq_dk_dv_loop_seqk_parallel_kernelI23Flash_bwd_kernel_traitsILi64ELi128ELi128ELi8ELi4ELi4ELi4ELb0ELb0EN7cutlass6half_tE19Flash_kernel_traitsILi64ELi128ELi128ELi8ES3_EELb0ELb0ELb1ELb0ELb0ELb0ELb1EEEvNS_16Flash_bwd_paramsE,@"STO_CUDA_ENTRY STV_DEFAULT"
_ZN5flash44flash_bwd_dq_dk_dv_loop_seqk_parallel_kernelI23Flash_bwd_kernel_traitsILi64ELi128ELi128ELi8ELi4ELi4ELi4ELb0ELb0EN7cutlass6half_tE19Flash_kernel_traitsILi64ELi128ELi128ELi8ES3_EELb0ELb0ELb1ELb0ELb0ELb0ELb1EEEvNS_16Flash_bwd_paramsE:
.text._ZN5flash44flash_bwd_dq_dk_dv_loop_seqk_parallel_kernelI23Flash_bwd_kernel_traitsILi64ELi128ELi128ELi8ELi4ELi4ELi4ELb0ELb0EN7cutlass6half_tE19Flash_kernel_traitsILi64ELi128ELi128ELi8ES3_EELb0ELb0ELb1ELb0ELb0ELb0ELb1EEEvNS_16Flash_bwd_paramsE:
        /* <DEDUP_REMOVED lines=32> */
[CC--:B------:R-:W-:Y:S01]  /*0200*/  LEA.HI R4, R13.reuse, R15.reuse, RZ, 0x5 ;  /* 0x0000000f0d047211 */ /* 0x0c0fe200078f28ff */
        /* <DEDUP_REMOVED lines=36> */
[----:B------:R-:W-:Y:S02]  /*0450*/  ULDC.64 UR4, c[0x0][0x118] ;  /* 0x0000460000047ab9 */ /* 0x000fe40000000a00 */
[----:B------:R-:W-:Y:S01]  /*0460*/  SHF.R.S32.HI R2, RZ, 0x1f, R0 ;  /* 0x0000001fff027819 */ /* 0x000fe20000011400 */
[----:B------:R-:W-:Y:S02]  /*0470*/  UISETP.NE.AND UP6, UPT, UR11, URZ, UPT ;  /* 0x0000003f0b00728c */ /* 0x000fe4000bfc5270 */
[----:B------:R-:W-:Y:S01]  /*0480*/  UIMAD.WIDE.U32 UR48, UR40, UR50, URZ ;  /* 0x00000032283072a5 */ /* 0x000fe2000f8e003f */
[----:B------:R-:W-:Y:S01]  /*0490*/  LEA.HI R11, R2, R0, RZ, 0x2 ;  /* 0x00000000020b7211 */ /* 0x000fe200078f10ff */
[----:B------:R-:W-:Y:S01]  /*04a0*/  IMAD.SHL.U32 R2, R3, 0x40, RZ ;  /* 0x0000004003027824 */ /* 0x000fe200078e00ff */
[----:B------:R-:W-:Y:S01]  /*04b0*/  LOP3.LUT R3, R8, 0xfffffff0, RZ, 0xc0, !PT ;  /* 0xfffffff008037812 */ /* 0x000fe200078ec0ff */
[C---:B------:R-:W-:Y:S01]  /*04c0*/  IMAD.IADD R0, R15.reuse, 0x1, -R4 ;  /* 0x000000010f007824 */ /* 0x040fe200078e0a04 */
[----:B------:R-:W-:Y:S01]  /*04d0*/  UIMAD UR57, UR41, UR50, URZ ;  /* 0x00000032293972a4 */ /* 0x000fe2000f8e023f */
[C---:B------:R-:W-:Y:S01]  /*04e0*/  IMAD.SHL.U32 R8, R15.reuse, 0x2, RZ ;  /* 0x000000020f087824 */ /* 0x040fe200078e00ff */
[----:B------:R-:W-:Y:S01]  /*04f0*/  LOP3.LUT R2, R2, 0x1c0, RZ, 0xc0, !PT ;  /* 0x000001c002027812 */ /* 0x000fe200078ec0ff */
[C---:B------:R-:W-:Y:S01]  /*0500*/  IMAD.SHL.U32 R18, R0.reuse, 0x8, RZ ;  /* 0x0000000800127824 */ /* 0x040fe200078e00ff */
[----:B------:R-:W-:Y:S01]  /*0510*/  LOP3.LUT P4, RZ, R0, 0x2, RZ, 0xc0, !PT ;  /* 0x0000000200ff7812 */ /* 0x000fe2000788c0ff */
[----:B------:R-:W-:Y:S01]  /*0520*/  USHF.R.S32.HI UR59, URZ, 0x1f, UR53 ;  /* 0x0000001f3f3b7899 */ /* 0x000fe20008011435 */
[----:B------:R-:W-:Y:S01]  /*0530*/  SHF.R.U32.HI R5, RZ, 0x3, R2 ;  /* 0x00000003ff057819 */ /* 0x000fe20000011602 */
[----:B------:R-:W-:Y:S01]  /*0540*/  USHF.R.S32.HI UR54, URZ, 0x1f, UR47 ;  /* 0x0000001f3f367899 */ /* 0x000fe2000801142f */
[----:B------:R-:W-:Y:S01]  /*0550*/  LOP3.LUT R4, R2, 0x38, R18, 0xf8, !PT ;  /* 0x0000003802047812 */ /* 0x000fe200078ef812 */
[----:B------:R-:W-:Y:S01]  /*0560*/  IMAD.IADD R2, R15, 0x1, -R3 ;  /* 0x000000010f027824 */ /* 0x000fe200078e0a03 */
[C---:B------:R-:W-:Y:S01]  /*0570*/  LOP3.LUT P3, RZ, R0.reuse, 0x4, RZ, 0xc0, !PT ;  /* 0x0000000400ff7812 */ /* 0x040fe2000786c0ff */
[----:B------:R-:W-:Y:S01]  /*0580*/  IMAD.SHL.U32 R0, R0, 0x40, RZ ;  /* 0x0000004000007824 */ /* 0x000fe200078e00ff */
[----:B------:R-:W-:Y:S01]  /*0590*/  LOP3.LUT R4, R4, R5, RZ, 0x3c, !PT ;  /* 0x0000000504047212 */ /* 0x000fe200078e3cff */
[----:B------:R-:W-:Y:S01]  /*05a0*/  STL [R1], R18 ;  /* 0x0000001201007387 */ /* 0x000fe20000100800 */
[----:B------:R-:W-:Y:S01]  /*05b0*/  SHF.R.S32.HI R3, RZ, 0x1f, R2 ;  /* 0x0000001fff037819 */ /* 0x000fe20000011402 */
[----:B------:R-:W-:Y:S01]  /*05c0*/  UMOV UR44, 0xffffc000 ;  /* 0xffffc000002c7882 */ /* 0x000fe20000000000 */
[----:B------:R-:W-:-:S02]  /*05d0*/  LEA.HI R5, R13, R15, RZ, 0x6 ;  /* 0x0000000f0d057211 */ /* 0x000fc400078f30ff */
[----:B------:R-:W-:Y:S02]  /*05e0*/  LEA.HI R10, R3, R2, RZ, 0x3 ;  /* 0x00000002030a7211 */ /* 0x000fe400078f18ff */
[----:B------:R-:W-:Y:S01]  /*05f0*/  LOP3.LUT R0, R0, 0x1c0, RZ, 0xc0, !PT ;  /* 0x000001c000007812 */ /* 0x000fe200078ec0ff */
[----:B------:R-:W-:Y:S01]  /*0600*/  IMAD.SHL.U32 R5, R5, 0x8, RZ ;  /* 0x0000000805057824 */ /* 0x000fe200078e00ff */
[----:B------:R-:W-:Y:S02]  /*0610*/  LOP3.LUT R3, R10, 0xfffffff8, RZ, 0xc0, !PT ;  /* 0xfffffff80a037812 */ /* 0x000fe400078ec0ff */
[----:B------:R-:W-:Y:S02]  /*0620*/  LOP3.LUT R166, R0, 0x8, R16, 0xf8, !PT ;  /* 0x0000000800a67812 */ /* 0x000fe400078ef810 */
[----:B------:R-:W-:Y:S01]  /*0630*/  LOP3.LUT R8, R8, 0x6, RZ, 0xc0, !PT ;  /* 0x0000000608087812 */ /* 0x000fe200078ec0ff */
[----:B------:R-:W-:Y:S01]  /*0640*/  IMAD.IADD R14, R2, 0x1, -R3 ;  /* 0x00000001020e7824 */ /* 0x000fe200078e0a03 */
[----:B------:R-:W-:Y:S01]  /*0650*/  LOP3.LUT R2, R4, 0xfffffe00, R5, 0xf8, !PT ;  /* 0xfffffe0004027812 */ /* 0x000fe200078ef805 */
[----:B------:R-:W-:Y:S01]  /*0660*/  IMAD.U32 R3, RZ, RZ, UR7 ;  /* 0x00000007ff037e24 */ /* 0x000fe2000f8e00ff */
[----:B------:R-:W-:Y:S01]  /*0670*/  SHF.R.U32.HI R5, RZ, 0x3, R0 ;  /* 0x00000003ff057819 */ /* 0x000fe20000011600 */
[----:B------:R-:W-:Y:S01]  /*0680*/  IMAD.SHL.U32 R4, R12, 0x200, RZ ;  /* 0x000002000c047824 */ /* 0x000fe200078e00ff */
[----:B------:R-:W-:Y:S01]  /*0690*/  SEL R168, R247, 0xffffffe0, !P4 ;  /* 0xffffffe0f7a87807 */ /* 0x000fe20006000000 */
[----:B------:R1:W-:Y:S01]  /*06a0*/  STL [R1+0x60], R2 ;  /* 0x0000600201007387 */ /* 0x0003e20000100800 */
[----:B------:R-:W-:Y:S01]  /*06b0*/  LOP3.LUT R166, R166, R5, RZ, 0x3c, !PT ;  /* 0x00000005a6a67212 */ /* 0x000fe200078e3cff */
[----:B------:R-:W-:-:S02]  /*06c0*/  USHF.R.S32.HI UR7, URZ, 0x1f, UR17 ;  /* 0x0000001f3f077899 */ /* 0x000fc40008011411 */
[----:B------:R2:W-:Y:S02]  /*06d0*/  STL [R1+0xa8], R3 ;  /* 0x0000a80301007387 */ /* 0x0005e40000100800 */
[----:B------:R-:W-:Y:S02]  /*06e0*/  UIMAD UR58, UR7, UR37, URZ ;  /* 0x00000025073a72a4 */ /* 0x000fe4000f8e023f */
[----:B------:R-:W-:-:S04]  /*06f0*/  @!UP5 UIMAD UR7, UR37, UR16, UR39 ;  /* 0x000000102507d2a4 */ /* 0x000fc8000f8e0227 */
[----:B------:R-:W-:Y:S01]  /*0700*/  @!UP5 UIMAD UR55, UR7, UR55, URZ ;  /* 0x000000370737d2a4 */ /* 0x000fe2000f8e023f */
[----:B-1----:R-:W-:Y:S01]  /*0710*/  LOP3.LUT R2, R7, 0x1, RZ, 0xc0, !PT ;  /* 0x0000000107027812 */ /* 0x002fe200078ec0ff */
[----:B--2---:R-:W-:Y:S01]  /*0720*/  IMAD.U32 R3, RZ, RZ, UR6 ;  /* 0x00000006ff037e24 */ /* 0x004fe2000f8e00ff */
[----:B------:R-:W-:Y:S01]  /*0730*/  LEA.HI R3, R13, R15, RZ, 0x7 ;  /* 0x0000000f0d037211 */ /* 0x000fe200078f38ff */
[----:B------:R-:W-:Y:S01]  /*0740*/  USHF.L.U32 UR6, UR37, 0x7, URZ ;  /* 0x0000000725067899 */ /* 0x000fe2000800063f */
[----:B------:R-:W-:Y:S01]  /*0750*/  ISETP.NE.U32.AND P0, PT, R2, 0x1, PT ;  /* 0x000000010200780c */ /* 0x000fe20003f05070 */
[----:B------:R-:W-:Y:S01]  /*0760*/  IMAD.SHL.U32 R2, R9, 0x10, RZ ;  /* 0x0000001009027824 */ /* 0x000fe200078e00ff */
[----:B------:R-:W-:Y:S02]  /*0770*/  SHF.R.S32.HI R3, RZ, 0x7, R3 ;  /* 0x00000007ff037819 */ /* 0x000fe40000011403 */
[----:B------:R-:W-:Y:S02]  /*0780*/  R2P PR, R7, 0x6 ;  /* 0x0000000607007804 */ /* 0x000fe40000000000 */
[----:B------:R-:W-:Y:S01]  /*0790*/  LOP3.LUT R6, R0, 0x30, R2, 0xf8, !PT ;  /* 0x0000003000067812 */ /* 0x000fe200078ef802 */
[----:B------:R-:W-:Y:S01]  /*07a0*/  IMAD R0, R3, 0x1000, R4 ;  /* 0x0000100003007824 */ /* 0x000fe200078e0204 */
[----:B------:R-:W-:Y:S01]  /*07b0*/  LEA.HI.SX32 R18, R11, R2, 0x1e ;  /* 0x000000020b127211 */ /* 0x000fe200078ff2ff */
[----:B------:R-:W-:Y:S01]  /*07c0*/  IMAD R13, R3, 0x40, R8 ;  /* 0x00000040030d7824 */ /* 0x000fe200078e0208 */
[----:B------:R-:W-:Y:S01]  /*07d0*/  LOP3.LUT R2, R6, 0x8, R16, 0xf8, !PT ;  /* 0x0000000806027812 */ /* 0x000fe200078ef810 */
[----:B------:R-:W-:Y:S01]  /*07e0*/  IMAD.IADD R166, R0, 0x1, R166 ;  /* 0x0000000100a67824 */ /* 0x000fe200078e02a6 */
[----:B------:R-:W-:Y:S01]  /*07f0*/  LOP3.LUT R0, R17, 0x7ffffffc, RZ, 0xc0, !PT ;  /* 0x7ffffffc11007812 */ /* 0x000fe200078ec0ff */
[----:B------:R-:W-:Y:S01]  /*0800*/  IMAD.U32 R6, RZ, RZ, UR6 ;  /* 0x00000006ff067e24 */ /* 0x000fe2000f8e00ff */
[----:B------:R-:W-:Y:S01]  /*0810*/  LOP3.LUT R5, R4, R2, R5, 0xf6, !PT ;  /* 0x0000000204057212 */ /* 0x000fe200078ef605 */
[----:B------:R-:W-:Y:S01]  /*0820*/  IMAD.SHL.U32 R2, R3, 0x8, RZ ;  /* 0x0000000803027824 */ /* 0x000fe200078e00ff */
[----:B------:R-:W-:Y:S01]  /*0830*/  STL [R1+0x50], R18 ;  /* 0x0000501201007387 */ /* 0x000fe20000100800 */
[----:B------:R-:W-:Y:S01]  /*0840*/  IMAD.IADD R6, R15, 0x1, -R0 ;  /* 0x000000010f067824 */ /* 0x000fe200078e0a00 */
[----:B------:R-:W-:Y:S01]  /*0850*/  SEL R247, R247, 0xffffffe0, !P1 ;  /* 0xffffffe0f7f77807 */ /* 0x000fe20004800000 */
[----:B------:R-:W-:Y:S01]  /*0860*/  IMAD.SHL.U32 R0, R7, 0x40, RZ ;  /* 0x0000004007007824 */ /* 0x000fe200078e00ff */
[----:B------:R-:W-:Y:S01]  /*0870*/  LOP3.LUT R2, R2, 0x8, RZ, 0xc0, !PT ;  /* 0x0000000802027812 */ /* 0x000fe200078ec0ff */
[----:B------:R-:W-:Y:S01]  /*0880*/  IMAD.SHL.U32 R6, R6, 0x2, RZ ;  /* 0x0000000206067824 */ /* 0x000fe200078e00ff */
[----:B------:R1:W-:Y:S01]  /*0890*/  STL [R1+0x68], R13 ;  /* 0x0000680d01007387 */ /* 0x0003e20000100800 */
[----:B------:R-:W-:Y:S01]  /*08a0*/  IMAD.SHL.U32 R7, R12, 0x10, RZ ;  /* 0x000000100c077824 */ /* 0x000fe200078e00ff */
[----:B------:R-:W-:Y:S01]  /*08b0*/  LOP3.LUT R0, R0, 0x1c0, RZ, 0xc0, !PT ;  /* 0x000001c000007812 */ /* 0x000fe200078ec0ff */
[----:B------:R-:W-:Y:S01]  /*08c0*/  IMAD R8, R3, 0x2000, R6 ;  /* 0x0000200003087824 */ /* 0x000fe200078e0206 */
[----:B------:R-:W-:Y:S01]  /*08d0*/  SEL R245, R245, 0x10, !P0 ;  /* 0x00000010f5f57807 */ /* 0x000fe20004000000 */
[----:B------:R-:W-:Y:S01]  /*08e0*/  IMAD.SHL.U32 R166, R166, 0x2, RZ ;  /* 0x00000002a6a67824 */ /* 0x000fe200078e00ff */
[----:B------:R-:W-:Y:S01]  /*08f0*/  SHF.R.U32.HI R4, RZ, 0x3, R0 ;  /* 0x00000003ff047819 */ /* 0x000fe20000011600 */
[----:B------:R-:W-:Y:S01]  /*0900*/  UIMAD UR6, UR37, UR12, UR39 ;  /* 0x0000000c250672a4 */ /* 0x000fe2000f8e0227 */
[----:B------:R-:W-:Y:S01]  /*0910*/  LOP3.LUT R11, R2, 0x10, R7, 0xf8, !PT ;  /* 0x00000010020b7812 */ /* 0x000fe200078ef807 */
[----:B------:R-:W-:Y:S01]  /*0920*/  IMAD.SHL.U32 R7, R12, 0x8, RZ ;  /* 0x000000080c077824 */ /* 0x000fe200078e00ff */
[CC--:B------:R-:W-:Y:S01]  /*0930*/  LOP3.LUT R3, R4.reuse, R0.reuse, R2, 0x1e, !PT ;  /* 0x0000000004037212 */ /* 0x0c0fe200078e1e02 */
[C---:B------:R-:W-:Y:S01]  /*0940*/  IMAD R2, R9.reuse, 0x400, R8 ;  /* 0x0000040009027824 */ /* 0x040fe200078e0208 */
[----:B------:R-:W-:Y:S01]  /*0950*/  LOP3.LUT R4, R4, R0, RZ, 0xfc, !PT ;  /* 0x0000000004047212 */ /* 0x000fe200078efcff */
[----:B------:R-:W-:Y:S01]  /*0960*/  IMAD R0, R9, 0x400, R6 ;  /* 0x0000040009007824 */ /* 0x000fe200078e0206 */
[----:B------:R-:W-:Y:S01]  /*0970*/  UIMAD UR56, UR6, UR56, URZ ;  /* 0x00000038063872a4 */ /* 0x000fe2000f8e023f */
[----:B------:R-:W-:-:S02]  /*0980*/  IMAD.IADD R169, R166, 0x1, R168 ;  /* 0x00000001a6a97824 */ /* 0x000fc400078e02a8 */
[----:B------:R-:W-:Y:S02]  /*0990*/  IMAD.IADD R243, R4, 0x1, R2 ;  /* 0x0000000104f37824 */ /* 0x000fe400078e0202 */
[----:B------:R-:W-:Y:S01]  /*09a0*/  IMAD.U32 R2, RZ, RZ, UR8 ;  /* 0x00000008ff027e24 */ /* 0x000fe2000f8e00ff */
[----:B------:R-:W-:Y:S01]  /*09b0*/  USHF.R.S32.HI UR8, URZ, 0x1f, UR37 ;  /* 0x0000001f3f087899 */ /* 0x000fe20008011425 */
[----:B------:R-:W-:Y:S02]  /*09c0*/  IMAD.IADD R8, R0, 0x1, R3 ;  /* 0x0000000100087824 */ /* 0x000fe400078e0203 */
[----:B------:R-:W-:Y:S01]  /*09d0*/  IMAD.U32 R3, RZ, RZ, UR9 ;  /* 0x00000009ff037e24 */ /* 0x000fe2000f8e00ff */
[----:B------:R2:W-:Y:S01]  /*09e0*/  STL [R1+0xa4], R2 ;  /* 0x0000a40201007387 */ /* 0x0005e20000100800 */
[----:B------:R-:W-:Y:S01]  /*09f0*/  IMAD.SHL.U32 R0, R10, 0x40, RZ ;  /* 0x000000400a007824 */ /* 0x000fe200078e00ff */
[----:B------:R-:W-:Y:S01]  /*0a00*/  LEA R8, R8, 0xc000, 0x1 ;  /* 0x0000c00008087811 */ /* 0x000fe200078e08ff */
[----:B------:R-:W-:Y:S01]  /*0a10*/  IMAD.U32 R4, RZ, RZ, UR8 ;  /* 0x00000008ff047e24 */ /* 0x000fe2000f8e00ff */
[----:B------:R3:W-:Y:S01]  /*0a20*/  STL [R1+0xa0], R3 ;  /* 0x0000a00301007387 */ /* 0x0007e20000100800 */
[----:B------:R-:W-:Y:S01]  /*0a30*/  USHF.R.S32.HI UR8, URZ, 0x1f, UR39 ;  /* 0x0000001f3f087899 */ /* 0x000fe20008011427 */
[----:B------:R-:W-:Y:S01]  /*0a40*/  LOP3.LUT R0, R0, 0xfffffe00, RZ, 0xc0, !PT ;  /* 0xfffffe0000007812 */ /* 0x000fe200078ec0ff */
[----:B------:R-:W-:Y:S01]  /*0a50*/  IMAD.SHL.U32 R243, R243, 0x2, RZ ;  /* 0x00000002f3f37824 */ /* 0x000fe200078e00ff */
[----:B-1----:R-:W-:-:S02]  /*0a60*/  IADD3 R13, R8, 0x2420, RZ ;  /* 0x00002420080d7810 */ /* 0x002fc40007ffe0ff */
[C---:B------:R-:W-:Y:S01]  /*0a70*/  @P1 IADD3 R13, R8.reuse, 0x23e0, RZ ;  /* 0x000023e0080d1810 */ /* 0x040fe20007ffe0ff */
[----:B------:R-:W-:Y:S01]  /*0a80*/  IMAD.U32 R10, RZ, RZ, UR8 ;  /* 0x00000008ff0a7e24 */ /* 0x000fe2000f8e00ff */
[C---:B------:R-:W-:Y:S01]  /*0a90*/  IADD3 R10, R8.reuse, 0x2020, RZ ;  /* 0x00002020080a7810 */ /* 0x040fe20007ffe0ff */
[C---:B------:R-:W-:Y:S01]  /*0aa0*/  IMAD.IADD R246, R243.reuse, 0x1, R245 ;  /* 0x00000001f3f67824 */ /* 0x040fe200078e02f5 */
[----:B------:R-:W-:Y:S01]  /*0ab0*/  @P1 IADD3 R10, R8, 0x1fe0, RZ ;  /* 0x00001fe0080a1810 */ /* 0x000fe20007ffe0ff */
[--C-:B------:R-:W-:Y:S02]  /*0ac0*/  IMAD.IADD R250, R243, 0x1, R247.reuse ;  /* 0x00000001f3fa7824 */ /* 0x100fe400078e02f7 */
[----:B------:R-:W-:Y:S02]  /*0ad0*/  IMAD.IADD R249, R246, 0x1, R247 ;  /* 0x00000001f6f97824 */ /* 0x000fe400078e02f7 */
[----:B--2---:R-:W-:Y:S01]  /*0ae0*/  IMAD.SHL.U32 R2, R14, 0x40, RZ ;  /* 0x000000400e027824 */ /* 0x004fe200078e00ff */
[----:B------:R-:W-:-:S02]  /*0af0*/  IADD3 R14, R8, 0x420, RZ ;  /* 0x00000420080e7810 */ /* 0x000fc40007ffe0ff */
[----:B------:R-:W-:Y:S02]  /*0b00*/  @P1 IADD3 R14, R8, 0x3e0, RZ ;  /* 0x000003e0080e1810 */ /* 0x000fe40007ffe0ff */
[----:B------:R-:W-:Y:S02]  /*0b10*/  LOP3.LUT R2, R2, 0x1c0, RZ, 0xc0, !PT ;  /* 0x000001c002027812 */ /* 0x000fe400078ec0ff */
[----:B---3--:R-:W-:Y:S02]  /*0b20*/  IADD3 R3, R18, -0x80, RZ ;  /* 0xffffff8012037810 */ /* 0x008fe40007ffe0ff */
[----:B------:R-:W-:Y:S02]  /*0b30*/  SHF.R.U32.HI R6, RZ, 0x3, R2 ;  /* 0x00000003ff067819 */ /* 0x000fe40000011602 */
[----:B------:R-:W-:Y:S02]  /*0b40*/  SHF.R.S32.HI R4, RZ, 0x1f, R3 ;  /* 0x0000001fff047819 */ /* 0x000fe40000011403 */
[----:B------:R-:W-:-:S02]  /*0b50*/  LOP3.LUT R7, R2, 0x8, R7, 0xf8, !PT ;  /* 0x0000000802077812 */ /* 0x000fc400078ef807 */
[----:B------:R-:W-:Y:S02]  /*0b60*/  LOP3.LUT R2, R6, R11, R2, 0x1e, !PT ;  /* 0x0000000b06027212 */ /* 0x000fe400078e1e02 */
[----:B------:R-:W-:Y:S01]  /*0b70*/  SHF.L.U64.HI R3, R3, 0x2, R4 ;  /* 0x0000000203037819 */ /* 0x000fe20000010204 */
[----:B------:R-:W-:Y:S01]  /*0b80*/  IMAD R4, R9, 0x400, R0 ;  /* 0x0000040009047824 */ /* 0x000fe200078e0200 */
[----:B------:R-:W-:Y:S01]  /*0b90*/  LOP3.LUT R172, R2, R0, RZ, 0xfc, !PT ;  /* 0x0000000002ac7212 */ /* 0x000fe200078efcff */
[----:B------:R-:W-:Y:S02]  /*0ba0*/  IMAD.MOV.U32 R0, RZ, RZ, 0x40 ;  /* 0x00000040ff007424 */ /* 0x000fe400078e00ff */
[----:B------:R1:W-:Y:S01]  /*0bb0*/  STL [R1+0x64], R3 ;  /* 0x0000640301007387 */ /* 0x0003e20000100800 */
[----:B------:R-:W-:Y:S02]  /*0bc0*/  IMAD.MOV.U32 R2, RZ, RZ, 0x440 ;  /* 0x00000440ff027424 */ /* 0x000fe400078e00ff */
[C---:B------:R-:W-:Y:S01]  /*0bd0*/  SEL R167, R0.reuse, 0xffffffc0, !P3 ;  /* 0xffffffc000a77807 */ /* 0x040fe20005800000 */
[----:B------:R-:W-:Y:S01]  /*0be0*/  STL [R1+0x6c], R8 ;  /* 0x00006c0801007387 */ /* 0x000fe20000100800 */
[----:B------:R-:W-:-:S02]  /*0bf0*/  SEL R0, R0, 0xffffffc0, !P2 ;  /* 0xffffffc000007807 */ /* 0x000fc40005000000 */
[----:B------:R-:W-:Y:S01]  /*0c00*/  SEL R2, R2, 0x3c0, !P2 ;  /* 0x000003c002027807 */ /* 0x000fe20005000000 */
[----:B------:R-:W-:Y:S02]  /*0c10*/  IMAD.IADD R167, R166, 0x1, R167 ;  /* 0x00000001a6a77824 */ /* 0x000fe400078e02a7 */
[----:B------:R-:W-:Y:S02]  /*0c20*/  IMAD.IADD R12, R0, 0x1, R8 ;  /* 0x00000001000c7824 */ /* 0x000fe400078e0208 */
[----:B------:R-:W-:Y:S02]  /*0c30*/  IMAD.IADD R244, R243, 0x1, R0 ;  /* 0x00000001f3f47824 */ /* 0x000fe400078e0200 */
[----:B------:R-:W-:Y:S01]  /*0c40*/  IMAD.IADD R168, R168, 0x1, R167 ;  /* 0x00000001a8a87824 */ /* 0x000fe200078e02a7 */
[----:B------:R-:W-:Y:S01]  /*0c50*/  STL [R1+0x80], R12 ;  /* 0x0000800c01007387 */ /* 0x000fe20000100800 */
[--C-:B------:R-:W-:Y:S02]  /*0c60*/  IMAD.IADD R245, R245, 0x1, R244.reuse ;  /* 0x00000001f5f57824 */ /* 0x100fe400078e02f4 */
[----:B------:R-:W-:Y:S01]  /*0c70*/  IMAD.IADD R248, R247, 0x1, R244 ;  /* 0x00000001f7f87824 */ /* 0x000fe200078e02f4 */
[----:B-1----:R-:W-:-:S02]  /*0c80*/  LOP3.LUT R3, R7, R6, RZ, 0x3c, !PT ;  /* 0x0000000607037212 */ /* 0x002fc400078e3cff */
[C---:B------:R-:W-:Y:S02]  /*0c90*/  IADD3 R6, R8.reuse, 0x2040, RZ ;  /* 0x0000204008067810 */ /* 0x040fe40007ffe0ff */
[----:B------:R-:W-:Y:S01]  /*0ca0*/  @P2 IADD3 R6, R8, 0x1fc0, RZ ;  /* 0x00001fc008062810 */ /* 0x000fe20007ffe0ff */
[----:B------:R-:W-:Y:S02]  /*0cb0*/  IMAD.IADD R173, R4, 0x1, R3 ;  /* 0x0000000104ad7824 */ /* 0x000fe400078e0203 */
[----:B------:R-:W-:Y:S02]  /*0cc0*/  IMAD.SHL.U32 R3, R5, 0x2, RZ ;  /* 0x0000000205037824 */ /* 0x000fe400078e00ff */
[----:B------:R-:W-:Y:S02]  /*0cd0*/  IMAD.IADD R5, R247, 0x1, R8 ;  /* 0x00000001f7057824 */ /* 0x000fe400078e0208 */
[----:B------:R-:W-:-:S03]  /*0ce0*/  IMAD.IADD R4, R8, 0x1, R2 ;  /* 0x0000000108047824 */ /* 0x000fc600078e0202 */
[----:B------:R1:W-:Y:S04]  /*0cf0*/  STL [R1+0x9c], R5 ;  /* 0x00009c0501007387 */ /* 0x0003e80000100800 */
        /* <DEDUP_REMOVED lines=17> */
.L_x_2011:
        /* <DEDUP_REMOVED lines=12> */
[----:B--23--:R-:W-:Y:S01]  /*0ed0*/  IMAD.U32 R4, RZ, RZ, UR12 ;  /* 0x0000000cff047e24 */ /* 0x00cfe2000f8e00ff */
        /* <DEDUP_REMOVED lines=41> */
.L_x_1933:
        /* <DEDUP_REMOVED lines=30> */
[----:B------:R-:W-:Y:S02]  /*1350*/  USEL UR42, UR10, UR8, !UP3 ;  /* 0x000000080a2a7287 */ /* 0x000fe4000d800000 */
[----:B------:R-:W-:Y:S02]  /*1360*/  @UP3 UIADD3 UR38, UR9, UR7, URZ ;  /* 0x0000000709263290 */ /* 0x000fe4000fffe03f */
[----:B------:R-:W-:-:S02]  /*1370*/  UIADD3 UR7, UR12, 0x80, UR21 ;  /* 0x000000800c077890 */ /* 0x000fc4000fffe015 */
[----:B------:R-:W-:Y:S02]  /*1380*/  ULDC UR13, c[0x0][0x2e4] ;  /* 0x0000b900000d7ab9 */ /* 0x000fe40000000800 */
[----:B------:R-:W-:Y:S02]  /*1390*/  UIADD3 UR8, UR12, 0x7f, URZ ;  /* 0x0000007f0c087890 */ /* 0x000fe4000fffe03f */
[----:B------:R-:W-:Y:S02]  /*13a0*/  UIADD3 UR7, UR7, UR13, -UR6 ;  /* 0x0000000d07077290 */ /* 0x000fe4000fffe806 */
[----:B-1----:R-:W-:Y:S02]  /*13b0*/  UISETP.NE.AND UP0, UPT, UR25, -0x1, UPT ;  /* 0xffffffff1900788c */ /* 0x002fe4000bf05270 */
[----:B------:R-:W-:Y:S02]  /*13c0*/  USHF.R.S32.HI UR9, URZ, 0x1f, UR8 ;  /* 0x0000001f3f097899 */ /* 0x000fe40008011408 */
[----:B------:R-:W-:-:S02]  /*13d0*/  UIADD3 UR7, UR7, 0x7f, URZ ;  /* 0x0000007f07077890 */ /* 0x000fc4000fffe03f */
[----:B------:R-:W-:Y:S01]  /*13e0*/  ULEA.HI UR14, UR9, UR8, URZ, 0x7 ;  /* 0x00000008090e7291 */ /* 0x000fe2000f8f383f */
[----:B------:R-:W-:Y:S01]  /*13f0*/  PLOP3.LUT P1, PT, PT, PT, UP0, 0x80, 0x0 ;  /* 0x000000000000781c */ /* 0x000fe20003f2f008 */
[----:B------:R-:W-:Y:S02]  /*1400*/  USHF.R.S32.HI UR8, URZ, 0x1f, UR7 ;  /* 0x0000001f3f087899 */ /* 0x000fe40008011407 */
[----:B------:R-:W-:Y:S02]  /*1410*/  ULDC.64 UR10, c[0x0][0x198] ;  /* 0x00006600000a7ab9 */ /* 0x000fe40000000a00 */
[----:B------:R-:W-:Y:S02]  /*1420*/  ULEA.HI UR13, UR8, UR7, URZ, 0x7 ;  /* 0x00000007080d7291 */ /* 0x000fe4000f8f383f */
[----:B------:R-:W-:-:S04]  /*1430*/  @UP0 UIADD3 UR7, UR20, UR25, URZ ;  /* 0x0000001914070290 */ /* 0x000fc8000fffe03f */
        /* <DEDUP_REMOVED lines=22> */
.L_x_1935:
        /* <DEDUP_REMOVED lines=18> */
.L_x_1936:
        /* <DEDUP_REMOVED lines=73> */
.L_x_1937:
[----:B------:R-:W-:Y:S02]  /*1b50*/  UMOV UR13, UR56 ;  /* 0x00000038000d7c82 */ /* 0x000fe40008000000 */
.L_x_1938:
[----:B------:R-:W2:Y:S04]  /*1b60*/  LDL.64 R4, [R1] ;  /* 0x0000000001047983 */ /* 0x000ea80000100a00 */
[----:B------:R1:W2:Y:S01]  /*1b70*/  LDL.64 R22, [R1] ;  /* 0x0000000001167983 */ /* 0x0002a20000100a00 */
        /* <DEDUP_REMOVED lines=81> */
[----:B------:R-:W-:Y:S02]  /*2090*/  IMAD.IADD R2, R5, 0x1, R2 ;  /* 0x0000000105027824 */ /* 0x000fe400078e0202 */
[----:B------:R2:W-:Y:S03]  /*20a0*/  STL [R1+0x14], R21 ;  /* 0x0000141501007387 */ /* 0x0005e60000100800 */
[----:B------:R-:W-:Y:S01]  /*20b0*/  LEA.HI.X R24, R4, c[0x0][0x334], R2, 0x1, P3 ;  /* 0x0000cd0004187a11 */ /* 0x000fe200018f0c02 */
[----:B------:R2:W-:Y:S04]  /*20c0*/  STL [R1+0xc], R13 ;  /* 0x00000c0d01007387 */ /* 0x0005e80000100800 */
[----:B------:R2:W-:Y:S04]  /*20d0*/  STL [R1+0x8], R15 ;  /* 0x0000080f01007387 */ /* 0x0005e80000100800 */
[----:B------:R2:W-:Y:S01]  /*20e0*/  STL [R1+0x10], R24 ;  /* 0x0000101801007387 */ /* 0x0005e20000100800 */
[----:B-1--4-:R-:W-:Y:S05]  /*20f0*/  @P0 BRA `(.L_x_1939) ;  /* 0x00000b3000000947 */ /* 0x012fea0003800000 */
[----:B------:R-:W-:Y:S02]  /*2100*/  @UP0 UIADD3 UR7, UR20, UR25, URZ ;  /* 0x0000001914070290 */ /* 0x000fe4000fffe03f */
[----:B------:R-:W-:-:S02]  /*2110*/  ULDC.64 UR10, c[0x0][0x3a0] ;  /* 0x0000e800000a7ab9 */ /* 0x000fc40000000a00 */
        /* <DEDUP_REMOVED lines=16> */
.L_x_1940:
        /* <DEDUP_REMOVED lines=18> */
.L_x_1941:
        /* <DEDUP_REMOVED lines=29> */
.L_x_1943:
[----:B------:R-:W-:Y:S05]  /*2510*/  BSYNC B0 ;  /* 0x0000000000007941 */ /* 0x000fea0003800000 */
.L_x_1942:
        /* <DEDUP_REMOVED lines=15> */
.L_x_1945:
[----:B------:R-:W-:Y:S05]  /*2610*/  BSYNC B0 ;  /* 0x0000000000007941 */ /* 0x000fea0003800000 */
.L_x_1944:
        /* <DEDUP_REMOVED lines=15> */
.L_x_1947:
[----:B------:R-:W-:Y:S05]  /*2710*/  BSYNC B0 ;  /* 0x0000000000007941 */ /* 0x000fea0003800000 */
.L_x_1946:
        /* <DEDUP_REMOVED lines=14> */
.L_x_1949:
[----:B------:R-:W-:Y:S05]  /*2800*/  BSYNC B0 ;  /* 0x0000000000007941 */ /* 0x000fea0003800000 */
.L_x_1948:
        /* <DEDUP_REMOVED lines=25> */
.L_x_1951:
[----:B------:R-:W-:Y:S05]  /*29a0*/  BSYNC B0 ;  /* 0x0000000000007941 */ /* 0x000fea0003800000 */
.L_x_1950:
        /* <DEDUP_REMOVED lines=13> */
.L_x_1953:
[----:B------:R-:W-:Y:S05]  /*2a80*/  BSYNC B0 ;  /* 0x0000000000007941 */ /* 0x000fea0003800000 */
.L_x_1952:
        /* <DEDUP_REMOVED lines=13> */
.L_x_1955:
[----:B------:R-:W-:Y:S05]  /*2b60*/  BSYNC B0 ;  /* 0x0000000000007941 */ /* 0x000fea0003800000 */
.L_x_1954:
        /* <DEDUP_REMOVED lines=12> */
.L_x_1939:
[----:B------:R-:W3:Y:S01]  /*2c30*/  LDL R7, [R1+0x60] ;  /* 0x0000600001077983 */ /* 0x000ee20000100800 */
        /* <DEDUP_REMOVED lines=9> */
[----:B---3--:R-:W-:-:S12]  /*2cd0*/  IMAD.SHL.U32 R2, R7, 0x2, RZ ;  /* 0x0000000207027824 */ /* 0x008fd800078e00ff */
        /* <DEDUP_REMOVED lines=11> */
.L_x_1958:
[----:B------:R-:W-:Y:S05]  /*2d90*/  BSYNC B0 ;  /* 0x0000000000007941 */ /* 0x000fea0003800000 */
.L_x_1957:
        /* <DEDUP_REMOVED lines=8> */
[----:B----4-:R-:W-:Y:S02]  /*2e20*/  IMAD.MOV.U32 R5, RZ, RZ, c[0x0][0x370] ;  /* 0x0000dc00ff057624 */ /* 0x010fe400078e00ff */
[----:B------:R-:W-:-:S03]  /*2e30*/  IMAD.MOV.U32 R6, RZ, RZ, c[0x0][0x374] ;  /* 0x0000dd00ff067624 */ /* 0x000fc600078e00ff */
[----:B------:R-:W-:-:S04]  /*2e40*/  LEA R4, P1, R5, R21, 0x6 ;  /* 0x0000001505047211 */ /* 0x000fc800078230ff */
[----:B------:R-:W-:-:S05]  /*2e50*/  LEA.HI.X R5, R5, R24, R6, 0x6, P1 ;  /* 0x0000001805057211 */ /* 0x000fca00008f3406 */
[----:B------:R-:W-:Y:S01]  /*2e60*/  @!PT LDS RZ, [RZ] ;  /* 0x00000000fffff984 */ /* 0x000fe20000000800 */
[----:B------:R-:W-:Y:S01]  /*2e70*/  @!PT LDS RZ, [RZ] ;  /* 0x00000000fffff984 */ /* 0x000fe20000000800 */
[----:B------:R-:W-:Y:S01]  /*2e80*/  @!PT LDS RZ, [RZ] ;  /* 0x00000000fffff984 */ /* 0x000fe20000000800 */
[----:B------:R4:W-:Y:S04]  /*2e90*/  LDGSTS.E.BYPASS.LTC128B.128 [R2+0x9000], [R4.64] ;  /* 0x0900000004027fae */ /* 0x0009e8000b901d56 */
.L_x_1960:
[----:B------:R-:W-:Y:S05]  /*2ea0*/  BSYNC B0 ;  /* 0x0000000000007941 */ /* 0x000fea0003800000 */
.L_x_1959:
        /* <DEDUP_REMOVED lines=16> */
.L_x_1962:
[----:B------:R-:W-:Y:S05]  /*2fb0*/  BSYNC B0 ;  /* 0x0000000000007941 */ /* 0x000fea0003800000 */
.L_x_1961:
        /* <DEDUP_REMOVED lines=8> */
[----:B----4-:R-:W4:Y:S01]  /*3040*/  LDL R4, [R1+0xa4] ;  /* 0x0000a40001047983 */ /* 0x010f220000100800 */
[----:B------:R-:W-:Y:S02]  /*3050*/  MOV R6, c[0x0][0x370] ;  /* 0x0000dc0000067a02 */ /* 0x000fe40000000f00 */
[----:B------:R-:W-:Y:S01]  /*3060*/  MOV R5, R24 ;  /* 0x0000001800057202 */ /* 0x000fe20000000f00 */
[----:B----4-:R4:W5:Y:S02]  /*3070*/  R2UR UR9, R4 ;  /* 0x00000000040973c2 */ /* 0x01096400000e0000 */
[----:B----4-:R-:W-:-:S05]  /*3080*/  MOV R4, R21 ;  /* 0x0000001500047202 */ /* 0x010fca0000000f00 */
[----:B------:R-:W-:-:S05]  /*3090*/  IMAD.WIDE.U32 R4, R6, 0xc0, R4 ;  /* 0x000000c006047825 */ /* 0x000fca00078e0004 */
[----:B-----5:R-:W-:-:S05]  /*30a0*/  IADD3 R5, R5, UR9, RZ ;  /* 0x0000000905057c10 */ /* 0x020fca000fffe0ff */
[----:B------:R-:W-:Y:S01]  /*30b0*/  @!PT LDS RZ, [RZ] ;  /* 0x00000000fffff984 */ /* 0x000fe20000000800 */
[----:B------:R-:W-:Y:S01]  /*30c0*/  @!PT LDS RZ, [RZ] ;  /* 0x00000000fffff984 */ /* 0x000fe20000000800 */
[----:B------:R-:W-:Y:S01]  /*30d0*/  @!PT LDS RZ, [RZ] ;  /* 0x00000000fffff984 */ /* 0x000fe20000000800 */
[----:B------:R4:W-:Y:S02]  /*30e0*/  LDGSTS.E.BYPASS.LTC128B.128 [R2+0xb000], [R4.64] ;  /* 0x0b00000004027fae */ /* 0x0009e4000b901d56 */
.L_x_1964:
[----:B------:R-:W-:Y:S05]  /*30f0*/  BSYNC B0 ;  /* 0x0000000000007941 */ /* 0x000fea0003800000 */
.L_x_1963:
[----:B------:R-:W-:Y:S01]  /*3100*/  PLOP3.LUT P2, PT, PT, PT, UP0, 0x80, 0x0 ;  /* 0x000000000000781c */ /* 0x000fe20003f4f008 */
[----:B------:R-:W-:Y:S01]  /*3110*/  BSSY B0, `(.L_x_1965) ;  /* 0x0000015000007945 */ /* 0x000fe20003800000 */
[----:B----4-:R-:W-:-:S04]  /*3120*/  IADD3 R4, R7, 0x2000, RZ ;  /* 0x0000200007047810 */ /* 0x010fc80007ffe0ff */
        /* <DEDUP_REMOVED lines=19> */
.L_x_1966:
[----:B------:R-:W-:Y:S05]  /*3260*/  BSYNC B0 ;  /* 0x0000000000007941 */ /* 0x000fea0003800000 */
.L_x_1965:
        /* <DEDUP_REMOVED lines=20> */
.L_x_1968:
[----:B------:R-:W-:Y:S05]  /*33b0*/  BSYNC B0 ;  /* 0x0000000000007941 */ /* 0x000fea0003800000 */
.L_x_1967:
        /* <DEDUP_REMOVED lines=20> */
.L_x_1970:
[----:B------:R-:W-:Y:S05]  /*3500*/  BSYNC B0 ;  /* 0x0000000000007941 */ /* 0x000fea0003800000 */
.L_x_1969:
        /* <DEDUP_REMOVED lines=23> */
.L_x_1972:
[----:B------:R-:W-:Y:S05]  /*3680*/  BSYNC B0 ;  /* 0x0000000000007941 */ /* 0x000fea0003800000 */
.L_x_1971:
        /* <DEDUP_REMOVED lines=27> */
[----:B------:R-:W2:Y:S03]  /*3840*/  @!P1 LDG.E R24, [R8.64] ;  /* 0x0000001608189981 */ /* 0x000ea6000c1e1900 */
[----:B------:R-:W-:-:S05]  /*3850*/  IADD3.X R5, R5, UR14, RZ, P0, !PT ;  /* 0x0000000e05057c10 */ /* 0x000fca00087fe4ff */
[----:B------:R1:W5:Y:S04]  /*3860*/  @!P3 LDG.E R25, [R4.64+0x100] ;  /* 0x000100160419b981 */ /* 0x000368000c1e1900 */
        /* <DEDUP_REMOVED lines=10> */
[----:B--2---:R1:W-:Y:S04]  /*3910*/  STL [R1+0x1c], R24 ;  /* 0x00001c1801007387 */ /* 0x0043e80000100800 */
[----:B-----5:R1:W-:Y:S04]  /*3920*/  STL [R1+0x18], R25 ;  /* 0x0000181901007387 */ /* 0x0203e80000100800 */
        /* <DEDUP_REMOVED lines=18> */
.L_x_1974:
[----:B------:R-:W-:Y:S05]  /*3a50*/  BSYNC B0 ;  /* 0x0000000000007941 */ /* 0x000fea0003800000 */
.L_x_1973:
        /* <DEDUP_REMOVED lines=21> */
.L_x_1976:
[----:B------:R-:W-:Y:S05]  /*3bb0*/  BSYNC B0 ;  /* 0x0000000000007941 */ /* 0x000fea0003800000 */
.L_x_1975:
        /* <DEDUP_REMOVED lines=21> */
.L_x_1978:
[----:B------:R-:W-:Y:S05]  /*3d10*/  BSYNC B0 ;  /* 0x0000000000007941 */ /* 0x000fea0003800000 */
.L_x_1977:
        /* <DEDUP_REMOVED lines=21> */
.L_x_1980:
[----:B------:R-:W-:Y:S05]  /*3e70*/  BSYNC B0 ;  /* 0x0000000000007941 */ /* 0x000fea0003800000 */
.L_x_1979:
        /* <DEDUP_REMOVED lines=29> */
.L_x_1982:
[----:B------:R-:W-:Y:S05]  /*4050*/  BSYNC B0 ;  /* 0x0000000000007941 */ /* 0x000fea0003800000 */
.L_x_1981:
        /* <DEDUP_REMOVED lines=20> */
.L_x_1984:
[----:B------:R-:W-:Y:S05]  /*41a0*/  BSYNC B0 ;  /* 0x0000000000007941 */ /* 0x000fea0003800000 */
.L_x_1983:
        /* <DEDUP_REMOVED lines=20> */
.L_x_1986:
[----:B------:R-:W-:Y:S05]  /*42f0*/  BSYNC B0 ;  /* 0x0000000000007941 */ /* 0x000fea0003800000 */
.L_x_1985:
        /* <DEDUP_REMOVED lines=19> */
.L_x_1988:
[----:B------:R-:W-:Y:S05]  /*4430*/  BSYNC B0 ;  /* 0x0000000000007941 */ /* 0x000fea0003800000 */
.L_x_1987:
[----:B------:R-:W-:Y:S01]  /*4440*/  LEA.HI R0, R20, R19, RZ, 0x4 ;  /* 0x0000001314007211 */ /* 0x000fe200078f20ff */
[----:B------:R-:W-:Y:S01]  /*4450*/  IMAD.SHL.U32 R6, R21, 0x4, RZ ;  /* 0x0000000415067824 */ /* 0x000fe200078e00ff */
[----:B------:R-:W0:Y:S01]  /*4460*/  LDGDEPBAR ;  /* 0x00000000000079af */ /* 0x000e220000000000 */
[----:B------:R-:W-:Y:S01]  /*4470*/  IMAD.MOV.U32 R171, RZ, RZ, 0x20 ;  /* 0x00000020ffab7424 */ /* 0x000fe200078e00ff */
[----:B------:R-:W-:Y:S01]  /*4480*/  LOP3.LUT R0, R0, 0xfffffff0, RZ, 0xc0, !PT ;  /* 0xfffffff000007812 */ /* 0x000fe200078ec0ff */
[----:B------:R-:W-:Y:S01]  /*4490*/  IMAD.MOV.U32 R165, RZ, RZ, 0x40 ;  /* 0x00000040ffa57424 */ /* 0x000fe200078e00ff */
[----:B------:R-:W-:Y:S01]  /*44a0*/  MOV R252, R174 ;  /* 0x000000ae00fc7202 */ /* 0x000fe20000000f00 */
[----:B------:R-:W-:Y:S01]  /*44b0*/  CS2R R126, SRZ ;  /* 0x00000000007e7805 */ /* 0x000fe2000001ff00 */
[----:B------:R-:W-:Y:S01]  /*44c0*/  CS2R R124, SRZ ;  /* 0x00000000007c7805 */ /* 0x000fe2000001ff00 */
[----:B------:R-:W-:Y:S01]  /*44d0*/  IMAD.IADD R0, R19, 0x1, -R0 ;  /* 0x0000000113007824 */ /* 0x000fe200078e0a00 */
[----:B------:R-:W-:Y:S01]  /*44e0*/  CS2R R130, SRZ ;  /* 0x0000000000827805 */ /* 0x000fe2000001ff00 */
[----:B------:R-:W-:Y:S01]  /*44f0*/  CS2R R128, SRZ ;  /* 0x0000000000807805 */ /* 0x000fe2000001ff00 */
[----:B------:R-:W-:Y:S01]  /*4500*/  CS2R R122, SRZ ;  /* 0x00000000007a7805 */ /* 0x000fe2000001ff00 */
[----:B------:R-:W-:Y:S01]  /*4510*/  CS2R R120, SRZ ;  /* 0x0000000000787805 */ /* 0x000fe2000001ff00 */
[----:B-1234-:R-:W-:Y:S01]  /*4520*/  SHF.R.S32.HI R2, RZ, 0x1f, R0 ;  /* 0x0000001fff027819 */ /* 0x01efe20000011400 */
        /* <DEDUP_REMOVED lines=23> */
[----:B------:R-:W-:Y:S01]  /*46a0*/  IADD3 R0, R172, 0x2000, RZ ;  /* 0x00002000ac007810 */ /* 0x000fe20007ffe0ff */
[----:B------:R-:W-:Y:S01]  /*46b0*/  IMAD.MOV.U32 R2, RZ, RZ, c[0x0][0x22c] ;  /* 0x00008b00ff027624 */ /* 0x000fe200078e00ff */
[----:B------:R-:W-:Y:S01]  /*46c0*/  CS2R R88, SRZ ;  /* 0x0000000000587805 */ /* 0x000fe2000001ff00 */
[----:B------:R-:W-:Y:S01]  /*46d0*/  CS2R R86, SRZ ;  /* 0x0000000000567805 */ /* 0x000fe2000001ff00 */
[----:B------:R-:W-:Y:S01]  /*46e0*/  SEL R0, R0, R172, !P2 ;  /* 0x000000ac00007207 */ /* 0x000fe20005000000 */
[----:B------:R-:W-:Y:S01]  /*46f0*/  IMAD R2, R2, c[0x0][0x1c0], RZ ;  /* 0x0000700002027a24 */ /* 0x000fe200078e02ff */
[----:B------:R-:W-:Y:S01]  /*4700*/  CS2R R84, SRZ ;  /* 0x0000000000547805 */ /* 0x000fe2000001ff00 */
[----:B------:R-:W-:Y:S01]  /*4710*/  CS2R R78, SRZ ;  /* 0x00000000004e7805 */ /* 0x000fe2000001ff00 */
[----:B------:R-:W-:Y:S01]  /*4720*/  CS2R R76, SRZ ;  /* 0x00000000004c7805 */ /* 0x000fe2000001ff00 */
[----:B------:R-:W-:Y:S01]  /*4730*/  IMAD.SHL.U32 R164, R0, 0x2, RZ ;  /* 0x0000000200a47824 */ /* 0x000fe200078e00ff */
[C---:B------:R-:W-:Y:S01]  /*4740*/  SHF.L.U32 R5, R2.reuse, 0x4, RZ ;  /* 0x0000000402057819 */ /* 0x040fe200000006ff */
[----:B------:R-:W-:Y:S01]  /*4750*/  IMAD.SHL.U32 R4, R2, 0x8, RZ ;  /* 0x0000000802047824 */ /* 0x000fe200078e00ff */
[----:B------:R-:W-:Y:S01]  /*4760*/  CS2R R82, SRZ ;  /* 0x0000000000527805 */ /* 0x000fe2000001ff00 */
[----:B------:R-:W-:Y:S01]  /*4770*/  CS2R R80, SRZ ;  /* 0x0000000000507805 */ /* 0x000fe2000001ff00 */
[----:B------:R-:W-:Y:S01]  /*4780*/  IADD3 R0, R5, 0x20, RZ ;  /* 0x0000002005007810 */ /* 0x000fe20007ffe0ff */
[----:B------:R-:W-:Y:S01]  /*4790*/  CS2R R74, SRZ ;  /* 0x00000000004a7805 */ /* 0x000fe2000001ff00 */
[----:B------:R-:W-:Y:S01]  /*47a0*/  SHF.L.U64.HI R5, R21, 0x2, R15 ;  /* 0x0000000215057819 */ /* 0x000fe2000001020f */
[----:B------:R-:W-:Y:S01]  /*47b0*/  CS2R R72, SRZ ;  /* 0x0000000000487805 */ /* 0x000fe2000001ff00 */
[----:B------:R-:W-:Y:S01]  /*47c0*/  CS2R R70, SRZ ;  /* 0x0000000000467805 */ /* 0x000fe2000001ff00 */
[C---:B------:R-:W-:Y:S01]  /*47d0*/  IMAD.IADD R0, R4.reuse, 0x1, R0 ;  /* 0x0000000104007824 */ /* 0x040fe200078e0200 */
[----:B------:R-:W-:Y:S01]  /*47e0*/  CS2R R68, SRZ ;  /* 0x0000000000447805 */ /* 0x000fe2000001ff00 */
[----:B------:R-:W-:Y:S01]  /*47f0*/  SEL R171, R171, 0xffffffe0, !P0 ;  /* 0xffffffe0abab7807 */ /* 0x000fe20004000000 */
[----:B------:R-:W-:Y:S01]  /*4800*/  ULDC UR13, c[0x0][0x2e4] ;  /* 0x0000b900000d7ab9 */ /* 0x000fe20000000800 */
[----:B------:R-:W-:Y:S01]  /*4810*/  IMAD.IADD R0, R4, 0x1, R0 ;  /* 0x0000000104007824 */ /* 0x000fe200078e0200 */
[----:B------:R-:W-:-:S04]  /*4820*/  SEL R165, R165, 0xffffffc0, !P1 ;  /* 0xffffffc0a5a57807 */ /* 0x000fc80004800000 */
[----:B------:R-:W-:-:S05]  /*4830*/  IADD3 R0, R4, R0, RZ ;  /* 0x0000000004007210 */ /* 0x000fca0007ffe0ff */
[----:B------:R-:W-:-:S05]  /*4840*/  IMAD.IADD R0, R4, 0x1, R0 ;  /* 0x0000000104007824 */ /* 0x000fca00078e0200 */
[----:B------:R1:W-:Y:S02]  /*4850*/  STL [R1+0x48], R0 ;  /* 0x0000480001007387 */ /* 0x0003e40000100800 */
[----:B-1----:R-:W-:-:S05]  /*4860*/  IMAD.IADD R0, R4, 0x1, R0 ;  /* 0x0000000104007824 */ /* 0x002fca00078e0200 */
[----:B------:R1:W-:Y:S02]  /*4870*/  STL [R1+0x44], R0 ;  /* 0x0000440001007387 */ /* 0x0003e40000100800 */
[----:B-1----:R-:W-:-:S05]  /*4880*/  IMAD.IADD R0, R4, 0x1, R0 ;  /* 0x0000000104007824 */ /* 0x002fca00078e0200 */
[C---:B------:R-:W-:Y:S01]  /*4890*/  IADD3 R2, R4.reuse, R0, RZ ;  /* 0x0000000004027210 */ /* 0x040fe20007ffe0ff */
[----:B------:R1:W-:Y:S04]  /*48a0*/  STL [R1+0x40], R0 ;  /* 0x0000400001007387 */ /* 0x0003e80000100800 */
[----:B------:R2:W-:Y:S04]  /*48b0*/  STL [R1+0x5c], R5 ;  /* 0x00005c0501007387 */ /* 0x0005e80000100800 */
[----:B------:R3:W-:Y:S04]  /*48c0*/  STL [R1+0x3c], R2 ;  /* 0x00003c0201007387 */ /* 0x0007e80000100800 */
[----:B------:R-:W-:Y:S01]  /*48d0*/  STL [R1+0x58], R6 ;  /* 0x0000580601007387 */ /* 0x000fe20000100800 */
[----:B-1----:R-:W-:Y:S01]  /*48e0*/  IADD3 R0, R21, -0x80, RZ ;  /* 0xffffff8015007810 */ /* 0x002fe20007ffe0ff */
[----:B--2---:R-:W-:-:S04]  /*48f0*/  IMAD.IADD R5, R4, 0x1, R2 ;  /* 0x0000000104057824 */ /* 0x004fc800078e0202 */
[----:B---3--:R-:W-:Y:S01]  /*4900*/  IMAD.SHL.U32 R2, R0, 0x4, RZ ;  /* 0x0000000400027824 */ /* 0x008fe200078e00ff */
[C---:B------:R-:W-:Y:S01]  /*4910*/  IADD3 R0, R4.reuse, R5, RZ ;  /* 0x0000000504007210 */ /* 0x040fe20007ffe0ff */
[----:B------:R-:W-:Y:S04]  /*4920*/  STL [R1+0x38], R5 ;  /* 0x0000380501007387 */ /* 0x000fe80000100800 */
[----:B------:R-:W-:Y:S04]  /*4930*/  STL [R1+0x54], R2 ;  /* 0x0000540201007387 */ /* 0x000fe80000100800 */
        /* <DEDUP_REMOVED lines=9> */
.L_x_1993:
[----:B------:R-:W0:Y:S01]  /*49d0*/  LDGDEPBAR ;  /* 0x00000000000079af */ /* 0x000e220000000000 */
[----:B-1----:R-:W-:Y:S01]  /*49e0*/  IADD3 R0, R170, R171, RZ ;  /* 0x000000abaa007210 */ /* 0x002fe20007ffe0ff */
[----:B------:R-:W-:Y:S01]  /*49f0*/  USHF.L.U32 UR11, UR19, 0x7, URZ ;  /* 0x00000007130b7899 */ /* 0x000fe2000800063f */
[----:B------:R-:W-:Y:S03]  /*4a00*/  MOV R199, R197 ;  /* 0x000000c500c77202 */ /* 0x000fe60000000f00 */
[----:B------:R-:W-:Y:S02]  /*4a10*/  UIADD3 UR10, UR11, UR12, URZ ;  /* 0x0000000c0b0a7290 */ /* 0x000fe4000fffe03f */
[----:B------:R-:W2:Y:S02]  /*4a20*/  LDL R181, [R1+0x58] ;  /* 0x0000580001b57983 */ /* 0x000ea40000100800 */
[----:B------:R-:W-:Y:S02]  /*4a30*/  UIADD3 UR8, -UR6, 0x80, UR10 ;  /* 0x0000008006087890 */ /* 0x000fe4000fffe10a */
[----:B------:R-:W3:Y:S02]  /*4a40*/  LDL R2, [R1+0x5c] ;  /* 0x00005c0001027983 */ /* 0x000ee40000100800 */
        /* <DEDUP_REMOVED lines=20> */
[-C--:B------:R-:W-:Y:S07]  /*4b90*/  HMMA.16816.F32 R20, R64, R32.reuse, RZ ;  /* 0x000000204014723c */ /* 0x080fee00000018ff */
[----:B------:R-:W1:Y:S01]  /*4ba0*/  LDSM.16.M88.4 R152, [R169+0xd000] ;  /* 0x00d00000a998783b */ /* 0x000e620000000200 */
[C---:B------:R-:W-:Y:S07]  /*4bb0*/  HMMA.16816.F32 R24, R60.reuse, R32, RZ ;  /* 0x000000203c18723c */ /* 0x040fee00000018ff */
[----:B------:R-:W1:Y:S01]  /*4bc0*/  LDSM.16.M88.4 R156, [R169+0xd800] ;  /* 0x00d80000a99c783b */ /* 0x000e620000000200 */
[-C--:B----4-:R-:W-:Y:S01]  /*4bd0*/  IADD3 R0, R0, R165.reuse, RZ ;  /* 0x000000a500007210 */ /* 0x090fe20007ffe0ff */
        /* <DEDUP_REMOVED lines=22> */
[----:B------:R-:W4:Y:S04]  /*4d40*/  LDSM.16.M88.4 R148, [R148+0x2000] ;  /* 0x002000009494783b */ /* 0x000f280000000200 */
[-C--:B------:R-:W-:Y:S08]  /*4d50*/  HMMA.16816.F32 R36, R136, R152.reuse, R36 ;  /* 0x000000988824723c */ /* 0x080ff00000001824 */
[C---:B------:R-:W-:Y:S08]  /*4d60*/  HMMA.16816.F32 R40, R144.reuse, R152, R40 ;  /* 0x000000989028723c */ /* 0x040ff00000001828 */
[-C--:B------:R-:W-:Y:S08]  /*4d70*/  HMMA.16816.F32 R44, R144, R154.reuse, R44 ;  /* 0x0000009a902c723c */ /* 0x080ff0000000182c */
[C---:B------:R-:W-:Y:S01]  /*4d80*/  HMMA.16816.F32 R48, R136.reuse, R154, R48 ;  /* 0x0000009a8830723c */ /* 0x040fe20000001830 */
[----:B------:R-:W2:Y:S07]  /*4d90*/  LDSM.16.M88.4 R152, [R167+0xc800] ;  /* 0x00c80000a798783b */ /* 0x000eae0000000200 */
[-C--:B------:R-:W-:Y:S08]  /*4da0*/  HMMA.16816.F32 R52, R136, R156.reuse, R52 ;  /* 0x0000009c8834723c */ /* 0x080ff00000001834 */
[C---:B------:R-:W-:Y:S08]  /*4db0*/  HMMA.16816.F32 R56, R144.reuse, R156, R56 ;  /* 0x0000009c9038723c */ /* 0x040ff00000001838 */
[-C--:B------:R-:W-:Y:S01]  /*4dc0*/  HMMA.16816.F32 R60, R144, R158.reuse, R60 ;  /* 0x0000009e903c723c */ /* 0x080fe2000000183c */
[----:B------:R-:W2:Y:S07]  /*4dd0*/  LDSM.16.M88.4 R144, [R167+0xd000] ;  /* 0x00d00000a790783b */ /* 0x000eae0000000200 */
[----:B------:R-:W-:Y:S01]  /*4de0*/  HMMA.16816.F32 R64, R136, R158, R64 ;  /* 0x0000009e8840723c */ /* 0x000fe20000001840 */
[----:B------:R-:W-:Y:S07]  /*4df0*/  LDSM.16.M88.4 R136, [R0] ;  /* 0x000000000088783b */ /* 0x000fee0000000200 */
[-C--:B-1----:R-:W-:Y:S01]  /*4e00*/  HMMA.16816.F32 R4, R132, R140.reuse, R4 ;  /* 0x0000008c8404723c */ /* 0x082fe20000001804 */
[----:B------:R-:W1:Y:S07]  /*4e10*/  LDSM.16.M88.4 R156, [R168+0xc000] ;  /* 0x00c00000a89c783b */ /* 0x000e6e0000000200 */
[C---:B----4-:R-:W-:Y:S08]  /*4e20*/  HMMA.16816.F32 R8, R148.reuse, R140, R8 ;  /* 0x0000008c9408723c */ /* 0x050ff00000001808 */
[-C--:B------:R-:W-:Y:S08]  /*4e30*/  HMMA.16816.F32 R12, R148, R142.reuse, R12 ;  /* 0x0000008e940c723c */ /* 0x080ff0000000180c */
[C---:B------:R-:W-:Y:S01]  /*4e40*/  HMMA.16816.F32 R16, R132.reuse, R142, R16 ;  /* 0x0000008e8410723c */ /* 0x040fe20000001810 */
[----:B------:R-:W4:Y:S07]  /*4e50*/  LDSM.16.M88.4 R140, [R0+0x2000] ;  /* 0x00200000008c783b */ /* 0x000f2e0000000200 */
[-C--:B--2---:R-:W-:Y:S08]  /*4e60*/  HMMA.16816.F32 R20, R132, R152.reuse, R20 ;  /* 0x000000988414723c */ /* 0x084ff00000001814 */
        /* <DEDUP_REMOVED lines=33> */
[----:B------:R-:W1:Y:S01]  /*5080*/  MUFU.TANH R155, R6 ;  /* 0x00000006009b7308 */ /* 0x000e620000002400 */
[----:B------:R-:W-:Y:S09]  /*5090*/  FMUL.FTZ R19, R19, c[0x0][0x2ec] ;  /* 0x0000bb0013137a20 */ /* 0x000ff20000410000 */
[----:B------:R3:W1:Y:S01]  /*50a0*/  MUFU.TANH R162, R9 ;  /* 0x0000000900a27308 */ /* 0x0006620000002400 */
[----:B----4-:R-:W-:Y:S09]  /*50b0*/  IADD3 R8, P0, R181, UR17, RZ ;  /* 0x00000011b5087c10 */ /* 0x010ff2000ff1e0ff */
[----:B------:R4:W1:Y:S10]  /*50c0*/  MUFU.TANH R154, R7 ;  /* 0x00000007009a7308 */ /* 0x0008740000002400 */
[----:B------:R-:W1:Y:S01]  /*50d0*/  MUFU.TANH R161, R10 ;  /* 0x0000000a00a17308 */ /* 0x000e620000002400 */
[----:B---3--:R-:W-:Y:S02]  /*50e0*/  IADD3.X R9, R2, UR16, RZ, P0, !PT ;  /* 0x0000001002097c10 */ /* 0x008fe400087fe4ff */
[----:B------:R-:W-:Y:S03]  /*50f0*/  PLOP3.LUT P0, PT, PT, PT, UP0, 0x80, 0x0 ;  /* 0x000000000000781c */ /* 0x000fe60003f0f008 */
[----:B------:R3:W5:Y:S04]  /*5100*/  LDG.E R150, [R8.64] ;  /* 0x0000001608967981 */ /* 0x000768000c1e1900 */
[----:B------:R3:W1:Y:S01]  /*5110*/  MUFU.TANH R160, R11 ;  /* 0x0000000b00a07308 */ /* 0x0006620000002400 */
[----:B------:R3:W5:Y:S04]  /*5120*/  LDG.E R149, [R8.64+0x20] ;  /* 0x0000201608957981 */ /* 0x000768000c1e1900 */
[----:B----4-:R-:W4:Y:S05]  /*5130*/  LDSM.16.M88.4 R4, [R168+0xc800] ;  /* 0x00c80000a804783b */ /* 0x010f2a0000000200 */
[----:B------:R1:W1:Y:S03]  /*5140*/  MUFU.TANH R180, R12 ;  /* 0x0000000c00b47308 */ /* 0x0002660000002400 */
[----:B------:R3:W5:Y:S04]  /*5150*/  LDG.E R148, [R8.64+0x100] ;  /* 0x0001001608947981 */ /* 0x000768000c1e1900 */
[----:B------:R3:W5:Y:S03]  /*5160*/  LDG.E R144, [R8.64+0x120] ;  /* 0x0001201608907981 */ /* 0x000766000c1e1900 */
[----:B------:R1:W1:Y:S10]  /*5170*/  MUFU.TANH R175, R13 ;  /* 0x0000000d00af7308 */ /* 0x0002740000002400 */
[----:B------:R1:W1:Y:S10]  /*5180*/  MUFU.TANH R159, R14 ;  /* 0x0000000e009f7308 */ /* 0x0002740000002400 */
[----:B------:R1:W1:Y:S01]  /*5190*/  MUFU.TANH R158, R15 ;  /* 0x0000000f009e7308 */ /* 0x0002620000002400 */
[----:B---3--:R-:W3:Y:S01]  /*51a0*/  LDSM.16.M88.4 R8, [R168+0xd000] ;  /* 0x00d00000a808783b */ /* 0x008ee20000000200 */
[-C--:B----4-:R-:W-:Y:S08]  /*51b0*/  HMMA.16816.F32 R20, R136, R4.reuse, R20 ;  /* 0x000000048814723c */ /* 0x090ff00000001814 */
[----:B------:R4:W1:Y:S01]  /*51c0*/  MUFU.TANH R177, R16 ;  /* 0x0000001000b17308 */ /* 0x0008620000002400 */
[C---:B------:R-:W-:Y:S09]  /*51d0*/  HMMA.16816.F32 R24, R140.reuse, R4, R24 ;  /* 0x000000048c18723c */ /* 0x040ff20000001818 */
[----:B------:R4:W1:Y:S01]  /*51e0*/  MUFU.TANH R176, R17 ;  /* 0x0000001100b07308 */ /* 0x0008620000002400 */
[-C--:B------:R-:W-:Y:S09]  /*51f0*/  HMMA.16816.F32 R28, R140, R6.reuse, R28 ;  /* 0x000000068c1c723c */ /* 0x080ff2000000181c */
[----:B------:R4:W1:Y:S01]  /*5200*/  MUFU.TANH R179, R18 ;  /* 0x0000001200b37308 */ /* 0x0008620000002400 */
[C---:B------:R-:W-:Y:S01]  /*5210*/  HMMA.16816.F32 R32, R136.reuse, R6, R32 ;  /* 0x000000068820723c */ /* 0x040fe20000001820 */
[----:B------:R-:W1:Y:S03]  /*5220*/  LDSM.16.M88.4 R4, [R168+0xd800] ;  /* 0x00d80000a804783b */ /* 0x000e660000000200 */
[----:B------:R-:W-:Y:S02]  /*5230*/  FMUL.FTZ R20, R20, c[0x0][0x2ec] ;  /* 0x0000bb0014147a20 */ /* 0x000fe40000410000 */
[----:B------:R-:W-:Y:S02]  /*5240*/  FMUL.FTZ R21, R21, c[0x0][0x2ec] ;  /* 0x0000bb0015157a20 */ /* 0x000fe40000410000 */
[----:B------:R-:W-:Y:S01]  /*5250*/  FMUL.FTZ R22, R22, c[0x0][0x2ec] ;  /* 0x0000bb0016167a20 */ /* 0x000fe20000410000 */
[----:B------:R4:W1:Y:S03]  /*5260*/  MUFU.TANH R178, R19 ;  /* 0x0000001300b27308 */ /* 0x0008660000002400 */
[----:B------:R-:W-:Y:S01]  /*5270*/  FMUL.FTZ R23, R23, c[0x0][0x2ec] ;  /* 0x0000bb0017177a20 */ /* 0x000fe20000410000 */
[-C--:B---3--:R-:W-:Y:S03]  /*5280*/  HMMA.16816.F32 R36, R136, R8.reuse, R36 ;  /* 0x000000088824723c */ /* 0x088fe60000001824 */
[----:B------:R-:W-:Y:S02]  /*5290*/  FMUL.FTZ R24, R24, c[0x0][0x2ec] ;  /* 0x0000bb0018187a20 */ /* 0x000fe40000410000 */
[----:B------:R-:W-:Y:S01]  /*52a0*/  FMUL.FTZ R25, R25, c[0x0][0x2ec] ;  /* 0x0000bb0019197a20 */ /* 0x000fe20000410000 */
[----:B------:R4:W3:Y:S01]  /*52b0*/  MUFU.TANH R187, R20 ;  /* 0x0000001400bb7308 */ /* 0x0008e20000002400 */
[----:B------:R-:W-:Y:S01]  /*52c0*/  FMUL.FTZ R26, R26, c[0x0][0x2ec] ;  /* 0x0000bb001a1a7a20 */ /* 0x000fe20000410000 */
[C---:B------:R-:W-:Y:S04]  /*52d0*/  HMMA.16816.F32 R40, R140.reuse, R8, R40 ;  /* 0x000000088c28723c */ /* 0x040fe80000001828 */
[----:B------:R-:W-:Y:S02]  /*52e0*/  FMUL.FTZ R27, R27, c[0x0][0x2ec] ;  /* 0x0000bb001b1b7a20 */ /* 0x000fe40000410000 */
[----:B------:R-:W-:Y:S02]  /*52f0*/  FMUL.FTZ R28, R28, c[0x0][0x2ec] ;  /* 0x0000bb001c1c7a20 */ /* 0x000fe40000410000 */
[----:B------:R4:W2:Y:S01]  /*5300*/  MUFU.TANH R183, R21 ;  /* 0x0000001500b77308 */ /* 0x0008a20000002400 */
[-C--:B------:R-:W-:Y:S03]  /*5310*/  HMMA.16816.F32 R44, R140, R10.reuse, R44 ;  /* 0x0000000a8c2c723c */ /* 0x080fe6000000182c */
[----:B------:R-:W-:Y:S02]  /*5320*/  FMUL.FTZ R29, R29, c[0x0][0x2ec] ;  /* 0x0000bb001d1d7a20 */ /* 0x000fe40000410000 */
[----:B------:R-:W-:Y:S02]  /*5330*/  FMUL.FTZ R30, R30, c[0x0][0x2ec] ;  /* 0x0000bb001e1e7a20 */ /* 0x000fe40000410000 */
[----:B------:R-:W-:Y:S01]  /*5340*/  FMUL.FTZ R31, R31, c[0x0][0x2ec] ;  /* 0x0000bb001f1f7a20 */ /* 0x000fe20000410000 */
[C---:B------:R-:W-:Y:S01]  /*5350*/  HMMA.16816.F32 R48, R136.reuse, R10, R48 ;  /* 0x0000000a8830723c */ /* 0x040fe20000001830 */
[----:B------:R4:W2:Y:S03]  /*5360*/  MUFU.TANH R182, R22 ;  /* 0x0000001600b67308 */ /* 0x0008a60000002400 */
[----:B------:R-:W-:Y:S02]  /*5370*/  FMUL.FTZ R32, R32, c[0x0][0x2ec] ;  /* 0x0000bb0020207a20 */ /* 0x000fe40000410000 */
[----:B------:R-:W-:Y:S02]  /*5380*/  FMUL.FTZ R33, R33, c[0x0][0x2ec] ;  /* 0x0000bb0021217a20 */ /* 0x000fe40000410000 */
[-C--:B-1----:R-:W-:Y:S03]  /*5390*/  HMMA.16816.F32 R52, R136, R4.reuse, R52 ;  /* 0x000000048834723c */ /* 0x082fe60000001834 */
[----:B------:R4:W1:Y:S01]  /*53a0*/  MUFU.TANH R181, R23 ;  /* 0x0000001700b57308 */ /* 0x0008620000002400 */
[----:B------:R-:W-:Y:S02]  /*53b0*/  FMUL.FTZ R34, R34, c[0x0][0x2ec] ;  /* 0x0000bb0022227a20 */ /* 0x000fe40000410000 */
[----:B------:R-:W-:Y:S02]  /*53c0*/  FMUL.FTZ R35, R35, c[0x0][0x2ec] ;  /* 0x0000bb0023237a20 */ /* 0x000fe40000410000 */
[C---:B------:R-:W-:Y:S04]  /*53d0*/  HMMA.16816.F32 R56, R140.reuse, R4, R56 ;  /* 0x000000048c38723c */ /* 0x040fe80000001838 */
[----:B------:R-:W-:Y:S01]  /*53e0*/  FMUL.FTZ R36, R36, c[0x0][0x2ec] ;  /* 0x0000bb0024247a20 */ /* 0x000fe20000410000 */
[----:B------:R4:W1:Y:S01]  /*53f0*/  MUFU.TANH R188, R24 ;  /* 0x0000001800bc7308 */ /* 0x0008620000002400 */
[----:B------:R-:W-:Y:S02]  /*5400*/  FMUL.FTZ R37, R37, c[0x0][0x2ec] ;  /* 0x0000bb0025257a20 */ /* 0x000fe40000410000 */
[-C--:B------:R-:W-:Y:S04]  /*5410*/  HMMA.16816.F32 R60, R140, R6.reuse, R60 ;  /* 0x000000068c3c723c */ /* 0x080fe8000000183c */
[----:B------:R-:W-:Y:S02]  /*5420*/  FMUL.FTZ R38, R38, c[0x0][0x2ec] ;  /* 0x0000bb0026267a20 */ /* 0x000fe40000410000 */
[----:B------:R-:W-:Y:S01]  /*5430*/  FMUL.FTZ R39, R39, c[0x0][0x2ec] ;  /* 0x0000bb0027277a20 */ /* 0x000fe20000410000 */
[----:B------:R4:W1:Y:S01]  /*5440*/  MUFU.TANH R186, R25 ;  /* 0x0000001900ba7308 */ /* 0x0008620000002400 */
[----:B------:R-:W-:Y:S04]  /*5450*/  HMMA.16816.F32 R64, R136, R6, R64 ;  /* 0x000000068840723c */ /* 0x000fe80000001840 */
[----:B------:R-:W-:Y:S02]  /*5460*/  FMUL.FTZ R40, R40, c[0x0][0x2ec] ;  /* 0x0000bb0028287a20 */ /* 0x000fe40000410000 */
[----:B------:R-:W-:Y:S02]  /*5470*/  FMUL.FTZ R41, R41, c[0x0][0x2ec] ;  /* 0x0000bb0029297a20 */ /* 0x000fe40000410000 */
[----:B------:R-:W-:Y:S01]  /*5480*/  FMUL.FTZ R42, R42, c[0x0][0x2ec] ;  /* 0x0000bb002a2a7a20 */ /* 0x000fe20000410000 */
[----:B------:R4:W1:Y:S03]  /*5490*/  MUFU.TANH R185, R26 ;  /* 0x0000001a00b97308 */ /* 0x0008660000002400 */
        /* <DEDUP_REMOVED lines=67> */
[----:B-1234-:R-:W-:Y:S01]  /*58d0*/  MOV R58, R218 ;  /* 0x000000da003a7202 */ /* 0x01efe20000000f00 */
[----:B------:R-:W-:Y:S01]  /*58e0*/  UIADD3 UR11, UR11, 0x80, URZ ;  /* 0x000000800b0b7890 */ /* 0x000fe2000fffe03f */
[----:B------:R-:W-:Y:S01]  /*58f0*/  MOV R65, R222 ;  /* 0x000000de00417202 */ /* 0x000fe20000000f00 */
[----:B------:R-:W-:Y:S01]  /*5900*/  IMAD.MOV.U32 R56, RZ, RZ, R220 ;  /* 0x000000ffff387224 */ /* 0x000fe200078e00dc */
[----:B------:R-:W-:Y:S01]  /*5910*/  MOV R67, R226 ;  /* 0x000000e200437202 */ /* 0x000fe20000000f00 */
[----:B------:R-:W-:Y:S01]  /*5920*/  IMAD.MOV.U32 R63, RZ, RZ, R224 ;  /* 0x000000ffff3f7224 */ /* 0x000fe200078e00e0 */
[----:B------:R-:W-:Y:S01]  /*5930*/  MOV R134, R229 ;  /* 0x000000e500867202 */ /* 0x000fe20000000f00 */
        /* <DEDUP_REMOVED lines=67> */
.L_x_1989:
[----:B--23--:R-:W2:Y:S01]  /*5d70*/  LDL R0, [R1+0x50] ;  /* 0x0000500001007983 */ /* 0x00cea20000100800 */
[----:B------:R-:W-:Y:S03]  /*5d80*/  UMOV UR13, UR9 ;  /* 0x00000009000d7c82 */ /* 0x000fe60008000000 */
[----:B------:R-:W3:Y:S01]  /*5d90*/  LDL R8, [R1+0x68] ;  /* 0x0000680001087983 */ /* 0x000ee20000100800 */
[----:B--2---:R-:W-:Y:S01]  /*5da0*/  IADD3 R2, R0, UR8, RZ ;  /* 0x0000000800027c10 */ /* 0x004fe2000fffe0ff */
[----:B------:R-:W-:Y:S01]  /*5db0*/  UIADD3 UR8, -UR9, UR6, -UR12 ;  /* 0x0000000609087290 */ /* 0x000fe2000fffe90c */
[----:B------:R-:W-:Y:S02]  /*5dc0*/  IMAD.U32 R0, RZ, RZ, UR19 ;  /* 0x00000013ff007e24 */ /* 0x000fe4000f8e00ff */
[C---:B------:R-:W-:Y:S02]  /*5dd0*/  IADD3 R4, R2.reuse, 0x8, RZ ;  /* 0x0000000802047810 */ /* 0x040fe40007ffe0ff */
[----:B----4-:R-:W-:Y:S01]  /*5de0*/  IADD3 R22, R2, 0x40, RZ ;  /* 0x0000004002167810 */ /* 0x010fe20007ffe0ff */
[----:B---3--:R-:W-:Y:S01]  /*5df0*/  IMAD R0, R0, 0x80, R8 ;  /* 0x0000008000007824 */ /* 0x008fe200078e0208 */
        /* <DEDUP_REMOVED lines=11> */
[----:B------:R-:W-:Y:S02]  /*5eb0*/  IADD3 R16, R0, 0x11, RZ ;  /* 0x0000001100107810 */ /* 0x000fe40007ffe0ff */
        /* <DEDUP_REMOVED lines=24> */
[----:B------:R-:W-:Y:S02]  /*6040*/  IADD3 R8, R0, 0x31, RZ ;  /* 0x0000003100087810 */ /* 0x000fe40007ffe0ff */
        /* <DEDUP_REMOVED lines=8> */
[C---:B------:R-:W-:Y:S02]  /*60d0*/  IADD3 R7, R0.reuse, 0x38, RZ ;  /* 0x0000003800077810 */ /* 0x040fe40007ffe0ff */
[----:B------:R-:W-:Y:S02]  /*60e0*/  IADD3 R6, R0, 0x39, RZ ;  /* 0x0000003900067810 */ /* 0x000fe40007ffe0ff */
[----:B------:R-:W-:Y:S02]  /*60f0*/  FSEL R40, R187, -INF , !P6 ;  /* 0xff800000bb287808 */ /* 0x000fe40007000000 */
[-C--:B------:R-:W-:Y:S02]  /*6100*/  ISETP.GE.AND P6, PT, R11, R2.reuse, PT ;  /* 0x000000020b00720c */ /* 0x080fe40003fc6270 */
[----:B------:R-:W-:Y:S02]  /*6110*/  FSEL R41, R183, -INF , !P5 ;  /* 0xff800000b7297808 */ /* 0x000fe40006800000 */
[-C--:B------:R-:W-:Y:S02]  /*6120*/  ISETP.GE.AND P5, PT, R10, R2.reuse, PT ;  /* 0x000000020a00720c */ /* 0x080fe40003fa6270 */
[----:B-1----:R-:W-:Y:S02]  /*6130*/  FSEL R42, R196, -INF , !P4 ;  /* 0xff800000c42a7808 */ /* 0x002fe40006000000 */
        /* <DEDUP_REMOVED lines=81> */
[----:B------:R-:W-:Y:S02]  /*6650*/  IADD3 R52, R21, UR8, RZ ;  /* 0x0000000815347c10 */ /* 0x000fe4000fffe0ff */
        /* <DEDUP_REMOVED lines=13> */
[-C--:B------:R-:W-:Y:S02]  /*6730*/  ISETP.GE.OR P3, PT, R16, R5.reuse, !P3 ;  /* 0x000000051000720c */ /* 0x080fe40005f66670 */
[----:B------:R-:W-:Y:S02]  /*6740*/  FSEL R25, R188, -INF , !P4 ;  /* 0xff800000bc197808 */ /* 0x000fe40006000000 */
[----:B------:R-:W-:Y:S02]  /*6750*/  ISETP.GE.AND P4, PT, R11, R2, PT ;  /* 0x000000020b00720c */ /* 0x000fe40003f86270 */
[-C--:B------:R-:W-:Y:S02]  /*6760*/  ISETP.GE.OR P2, PT, R15, R5.reuse, !P2 ;  /* 0x000000050f00720c */ /* 0x080fe40005746670 */
[-C--:B------:R-:W-:Y:S02]  /*6770*/  ISETP.GE.OR P0, PT, R14, R5.reuse, !P0 ;  /* 0x000000050e00720c */ /* 0x080fe40004706670 */
[----:B------:R-:W-:Y:S02]  /*6780*/  IMNMX R4, RZ, R26, !PT ;  /* 0x0000001aff047217 */ /* 0x000fe40007800200 */
        /* <DEDUP_REMOVED lines=12> */
[----:B------:R-:W-:Y:S02]  /*6850*/  ISETP.GE.AND P5, PT, R6, R2, PT ;  /* 0x000000020600720c */ /* 0x000fe40003fa6270 */
[----:B------:R-:W-:Y:S02]  /*6860*/  IMNMX R2, R52, UR6, PT ;  /* 0x0000000634027c17 */ /* 0x000fe4000b800200 */
[----:B------:R-:W-:Y:S02]  /*6870*/  FSEL R55, R211, -INF , !P4 ;  /* 0xff800000d3377808 */ /* 0x000fe40006000000 */
[----:B------:R-:W-:Y:S02]  /*6880*/  ISETP.GE.AND P4, PT, R0, R4, PT ;  /* 0x000000040000720c */ /* 0x000fe40003f86270 */
        /* <DEDUP_REMOVED lines=15> */
[----:B------:R-:W-:Y:S02]  /*6980*/  FSEL R63, R224, -INF , !P6 ;  /* 0xff800000e03f7808 */ /* 0x000fe40007000000 */
[-C--:B------:R-:W-:Y:S02]  /*6990*/  ISETP.GE.AND P6, PT, R17, R4.reuse, PT ;  /* 0x000000041100720c */ /* 0x080fe40003fc6270 */
[----:B------:R-:W-:Y:S02]  /*69a0*/  FSEL R65, R222, -INF , !P5 ;  /* 0xff800000de417808 */ /* 0x000fe40006800000 */
[CC--:B------:R-:W-:Y:S02]  /*69b0*/  ISETP.GE.AND P5, PT, R16.reuse, R4.reuse, PT ;  /* 0x000000041000720c */ /* 0x0c0fe40003fa6270 */
        /* <DEDUP_REMOVED lines=38> */
.L_x_1990:
[----:B------:R-:W2:Y:S01]  /*6c20*/  LDL R0, [R1+0x20] ;  /* 0x0000200001007983 */ /* 0x000ea20000100800 */
[----:B------:R-:W-:Y:S01]  /*6c30*/  SHF.L.U32 R145, R173, 0x1, RZ ;  /* 0x00000001ad917819 */ /* 0x000fe200000006ff */
[----:B------:R-:W-:Y:S02]  /*6c40*/  UISETP.GT.AND UP3, UPT, UR7, UR18, UPT ;  /* 0x000000120700728c */ /* 0x000fe4000bf64270 */
[----:B------:R-:W3:Y:S01]  /*6c50*/  LDL R2, [R1+0x24] ;  /* 0x0000240001027983 */ /* 0x000ee20000100800 */
[-C--:B------:R-:W-:Y:S02]  /*6c60*/  IADD3 R147, R171, R145.reuse, RZ ;  /* 0x00000091ab937210 */ /* 0x080fe40007ffe0ff */
[----:B------:R-:W-:Y:S01]  /*6c70*/  IADD3 R146, R165, R145, RZ ;  /* 0x00000091a5927210 */ /* 0x000fe20007ffe0ff */
[----:B------:R-:W4:Y:S04]  /*6c80*/  LDL R8, [R1+0x18] ;  /* 0x0000180001087983 */ /* 0x000f280000100800 */
        /* <DEDUP_REMOVED lines=26> */
[----:B------:R1:W-:Y:S04]  /*6e30*/  STL [R1+0x100], R88 ;  /* 0x0001005801007387 */ /* 0x0003e80000100800 */
[----:B------:R1:W-:Y:S04]  /*6e40*/  STL [R1+0xfc], R87 ;  /* 0x0000fc5701007387 */ /* 0x0003e80000100800 */
        /* <DEDUP_REMOVED lines=10> */
[----:B------:R-:W-:Y:S04]  /*6ef0*/  STL [R1+0xd0], R76 ;  /* 0x0000d04c01007387 */ /* 0x000fe80000100800 */
[----:B------:R-:W-:Y:S04]  /*6f00*/  STL [R1+0xcc], R75 ;  /* 0x0000cc4b01007387 */ /* 0x000fe80000100800 */
[----:B------:R1:W-:Y:S04]  /*6f10*/  STL [R1+0xc8], R74 ;  /* 0x0000c84a01007387 */ /* 0x0003e80000100800 */
[----:B------:R-:W-:Y:S04]  /*6f20*/  STL [R1+0xc4], R73 ;  /* 0x0000c44901007387 */ /* 0x000fe80000100800 */
[----:B------:R-:W-:Y:S04]  /*6f30*/  STL [R1+0xc0], R72 ;  /* 0x0000c04801007387 */ /* 0x000fe80000100800 */
[----:B------:R-:W-:Y:S04]  /*6f40*/  STL [R1+0xbc], R71 ;  /* 0x0000bc4701007387 */ /* 0x000fe80000100800 */
[----:B------:R1:W-:Y:S04]  /*6f50*/  STL [R1+0xb8], R70 ;  /* 0x0000b84601007387 */ /* 0x0003e80000100800 */
[----:B------:R-:W-:Y:S04]  /*6f60*/  STL [R1+0xb4], R69 ;  /* 0x0000b44501007387 */ /* 0x000fe80000100800 */
[----:B------:R-:W-:Y:S04]  /*6f70*/  STL [R1+0xb0], R68 ;  /* 0x0000b04401007387 */ /* 0x000fe80000100800 */
[----:B------:R-:W-:Y:S01]  /*6f80*/  STL [R1+0xac], R3 ;  /* 0x0000ac0301007387 */ /* 0x000fe20000100800 */
[C---:B--2---:R-:W-:Y:S01]  /*6f90*/  FMUL.FTZ R5, R0.reuse, 1.4426950216293334961 ;  /* 0x3fb8aa3b00057820 */ /* 0x044fe20000410000 */
[----:B------:R-:W-:Y:S01]  /*6fa0*/  FSETP.NEU.FTZ.AND P0, PT, R0, -INF , PT ;  /* 0xff8000000000780b */ /* 0x000fe20003f1d000 */
[C---:B---3--:R-:W-:Y:S03]  /*6fb0*/  FMUL.FTZ R4, R2.reuse, 1.4426950216293334961 ;  /* 0x3fb8aa3b02047820 */ /* 0x048fe60000410000 */
[----:B------:R-:W-:Y:S02]  /*6fc0*/  FSEL R5, R5, RZ, P0 ;  /* 0x000000ff05057208 */ /* 0x000fe40000000000 */
[----:B------:R-:W-:Y:S01]  /*6fd0*/  FSETP.NEU.FTZ.AND P0, PT, R2, -INF , PT ;  /* 0xff8000000200780b */ /* 0x000fe20003f1d000 */
[----:B----4-:R-:W-:Y:S02]  /*6fe0*/  FMUL.FTZ R2, R8, 1.4426950216293334961 ;  /* 0x3fb8aa3b08027820 */ /* 0x010fe40000410000 */
[--C-:B------:R-:W-:Y:S01]  /*6ff0*/  FFMA.FTZ R0, R32, c[0x0][0x23c], -R5.reuse ;  /* 0x00008f0020007a23 */ /* 0x100fe20000010805 */
[----:B------:R-:W-:Y:S02]  /*7000*/  FSEL R4, R4, RZ, P0 ;  /* 0x000000ff04047208 */ /* 0x000fe40000000000 */
[----:B------:R-:W-:Y:S01]  /*7010*/  FSETP.NEU.FTZ.AND P0, PT, R8, -INF , PT ;  /* 0xff8000000800780b */ /* 0x000fe20003f1d000 */
[C---:B------:R-:W-:Y:S01]  /*7020*/  FMUL.FTZ R8, R135.reuse, 1.4426950216293334961 ;  /* 0x3fb8aa3b87087820 */ /* 0x040fe20000410000 */
[----:B------:R2:W-:Y:S02]  /*7030*/  MUFU.EX2 R153, R0 ;  /* 0x0000000000997308 */ /* 0x0005e40000000800 */
[----:B------:R-:W-:Y:S02]  /*7040*/  FSEL R2, R2, RZ, P0 ;  /* 0x000000ff02027208 */ /* 0x000fe40000000000 */
[----:B------:R-:W-:Y:S01]  /*7050*/  FSETP.NEU.FTZ.AND P0, PT, R135, -INF , PT ;  /* 0xff8000008700780b */ /* 0x000fe20003f1d000 */
[--C-:B--2---:R-:W-:Y:S05]  /*7060*/  FFMA.FTZ R0, R33, c[0x0][0x23c], -R5.reuse ;  /* 0x00008f0021007a23 */ /* 0x104fea0000010805 */
[----:B------:R2:W-:Y:S02]  /*7070*/  MUFU.EX2 R152, R0 ;  /* 0x0000000000987308 */ /* 0x0005e40000000800 */
[--C-:B--2---:R-:W-:Y:S08]  /*7080*/  FFMA.FTZ R0, R28, c[0x0][0x23c], -R4.reuse ;  /* 0x00008f001c007a23 */ /* 0x104ff00000010804 */
        /* <DEDUP_REMOVED lines=9> */
[----:B--2---:R-:W-:Y:S08]  /*7120*/  FFMA.FTZ R0, R31, c[0x0][0x23c], -R4 ;  /* 0x00008f001f007a23 */ /* 0x004ff00000010804 */
[----:B------:R2:W-:Y:S02]  /*7130*/  MUFU.EX2 R242, R0 ;  /* 0x0000000000f27308 */ /* 0x0005e40000000800 */
[--C-:B--2---:R-:W-:Y:S08]  /*7140*/  FFMA.FTZ R0, R21, c[0x0][0x23c], -R2.reuse ;  /* 0x00008f0015007a23 */ /* 0x104ff00000010802 */
[----:B------:R2:W-:Y:S02]  /*7150*/  MUFU.EX2 R235, R0 ;  /* 0x0000000000eb7308 */ /* 0x0005e40000000800 */
[----:B--2---:R-:W-:Y:S08]  /*7160*/  FFMA.FTZ R0, R22, c[0x0][0x23c], -R2 ;  /* 0x00008f0016007a23 */ /* 0x004ff00000010802 */
[----:B------:R2:W-:Y:S02]  /*7170*/  MUFU.EX2 R234, R0 ;  /* 0x0000000000ea7308 */ /* 0x0005e40000000800 */
[----:B--2---:R-:W-:Y:S02]  /*7180*/  FSEL R0, R8, RZ, P0 ;  /* 0x000000ff08007208 */ /* 0x004fe40000000000 */
[----:B------:R-:W-:Y:S03]  /*7190*/  PLOP3.LUT P0, PT, PT, PT, UP3, 0x80, 0x0 ;  /* 0x000000000000781c */ /* 0x000fe60003f0f038 */
[--C-:B------:R-:W-:Y:S02]  /*71a0*/  FFMA.FTZ R8, R18, c[0x0][0x23c], -R0.reuse ;  /* 0x00008f0012087a23 */ /* 0x100fe40000010800 */
[--C-:B------:R-:W-:Y:S02]  /*71b0*/  FFMA.FTZ R6, R6, c[0x0][0x23c], -R0.reuse ;  /* 0x00008f0006067a23 */ /* 0x100fe40000010800 */
[----:B------:R2:W-:Y:S10]  /*71c0*/  MUFU.EX2 R232, R8 ;  /* 0x0000000800e87308 */ /* 0x0005f40000000800 */
[----:B-1----:R1:W-:Y:S01]  /*71d0*/  MUFU.EX2 R88, R6 ;  /* 0x0000000600587308 */ /* 0x0023e20000000800 */
[--C-:B--2---:R-:W-:Y:S09]  /*71e0*/  FFMA.FTZ R8, R15, c[0x0][0x23c], -R0.reuse ;  /* 0x00008f000f087a23 */ /* 0x104ff20000010800 */
[----:B------:R2:W3:Y:S01]  /*71f0*/  MUFU.EX2 R197, R8 ;  /* 0x0000000800c57308 */ /* 0x0004e20000000800 */
[----:B-1----:R-:W-:Y:S02]  /*7200*/  FFMA.FTZ R6, R7, c[0x0][0x23c], -R0 ;  /* 0x00008f0007067a23 */ /* 0x002fe40000010800 */
[--C-:B------:R-:W-:Y:S07]  /*7210*/  FFMA.FTZ R7, R66, c[0x0][0x23c], -R5.reuse ;  /* 0x00008f0042077a23 */ /* 0x100fee0000010805 */
[----:B------:R1:W-:Y:S10]  /*7220*/  MUFU.EX2 R87, R6 ;  /* 0x0000000600577308 */ /* 0x0003f40000000800 */
[----:B------:R4:W-:Y:S01]  /*7230*/  MUFU.EX2 R82, R7 ;  /* 0x0000000700527308 */ /* 0x0009e20000000800 */
[--C-:B--2---:R-:W-:Y:S09]  /*7240*/  FFMA.FTZ R8, R23, c[0x0][0x23c], -R2.reuse ;  /* 0x00008f0017087a23 */ /* 0x104ff20000010802 */
[----:B------:R2:W-:Y:S01]  /*7250*/  MUFU.EX2 R251, R8 ;  /* 0x0000000800fb7308 */ /* 0x0005e20000000800 */
[--C-:B-1----:R-:W-:Y:S09]  /*7260*/  FFMA.FTZ R6, R132, c[0x0][0x23c], -R5.reuse ;  /* 0x00008f0084067a23 */ /* 0x102ff20000010805 */
[----:B------:R1:W-:Y:S01]  /*7270*/  MUFU.EX2 R81, R6 ;  /* 0x0000000600517308 */ /* 0x0003e20000000800 */
[--C-:B----4-:R-:W-:Y:S09]  /*7280*/  FFMA.FTZ R7, R63, c[0x0][0x23c], -R2.reuse ;  /* 0x00008f003f077a23 */ /* 0x110ff20000010802 */
[----:B------:R3:W-:Y:S01]  /*7290*/  MUFU.EX2 R74, R7 ;  /* 0x00000007004a7308 */ /* 0x0007e20000000800 */
[----:B--2---:R-:W-:Y:S09]  /*72a0*/  FFMA.FTZ R8, R24, c[0x0][0x23c], -R2 ;  /* 0x00008f0018087a23 */ /* 0x004ff20000010802 */
[----:B------:R2:W4:Y:S01]  /*72b0*/  MUFU.EX2 R238, R8 ;  /* 0x0000000800ee7308 */ /* 0x0005220000000800 */
[----:B-1----:R-:W-:Y:S09]  /*72c0*/  FFMA.FTZ R6, R59, c[0x0][0x23c], -R4 ;  /* 0x00008f003b067a23 */ /* 0x002ff20000010804 */
[----:B------:R1:W-:Y:S01]  /*72d0*/  MUFU.EX2 R80, R6 ;  /* 0x0000000600507308 */ /* 0x0003e20000000800 */
[----:B---3--:R-:W-:Y:S01]  /*72e0*/  F2FP.PACK_AB R7, R197, R232 ;  /* 0x000000e8c507723e */ /* 0x008fe200000000ff */
[----:B--2---:R-:W-:Y:S08]  /*72f0*/  FFMA.FTZ R8, R16, c[0x0][0x23c], -R0 ;  /* 0x00008f0010087a23 */ /* 0x004ff00000010800 */
[----:B------:R2:W-:Y:S01]  /*7300*/  MUFU.EX2 R237, R8 ;  /* 0x0000000800ed7308 */ /* 0x0005e20000000800 */
[----:B-1----:R-:W-:Y:S09]  /*7310*/  FFMA.FTZ R6, R60, c[0x0][0x23c], -R4 ;  /* 0x00008f003c067a23 */ /* 0x002ff20000010804 */
[----:B------:R1:W-:Y:S01]  /*7320*/  MUFU.EX2 R79, R6 ;  /* 0x00000006004f7308 */ /* 0x0003e20000000800 */
[----:B--2---:R-:W-:Y:S09]  /*7330*/  FFMA.FTZ R8, R17, c[0x0][0x23c], -R0 ;  /* 0x00008f0011087a23 */ /* 0x004ff20000010800 */
[----:B------:R2:W-:Y:S01]  /*7340*/  MUFU.EX2 R236, R8 ;  /* 0x0000000800ec7308 */ /* 0x0005e20000000800 */
[--C-:B-1----:R-:W-:Y:S09]  /*7350*/  FFMA.FTZ R6, R133, c[0x0][0x23c], -R5.reuse ;  /* 0x00008f0085067a23 */ /* 0x102ff20000010805 */
[----:B------:R1:W-:Y:S01]  /*7360*/  MUFU.EX2 R70, R6 ;  /* 0x0000000600467308 */ /* 0x0003e20000000800 */
[--C-:B--2---:R-:W-:Y:S09]  /*7370*/  FFMA.FTZ R8, R40, c[0x0][0x23c], -R5.reuse ;  /* 0x00008f0028087a23 */ /* 0x104ff20000010805 */
[----:B------:R2:W-:Y:S01]  /*7380*/  MUFU.EX2 R21, R8 ;  /* 0x0000000800157308 */ /* 0x0005e20000000800 */
[----:B-1----:R-:W-:Y:S05]  /*7390*/  F2FP.PACK_AB R6, R152, R153 ;  /* 0x000000999806723e */ /* 0x002fea00000000ff */
[----:B------:R1:W-:Y:S01]  /*73a0*/  STS [R243+0x1c000], R6 ;  /* 0x01c00006f3007388 */ /* 0x0003e20000000800 */
[--C-:B--2---:R-:W-:Y:S04]  /*73b0*/  FFMA.FTZ R8, R41, c[0x0][0x23c], -R5.reuse ;  /* 0x00008f0029087a23 */ /* 0x104fe80000010805 */
[----:B------:R2:W-:Y:S01]  /*73c0*/  MUFU.EX2 R113, R8 ;  /* 0x0000000800717308 */ /* 0x0005e20000000800 */
[----:B-1----:R-:W-:Y:S01]  /*73d0*/  F2FP.PACK_AB R6, R242, R241 ;  /* 0x000000f1f206723e */ /* 0x002fe200000000ff */
[--C-:B--2---:R-:W-:Y:S08]  /*73e0*/  FFMA.FTZ R8, R34, c[0x0][0x23c], -R4.reuse ;  /* 0x00008f0022087a23 */ /* 0x104ff00000010804 */
[----:B------:R1:W-:Y:S02]  /*73f0*/  MUFU.EX2 R112, R8 ;  /* 0x0000000800707308 */ /* 0x0003e40000000800 */
[--C-:B-1----:R-:W-:Y:S08]  /*7400*/  FFMA.FTZ R8, R35, c[0x0][0x23c], -R4.reuse ;  /* 0x00008f0023087a23 */ /* 0x102ff00000010804 */
[----:B------:R1:W2:Y:S02]  /*7410*/  MUFU.EX2 R111, R8 ;  /* 0x00000008006f7308 */ /* 0x0002a40000000800 */
[--C-:B-1----:R-:W-:Y:S08]  /*7420*/  FFMA.FTZ R8, R42, c[0x0][0x23c], -R5.reuse ;  /* 0x00008f002a087a23 */ /* 0x102ff00000010805 */
[----:B------:R1:W-:Y:S02]  /*7430*/  MUFU.EX2 R102, R8 ;  /* 0x0000000800667308 */ /* 0x0003e40000000800 */
[--C-:B-1----:R-:W-:Y:S08]  /*7440*/  FFMA.FTZ R8, R43, c[0x0][0x23c], -R5.reuse ;  /* 0x00008f002b087a23 */ /* 0x102ff00000010805 */
[----:B------:R1:W-:Y:S02]  /*7450*/  MUFU.EX2 R101, R8 ;  /* 0x0000000800657308 */ /* 0x0003e40000000800 */
[--C-:B-1----:R-:W-:Y:S08]  /*7460*/  FFMA.FTZ R8, R36, c[0x0][0x23c], -R4.reuse ;  /* 0x00008f0024087a23 */ /* 0x102ff00000010804 */
[----:B------:R1:W-:Y:S02]  /*7470*/  MUFU.EX2 R100, R8 ;  /* 0x0000000800647308 */ /* 0x0003e40000000800 */
[----:B-1----:R-:W-:Y:S08]  /*7480*/  FFMA.FTZ R8, R37, c[0x0][0x23c], -R4 ;  /* 0x00008f0025087a23 */ /* 0x002ff00000010804 */
[----:B------:R1:W-:Y:S02]  /*7490*/  MUFU.EX2 R99, R8 ;  /* 0x0000000800637308 */ /* 0x0003e40000000800 */
[--C-:B-1----:R-:W-:Y:S08]  /*74a0*/  FFMA.FTZ R8, R25, c[0x0][0x23c], -R2.reuse ;  /* 0x00008f0019087a23 */ /* 0x102ff00000010802 */
[----:B------:R1:W-:Y:S02]  /*74b0*/  MUFU.EX2 R110, R8 ;  /* 0x00000008006e7308 */ /* 0x0003e40000000800 */
[----:B-1----:R-:W-:Y:S08]  /*74c0*/  FFMA.FTZ R8, R26, c[0x0][0x23c], -R2 ;  /* 0x00008f001a087a23 */ /* 0x002ff00000010802 */
[----:B------:R1:W-:Y:S02]  /*74d0*/  MUFU.EX2 R109, R8 ;  /* 0x00000008006d7308 */ /* 0x0003e40000000800 */
[--C-:B-1----:R-:W-:Y:S02]  /*74e0*/  FFMA.FTZ R8, R12, c[0x0][0x23c], -R0.reuse ;  /* 0x00008f000c087a23 */ /* 0x102fe40000010800 */
[--C-:B------:R-:W-:Y:S06]  /*74f0*/  FFMA.FTZ R12, R51, c[0x0][0x23c], -R5.reuse ;  /* 0x00008f00330c7a23 */ /* 0x100fec0000010805 */
[----:B------:R1:W-:Y:S10]  /*7500*/  MUFU.EX2 R108, R8 ;  /* 0x00000008006c7308 */ /* 0x0003f40000000800 */
[----:B------:R-:W-:Y:S01]  /*7510*/  MUFU.EX2 R86, R12 ;  /* 0x0000000c00567308 */ /* 0x000fe20000000800 */
[----:B-1----:R-:W-:Y:S09]  /*7520*/  FFMA.FTZ R8, R13, c[0x0][0x23c], -R0 ;  /* 0x00008f000d087a23 */ /* 0x002ff20000010800 */
[----:B------:R1:W-:Y:S02]  /*7530*/  MUFU.EX2 R107, R8 ;  /* 0x00000008006b7308 */ /* 0x0003e40000000800 */
[--C-:B-1----:R-:W-:Y:S08]  /*7540*/  FFMA.FTZ R8, R27, c[0x0][0x23c], -R2.reuse ;  /* 0x00008f001b087a23 */ /* 0x102ff00000010802 */
[----:B------:R1:W-:Y:S02]  /*7550*/  MUFU.EX2 R106, R8 ;  /* 0x00000008006a7308 */ /* 0x0003e40000000800 */
[----:B-1----:R-:W-:Y:S08]  /*7560*/  FFMA.FTZ R8, R44, c[0x0][0x23c], -R2 ;  /* 0x00008f002c087a23 */ /* 0x002ff00000010802 */
[----:B------:R1:W-:Y:S02]  /*7570*/  MUFU.EX2 R105, R8 ;  /* 0x0000000800697308 */ /* 0x0003e40000000800 */
[--C-:B-1----:R-:W-:Y:S08]  /*7580*/  FFMA.FTZ R8, R14, c[0x0][0x23c], -R0.reuse ;  /* 0x00008f000e087a23 */ /* 0x102ff00000010800 */
[----:B------:R1:W-:Y:S02]  /*7590*/  MUFU.EX2 R104, R8 ;  /* 0x0000000800687308 */ /* 0x0003e40000000800 */
[--C-:B-1----:R-:W-:Y:S02]  /*75a0*/  FFMA.FTZ R8, R9, c[0x0][0x23c], -R0.reuse ;  /* 0x00008f0009087a23 */ /* 0x102fe40000010800 */
[--C-:B------:R-:W-:Y:S06]  /*75b0*/  FFMA.FTZ R9, R54, c[0x0][0x23c], -R5.reuse ;  /* 0x00008f0036097a23 */ /* 0x100fec0000010805 */
[----:B------:R1:W-:Y:S10]  /*75c0*/  MUFU.EX2 R103, R8 ;  /* 0x0000000800677308 */ /* 0x0003f40000000800 */
[----:B------:R3:W-:Y:S01]  /*75d0*/  MUFU.EX2 R85, R9 ;  /* 0x0000000900557308 */ /* 0x0007e20000000800 */
[--C-:B-1----:R-:W-:Y:S09]  /*75e0*/  FFMA.FTZ R8, R53, c[0x0][0x23c], -R5.reuse ;  /* 0x00008f0035087a23 */ /* 0x102ff20000010805 */
[----:B------:R1:W-:Y:S01]  /*75f0*/  MUFU.EX2 R98, R8 ;  /* 0x0000000800627308 */ /* 0x0003e20000000800 */
[----:B---3--:R-:W-:Y:S09]  /*7600*/  FFMA.FTZ R9, R56, c[0x0][0x23c], -R0 ;  /* 0x00008f0038097a23 */ /* 0x008ff20000010800 */
[----:B------:R-:W-:Y:S01]  /*7610*/  MUFU.EX2 R72, R9 ;  /* 0x0000000900487308 */ /* 0x000fe20000000800 */
[--C-:B-1----:R-:W-:Y:S02]  /*7620*/  FFMA.FTZ R8, R57, c[0x0][0x23c], -R5.reuse ;  /* 0x00008f0039087a23 */ /* 0x102fe40000010805 */
[----:B------:R-:W-:Y:S07]  /*7630*/  FFMA.FTZ R5, R134, c[0x0][0x23c], -R5 ;  /* 0x00008f0086057a23 */ /* 0x000fee0000010805 */
[----:B------:R1:W-:Y:S10]  /*7640*/  MUFU.EX2 R97, R8 ;  /* 0x0000000800617308 */ /* 0x0003f40000000800 */
[----:B------:R3:W-:Y:S01]  /*7650*/  MUFU.EX2 R69, R5 ;  /* 0x0000000500457308 */ /* 0x0007e20000000800 */
[--C-:B-1----:R-:W-:Y:S09]  /*7660*/  FFMA.FTZ R8, R46, c[0x0][0x23c], -R4.reuse ;  /* 0x00008f002e087a23 */ /* 0x102ff20000010804 */
[----:B------:R1:W-:Y:S01]  /*7670*/  MUFU.EX2 R96, R8 ;  /* 0x0000000800607308 */ /* 0x0003e20000000800 */
[--C-:B---3--:R-:W-:Y:S09]  /*7680*/  FFMA.FTZ R5, R64, c[0x0][0x23c], -R4.reuse ;  /* 0x00008f0040057a23 */ /* 0x108ff20000010804 */
[----:B------:R3:W-:Y:S01]  /*7690*/  MUFU.EX2 R68, R5 ;  /* 0x0000000500447308 */ /* 0x0007e20000000800 */
[--C-:B-1----:R-:W-:Y:S09]  /*76a0*/  FFMA.FTZ R8, R48, c[0x0][0x23c], -R4.reuse ;  /* 0x00008f0030087a23 */ /* 0x102ff20000010804 */
[----:B------:R1:W-:Y:S01]  /*76b0*/  MUFU.EX2 R95, R8 ;  /* 0x00000008005f7308 */ /* 0x0003e20000000800 */
[----:B---3--:R-:W-:Y:S05]  /*76c0*/  F2FP.PACK_AB R5, R233, R151 ;  /* 0x00000097e905723e */ /* 0x008fea00000000ff */
[----:B------:R4:W-:Y:S04]  /*76d0*/  STS [R243+0x1c400], R5 ;  /* 0x01c40005f3007388 */ /* 0x0009e80000000800 */
[----:B------:R2:W-:Y:S01]  /*76e0*/  STS [R246+0x1c400], R6 ;  /* 0x01c40006f6007388 */ /* 0x0005e20000000800 */
[--C-:B-1----:R-:W-:Y:S04]  /*76f0*/  FFMA.FTZ R8, R45, c[0x0][0x23c], -R4.reuse ;  /* 0x00008f002d087a23 */ /* 0x102fe80000010804 */
[----:B------:R1:W-:Y:S01]  /*7700*/  MUFU.EX2 R84, R8 ;  /* 0x0000000800547308 */ /* 0x0003e20000000800 */
[----:B----4-:R-:W-:Y:S02]  /*7710*/  F2FP.PACK_AB R5, R238, R251 ;  /* 0x000000fbee05723e */ /* 0x010fe400000000ff */
[----:B--2---:R-:W-:Y:S01]  /*7720*/  F2FP.PACK_AB R6, R111, R112 ;  /* 0x000000706f06723e */ /* 0x004fe200000000ff */
[--C-:B-1----:R-:W-:Y:S02]  /*7730*/  FFMA.FTZ R8, R47, c[0x0][0x23c], -R4.reuse ;  /* 0x00008f002f087a23 */ /* 0x102fe40000010804 */
[----:B------:R-:W-:Y:S04]  /*7740*/  FFMA.FTZ R4, R67, c[0x0][0x23c], -R4 ;  /* 0x00008f0043047a23 */ /* 0x000fe80000010804 */
[----:B------:R1:W-:Y:S10]  /*7750*/  MUFU.EX2 R83, R8 ;  /* 0x0000000800537308 */ /* 0x0003f40000000800 */
[----:B------:R2:W-:Y:S01]  /*7760*/  MUFU.EX2 R3, R4 ;  /* 0x0000000400037308 */ /* 0x0005e20000000800 */
[--C-:B-1----:R-:W-:Y:S09]  /*7770*/  FFMA.FTZ R8, R49, c[0x0][0x23c], -R2.reuse ;  /* 0x00008f0031087a23 */ /* 0x102ff20000010802 */
[----:B------:R1:W-:Y:S01]  /*7780*/  MUFU.EX2 R94, R8 ;  /* 0x00000008005e7308 */ /* 0x0003e20000000800 */
[--C-:B--2---:R-:W-:Y:S09]  /*7790*/  FFMA.FTZ R4, R61, c[0x0][0x23c], -R2.reuse ;  /* 0x00008f003d047a23 */ /* 0x104ff20000010802 */
[----:B------:R2:W-:Y:S01]  /*77a0*/  MUFU.EX2 R78, R4 ;  /* 0x00000004004e7308 */ /* 0x0005e20000000800 */
[--C-:B-1----:R-:W-:Y:S09]  /*77b0*/  FFMA.FTZ R8, R50, c[0x0][0x23c], -R2.reuse ;  /* 0x00008f0032087a23 */ /* 0x102ff20000010802 */
[----:B------:R1:W-:Y:S01]  /*77c0*/  MUFU.EX2 R93, R8 ;  /* 0x00000008005d7308 */ /* 0x0003e20000000800 */
[----:B--2---:R-:W-:Y:S09]  /*77d0*/  FFMA.FTZ R4, R62, c[0x0][0x23c], -R2 ;  /* 0x00008f003e047a23 */ /* 0x004ff20000010802 */
[----:B------:R2:W-:Y:S01]  /*77e0*/  MUFU.EX2 R77, R4 ;  /* 0x00000004004d7308 */ /* 0x0005e20000000800 */
[--C-:B-1----:R-:W-:Y:S09]  /*77f0*/  FFMA.FTZ R8, R10, c[0x0][0x23c], -R0.reuse ;  /* 0x00008f000a087a23 */ /* 0x102ff20000010800 */
[----:B------:R1:W-:Y:S01]  /*7800*/  MUFU.EX2 R92, R8 ;  /* 0x00000008005c7308 */ /* 0x0003e20000000800 */
[--C-:B--2---:R-:W-:Y:S09]  /*7810*/  FFMA.FTZ R4, R19, c[0x0][0x23c], -R0.reuse ;  /* 0x00008f0013047a23 */ /* 0x104ff20000010800 */
[----:B------:R2:W-:Y:S01]  /*7820*/  MUFU.EX2 R76, R4 ;  /* 0x00000004004c7308 */ /* 0x0005e20000000800 */
[--C-:B-1----:R-:W-:Y:S09]  /*7830*/  FFMA.FTZ R8, R11, c[0x0][0x23c], -R0.reuse ;  /* 0x00008f000b087a23 */ /* 0x102ff20000010800 */
[----:B------:R1:W-:Y:S01]  /*7840*/  MUFU.EX2 R91, R8 ;  /* 0x00000008005b7308 */ /* 0x0003e20000000800 */
[--C-:B--2---:R-:W-:Y:S02]  /*7850*/  FFMA.FTZ R4, R20, c[0x0][0x23c], -R0.reuse ;  /* 0x00008f0014047a23 */ /* 0x104fe40000010800 */
[----:B------:R-:W-:Y:S07]  /*7860*/  FFMA.FTZ R0, R58, c[0x0][0x23c], -R0 ;  /* 0x00008f003a007a23 */ /* 0x000fee0000010800 */
[----:B------:R2:W-:Y:S10]  /*7870*/  MUFU.EX2 R75, R4 ;  /* 0x00000004004b7308 */ /* 0x0005f40000000800 */
[----:B------:R-:W-:Y:S01]  /*7880*/  MUFU.EX2 R71, R0 ;  /* 0x0000000000477308 */ /* 0x000fe20000000800 */
[--C-:B-1----:R-:W-:Y:S09]  /*7890*/  FFMA.FTZ R8, R55, c[0x0][0x23c], -R2.reuse ;  /* 0x00008f0037087a23 */ /* 0x102ff20000010802 */
[----:B------:R1:W-:Y:S01]  /*78a0*/  MUFU.EX2 R90, R8 ;  /* 0x00000008005a7308 */ /* 0x0003e20000000800 */
[----:B--2---:R-:W-:Y:S05]  /*78b0*/  F2FP.PACK_AB R4, R240, R239 ;  /* 0x000000eff004723e */ /* 0x004fea00000000ff */
[----:B------:R2:W-:Y:S04]  /*78c0*/  STS [R246+0x1c000], R4 ;  /* 0x01c00004f6007388 */ /* 0x0005e80000000800 */
[----:B------:R3:W-:Y:S01]  /*78d0*/  STS [R243+0x1e400], R7 ;  /* 0x01e40007f3007388 */ /* 0x0007e20000000800 */
[--C-:B-1----:R-:W-:Y:S02]  /*78e0*/  FFMA.FTZ R8, R52, c[0x0][0x23c], -R2.reuse ;  /* 0x00008f0034087a23 */ /* 0x102fe40000010802 */
[----:B------:R-:W-:Y:S02]  /*78f0*/  FFMA.FTZ R2, R65, c[0x0][0x23c], -R2 ;  /* 0x00008f0041027a23 */ /* 0x000fe40000010802 */
[----:B------:R1:W4:Y:S01]  /*7900*/  MUFU.EX2 R89, R8 ;  /* 0x0000000800597308 */ /* 0x0003220000000800 */
[----:B--2---:R-:W-:Y:S09]  /*7910*/  F2FP.PACK_AB R4, R236, R237 ;  /* 0x000000edec04723e */ /* 0x004ff200000000ff */
[----:B------:R2:W2:Y:S01]  /*7920*/  MUFU.EX2 R73, R2 ;  /* 0x0000000200497308 */ /* 0x0004a20000000800 */
[----:B---3--:R-:W-:Y:S02]  /*7930*/  F2FP.PACK_AB R7, R113, R21 ;  /* 0x000000157107723e */ /* 0x008fe400000000ff */
[----:B-1----:R-:W-:Y:S02]  /*7940*/  F2FP.PACK_AB R8, R234, R235 ;  /* 0x000000ebea08723e */ /* 0x002fe400000000ff */
[----:B----4-:R-:W-:Y:S03]  /*7950*/  F2FP.PACK_AB R0, R89, R90 ;  /* 0x0000005a5900723e */ /* 0x010fe600000000ff */
[----:B------:R-:W-:Y:S04]  /*7960*/  STS [R243+0x1e000], R8 ;  /* 0x01e00008f3007388 */ /* 0x000fe80000000800 */
[----:B------:R1:W-:Y:S01]  /*7970*/  STS [R246+0x1e400], R4 ;  /* 0x01e40004f6007388 */ /* 0x0003e20000000800 */
[----:B--2---:R-:W-:Y:S03]  /*7980*/  F2FP.PACK_AB R2, R99, R100 ;  /* 0x000000646302723e */ /* 0x004fe600000000ff */
[----:B------:R2:W-:Y:S04]  /*7990*/  STS [R246+0x1e000], R5 ;  /* 0x01e00005f6007388 */ /* 0x0005e80000000800 */
[----:B------:R3:W-:Y:S04]  /*79a0*/  STS [R250+0x1c000], R7 ;  /* 0x01c00007fa007388 */ /* 0x0007e80000000800 */
[----:B------:R4:W-:Y:S04]  /*79b0*/  STS [R250+0x1c400], R6 ;  /* 0x01c40006fa007388 */ /* 0x0009e80000000800 */
[----:B------:R4:W-:Y:S01]  /*79c0*/  STS [R249+0x1c400], R2 ;  /* 0x01c40002f9007388 */ /* 0x0009e20000000800 */
[----:B-1----:R-:W-:Y:S02]  /*79d0*/  F2FP.PACK_AB R4, R101, R102 ;  /* 0x000000666504723e */ /* 0x002fe400000000ff */
[----:B--2---:R-:W-:Y:S03]  /*79e0*/  F2FP.PACK_AB R5, R109, R110 ;  /* 0x0000006e6d05723e */ /* 0x004fe600000000ff */
[----:B------:R1:W-:Y:S01]  /*79f0*/  STS [R249+0x1c000], R4 ;  /* 0x01c00004f9007388 */ /* 0x0003e20000000800 */
[----:B---3--:R-:W-:Y:S03]  /*7a00*/  F2FP.PACK_AB R7, R107, R108 ;  /* 0x0000006c6b07723e */ /* 0x008fe600000000ff */
[----:B------:R2:W-:Y:S01]  /*7a10*/  STS [R250+0x1e000], R5 ;  /* 0x01e00005fa007388 */ /* 0x0005e20000000800 */
[----:B----4-:R-:W-:Y:S03]  /*7a20*/  F2FP.PACK_AB R6, R105, R106 ;  /* 0x0000006a6906723e */ /* 0x010fe600000000ff */
[----:B------:R-:W-:Y:S01]  /*7a30*/  STS [R250+0x1e400], R7 ;  /* 0x01e40007fa007388 */ /* 0x000fe20000000800 */
[----:B------:R-:W-:Y:S03]  /*7a40*/  F2FP.PACK_AB R2, R95, R96 ;  /* 0x000000605f02723e */ /* 0x000fe600000000ff */
[----:B------:R3:W-:Y:S01]  /*7a50*/  STS [R249+0x1e000], R6 ;  /* 0x01e00006f9007388 */ /* 0x0007e20000000800 */
[----:B-1----:R-:W-:Y:S02]  /*7a60*/  F2FP.PACK_AB R4, R97, R98 ;  /* 0x000000626104723e */ /* 0x002fe400000000ff */
[----:B--2---:R-:W-:Y:S05]  /*7a70*/  F2FP.PACK_AB R5, R103, R104 ;  /* 0x000000686705723e */ /* 0x004fea00000000ff */
[----:B------:R1:W-:Y:S01]  /*7a80*/  STS [R249+0x1e400], R5 ;  /* 0x01e40005f9007388 */ /* 0x0003e20000000800 */
[----:B---3--:R-:W-:Y:S03]  /*7a90*/  F2FP.PACK_AB R6, R93, R94 ;  /* 0x0000005e5d06723e */ /* 0x008fe600000000ff */
[----:B------:R2:W-:Y:S04]  /*7aa0*/  STS [R244+0x1c000], R4 ;  /* 0x01c00004f4007388 */ /* 0x0005e80000000800 */
[----:B------:R3:W-:Y:S01]  /*7ab0*/  STS [R244+0x1c400], R2 ;  /* 0x01c40002f4007388 */ /* 0x0007e20000000800 */
[----:B-1----:R-:W-:Y:S02]  /*7ac0*/  F2FP.PACK_AB R5, R91, R92 ;  /* 0x0000005c5b05723e */ /* 0x002fe400000000ff */
[----:B--2---:R-:W-:Y:S02]  /*7ad0*/  F2FP.PACK_AB R4, R85, R86 ;  /* 0x000000565504723e */ /* 0x004fe400000000ff */
[----:B---3--:R-:W-:Y:S03]  /*7ae0*/  F2FP.PACK_AB R2, R83, R84 ;  /* 0x000000545302723e */ /* 0x008fe600000000ff */
        /* <DEDUP_REMOVED lines=21> */
[----:B------:R1:W-:Y:S04]  /*7c40*/  STS [R247+0x1e000], R2 ;  /* 0x01e00002f7007388 */ /* 0x0003e80000000800 */
[----:B------:R2:W-:Y:S04]  /*7c50*/  STS [R247+0x1e400], R0 ;  /* 0x01e40000f7007388 */ /* 0x0005e80000000800 */
[----:B------:R-:W-:Y:S08]  /*7c60*/  LDSM.16.M88.4 R64, [R145+0x8000] ;  /* 0x008000009140783b */ /* 0x000ff00000000200 */
[----:B------:R-:W3:Y:S08]  /*7c70*/  LDSM.16.M88.4 R16, [R166+0x10000] ;  /* 0x01000000a610783b */ /* 0x000ef00000000200 */
[----:B------:R-:W4:Y:S01]  /*7c80*/  LDSM.16.M88.4 R60, [R145+0xa000] ;  /* 0x00a00000913c783b */ /* 0x000f220000000200 */
[----:B-1----:R-:W-:Y:S01]  /*7c90*/  MOV R2, R21 ;  /* 0x0000001500027202 */ /* 0x002fe20000000f00 */
[----:B--2---:R-:W-:Y:S06]  /*7ca0*/  FFMA.FTZ R0, -R154, R154, 1 ;  /* 0x3f8000009a007423 */ /* 0x004fec000001019a */
[----:B------:R-:W1:Y:S01]  /*7cb0*/  LDSM.16.M88.4 R32, [R166+0x10800] ;  /* 0x01080000a620783b */ /* 0x000e620000000200 */
[----:B------:R-:W-:Y:S07]  /*7cc0*/  FMUL.FTZ R0, R0, c[0x0][0x2ec] ;  /* 0x0000bb0000007a20 */ /* 0x000fee0000410000 */
[----:B------:R-:W2:Y:S08]  /*7cd0*/  LDSM.16.M88.4 R48, [R166+0x11000] ;  /* 0x01100000a630783b */ /* 0x000eb00000000200 */
[----:B------:R-:W1:Y:S01]  /*7ce0*/  LDSM.16.M88.4 R132, [R166+0x11800] ;  /* 0x01180000a684783b */ /* 0x000e620000000200 */
[-C--:B---3--:R-:W-:Y:S07]  /*7cf0*/  HMMA.16816.F32 R4, R64, R16.reuse, RZ ;  /* 0x000000104004723c */ /* 0x088fee00000018ff */
[----:B------:R-:W-:Y:S01]  /*7d00*/  LDSM.16.M88.4 R136, [R147+0x8000] ;  /* 0x008000009388783b */ /* 0x000fe20000000200 */
[C---:B----4-:R-:W-:Y:S07]  /*7d10*/  HMMA.16816.F32 R8, R60.reuse, R16, RZ ;  /* 0x000000103c08723c */ /* 0x050fee00000018ff */
[----:B------:R-:W3:Y:S01]  /*7d20*/  LDSM.16.M88.4 R140, [R169+0x10000] ;  /* 0x01000000a98c783b */ /* 0x000ee20000000200 */
[-C--:B------:R-:W-:Y:S08]  /*7d30*/  HMMA.16816.F32 R12, R60, R18.reuse, RZ ;  /* 0x000000123c0c723c */ /* 0x080ff000000018ff */
[C---:B------:R-:W-:Y:S08]  /*7d40*/  HMMA.16816.F32 R16, R64.reuse, R18, RZ ;  /* 0x000000124010723c */ /* 0x040ff000000018ff */
[-C--:B-1----:R-:W-:Y:S08]  /*7d50*/  HMMA.16816.F32 R20, R64, R32.reuse, RZ ;  /* 0x000000204014723c */ /* 0x082ff000000018ff */
[C---:B------:R-:W-:Y:S08]  /*7d60*/  HMMA.16816.F32 R24, R60.reuse, R32, RZ ;  /* 0x000000203c18723c */ /* 0x040ff000000018ff */
[-C--:B------:R-:W-:Y:S08]  /*7d70*/  HMMA.16816.F32 R28, R60, R34.reuse, RZ ;  /* 0x000000223c1c723c */ /* 0x080ff000000018ff */
[C---:B------:R-:W-:Y:S08]  /*7d80*/  HMMA.16816.F32 R32, R64.reuse, R34, RZ ;  /* 0x000000224020723c */ /* 0x040ff000000018ff */
[-C--:B--2---:R-:W-:Y:S08]  /*7d90*/  HMMA.16816.F32 R36, R64, R48.reuse, RZ ;  /* 0x000000304024723c */ /* 0x084ff000000018ff */
        /* <DEDUP_REMOVED lines=8> */
[-C--:B---3--:R-:W-:Y:S08]  /*7e20*/  HMMA.16816.F32 R4, R136, R140.reuse, R4 ;  /* 0x0000008c8804723c */ /* 0x088ff00000001804 */
[C---:B-1----:R-:W-:Y:S08]  /*7e30*/  HMMA.16816.F32 R8, R132.reuse, R140, R8 ;  /* 0x0000008c8408723c */ /* 0x042ff00000001808 */
        /* <DEDUP_REMOVED lines=48> */
[----:B------:R-:W-:Y:S02]  /*8140*/  FADD.FTZ R5, -R150, R5 ;  /* 0x0000000596057221 */ /* 0x000fe40000010100 */
[C---:B------:R-:W-:Y:S02]  /*8150*/  FADD.FTZ R6, -R149.reuse, R6 ;  /* 0x0000000695067221 */ /* 0x040fe40000010100 */
[----:B------:R-:W-:Y:S01]  /*8160*/  FADD.FTZ R7, -R149, R7 ;  /* 0x0000000795077221 */ /* 0x000fe20000010100 */
[----:B------:R-:W-:Y:S01]  /*8170*/  MOV R139, R2 ;  /* 0x00000002008b7202 */ /* 0x000fe20000000f00 */
[----:B------:R-:W-:Y:S03]  /*8180*/  FMUL.FTZ R153, R153, R4 ;  /* 0x0000000499997220 */ /* 0x000fe60000410000 */
[----:B------:R-:W-:Y:S02]  /*8190*/  FMUL.FTZ R152, R152, R5 ;  /* 0x0000000598987220 */ /* 0x000fe40000410000 */
[----:B------:R-:W-:Y:S02]  /*81a0*/  FMUL.FTZ R151, R151, R6 ;  /* 0x0000000697977220 */ /* 0x000fe40000410000 */
[----:B------:R-:W-:Y:S01]  /*81b0*/  FMUL.FTZ R137, R233, R7 ;  /* 0x00000007e9897220 */ /* 0x000fe20000410000 */
[----:B------:R-:W-:Y:S01]  /*81c0*/  MOV R233, R242 ;  /* 0x000000f200e97202 */ /* 0x000fe20000000f00 */
[C---:B------:R-:W-:Y:S01]  /*81d0*/  FADD.FTZ R8, -R148.reuse, R8 ;  /* 0x0000000894087221 */ /* 0x040fe20000010100 */
[----:B------:R-:W1:Y:S01]  /*81e0*/  LDSM.16.M88.4 R4, [R168+0x10800] ;  /* 0x01080000a804783b */ /* 0x000e620000000200 */
[----:B------:R-:W-:Y:S02]  /*81f0*/  FADD.FTZ R9, -R148, R9 ;  /* 0x0000000994097221 */ /* 0x000fe40000010100 */
[----:B------:R-:W-:Y:S02]  /*8200*/  FADD.FTZ R11, -R144, R11 ;  /* 0x0000000b900b7221 */ /* 0x000fe40000010100 */
[----:B------:R-:W-:Y:S02]  /*8210*/  FMUL.FTZ R136, R235, R8 ;  /* 0x00000008eb887220 */ /* 0x000fe40000410000 */
[----:B------:R-:W-:Y:S01]  /*8220*/  FMUL.FTZ R138, R234, R9 ;  /* 0x00000009ea8a7220 */ /* 0x000fe20000410000 */
[----:B------:R-:W-:Y:S01]  /*8230*/  MOV R234, R241 ;  /* 0x000000f100ea7202 */ /* 0x000fe20000000f00 */
[----:B------:R-:W-:Y:S02]  /*8240*/  FFMA.FTZ R9, -R157, R157, 1 ;  /* 0x3f8000009d097423 */ /* 0x000fe4000001019d */
[----:B------:R-:W-:Y:S02]  /*8250*/  FFMA.FTZ R8, -R156, R156, 1 ;  /* 0x3f8000009c087423 */ /* 0x000fe4000001019c */
[----:B------:R-:W-:Y:S02]  /*8260*/  FFMA.FTZ R2, -R155, R155, 1 ;  /* 0x3f8000009b027423 */ /* 0x000fe4000001019b */
[----:B------:R-:W-:Y:S02]  /*8270*/  FADD.FTZ R10, -R144, R10 ;  /* 0x0000000a900a7221 */ /* 0x000fe40000010100 */
[----:B------:R-:W-:Y:S01]  /*8280*/  FMUL.FTZ R11, R197, R11 ;  /* 0x0000000bc50b7220 */ /* 0x000fe20000410000 */
[----:B------:R-:W-:Y:S01]  /*8290*/  MOV R197, R239 ;  /* 0x000000ef00c57202 */ /* 0x000fe20000000f00 */
[----:B------:R-:W-:Y:S02]  /*82a0*/  FMUL.FTZ R9, R9, c[0x0][0x2ec] ;  /* 0x0000bb0009097a20 */ /* 0x000fe40000410000 */
[----:B------:R-:W-:Y:S02]  /*82b0*/  FMUL.FTZ R8, R8, c[0x0][0x2ec] ;  /* 0x0000bb0008087a20 */ /* 0x000fe40000410000 */
[----:B------:R-:W-:Y:S02]  /*82c0*/  FMUL.FTZ R2, R2, c[0x0][0x2ec] ;  /* 0x0000bb0002027a20 */ /* 0x000fe40000410000 */
[----:B------:R-:W-:Y:S02]  /*82d0*/  FMUL.FTZ R239, R137, R0 ;  /* 0x0000000089ef7220 */ /* 0x000fe40000410000 */
[----:B------:R-:W-:Y:S02]  /*82e0*/  FFMA.FTZ R0, -R163, R163, 1 ;  /* 0x3f800000a3007423 */ /* 0x000fe400000101a3 */
[----:B------:R-:W-:Y:S01]  /*82f0*/  FMUL.FTZ R10, R232, R10 ;  /* 0x0000000ae80a7220 */ /* 0x000fe20000410000 */
[----:B------:R-:W-:Y:S01]  /*8300*/  MOV R232, R240 ;  /* 0x000000f000e87202 */ /* 0x000fe20000000f00 */
[----:B------:R-:W-:Y:S02]  /*8310*/  FMUL.FTZ R242, R153, R9 ;  /* 0x0000000999f27220 */ /* 0x000fe40000410000 */
[----:B------:R-:W-:Y:S02]  /*8320*/  FMUL.FTZ R241, R152, R8 ;  /* 0x0000000898f17220 */ /* 0x000fe40000410000 */
[----:B------:R-:W-:Y:S02]  /*8330*/  FMUL.FTZ R240, R151, R2 ;  /* 0x0000000297f07220 */ /* 0x000fe40000410000 */
[----:B------:R-:W-:Y:S02]  /*8340*/  FMUL.FTZ R9, R0, c[0x0][0x2ec] ;  /* 0x0000bb0000097a20 */ /* 0x000fe40000410000 */
[----:B------:R-:W-:Y:S01]  /*8350*/  FFMA.FTZ R8, -R162, R162, 1 ;  /* 0x3f800000a2087423 */ /* 0x000fe200000101a2 */
[-C--:B-1----:R-:W-:Y:S01]  /*8360*/  HMMA.16816.F32 R20, R132, R4.reuse, R20 ;  /* 0x000000048414723c */ /* 0x082fe20000001814 */
[----:B------:R-:W-:Y:S02]  /*8370*/  FFMA.FTZ R2, -R161, R161, 1 ;  /* 0x3f800000a1027423 */ /* 0x000fe400000101a1 */
[----:B------:R-:W-:Y:S02]  /*8380*/  FFMA.FTZ R0, -R160, R160, 1 ;  /* 0x3f800000a0007423 */ /* 0x000fe400000101a0 */
[----:B------:R-:W-:Y:S02]  /*8390*/  FADD.FTZ R13, -R148, R13 ;  /* 0x0000000d940d7221 */ /* 0x000fe40000010100 */
[C---:B------:R-:W-:Y:S01]  /*83a0*/  FADD.FTZ R14, -R144.reuse, R14 ;  /* 0x0000000e900e7221 */ /* 0x040fe20000010100 */
[C---:B------:R-:W-:Y:S01]  /*83b0*/  HMMA.16816.F32 R24, R140.reuse, R4, R24 ;  /* 0x000000048c18723c */ /* 0x040fe20000001818 */
[----:B------:R-:W-:Y:S03]  /*83c0*/  FADD.FTZ R15, -R144, R15 ;  /* 0x0000000f900f7221 */ /* 0x000fe60000010100 */
[----:B------:R-:W-:Y:S02]  /*83d0*/  FMUL.FTZ R8, R8, c[0x0][0x2ec] ;  /* 0x0000bb0008087a20 */ /* 0x000fe40000410000 */
[----:B------:R-:W-:Y:S02]  /*83e0*/  FMUL.FTZ R2, R2, c[0x0][0x2ec] ;  /* 0x0000bb0002027a20 */ /* 0x000fe40000410000 */
[----:B------:R-:W-:Y:S01]  /*83f0*/  FMUL.FTZ R0, R0, c[0x0][0x2ec] ;  /* 0x0000bb0000007a20 */ /* 0x000fe20000410000 */
[-C--:B------:R-:W-:Y:S03]  /*8400*/  HMMA.16816.F32 R28, R140, R6.reuse, R28 ;  /* 0x000000068c1c723c */ /* 0x080fe6000000181c */
[----:B------:R-:W-:Y:S02]  /*8410*/  FMUL.FTZ R13, R238, R13 ;  /* 0x0000000dee0d7220 */ /* 0x000fe40000410000 */
[----:B------:R-:W-:Y:S02]  /*8420*/  FMUL.FTZ R14, R237, R14 ;  /* 0x0000000eed0e7220 */ /* 0x000fe40000410000 */
[----:B------:R-:W-:Y:S01]  /*8430*/  FMUL.FTZ R15, R236, R15 ;  /* 0x0000000fec0f7220 */ /* 0x000fe20000410000 */
[C---:B------:R-:W-:Y:S01]  /*8440*/  HMMA.16816.F32 R32, R132.reuse, R6, R32 ;  /* 0x000000068420723c */ /* 0x040fe20000001820 */
[----:B------:R-:W-:Y:S03]  /*8450*/  FMUL.FTZ R238, R136, R9 ;  /* 0x0000000988ee7220 */ /* 0x000fe60000410000 */
[----:B------:R-:W-:Y:S02]  /*8460*/  FMUL.FTZ R237, R138, R8 ;  /* 0x000000088aed7220 */ /* 0x000fe40000410000 */
[----:B------:R-:W-:Y:S02]  /*8470*/  FMUL.FTZ R236, R10, R2 ;  /* 0x000000020aec7220 */ /* 0x000fe40000410000 */
[----:B------:R-:W-:Y:S02]  /*8480*/  FMUL.FTZ R235, R11, R0 ;  /* 0x000000000beb7220 */ /* 0x000fe40000410000 */
[----:B------:R-:W1:Y:S02]  /*8490*/  LDSM.16.M88.4 R8, [R168+0x11000] ;  /* 0x01100000a808783b */ /* 0x000e640000000200 */
[----:B------:R-:W-:Y:S02]  /*84a0*/  FADD.FTZ R21, -R150, R21 ;  /* 0x0000001596157221 */ /* 0x000fe40000010100 */
[----:B------:R-:W-:Y:S02]  /*84b0*/  FFMA.FTZ R0, -R158, R158, 1 ;  /* 0x3f8000009e007423 */ /* 0x000fe4000001019e */
[----:B------:R-:W-:Y:S02]  /*84c0*/  FADD.FTZ R22, -R149, R22 ;  /* 0x0000001695167221 */ /* 0x000fe40000010100 */
[----:B------:R-:W-:Y:S02]  /*84d0*/  FMUL.FTZ R21, R113, R21 ;  /* 0x0000001571157220 */ /* 0x000fe40000410000 */
[----:B------:R-:W-:Y:S01]  /*84e0*/  FADD.FTZ R16, -R150, R16 ;  /* 0x0000001096107221 */ /* 0x000fe20000010100 */
[----:B------:R2:W5:Y:S01]  /*84f0*/  LDL.LU R113, [R1+0x164] ;  /* 0x0001640001717983 */ /* 0x0005620000300800 */
[----:B------:R-:W-:Y:S02]  /*8500*/  FFMA.FTZ R4, -R175, R175, 1 ;  /* 0x3f800000af047423 */ /* 0x000fe400000101af */
[----:B------:R-:W-:Y:S02]  /*8510*/  FFMA.FTZ R2, -R159, R159, 1 ;  /* 0x3f8000009f027423 */ /* 0x000fe4000001019f */
[----:B------:R-:W-:Y:S02]  /*8520*/  FMUL.FTZ R0, R0, c[0x0][0x2ec] ;  /* 0x0000bb0000007a20 */ /* 0x000fe40000410000 */
[C---:B------:R-:W-:Y:S02]  /*8530*/  FADD.FTZ R23, -R149.reuse, R23 ;  /* 0x0000001795177221 */ /* 0x040fe40000010100 */
[----:B------:R-:W-:Y:S02]  /*8540*/  FMUL.FTZ R22, R112, R22 ;  /* 0x0000001670167220 */ /* 0x000fe40000410000 */
[----:B------:R-:W-:Y:S01]  /*8550*/  FADD.FTZ R12, -R148, R12 ;  /* 0x0000000c940c7221 */ /* 0x000fe20000010100 */
[----:B------:R2:W5:Y:S01]  /*8560*/  LDL.LU R112, [R1+0x160] ;  /* 0x0001600001707983 */ /* 0x0005620000300800 */
[----:B------:R-:W-:Y:S02]  /*8570*/  FADD.FTZ R17, -R150, R17 ;  /* 0x0000001196117221 */ /* 0x000fe40000010100 */
[----:B------:R-:W-:Y:S02]  /*8580*/  FADD.FTZ R19, -R149, R19 ;  /* 0x0000001395137221 */ /* 0x000fe40000010100 */
[----:B------:R-:W-:Y:S02]  /*8590*/  FMUL.FTZ R16, R197, R16 ;  /* 0x00000010c5107220 */ /* 0x000fe40000410000 */
[----:B------:R-:W-:Y:S02]  /*85a0*/  FFMA.FTZ R5, -R180, R180, 1 ;  /* 0x3f800000b4057423 */ /* 0x000fe400000101b4 */
[----:B------:R-:W-:Y:S02]  /*85b0*/  FMUL.FTZ R4, R4, c[0x0][0x2ec] ;  /* 0x0000bb0004047a20 */ /* 0x000fe40000410000 */
[----:B------:R-:W-:Y:S02]  /*85c0*/  FMUL.FTZ R2, R2, c[0x0][0x2ec] ;  /* 0x0000bb0002027a20 */ /* 0x000fe40000410000 */
[----:B------:R-:W-:Y:S02]  /*85d0*/  FMUL.FTZ R197, R15, R0 ;  /* 0x000000000fc57220 */ /* 0x000fe40000410000 */
[----:B------:R-:W-:Y:S02]  /*85e0*/  FFMA.FTZ R0, -R176, R176, 1 ;  /* 0x3f800000b0007423 */ /* 0x000fe400000101b0 */
[----:B------:R-:W-:Y:S01]  /*85f0*/  FMUL.FTZ R23, R111, R23 ;  /* 0x000000176f177220 */ /* 0x000fe20000410000 */
[-C--:B-1----:R-:W-:Y:S01]  /*8600*/  HMMA.16816.F32 R36, R132, R8.reuse, R36 ;  /* 0x000000088424723c */ /* 0x082fe20000001824 */
[----:B------:R-:W-:Y:S01]  /*8610*/  FADD.FTZ R24, -R148, R24 ;  /* 0x0000001894187221 */ /* 0x000fe20000010100 */
[----:B------:R2:W5:Y:S01]  /*8620*/  LDL.LU R111, [R1+0x15c] ;  /* 0x00015c00016f7983 */ /* 0x0005620000300800 */
[----:B------:R-:W-:Y:S02]  /*8630*/  FMUL.FTZ R12, R251, R12 ;  /* 0x0000000cfb0c7220 */ /* 0x000fe40000410000 */
[----:B------:R-:W-:Y:S02]  /*8640*/  FADD.FTZ R18, -R149, R18 ;  /* 0x0000001295127221 */ /* 0x000fe40000010100 */
[----:B------:R-:W-:Y:S01]  /*8650*/  FMUL.FTZ R17, R232, R17 ;  /* 0x00000011e8117220 */ /* 0x000fe20000410000 */
[C---:B------:R-:W-:Y:S01]  /*8660*/  HMMA.16816.F32 R40, R140.reuse, R8, R40 ;  /* 0x000000088c28723c */ /* 0x040fe20000001828 */
[----:B------:R-:W-:Y:S03]  /*8670*/  FMUL.FTZ R19, R233, R19 ;  /* 0x00000013e9137220 */ /* 0x000fe60000410000 */
[----:B------:R-:W-:Y:S02]  /*8680*/  FMUL.FTZ R5, R5, c[0x0][0x2ec] ;  /* 0x0000bb0005057a20 */ /* 0x000fe40000410000 */
[----:B------:R-:W-:Y:S02]  /*8690*/  FMUL.FTZ R233, R13, R4 ;  /* 0x000000040de97220 */ /* 0x000fe40000410000 */
[----:B------:R-:W-:Y:S01]  /*86a0*/  FMUL.FTZ R232, R14, R2 ;  /* 0x000000020ee87220 */ /* 0x000fe20000410000 */
[-C--:B------:R-:W-:Y:S03]  /*86b0*/  HMMA.16816.F32 R44, R140, R10.reuse, R44 ;  /* 0x0000000a8c2c723c */ /* 0x080fe6000000182c */
[----:B------:R-:W-:Y:S02]  /*86c0*/  FFMA.FTZ R2, -R177, R177, 1 ;  /* 0x3f800000b1027423 */ /* 0x000fe400000101b1 */
[----:B------:R-:W-:Y:S02]  /*86d0*/  FMUL.FTZ R4, R0, c[0x0][0x2ec] ;  /* 0x0000bb0000047a20 */ /* 0x000fe40000410000 */
[----:B------:R-:W-:Y:S01]  /*86e0*/  FFMA.FTZ R0, -R178, R178, 1 ;  /* 0x3f800000b2007423 */ /* 0x000fe200000101b2 */
[C---:B------:R-:W-:Y:S01]  /*86f0*/  HMMA.16816.F32 R48, R132.reuse, R10, R48 ;  /* 0x0000000a8430723c */ /* 0x040fe20000001830 */
[----:B------:R-:W-:Y:S03]  /*8700*/  FADD.FTZ R25, -R148, R25 ;  /* 0x0000001994197221 */ /* 0x000fe60000010100 */
[----:B------:R-:W-:Y:S02]  /*8710*/  FMUL.FTZ R24, R110, R24 ;  /* 0x000000186e187220 */ /* 0x000fe40000410000 */
[----:B------:R-:W-:Y:S01]  /*8720*/  FMUL.FTZ R18, R234, R18 ;  /* 0x00000012ea127220 */ /* 0x000fe20000410000 */
[----:B------:R2:W5:Y:S01]  /*8730*/  LDL.LU R110, [R1+0x158] ;  /* 0x00015800016e7983 */ /* 0x0005620000300800 */
[----:B------:R-:W-:Y:S04]  /*8740*/  FMUL.FTZ R234, R12, R5 ;  /* 0x000000050cea7220 */ /* 0x000fe80000410000 */
[----:B------:R-:W-:Y:S02]  /*8750*/  FMUL.FTZ R5, R2, c[0x0][0x2ec] ;  /* 0x0000bb0002057a20 */ /* 0x000fe40000410000 */
[----:B------:R-:W-:Y:S02]  /*8760*/  FFMA.FTZ R2, -R179, R179, 1 ;  /* 0x3f800000b3027423 */ /* 0x000fe400000101b3 */
[----:B------:R-:W-:Y:S02]  /*8770*/  FMUL.FTZ R0, R0, c[0x0][0x2ec] ;  /* 0x0000bb0000007a20 */ /* 0x000fe40000410000 */
[----:B------:R-:W-:Y:S02]  /*8780*/  FADD.FTZ R26, -R144, R26 ;  /* 0x0000001a901a7221 */ /* 0x000fe40000010100 */
[----:B------:R-:W-:Y:S02]  /*8790*/  FMUL.FTZ R25, R109, R25 ;  /* 0x000000196d197220 */ /* 0x000fe40000410000 */
[----:B------:R-:W-:Y:S01]  /*87a0*/  FMUL.FTZ R2, R2, c[0x0][0x2ec] ;  /* 0x0000bb0002027a20 */ /* 0x000fe20000410000 */
[----:B------:R2:W5:Y:S01]  /*87b0*/  LDL.LU R109, [R1+0x154] ;  /* 0x00015400016d7983 */ /* 0x0005620000300800 */
[----:B------:R-:W-:Y:S02]  /*87c0*/  FMUL.FTZ R177, R19, R0 ;  /* 0x0000000013b17220 */ /* 0x000fe40000410000 */
[----:B------:R-:W-:Y:S02]  /*87d0*/  FFMA.FTZ R0, -R181, R181, 1 ;  /* 0x3f800000b5007423 */ /* 0x000fe400000101b5 */
[----:B------:R-:W-:Y:S02]  /*87e0*/  FADD.FTZ R27, -R144, R27 ;  /* 0x0000001b901b7221 */ /* 0x000fe40000010100 */
[----:B------:R-:W-:Y:S02]  /*87f0*/  FMUL.FTZ R26, R108, R26 ;  /* 0x0000001a6c1a7220 */ /* 0x000fe40000410000 */
[----:B------:R-:W-:Y:S01]  /*8800*/  FADD.FTZ R20, -R150, R20 ;  /* 0x0000001496147221 */ /* 0x000fe20000010100 */
[----:B------:R2:W5:Y:S01]  /*8810*/  LDL.LU R108, [R1+0x150] ;  /* 0x00015000016c7983 */ /* 0x0005620000300800 */
[----:B------:R-:W-:Y:S02]  /*8820*/  FMUL.FTZ R180, R16, R5 ;  /* 0x0000000510b47220 */ /* 0x000fe40000410000 */
[----:B------:R-:W-:Y:S02]  /*8830*/  FMUL.FTZ R178, R18, R2 ;  /* 0x0000000212b27220 */ /* 0x000fe40000410000 */
[----:B------:R-:W-:Y:S02]  /*8840*/  FFMA.FTZ R5, -R187, R187, 1 ;  /* 0x3f800000bb057423 */ /* 0x000fe400000101bb */
[----:B------:R-:W-:Y:S02]  /*8850*/  FFMA.FTZ R2, -R182, R182, 1 ;  /* 0x3f800000b6027423 */ /* 0x000fe400000101b6 */
[----:B------:R-:W-:Y:S02]  /*8860*/  FMUL.FTZ R0, R0, c[0x0][0x2ec] ;  /* 0x0000bb0000007a20 */ /* 0x000fe40000410000 */
[----:B------:R-:W-:Y:S02]  /*8870*/  FMUL.FTZ R27, R107, R27 ;  /* 0x0000001b6b1b7220 */ /* 0x000fe40000410000 */
[----:B------:R-:W-:Y:S01]  /*8880*/  FADD.FTZ R28, -R148, R28 ;  /* 0x0000001c941c7221 */ /* 0x000fe20000010100 */
[----:B------:R2:W5:Y:S01]  /*8890*/  LDL.LU R107, [R1+0x14c] ;  /* 0x00014c00016b7983 */ /* 0x0005620000300800 */
[----:B------:R-:W-:Y:S02]  /*88a0*/  FMUL.FTZ R20, R139, R20 ;  /* 0x000000148b147220 */ /* 0x000fe40000410000 */
[----:B------:R-:W-:Y:S02]  /*88b0*/  FMUL.FTZ R179, R17, R4 ;  /* 0x0000000411b37220 */ /* 0x000fe40000410000 */
[----:B------:R-:W-:Y:S02]  /*88c0*/  FFMA.FTZ R4, -R183, R183, 1 ;  /* 0x3f800000b7047423 */ /* 0x000fe400000101b7 */
[----:B------:R-:W-:Y:S02]  /*88d0*/  FMUL.FTZ R5, R5, c[0x0][0x2ec] ;  /* 0x0000bb0005057a20 */ /* 0x000fe40000410000 */
[----:B------:R-:W-:Y:S02]  /*88e0*/  FMUL.FTZ R2, R2, c[0x0][0x2ec] ;  /* 0x0000bb0002027a20 */ /* 0x000fe40000410000 */
[----:B------:R-:W-:Y:S02]  /*88f0*/  FMUL.FTZ R19, R23, R0 ;  /* 0x0000000017137220 */ /* 0x000fe40000410000 */
[----:B------:R-:W-:Y:S02]  /*8900*/  FFMA.FTZ R0, -R188, R188, 1 ;  /* 0x3f800000bc007423 */ /* 0x000fe400000101bc */
[----:B------:R-:W-:Y:S02]  /*8910*/  FADD.FTZ R29, -R148, R29 ;  /* 0x0000001d941d7221 */ /* 0x000fe40000010100 */
[----:B------:R-:W-:Y:S02]  /*8920*/  FMUL.FTZ R28, R106, R28 ;  /* 0x0000001c6a1c7220 */ /* 0x000fe40000410000 */
[----:B------:R-:W-:Y:S01]  /*8930*/  FMUL.FTZ R4, R4, c[0x0][0x2ec] ;  /* 0x0000bb0004047a20 */ /* 0x000fe20000410000 */
[----:B------:R2:W5:Y:S01]  /*8940*/  LDL.LU R106, [R1+0x148] ;  /* 0x00014800016a7983 */ /* 0x0005620000300800 */
[----:B------:R-:W-:Y:S02]  /*8950*/  FMUL.FTZ R176, R20, R5 ;  /* 0x0000000514b07220 */ /* 0x000fe40000410000 */
[----:B------:R-:W-:Y:S02]  /*8960*/  FMUL.FTZ R175, R22, R2 ;  /* 0x0000000216af7220 */ /* 0x000fe40000410000 */
[----:B------:R-:W-:Y:S02]  /*8970*/  FMUL.FTZ R5, R0, c[0x0][0x2ec] ;  /* 0x0000bb0000057a20 */ /* 0x000fe40000410000 */
[----:B------:R-:W-:Y:S02]  /*8980*/  FFMA.FTZ R2, -R185, R185, 1 ;  /* 0x3f800000b9027423 */ /* 0x000fe400000101b9 */
[----:B------:R-:W-:Y:S02]  /*8990*/  FFMA.FTZ R0, -R184, R184, 1 ;  /* 0x3f800000b8007423 */ /* 0x000fe400000101b8 */
[----:B------:R-:W-:Y:S02]  /*89a0*/  FADD.FTZ R30, -R144, R30 ;  /* 0x0000001e901e7221 */ /* 0x000fe40000010100 */
[----:B------:R-:W-:Y:S02]  /*89b0*/  FMUL.FTZ R29, R105, R29 ;  /* 0x0000001d691d7220 */ /* 0x000fe40000410000 */
[----:B------:R-:W-:Y:S01]  /*89c0*/  FMUL.FTZ R20, R21, R4 ;  /* 0x0000000415147220 */ /* 0x000fe20000410000 */
[----:B------:R2:W5:Y:S01]  /*89d0*/  LDL.LU R105, [R1+0x144] ;  /* 0x0001440001697983 */ /* 0x0005620000300800 */
[----:B------:R-:W-:Y:S02]  /*89e0*/  FFMA.FTZ R4, -R186, R186, 1 ;  /* 0x3f800000ba047423 */ /* 0x000fe400000101ba */
[----:B------:R-:W-:Y:S02]  /*89f0*/  FMUL.FTZ R2, R2, c[0x0][0x2ec] ;  /* 0x0000bb0002027a20 */ /* 0x000fe40000410000 */
[----:B------:R-:W-:Y:S02]  /*8a00*/  FMUL.FTZ R0, R0, c[0x0][0x2ec] ;  /* 0x0000bb0000007a20 */ /* 0x000fe40000410000 */
[----:B------:R-:W-:Y:S02]  /*8a10*/  FADD.FTZ R31, -R144, R31 ;  /* 0x0000001f901f7221 */ /* 0x000fe40000010100 */
[----:B------:R-:W-:Y:S02]  /*8a20*/  FMUL.FTZ R30, R104, R30 ;  /* 0x0000001e681e7220 */ /* 0x000fe40000410000 */
[----:B------:R-:W-:Y:S01]  /*8a30*/  FMUL.FTZ R4, R4, c[0x0][0x2ec] ;  /* 0x0000bb0004047a20 */ /* 0x000fe20000410000 */
[----:B------:R2:W5:Y:S01]  /*8a40*/  LDL.LU R104, [R1+0x140] ;  /* 0x0001400001687983 */ /* 0x0005620000300800 */
[----:B------:R-:W-:Y:S02]  /*8a50*/  FMUL.FTZ R161, R26, R2 ;  /* 0x000000021aa17220 */ /* 0x000fe40000410000 */
[----:B------:R-:W-:Y:S02]  /*8a60*/  FMUL.FTZ R160, R27, R0 ;  /* 0x000000001ba07220 */ /* 0x000fe40000410000 */
[----:B------:R-:W-:Y:S02]  /*8a70*/  FFMA.FTZ R2, -R190, R190, 1 ;  /* 0x3f800000be027423 */ /* 0x000fe400000101be */
[----:B------:R-:W-:Y:S02]  /*8a80*/  FFMA.FTZ R0, -R189, R189, 1 ;  /* 0x3f800000bd007423 */ /* 0x000fe400000101bd */
        /* <DEDUP_REMOVED lines=8> */
[----:B------:R-:W-:Y:S02]  /*8b10*/  FMUL.FTZ R0, R0, c[0x0][0x2ec] ;  /* 0x0000bb0000007a20 */ /* 0x000fe40000410000 */
[----:B------:R-:W-:Y:S02]  /*8b20*/  FADD.FTZ R33, -R150, R33 ;  /* 0x0000002196217221 */ /* 0x000fe40000010100 */
[----:B------:R-:W-:Y:S02]  /*8b30*/  FMUL.FTZ R32, R102, R32 ;  /* 0x0000002066207220 */ /* 0x000fe40000410000 */
[----:B------:R-:W-:Y:S01]  /*8b40*/  FMUL.FTZ R5, R5, c[0x0][0x2ec] ;  /* 0x0000bb0005057a20 */ /* 0x000fe20000410000 */
[----:B------:R2:W5:Y:S01]  /*8b50*/  LDL.LU R102, [R1+0x138] ;  /* 0x0001380001667983 */ /* 0x0005620000300800 */
[----:B------:R-:W-:Y:S02]  /*8b60*/  FMUL.FTZ R4, R4, c[0x0][0x2ec] ;  /* 0x0000bb0004047a20 */ /* 0x000fe40000410000 */
[----:B------:R-:W-:Y:S02]  /*8b70*/  FMUL.FTZ R157, R30, R2 ;  /* 0x000000021e9d7220 */ /* 0x000fe40000410000 */
[----:B------:R-:W-:Y:S02]  /*8b80*/  FMUL.FTZ R156, R31, R0 ;  /* 0x000000001f9c7220 */ /* 0x000fe40000410000 */
[----:B------:R-:W-:Y:S02]  /*8b90*/  FFMA.FTZ R2, -R196, R196, 1 ;  /* 0x3f800000c4027423 */ /* 0x000fe400000101c4 */
[----:B------:R-:W-:Y:S02]  /*8ba0*/  FFMA.FTZ R0, -R193, R193, 1 ;  /* 0x3f800000c1007423 */ /* 0x000fe400000101c1 */
[----:B------:R-:W-:Y:S02]  /*8bb0*/  FMUL.FTZ R33, R101, R33 ;  /* 0x0000002165217220 */ /* 0x000fe40000410000 */
[----:B------:R-:W-:Y:S01]  /*8bc0*/  FMUL.FTZ R159, R28, R5 ;  /* 0x000000051c9f7220 */ /* 0x000fe20000410000 */
[----:B------:R2:W5:Y:S01]  /*8bd0*/  LDL.LU R101, [R1+0x134] ;  /* 0x0001340001657983 */ /* 0x0005620000300800 */
[----:B------:R-:W-:Y:S02]  /*8be0*/  FMUL.FTZ R158, R29, R4 ;  /* 0x000000041d9e7220 */ /* 0x000fe40000410000 */
[----:B------:R-:W-:Y:S02]  /*8bf0*/  FMUL.FTZ R5, R2, c[0x0][0x2ec] ;  /* 0x0000bb0002057a20 */ /* 0x000fe40000410000 */
[----:B------:R-:W-:Y:S02]  /*8c00*/  FMUL.FTZ R4, R0, c[0x0][0x2ec] ;  /* 0x0000bb0000047a20 */ /* 0x000fe40000410000 */
[----:B------:R-:W-:Y:S02]  /*8c10*/  FMUL.FTZ R18, R32, R5 ;  /* 0x0000000520127220 */ /* 0x000fe40000410000 */
[----:B------:R-:W-:Y:S02]  /*8c20*/  FMUL.FTZ R16, R33, R4 ;  /* 0x0000000421107220 */ /* 0x000fe40000410000 */
[C---:B------:R-:W-:Y:S01]  /*8c30*/  FADD.FTZ R34, -R149.reuse, R34 ;  /* 0x0000002295227221 */ /* 0x040fe20000010100 */
[----:B------:R-:W1:Y:S01]  /*8c40*/  LDSM.16.M88.4 R4, [R168+0x11800] ;  /* 0x01180000a804783b */ /* 0x000e620000000200 */
[----:B------:R-:W-:Y:S02]  /*8c50*/  FADD.FTZ R35, -R149, R35 ;  /* 0x0000002395237221 */ /* 0x000fe40000010100 */
[----:B------:R-:W-:Y:S02]  /*8c60*/  FMUL.FTZ R34, R100, R34 ;  /* 0x0000002264227220 */ /* 0x000fe40000410000 */
[----:B------:R-:W-:Y:S02]  /*8c70*/  FMUL.FTZ R35, R99, R35 ;  /* 0x0000002363237220 */ /* 0x000fe40000410000 */
[C---:B------:R-:W-:Y:S01]  /*8c80*/  FADD.FTZ R36, -R150.reuse, R36 ;  /* 0x0000002496247221 */ /* 0x040fe20000010100 */
[----:B------:R2:W5:Y:S01]  /*8c90*/  LDL.LU R100, [R1+0x130] ;  /* 0x0001300001647983 */ /* 0x0005620000300800 */
[----:B------:R-:W-:Y:S02]  /*8ca0*/  FADD.FTZ R37, -R150, R37 ;  /* 0x0000002596257221 */ /* 0x000fe40000010100 */
[----:B------:R-:W-:Y:S01]  /*8cb0*/  FMUL.FTZ R36, R98, R36 ;  /* 0x0000002462247220 */ /* 0x000fe20000410000 */
[----:B------:R2:W5:Y:S01]  /*8cc0*/  LDL.LU R99, [R1+0x12c] ;  /* 0x00012c0001637983 */ /* 0x0005620000300800 */
[----:B------:R-:W-:Y:S02]  /*8cd0*/  FADD.FTZ R38, -R149, R38 ;  /* 0x0000002695267221 */ /* 0x000fe40000010100 */
[----:B------:R-:W-:Y:S01]  /*8ce0*/  FMUL.FTZ R37, R97, R37 ;  /* 0x0000002561257220 */ /* 0x000fe20000410000 */
[----:B------:R2:W5:Y:S01]  /*8cf0*/  LDL.LU R98, [R1+0x128] ;  /* 0x0001280001627983 */ /* 0x0005620000300800 */
[----:B------:R-:W-:Y:S02]  /*8d00*/  FADD.FTZ R39, -R149, R39 ;  /* 0x0000002795277221 */ /* 0x000fe40000010100 */
[----:B------:R-:W-:Y:S01]  /*8d10*/  FMUL.FTZ R38, R96, R38 ;  /* 0x0000002660267220 */ /* 0x000fe20000410000 */
[----:B------:R2:W5:Y:S01]  /*8d20*/  LDL.LU R97, [R1+0x124] ;  /* 0x0001240001617983 */ /* 0x0005620000300800 */
[----:B------:R-:W-:Y:S02]  /*8d30*/  FMUL.FTZ R39, R95, R39 ;  /* 0x000000275f277220 */ /* 0x000fe40000410000 */
[C---:B------:R-:W-:Y:S01]  /*8d40*/  FADD.FTZ R40, -R148.reuse, R40 ;  /* 0x0000002894287221 */ /* 0x040fe20000010100 */
[----:B------:R2:W5:Y:S01]  /*8d50*/  LDL.LU R96, [R1+0x120] ;  /* 0x0001200001607983 */ /* 0x0005620000300800 */
[----:B------:R-:W-:Y:S02]  /*8d60*/  FADD.FTZ R41, -R148, R41 ;  /* 0x0000002994297221 */ /* 0x000fe40000010100 */
[----:B------:R-:W-:Y:S01]  /*8d70*/  FMUL.FTZ R40, R94, R40 ;  /* 0x000000285e287220 */ /* 0x000fe20000410000 */
[----:B------:R2:W5:Y:S01]  /*8d80*/  LDL.LU R95, [R1+0x11c] ;  /* 0x00011c00015f7983 */ /* 0x0005620000300800 */
[C---:B------:R-:W-:Y:S02]  /*8d90*/  FADD.FTZ R42, -R144.reuse, R42 ;  /* 0x0000002a902a7221 */ /* 0x040fe40000010100 */
        /* <DEDUP_REMOVED lines=8> */
[----:B------:R-:W-:Y:S01]  /*8e20*/  FADD.FTZ R45, -R148, R45 ;  /* 0x0000002d942d7221 */ /* 0x000fe20000010100 */
[-C--:B-1----:R-:W-:Y:S01]  /*8e30*/  HMMA.16816.F32 R52, R132, R4.reuse, R52 ;  /* 0x000000048434723c */ /* 0x082fe20000001834 */
[----:B------:R-:W-:Y:S01]  /*8e40*/  FMUL.FTZ R44, R90, R44 ;  /* 0x0000002c5a2c7220 */ /* 0x000fe20000410000 */
[----:B------:R2:W5:Y:S01]  /*8e50*/  LDL.LU R91, [R1+0x10c] ;  /* 0x00010c00015b7983 */ /* 0x0005620000300800 */
[----:B------:R-:W-:Y:S02]  /*8e60*/  FADD.FTZ R46, -R144, R46 ;  /* 0x0000002e902e7221 */ /* 0x000fe40000010100 */
[----:B------:R-:W-:Y:S01]  /*8e70*/  FMUL.FTZ R45, R89, R45 ;  /* 0x0000002d592d7220 */ /* 0x000fe20000410000 */
[----:B------:R2:W5:Y:S01]  /*8e80*/  LDL.LU R90, [R1+0x108] ;  /* 0x00010800015a7983 */ /* 0x0005620000300800 */
[----:B------:R-:W-:Y:S01]  /*8e90*/  FFMA.FTZ R0, -R194, R194, 1 ;  /* 0x3f800000c2007423 */ /* 0x000fe200000101c2 */
[C---:B------:R-:W-:Y:S01]  /*8ea0*/  HMMA.16816.F32 R56, R140.reuse, R4, R56 ;  /* 0x000000048c38723c */ /* 0x040fe20000001838 */
[----:B------:R-:W-:Y:S01]  /*8eb0*/  FADD.FTZ R47, -R144, R47 ;  /* 0x0000002f902f7221 */ /* 0x000fe20000010100 */
[----:B------:R2:W5:Y:S02]  /*8ec0*/  LDL.LU R89, [R1+0x104] ;  /* 0x0001040001597983 */ /* 0x0005640000300800 */
[----:B------:R-:W-:Y:S02]  /*8ed0*/  FMUL.FTZ R46, R88, R46 ;  /* 0x0000002e582e7220 */ /* 0x000fe40000410000 */
[----:B------:R-:W-:Y:S01]  /*8ee0*/  FMUL.FTZ R0, R0, c[0x0][0x2ec] ;  /* 0x0000bb0000007a20 */ /* 0x000fe20000410000 */
[----:B------:R2:W5:Y:S01]  /*8ef0*/  LDL.LU R88, [R1+0x100] ;  /* 0x0001000001587983 */ /* 0x0005620000300800 */
[----:B------:R-:W-:Y:S01]  /*8f00*/  FMUL.FTZ R47, R87, R47 ;  /* 0x0000002f572f7220 */ /* 0x000fe20000410000 */
[-C--:B------:R-:W-:Y:S02]  /*8f10*/  HMMA.16816.F32 R60, R140, R6.reuse, R60 ;  /* 0x000000068c3c723c */ /* 0x080fe4000000183c */
[----:B------:R2:W5:Y:S01]  /*8f20*/  LDL.LU R87, [R1+0xfc] ;  /* 0x0000fc0001577983 */ /* 0x0005620000300800 */
[----:B------:R-:W-:Y:S02]  /*8f30*/  FADD.FTZ R48, -R150, R48 ;  /* 0x0000003096307221 */ /* 0x000fe40000010100 */
[----:B------:R-:W-:Y:S02]  /*8f40*/  FFMA.FTZ R2, -R195, R195, 1 ;  /* 0x3f800000c3027423 */ /* 0x000fe400000101c3 */
[----:B------:R-:W-:Y:S01]  /*8f50*/  FMUL.FTZ R15, R35, R0 ;  /* 0x00000000230f7220 */ /* 0x000fe20000410000 */
[----:B------:R-:W-:Y:S01]  /*8f60*/  HMMA.16816.F32 R64, R132, R6, R64 ;  /* 0x000000068440723c */ /* 0x000fe20000001840 */
[----:B------:R-:W-:Y:S03]  /*8f70*/  FFMA.FTZ R0, -R200, R200, 1 ;  /* 0x3f800000c8007423 */ /* 0x000fe600000101c8 */
[----:B------:R-:W-:Y:S02]  /*8f80*/  FADD.FTZ R49, -R150, R49 ;  /* 0x0000003196317221 */ /* 0x000fe40000010100 */
[----:B------:R-:W-:Y:S02]  /*8f90*/  FMUL.FTZ R48, R86, R48 ;  /* 0x0000003056307220 */ /* 0x000fe40000410000 */
[----:B------:R-:W-:Y:S01]  /*8fa0*/  FMUL.FTZ R2, R2, c[0x0][0x2ec] ;  /* 0x0000bb0002027a20 */ /* 0x000fe20000410000 */
[----:B------:R2:W5:Y:S03]  /*8fb0*/  LDL.LU R86, [R1+0xf8] ;  /* 0x0000f80001567983 */ /* 0x0005660000300800 */
[----:B------:R-:W-:Y:S02]  /*8fc0*/  FFMA.FTZ R9, -R203, R203, 1 ;  /* 0x3f800000cb097423 */ /* 0x000fe400000101cb */
[----:B------:R-:W-:Y:S02]  /*8fd0*/  FMUL.FTZ R0, R0, c[0x0][0x2ec] ;  /* 0x0000bb0000007a20 */ /* 0x000fe40000410000 */
[----:B------:R-:W-:Y:S02]  /*8fe0*/  FADD.FTZ R50, -R149, R50 ;  /* 0x0000003295327221 */ /* 0x000fe40000010100 */
[----:B------:R-:W-:Y:S02]  /*8ff0*/  FMUL.FTZ R49, R85, R49 ;  /* 0x0000003155317220 */ /* 0x000fe40000410000 */
[----:B------:R-:W-:Y:S01]  /*9000*/  FMUL.FTZ R17, R34, R2 ;  /* 0x0000000222117220 */ /* 0x000fe20000410000 */
[----:B------:R2:W5:Y:S01]  /*9010*/  LDL.LU R85, [R1+0xf4] ;  /* 0x0000f40001557983 */ /* 0x0005620000300800 */
[----:B------:R-:W-:Y:S02]  /*9020*/  FFMA.FTZ R2, -R201, R201, 1 ;  /* 0x3f800000c9027423 */ /* 0x000fe400000101c9 */
[----:B------:R-:W-:Y:S02]  /*9030*/  FMUL.FTZ R9, R9, c[0x0][0x2ec] ;  /* 0x0000bb0009097a20 */ /* 0x000fe40000410000 */
[----:B------:R-:W-:Y:S02]  /*9040*/  FMUL.FTZ R152, R39, R0 ;  /* 0x0000000027987220 */ /* 0x000fe40000410000 */
[----:B------:R-:W-:Y:S02]  /*9050*/  FFMA.FTZ R0, -R207, R207, 1 ;  /* 0x3f800000cf007423 */ /* 0x000fe400000101cf */
[----:B------:R-:W-:Y:S02]  /*9060*/  FADD.FTZ R51, -R149, R51 ;  /* 0x0000003395337221 */ /* 0x000fe40000010100 */
[----:B------:R-:W-:Y:S02]  /*9070*/  FMUL.FTZ R50, R84, R50 ;  /* 0x0000003254327220 */ /* 0x000fe40000410000 */
[----:B------:R-:W-:Y:S01]  /*9080*/  FFMA.FTZ R5, -R211, R211, 1 ;  /* 0x3f800000d3057423 */ /* 0x000fe200000101d3 */
[----:B------:R2:W5:Y:S01]  /*9090*/  LDL.LU R84, [R1+0xf0] ;  /* 0x0000f00001547983 */ /* 0x0005620000300800 */
[----:B------:R-:W-:Y:S02]  /*90a0*/  FFMA.FTZ R8, -R202, R202, 1 ;  /* 0x3f800000ca087423 */ /* 0x000fe400000101ca */
[----:B------:R-:W-:Y:S02]  /*90b0*/  FMUL.FTZ R2, R2, c[0x0][0x2ec] ;  /* 0x0000bb0002027a20 */ /* 0x000fe40000410000 */
[----:B------:R-:W-:Y:S02]  /*90c0*/  FMUL.FTZ R155, R36, R9 ;  /* 0x00000009249b7220 */ /* 0x000fe40000410000 */
[----:B------:R-:W-:Y:S02]  /*90d0*/  FMUL.FTZ R9, R0, c[0x0][0x2ec] ;  /* 0x0000bb0000097a20 */ /* 0x000fe40000410000 */
[----:B------:R-:W-:Y:S02]  /*90e0*/  FFMA.FTZ R0, -R204, R204, 1 ;  /* 0x3f800000cc007423 */ /* 0x000fe400000101cc */
[----:B------:R-:W-:Y:S02]  /*90f0*/  FMUL.FTZ R51, R83, R51 ;  /* 0x0000003353337220 */ /* 0x000fe40000410000 */
[----:B------:R-:W-:Y:S01]  /*9100*/  FMUL.FTZ R5, R5, c[0x0][0x2ec] ;  /* 0x0000bb0005057a20 */ /* 0x000fe20000410000 */
[----:B------:R2:W5:Y:S01]  /*9110*/  LDL.LU R83, [R1+0xec] ;  /* 0x0000ec0001537983 */ /* 0x0005620000300800 */
[----:B------:R-:W-:Y:S02]  /*9120*/  FADD.FTZ R52, -R150, R52 ;  /* 0x0000003496347221 */ /* 0x000fe40000010100 */
[----:B------:R-:W-:Y:S02]  /*9130*/  FMUL.FTZ R8, R8, c[0x0][0x2ec] ;  /* 0x0000bb0008087a20 */ /* 0x000fe40000410000 */
        /* <DEDUP_REMOVED lines=20> */
[----:B------:R-:W-:Y:S02]  /*9280*/  FMUL.FTZ R41, R79, R55 ;  /* 0x000000374f297220 */ /* 0x000fe40000410000 */
[----:B------:R-:W-:Y:S01]  /*9290*/  FADD.FTZ R56, -R148, R56 ;  /* 0x0000003894387221 */ /* 0x000fe20000010100 */
[----:B------:R2:W5:Y:S01]  /*92a0*/  LDL.LU R79, [R1+0xdc] ;  /* 0x0000dc00014f7983 */ /* 0x0005620000300800 */
[----:B------:R-:W-:Y:S02]  /*92b0*/  FMUL.FTZ R151, R40, R9 ;  /* 0x0000000928977220 */ /* 0x000fe40000410000 */
[----:B------:R-:W-:Y:S02]  /*92c0*/  FADD.FTZ R57, -R148, R57 ;  /* 0x0000003994397221 */ /* 0x000fe40000010100 */
[----:B------:R-:W-:Y:S02]  /*92d0*/  FMUL.FTZ R40, R78, R56 ;  /* 0x000000384e287220 */ /* 0x000fe40000410000 */
[C---:B------:R-:W-:Y:S01]  /*92e0*/  FADD.FTZ R58, -R144.reuse, R58 ;  /* 0x0000003a903a7221 */ /* 0x040fe20000010100 */
[----:B------:R2:W5:Y:S01]  /*92f0*/  LDL.LU R78, [R1+0xd8] ;  /* 0x0000d800014e7983 */ /* 0x0005620000300800 */
[----:B------:R-:W-:Y:S02]  /*9300*/  FMUL.FTZ R39, R77, R57 ;  /* 0x000000394d277220 */ /* 0x000fe40000410000 */
        /* <DEDUP_REMOVED lines=34> */
[----:B------:R2:W5:Y:S01]  /*9530*/  LDL.64 R182, [R1] ;  /* 0x0000000001b67983 */ /* 0x0005620000100a00 */
        /* <DEDUP_REMOVED lines=66> */
[----:B--2---:R-:W2:Y:S01]  /*9960*/  LDL.LU R22, [R1+0xc] ;  /* 0x00000c0001167983 */ /* 0x004ea20000300800 */
[----:B-----5:R-:W-:Y:S01]  /*9970*/  ISETP.GE.AND P2, PT, R182, c[0x0][0x220], PT ;  /* 0x00008800b6007a0c */ /* 0x020fe20003f46270 */
[----:B------:R-:W-:Y:S01]  /*9980*/  IMAD.MOV.U32 R11, RZ, RZ, c[0x0][0x190] ;  /* 0x00006400ff0b7624 */ /* 0x000fe200078e00ff */
[----:B------:R-:W-:Y:S01]  /*9990*/  ULOP3.LUT UR8, UR7, 0x1, URZ, 0xc0, !UPT ;  /* 0x0000000107087892 */ /* 0x000fe2000f8ec03f */
[----:B------:R-:W3:Y:S02]  /*99a0*/  LDL.LU R21, [R1+0x8] ;  /* 0x0000080001157983 */ /* 0x000ee40000300800 */
[C---:B------:R-:W-:Y:S01]  /*99b0*/  IMAD.U32 R4, R11.reuse, -0x80, RZ ;  /* 0xffffff800b047824 */ /* 0x040fe200078e00ff */
[----:B------:R-:W-:Y:S04]  /*99c0*/  UISETP.NE.U32.AND UP0, UPT, UR8, 0x1, UPT ;  /* 0x000000010800788c */ /* 0x000fe8000bf05070 */
[----:B------:R-:W-:Y:S01]  /*99d0*/  USEL UR8, UR44, 0x4000, !UP0 ;  /* 0x000040002c087887 */ /* 0x000fe2000c000000 */
[----:B------:R-:W-:Y:S02]  /*99e0*/  SHF.R.S32.HI R5, RZ, 0x1f, R4 ;  /* 0x0000001fff057819 */ /* 0x000fe40000011404 */
[CC--:B------:R-:W-:Y:S01]  /*99f0*/  @!P2 LEA R2, P3, R11.reuse, R4.reuse, 0x6 ;  /* 0x000000040b02a211 */ /* 0x0c0fe200078630ff */
[----:B------:R-:W-:Y:S01]  /*9a00*/  @!P2 IMAD.MOV.U32 R9, RZ, RZ, c[0x0][0x194] ;  /* 0x00006500ff09a624 */ /* 0x000fe200078e00ff */
[C---:B------:R-:W-:Y:S01]  /*9a10*/  @!P2 LEA R0, P4, R11.reuse, R4, 0x5 ;  /* 0x000000040b00a211 */ /* 0x040fe200078828ff */
[----:B------:R-:W-:Y:S01]  /*9a20*/  @!P2 IMAD.MOV.U32 R8, RZ, RZ, c[0x0][0x194] ;  /* 0x00006500ff08a624 */ /* 0x000fe200078e00ff */
[----:B------:R-:W-:Y:S01]  /*9a30*/  IADD3 R174, R174, UR8, RZ ;  /* 0x00000008aeae7c10 */ /* 0x000fe2000fffe0ff */
[----:B------:R-:W-:Y:S01]  /*9a40*/  @!P2 IMAD.MOV.U32 R14, RZ, RZ, c[0x0][0x194] ;  /* 0x00006500ff0ea624 */ /* 0x000fe200078e00ff */
[CC--:B------:R-:W-:Y:S02]  /*9a50*/  @!P2 LEA.HI.X R9, R11.reuse, R5.reuse, R9, 0x6, P3 ;  /* 0x000000050b09a211 */ /* 0x0c0fe400018f3409 */
[C---:B------:R-:W-:Y:S01]  /*9a60*/  @!P2 LEA.HI.X R8, R11.reuse, R5, R8, 0x5, P4 ;  /* 0x000000050b08a211 */ /* 0x040fe200020f2c08 */
[----:B------:R1:W-:Y:S01]  /*9a70*/  @P2 STS [R174], RZ ;  /* 0x000000ffae002388 */ /* 0x0003e20000000800 */
[----:B------:R-:W-:Y:S03]  /*9a80*/  IADD3 R170, R170, UR8, RZ ;  /* 0x00000008aaaa7c10 */ /* 0x000fe6000fffe0ff */
[----:B------:R1:W-:Y:S04]  /*9a90*/  @P2 STS [R174+0x4], RZ ;  /* 0x000004ffae002388 */ /* 0x0003e80000000800 */
[----:B------:R1:W-:Y:S04]  /*9aa0*/  @P2 STS [R174+0x8], RZ ;  /* 0x000008ffae002388 */ /* 0x0003e80000000800 */
[----:B------:R1:W-:Y:S01]  /*9ab0*/  @P2 STS [R174+0xc], RZ ;  /* 0x00000cffae002388 */ /* 0x0003e20000000800 */
[-C--:B--2---:R-:W-:Y:S02]  /*9ac0*/  LEA R6, P5, R4, R22.reuse, 0x1 ;  /* 0x0000001604067211 */ /* 0x084fe400078a08ff */
[-C--:B------:R-:W-:Y:S02]  /*9ad0*/  @!P2 LEA R10, P3, R2, R22.reuse, 0x1 ;  /* 0x00000016020aa211 */ /* 0x080fe400078608ff */
[-C--:B------:R-:W-:Y:S02]  /*9ae0*/  @!P2 LEA R12, P4, R0, R22.reuse, 0x1 ;  /* 0x00000016000ca211 */ /* 0x080fe400078808ff */
[-CC-:B---3--:R-:W-:Y:S01]  /*9af0*/  LEA.HI.X R7, R4, R21.reuse, R5.reuse, 0x1, P5 ;  /* 0x0000001504077211 */ /* 0x188fe200028f0c05 */
[----:B------:R-:W-:Y:S01]  /*9b00*/  @!P2 IMAD.WIDE.U32 R4, R11, 0x60, R4 ;  /* 0x000000600b04a825 */ /* 0x000fe200078e0004 */
[-C--:B------:R-:W-:Y:S02]  /*9b10*/  @!P2 LEA.HI.X R11, R2, R21.reuse, R9, 0x1, P3 ;  /* 0x00000015020ba211 */ /* 0x080fe400018f0c09 */
[-C--:B------:R-:W-:Y:S01]  /*9b20*/  @!P2 LEA.HI.X R13, R0, R21.reuse, R8, 0x1, P4 ;  /* 0x00000015000da211 */ /* 0x080fe200020f0c08 */
[----:B------:R1:W-:Y:S01]  /*9b30*/  STL [R1+0xc], R6 ;  /* 0x00000c0601007387 */ /* 0x0003e20000100800 */
[----:B------:R-:W-:Y:S01]  /*9b40*/  IADD3 R0, R252, UR8, RZ ;  /* 0x00000008fc007c10 */ /* 0x000fe2000fffe0ff */
[----:B------:R-:W-:Y:S01]  /*9b50*/  @!P2 IMAD R2, R14, 0x60, RZ ;  /* 0x000000600e02a824 */ /* 0x000fe200078e02ff */
[C---:B------:R-:W-:Y:S01]  /*9b60*/  @!P2 LEA R8, P3, R4.reuse, R22, 0x1 ;  /* 0x000000160408a211 */ /* 0x040fe200078608ff */
[----:B------:R1:W-:Y:S02]  /*9b70*/  STL [R1+0x8], R7 ;  /* 0x0000080701007387 */ /* 0x0003e40000100800 */
[----:B------:R-:W-:Y:S02]  /*9b80*/  @!P2 IMAD.IADD R2, R5, 0x1, R2 ;  /* 0x000000010502a824 */ /* 0x000fe400078e0202 */
[----:B------:R-:W-:Y:S01]  /*9b90*/  @!PT LDS RZ, [RZ] ;  /* 0x00000000fffff984 */ /* 0x000fe20000000800 */
[----:B------:R-:W-:Y:S01]  /*9ba0*/  @!PT LDS RZ, [RZ] ;  /* 0x00000000fffff984 */ /* 0x000fe20000000800 */
[----:B------:R-:W-:Y:S01]  /*9bb0*/  @!PT LDS RZ, [RZ] ;  /* 0x00000000fffff984 */ /* 0x000fe20000000800 */
[----:B------:R1:W-:Y:S03]  /*9bc0*/  @!P2 LDGSTS.E.BYPASS.LTC128B.128 [R0], [R6.64] ;  /* 0x000000000600afae */ /* 0x0003e6000b901d44 */
[----:B------:R-:W-:Y:S01]  /*9bd0*/  @!P2 LEA.HI.X R9, R4, R21, R2, 0x1, P3 ;  /* 0x000000150409a211 */ /* 0x000fe200018f0c02 */
[----:B------:R1:W-:Y:S01]  /*9be0*/  @P2 STS [R174+0x1000], RZ ;  /* 0x001000ffae002388 */ /* 0x0003e20000000800 */
[C---:B------:R-:W-:Y:S02]  /*9bf0*/  @!P2 IADD3 R2, R252.reuse, UR8, RZ ;  /* 0x00000008fc02ac10 */ /* 0x040fe4000fffe0ff */
        /* <DEDUP_REMOVED lines=26> */
.L_x_1991:
[----:B--2---:R-:W-:Y:S01]  /*9da0*/  F2FP.PACK_AB R28, R241, R242 ;  /* 0x000000f2f11c723e */ /* 0x004fe200000000ff */
        /* <DEDUP_REMOVED lines=167> */
[----:B------:R-:W-:Y:S01]  /*a820*/  ISETP.GE.AND P2, PT, R182, c[0x0][0x220], PT ;  /* 0x00008800b6007a0c */ /* 0x000fe20003f46270 */
[----:B------:R-:W-:Y:S02]  /*a830*/  IMAD.MOV.U32 R8, RZ, RZ, c[0x0][0x370] ;  /* 0x0000dc00ff087624 */ /* 0x000fe400078e00ff */
[----:B------:R-:W3:Y:S02]  /*a840*/  LDL.LU R52, [R1+0x10] ;  /* 0x0000100001347983 */ /* 0x000ee40000300800 */
[C---:B------:R-:W-:Y:S05]  /*a850*/  IMAD.U32 R4, R8.reuse, -0x80, RZ ;  /* 0xffffff8008047824 */ /* 0x040fea00078e00ff */
[--C-:B------:R-:W-:Y:S03]  /*a860*/  SHF.R.S32.HI R5, RZ, 0x1f, R4.reuse ;  /* 0x0000001fff057819 */ /* 0x100fe60000011404 */
[----:B------:R1:W-:Y:S01]  /*a870*/  @P2 STS.128 [R148+0x8000], RZ ;  /* 0x008000ff94002388 */ /* 0x0003e20000000c00 */
[----:B------:R-:W-:Y:S01]  /*a880*/  @!P2 IMAD.MOV.U32 R13, RZ, RZ, c[0x0][0x374] ;  /* 0x0000dd00ff0da624 */ /* 0x000fe200078e00ff */
[CC--:B------:R-:W-:Y:S01]  /*a890*/  @!P2 LEA R11, P4, R8.reuse, R4.reuse, 0x5 ;  /* 0x00000004080ba211 */ /* 0x0c0fe200078828ff */
[----:B------:R-:W-:Y:S01]  /*a8a0*/  @!P2 IMAD.MOV.U32 R15, RZ, RZ, c[0x0][0x374] ;  /* 0x0000dd00ff0fa624 */ /* 0x000fe200078e00ff */
[C---:B------:R-:W-:Y:S01]  /*a8b0*/  @!P2 LEA R14, P3, R8.reuse, R4, 0x6 ;  /* 0x00000004080ea211 */ /* 0x040fe200078630ff */
[----:B------:R-:W-:Y:S01]  /*a8c0*/  @!P2 IMAD.MOV.U32 R16, RZ, RZ, c[0x0][0x374] ;  /* 0x0000dd00ff10a624 */ /* 0x000fe200078e00ff */
[CC--:B------:R-:W-:Y:S02]  /*a8d0*/  @!P2 LEA.HI.X R13, R8.reuse, R5.reuse, R13, 0x5, P4 ;  /* 0x00000005080da211 */ /* 0x0c0fe400020f2c0d */
[C---:B------:R-:W-:Y:S01]  /*a8e0*/  @!P2 LEA.HI.X R15, R8.reuse, R5, R15, 0x6, P3 ;  /* 0x00000005080fa211 */ /* 0x040fe200018f340f */
[----:B------:R-:W-:Y:S04]  /*a8f0*/  @!P2 IMAD.WIDE.U32 R8, R8, 0x60, R4 ;  /* 0x000000600808a825 */ /* 0x000fe800078e0004 */
[----:B------:R-:W-:Y:S01]  /*a900*/  @!P2 IMAD R16, R16, 0x60, RZ ;  /* 0x000000601010a824 */ /* 0x000fe200078e02ff */
[CC--:B--2---:R-:W-:Y:S02]  /*a910*/  LEA R6, P5, R4.reuse, R53.reuse, 0x1 ;  /* 0x0000003504067211 */ /* 0x0c4fe400078a08ff */
[-C--:B------:R-:W-:Y:S02]  /*a920*/  @!P2 LEA R12, P4, R11, R53.reuse, 0x1 ;  /* 0x000000350b0ca211 */ /* 0x080fe400078808ff */
[-C--:B---3--:R-:W-:Y:S01]  /*a930*/  LEA.HI.X R7, R4, R52.reuse, R5, 0x1, P5 ;  /* 0x0000003404077211 */ /* 0x088fe200028f0c05 */
[----:B------:R-:W-:Y:S01]  /*a940*/  @!P2 IMAD.IADD R5, R9, 0x1, R16 ;  /* 0x000000010905a824 */ /* 0x000fe200078e0210 */
[-C--:B------:R-:W-:Y:S02]  /*a950*/  @!P2 LEA.HI.X R13, R11, R52.reuse, R13, 0x1, P4 ;  /* 0x000000340b0da211 */ /* 0x080fe400020f0c0d */
[CC--:B------:R-:W-:Y:S01]  /*a960*/  @!P2 LEA R10, P3, R14.reuse, R53.reuse, 0x1 ;  /* 0x000000350e0aa211 */ /* 0x0c0fe200078608ff */
[----:B------:R-:W-:Y:S01]  /*a970*/  @!PT LDS RZ, [RZ] ;  /* 0x00000000fffff984 */ /* 0x000fe20000000800 */
[----:B------:R-:W-:Y:S01]  /*a980*/  @!PT LDS RZ, [RZ] ;  /* 0x00000000fffff984 */ /* 0x000fe20000000800 */
[----:B------:R-:W-:Y:S01]  /*a990*/  @!PT LDS RZ, [RZ] ;  /* 0x00000000fffff984 */ /* 0x000fe20000000800 */
[----:B------:R1:W-:Y:S03]  /*a9a0*/  @!P2 LDGSTS.E.BYPASS.LTC128B.128 [R148+0x8000], [R6.64] ;  /* 0x080000000694afae */ /* 0x0003e6000b901d44 */
[-C--:B------:R-:W-:Y:S01]  /*a9b0*/  @!P2 LEA.HI.X R11, R14, R52.reuse, R15, 0x1, P3 ;  /* 0x000000340e0ba211 */ /* 0x080fe200018f0c0f */
[----:B------:R1:W-:Y:S01]  /*a9c0*/  @P2 STS.128 [R148+0x9000], RZ ;  /* 0x009000ff94002388 */ /* 0x0003e20000000c00 */
[C---:B------:R-:W-:Y:S03]  /*a9d0*/  @!P2 LEA R4, P3, R8.reuse, R53, 0x1 ;  /* 0x000000350804a211 */ /* 0x040fe600078608ff */
        /* <DEDUP_REMOVED lines=15> */
[----:B------:R1:W-:Y:S04]  /*aad0*/  STL [R1+0x14], R6 ;  /* 0x0000140601007387 */ /* 0x0003e80000100800 */
[----:B------:R-:W0:Y:S04]  /*aae0*/  LDGDEPBAR ;  /* 0x00000000000079af */ /* 0x000e280000000000 */
[----:B------:R1:W-:Y:S02]  /*aaf0*/  STL [R1+0x10], R7 ;  /* 0x0000100701007387 */ /* 0x0003e40000100800 */
.L_x_1992:
[----:B------:R-:W-:Y:S01]  /*ab00*/  LDSM.16.M88.4 R32, [R145+0x14000] ;  /* 0x014000009120783b */ /* 0x000fe20000000200 */
[----:B------:R-:W-:Y:S01]  /*ab10*/  IMAD.IADD R144, R165, 0x1, R147 ;  /* 0x00000001a5907824 */ /* 0x000fe200078e0293 */
[----:B------:R-:W-:Y:S01]  /*ab20*/  ULOP3.LUT UR8, UR7, 0x1, URZ, 0xc0, !UPT ;  /* 0x0000000107087892 */ /* 0x000fe2000f8ec03f */
[----:B------:R-:W-:Y:S01]  /*ab30*/  IMAD.MOV.U32 R149, RZ, RZ, c[0x0][0x22c] ;  /* 0x00008b00ff957624 */ /* 0x000fe200078e00ff */
[----:B------:R-:W2:Y:S01]  /*ab40*/  LDSM.16.MT88.4 R16, [R0+0xc000] ;  /* 0x00c000000010783b */ /* 0x000ea20000004200 */
[----:B------:R-:W-:Y:S02]  /*ab50*/  UISETP.GT.AND UP2, UPT, UR7, UR18, UPT ;  /* 0x000000120700728c */ /* 0x000fe4000bf44270 */
[----:B------:R-:W-:Y:S01]  /*ab60*/  IMAD R149, R149, c[0x0][0x1c0], RZ ;  /* 0x0000700095957a24 */ /* 0x000fe200078e02ff */
[----:B------:R-:W3:Y:S01]  /*ab70*/  LDSM.16.M88.4 R28, [R145+0x16000] ;  /* 0x01600000911c783b */ /* 0x000ee20000000200 */
[----:B------:R-:W-:Y:S02]  /*ab80*/  UISETP.NE.U32.AND UP0, UPT, UR8, 0x1, UPT ;  /* 0x000000010800788c */ /* 0x000fe4000bf05070 */
[----:B------:R-:W-:Y:S01]  /*ab90*/  IMAD.U32 R149, R149, -0x80, RZ ;  /* 0xffffff8095957824 */ /* 0x000fe200078e00ff */
[----:B------:R-:W4:Y:S01]  /*aba0*/  LDSM.16.MT88.4 R36, [R2+0xc000] ;  /* 0x00c000000224783b */ /* 0x000f220000004200 */
[----:B------:R-:W-:Y:S03]  /*abb0*/  UIADD3 UR7, UR7, -0x1, URZ ;  /* 0xffffffff07077890 */ /* 0x000fe6000fffe03f */
        /* <DEDUP_REMOVED lines=94> */
[-C--:B------:R-:W-:Y:S05]  /*b1a0*/  HMMA.16816.F32 R4, R36, R48.reuse, R4 ;  /* 0x000000302404723c */ /* 0x080fea0000001804 */
[----:B------:R-:W-:Y:S03]  /*b1b0*/  IMAD R46, R46, c[0x0][0x1c0], RZ ;  /* 0x000070002e2e7a24 */ /* 0x000fe600078e02ff */
[C---:B------:R-:W-:Y:S04]  /*b1c0*/  HMMA.16816.F32 R8, R136.reuse, R48, R8 ;  /* 0x000000308808723c */ /* 0x040fe80000001808 */
[----:B------:R-:W-:Y:S04]  /*b1d0*/  IMAD R46, R46, 0x48, RZ ;  /* 0x000000482e2e7824 */ /* 0x000fe800078e02ff */
[-C--:B------:R-:W-:Y:S08]  /*b1e0*/  HMMA.16816.F32 R12, R136, R50.reuse, R12 ;  /* 0x00000032880c723c */ /* 0x080ff0000000180c */
[C---:B------:R-:W-:Y:S08]  /*b1f0*/  HMMA.16816.F32 R16, R36.reuse, R50, R16 ;  /* 0x000000322410723c */ /* 0x040ff00000001810 */
        /* <DEDUP_REMOVED lines=172> */
[----:B------:R-:W-:Y:S02]  /*bcc0*/  PLOP3.LUT P0, PT, PT, PT, UP2, 0x80, 0x0 ;  /* 0x000000000000781c */ /* 0x000fe40003f0f028 */
[----:B------:R-:W-:Y:S02]  /*bcd0*/  LEA.HI.X.SX32 R7, R2, R37, 0x2, P2 ;  /* 0x0000002502077211 */ /* 0x000fe400010f16ff */
[----:B------:R-:W-:Y:S01]  /*bce0*/  SEL R165, R0, 0xffffffc0, !P1 ;  /* 0xffffffc000a57807 */ /* 0x000fe20004800000 */
[----:B------:R-:W-:Y:S01]  /*bcf0*/  LDSM.16.MT88.4 R36, [R3+0x19000] ;  /* 0x019000000324783b */ /* 0x000fe20000004200 */
[----:B------:R-:W-:Y:S01]  /*bd00*/  PLOP3.LUT P2, PT, PT, PT, UP0, 0x80, 0x0 ;  /* 0x000000000000781c */ /* 0x000fe20003f4f008 */
[----:B------:R-:W-:Y:S02]  /*bd10*/  @UP3 UIADD3 UR17, UP0, UR17, -0x200, URZ ;  /* 0xfffffe0011113890 */ /* 0x000fe4000ff1e03f */
[----:B------:R-:W-:Y:S01]  /*bd20*/  RED.E.ADD.F32.FTZ.RN.STRONG.GPU [R6.64], R30 ;  /* 0x0000001e0600798e */ /* 0x000fe2000c10e784 */
[----:B------:R-:W-:Y:S01]  /*bd30*/  IMAD.IADD R0, R165, 0x1, R164 ;  /* 0x00000001a5007824 */ /* 0x000fe200078e02a4 */
[----:B------:R-:W-:Y:S02]  /*bd40*/  @UP3 UIADD3.X UR16, UR16, -0x1, URZ, UP0, !UPT ;  /* 0xffffffff10103890 */ /* 0x000fe400087fe43f */
        /* <DEDUP_REMOVED lines=226> */
.L_x_1994:
        /* <DEDUP_REMOVED lines=19> */
.L_x_1995:
        /* <DEDUP_REMOVED lines=47> */
.L_x_1997:
[----:B------:R-:W-:Y:S05]  /*cf90*/  BSYNC B0 ;  /* 0x0000000000007941 */ /* 0x000fea0003800000 */
.L_x_1996:
        /* <DEDUP_REMOVED lines=15> */
.L_x_1999:
[----:B------:R-:W-:Y:S05]  /*d090*/  BSYNC B0 ;  /* 0x0000000000007941 */ /* 0x000fea0003800000 */
.L_x_1998:
        /* <DEDUP_REMOVED lines=15> */
.L_x_2001:
[----:B------:R-:W-:Y:S05]  /*d190*/  BSYNC B0 ;  /* 0x0000000000007941 */ /* 0x000fea0003800000 */
.L_x_2000:
        /* <DEDUP_REMOVED lines=14> */
.L_x_2003:
[----:B------:R-:W-:Y:S05]  /*d280*/  BSYNC B0 ;  /* 0x0000000000007941 */ /* 0x000fea0003800000 */
.L_x_2002:
        /* <DEDUP_REMOVED lines=25> */
.L_x_2005:
[----:B------:R-:W-:Y:S05]  /*d420*/  BSYNC B0 ;  /* 0x0000000000007941 */ /* 0x000fea0003800000 */
.L_x_2004:
        /* <DEDUP_REMOVED lines=13> */
.L_x_2007:
[----:B------:R-:W-:Y:S05]  /*d500*/  BSYNC B0 ;  /* 0x0000000000007941 */ /* 0x000fea0003800000 */
.L_x_2006:
        /* <DEDUP_REMOVED lines=13> */
.L_x_2009:
[----:B------:R-:W-:Y:S05]  /*d5e0*/  BSYNC B0 ;  /* 0x0000000000007941 */ /* 0x000fea0003800000 */
.L_x_2008:
        /* <DEDUP_REMOVED lines=11> */
.L_x_1956:
[----:B------:R-:W-:Y:S05]  /*d6a0*/  BSYNC B1 ;  /* 0x0000000000017941 */ /* 0x000fea0003800000 */
.L_x_1934:
        /* <DEDUP_REMOVED lines=11> */
.L_x_2010:
[----:B------:R-:W-:Y:S05]  /*d760*/  EXIT ;  /* 0x000000000000794d */ /* 0x000fea0003800000 */
.L_x_2012:
        /* <DEDUP_REMOVED lines=9> */
.L_x_2488:


//--------------------- .text._ZN5flash44flash_bwd_dq_dk_dv_loop_seqk_parallel_kernelI23Flash_bwd_kernel_traitsILi64ELi128ELi128ELi8ELi4ELi4ELi4ELb0ELb0EN7cutlass6half_tE19Flash_kernel_traitsILi64ELi128ELi128ELi8ES3_EELb1ELb0ELb0ELb0ELb1ELb1ELb0EEEvNS_16Flash_bwd_paramsE --------------------------
	.section	.text._ZN5flash44flash_bwd_dq_dk_dv_loop_seqk_parallel_kernelI23Flash_bwd_kernel_traitsILi64ELi128ELi128ELi8ELi4ELi4ELi4ELb0ELb0EN7cutlass6half_tE19Flash_kernel_traitsILi64ELi128ELi128ELi8ES3_EELb1ELb0ELb0ELb0ELb1ELb1ELb0EEEvNS_16Flash_bwd_paramsE,"ax",@progbits
	.sectioninfo	@"SHI_REGISTERS=255"
	.align	128
        .global         _ZN5flash44flash_bwd_dq_dk_dv_loop_seqk_parallel_kernelI23Flash_bwd_kernel_traitsILi64ELi128ELi128ELi8ELi4ELi4ELi4ELb0ELb0EN7cutlass6half_tE19Flash_kernel_traitsILi64ELi128ELi128ELi8ES3_EELb1ELb0ELb0ELb0ELb1ELb1ELb0EEEvNS_16Flash_bwd_paramsE
        .type           _ZN5flash44flash_bwd_dq_dk_dv_loop_seqk_parallel_kernelI23Flash_bwd_kernel_traitsILi64ELi128ELi128ELi8ELi4ELi4ELi4ELb0ELb0EN7cutlass6half_tE19Flash_kernel_traitsILi64ELi128ELi128ELi8ES3_EELb1ELb0ELb0ELb0ELb1ELb1ELb0EEEvNS_16Flash_bwd_paramsE,@function
        .size           _ZN5flash44flash_bwd_dq_dk_dv_loop_seqk_parallel_kernelI23Flash_bwd_kernel_traitsILi64ELi128ELi128ELi8ELi4ELi4ELi4ELb0ELb0EN7cutlass6half_tE19Flash_kernel_traitsILi64ELi128ELi128ELi8ES3_EELb1ELb0ELb0ELb0ELb1ELb1ELb0EEEvNS_16Flash_bwd_paramsE,(.L_x_2489 - _ZN5flash44flash_bwd_dq_dk_dv_loop_seqk_parallel_kernelI23Flash_bwd_kernel_traitsILi64ELi128ELi128ELi8ELi4ELi4ELi4ELb0ELb0EN7cutlass6half_tE19Flash_kernel_traitsILi64ELi128ELi128ELi8ES3_EELb1ELb0ELb0ELb0ELb1ELb1ELb0EEEvNS_16Flash_bwd_paramsE)
        .other          _ZN5flash44flash_bwd_dq_dk_dv_loop_seqk_parallel_kernelI23Flash_bwd_kernel_traitsILi64ELi128ELi128ELi8ELi4ELi4ELi4ELb0ELb0EN7cutlass6half_tE19Flash_kernel_traitsILi64ELi128ELi128ELi8ES3_EELb1ELb0ELb0ELb0ELb1ELb1ELb0EEEvNS_16Flash_bwd_paramsE,@"STO_CUDA_ENTRY STV_DEFAULT"
_ZN5flash44flash_bwd_dq_dk_dv_loop_seqk_parallel_kernelI23Flash_bwd_kernel_traitsILi64ELi128ELi128ELi8ELi4ELi4ELi4ELb0ELb0EN7cutlass6half_tE19Flash_kernel_traitsILi64ELi128ELi128ELi8ES3_EELb1ELb0ELb0ELb0ELb1ELb1ELb0EEEvNS_16Flash_bwd_paramsE:
.text._ZN5flash44flash_bwd_dq_dk_dv_loop_seqk_parallel_kernelI23Flash_bwd_kernel_traitsILi64ELi128ELi128ELi8ELi4ELi4ELi4ELb0ELb0EN7cutlass6half_tE19Flash_kernel_traitsILi64ELi128ELi128ELi8ES3_EELb1ELb0ELb0ELb0ELb1ELb1ELb0EEEvNS_16Flash_bwd_paramsE:
        /* <DEDUP_REMOVED lines=27> */
[----:B------:R-:W-:Y:S01]  /*01b0*/  ULDC.64 UR34, c[0x0][0x118] ;  /* 0x0000460000227ab9 */ /* 0x000fe20000000a00 */
[CC--:B------:R-:W-:Y:S01]  /*01c0*/  LEA.HI R5, R2.reuse, R7.reuse, RZ, 0x5 ;  /* 0x0000000702057211 */ /* 0x0c0fe200078f28ff */
[----:B------:R-:W-:Y:S01]  /*01d0*/  ULDC UR16, c[0x0][0x1c0] ;  /* 0x0000700000107ab9 */ /* 0x000fe20000000800 */
[CC--:B------:R-:W-:Y:S01]  /*01e0*/  LEA.HI R12, R2.reuse, R7.reuse, RZ, 0x3 ;  /* 0x00000007020c7211 */ /* 0x0c0fe200078f18ff */
[----:B------:R-:W-:Y:S01]  /*01f0*/  ULDC UR15, c[0x0][0x224] ;  /* 0x00008900000f7ab9 */ /* 0x000fe20000000800 */
[--C-:B------:R-:W-:Y:S01]  /*0200*/  SHF.R.S32.HI R3, RZ, 0x5, R5.reuse ;  /* 0x00000005ff037819 */ /* 0x100fe20000011405 */
[----:B------:R-:W-:Y:S01]  /*0210*/  UMOV UR18, 0x4 ;  /* 0x0000000400127882 */ /* 0x000fe20000000000 */
[----:B------:R-:W-:Y:S01]  /*0220*/  SHF.R.S32.HI R0, RZ, 0x1f, R5 ;  /* 0x0000001fff007819 */ /* 0x000fe20000011405 */
[----:B------:R-:W-:Y:S01]  /*0230*/  ULDC.64 UR30, c[0x0][0x200] ;  /* 0x00008000001e7ab9 */ /* 0x000fe20000000a00 */
[CC--:B------:R-:W-:Y:S01]  /*0240*/  LEA.HI R4, R2.reuse, R7.reuse, RZ, 0x4 ;  /* 0x0000000702047211 */ /* 0x0c0fe200078f20ff */
[----:B------:R-:W-:Y:S01]  /*0250*/  ULDC.64 UR28, c[0x0][0x3c8] ;  /* 0x0000f200001c7ab9 */ /* 0x000fe20000000a00 */
[CC--:B------:R-:W-:Y:S01]  /*0260*/  LEA.HI R14, R2.reuse, R7.reuse, RZ, 0x7 ;  /* 0x00000007020e7211 */ /* 0x0c0fe200078f38ff */
[----:B------:R-:W-:Y:S01]  /*0270*/  ULDC UR14, c[0x0][0x224] ;  /* 0x00008900000e7ab9 */ /* 0x000fe20000000800 */
[----:B------:R-:W-:Y:S01]  /*0280*/  LEA.HI R13, R2, R7, RZ, 0x6 ;  /* 0x00000007020d7211 */ /* 0x000fe200078f30ff */
[----:B------:R-:W-:Y:S01]  /*0290*/  ULDC UR13, c[0x0][0x22c] ;  /* 0x00008b00000d7ab9 */ /* 0x000fe20000000800 */
[----:B------:R-:W-:Y:S01]  /*02a0*/  LEA.HI R0, R0, R3, RZ, 0x2 ;  /* 0x0000000300007211 */ /* 0x000fe200078f10ff */
[----:B------:R-:W-:Y:S01]  /*02b0*/  UMOV UR20, 0x6 ;  /* 0x0000000600147882 */ /* 0x000fe20000000000 */
[----:B------:R-:W-:Y:S01]  /*02c0*/  LEA.HI R2, R2, R7, RZ, 0x2 ;  /* 0x0000000702027211 */ /* 0x000fe200078f10ff */
[----:B------:R-:W-:Y:S01]  /*02d0*/  ULDC UR12, c[0x0][0x1c0] ;  /* 0x00007000000c7ab9 */ /* 0x000fe20000000800 */
[----:B------:R-:W-:Y:S01]  /*02e0*/  LOP3.LUT R6, R5, 0xffffffe0, RZ, 0xc0, !PT ;  /* 0xffffffe005067812 */ /* 0x000fe200078ec0ff */
[----:B------:R-:W-:Y:S01]  /*02f0*/  UMOV UR19, 0xffffc000 ;  /* 0xffffc00000137882 */ /* 0x000fe20000000000 */
[----:B------:R-:W-:Y:S01]  /*0300*/  LOP3.LUT R0, R0, 0xfffffffc, RZ, 0xc0, !PT ;  /* 0xfffffffc00007812 */ /* 0x000fe200078ec0ff */
[----:B------:R-:W-:Y:S01]  /*0310*/  UIMAD UR21, UR4, UR21, URZ ;  /* 0x00000015041572a4 */ /* 0x000fe2000f8e023f */
[----:B------:R-:W-:Y:S01]  /*0320*/  LOP3.LUT R5, R12, 0xfffffff8, RZ, 0xc0, !PT ;  /* 0xfffffff80c057812 */ /* 0x000fe200078ec0ff */
[----:B------:R-:W-:Y:S01]  /*0330*/  IMAD.IADD R8, R7, 0x1, -R6 ;  /* 0x0000000107087824 */ /* 0x000fe200078e0a06 */
[----:B------:R-:W-:Y:S01]  /*0340*/  SHF.R.S32.HI R11, RZ, 0x3, R12 ;  /* 0x00000003ff0b7819 */ /* 0x000fe2000001140c */
[----:B------:R-:W-:Y:S01]  /*0350*/  IMAD.IADD R16, R3, 0x1, -R0 ;  /* 0x0000000103107824 */ /* 0x000fe200078e0a00 */
[----:B------:R-:W-:Y:S01]  /*0360*/  LOP3.LUT R10, R2, 0x7ffffffc, RZ, 0xc0, !PT ;  /* 0x7ffffffc020a7812 */ /* 0x000fe200078ec0ff */
[----:B------:R-:W-:Y:S01]  /*0370*/  IMAD.IADD R5, R7, 0x1, -R5 ;  /* 0x0000000107057824 */ /* 0x000fe200078e0a05 */
[C---:B------:R-:W-:Y:S01]  /*0380*/  LOP3.LUT R9, R4.reuse, 0xfffffff0, RZ, 0xc0, !PT ;  /* 0xfffffff004097812 */ /* 0x040fe200078ec0ff */
[----:B------:R-:W-:Y:S01]  /*0390*/  IMAD.SHL.U32 R0, R11, 0x40, RZ ;  /* 0x000000400b007824 */ /* 0x000fe200078e00ff */
[----:B------:R-:W-:Y:S01]  /*03a0*/  SHF.R.S32.HI R6, RZ, 0x4, R4 ;  /* 0x00000004ff067819 */ /* 0x000fe20000011404 */
[C---:B------:R-:W-:Y:S01]  /*03b0*/  IMAD.IADD R15, R7.reuse, 0x1, -R10 ;  /* 0x00000001070f7824 */ /* 0x040fe200078e0a0a */
[--C-:B------:R-:W-:Y:S01]  /*03c0*/  SHF.R.S32.HI R10, RZ, 0x2, R2.reuse ;  /* 0x00000002ff0a7819 */ /* 0x100fe20000011402 */
[----:B------:R-:W-:Y:S01]  /*03d0*/  IMAD.IADD R9, R7, 0x1, -R9 ;  /* 0x0000000107097824 */ /* 0x000fe200078e0a09 */
[----:B------:R-:W-:Y:S01]  /*03e0*/  SHF.R.S32.HI R2, RZ, 0x1f, R2 ;  /* 0x0000001fff027819 */ /* 0x000fe20000011402 */
[----:B------:R-:W-:Y:S01]  /*03f0*/  IMAD.SHL.U32 R7, R5, 0x8, RZ ;  /* 0x0000000805077824 */ /* 0x000fe200078e00ff */
[----:B------:R-:W-:Y:S01]  /*0400*/  LEA.HI R3, R4, R6, RZ, 0x1 ;  /* 0x0000000604037211 */ /* 0x000fe200078f08ff */
[----:B------:R-:W-:Y:S01]  /*0410*/  STL [R1+0x30], R16 ;  /* 0x0000301001007387 */ /* 0x000fe20000100800 */
[----:B------:R-:W-:Y:S01]  /*0420*/  LOP3.LUT R0, R0, 0x1c0, RZ, 0xc0, !PT ;  /* 0x000001c000007812 */ /* 0x000fe200078ec0ff */
[----:B------:R-:W-:Y:S01]  /*0430*/  USHF.R.S32.HI UR22, URZ, 0x1f, UR23 ;  /* 0x0000001f3f167899 */ /* 0x000fe20008011417 */
[----:B------:R-:W-:Y:S01]  /*0440*/  LEA.HI R4, R2, R10, RZ, 0x3 ;  /* 0x0000000a02047211 */ /* 0x000fe200078f18ff */
[----:B------:R-:W-:Y:S01]  /*0450*/  UMOV UR17, 0x6 ;  /* 0x0000000600117882 */ /* 0x000fe20000000000 */
[----:B------:R-:W-:-:S02]  /*0460*/  LOP3.LUT R2, R3, 0xfffffffe, RZ, 0xc0, !PT ;  /* 0xfffffffe03027812 */ /* 0x000fc400078ec0ff */
[----:B------:R-:W-:Y:S02]  /*0470*/  LOP3.LUT R7, R0, 0x38, R7, 0xf8, !PT ;  /* 0x0000003800077812 */ /* 0x000fe400078ef807 */
[----:B------:R-:W-:Y:S01]  /*0480*/  SHF.R.U32.HI R0, RZ, 0x3, R0 ;  /* 0x00000003ff007819 */ /* 0x000fe20000011600 */
[----:B------:R-:W-:Y:S01]  /*0490*/  IMAD.IADD R11, R6, 0x1, -R2 ;  /* 0x00000001060b7824 */ /* 0x000fe200078e0a02 */
[----:B------:R-:W-:Y:S01]  /*04a0*/  LOP3.LUT R3, R4, 0xfffffff8, RZ, 0xc0, !PT ;  /* 0xfffffff804037812 */ /* 0x000fe200078ec0ff */
[----:B------:R-:W-:Y:S01]  /*04b0*/  IMAD.SHL.U32 R2, R13, 0x8, RZ ;  /* 0x000000080d027824 */ /* 0x000fe200078e00ff */
[----:B------:R-:W-:Y:S02]  /*04c0*/  LOP3.LUT R0, R7, R0, RZ, 0x3c, !PT ;  /* 0x0000000007007212 */ /* 0x000fe400078e3cff */
[----:B------:R-:W-:Y:S01]  /*04d0*/  SHF.R.S32.HI R4, RZ, 0x1f, R9 ;  /* 0x0000001fff047819 */ /* 0x000fe20000011409 */
[----:B------:R-:W-:Y:S01]  /*04e0*/  IMAD.IADD R6, R10, 0x1, -R3 ;  /* 0x000000010a067824 */ /* 0x000fe200078e0a03 */
[----:B------:R-:W-:Y:S01]  /*04f0*/  LOP3.LUT R0, R0, 0xfffffe00, R2, 0xf8, !PT ;  /* 0xfffffe0000007812 */ /* 0x000fe200078ef802 */
[----:B------:R-:W-:Y:S01]  /*0500*/  IMAD.SHL.U32 R3, R11, 0x200, RZ ;  /* 0x000002000b037824 */ /* 0x000fe200078e00ff */
[----:B------:R-:W-:-:S02]  /*0510*/  LEA.HI R10, R4, R9, RZ, 0x3 ;  /* 0x00000009040a7211 */ /* 0x000fc400078f18ff */
[----:B------:R-:W-:Y:S01]  /*0520*/  SHF.R.S32.HI R250, RZ, 0x1f, R8 ;  /* 0x0000001ffffa7819 */ /* 0x000fe20000011408 */
[----:B------:R1:W-:Y:S01]  /*0530*/  STL [R1+0x20], R0 ;  /* 0x0000200001007387 */ /* 0x0003e20000100800 */
[----:B------:R-:W-:Y:S02]  /*0540*/  LOP3.LUT R2, R10, 0xfffffff8, RZ, 0xc0, !PT ;  /* 0xfffffff80a027812 */ /* 0x000fe400078ec0ff */
[----:B------:R-:W-:Y:S02]  /*0550*/  LOP3.LUT R4, R6, 0x1, RZ, 0xc0, !PT ;  /* 0x0000000106047812 */ /* 0x000fe400078ec0ff */
[----:B------:R-:W-:Y:S01]  /*0560*/  LOP3.LUT P4, RZ, R5, 0x2, RZ, 0xc0, !PT ;  /* 0x0000000205ff7812 */ /* 0x000fe2000788c0ff */
[----:B------:R-:W-:Y:S01]  /*0570*/  IMAD.IADD R13, R9, 0x1, -R2 ;  /* 0x00000001090d7824 */ /* 0x000fe200078e0a02 */
[----:B------:R-:W-:Y:S01]  /*0580*/  LOP3.LUT P3, RZ, R5, 0x4, RZ, 0xc0, !PT ;  /* 0x0000000405ff7812 */ /* 0x000fe2000786c0ff */
[----:B------:R-:W-:Y:S01]  /*0590*/  IMAD.SHL.U32 R2, R16, 0x10, RZ ;  /* 0x0000001010027824 */ /* 0x000fe200078e00ff */
[----:B------:R-:W-:Y:S01]  /*05a0*/  LEA.HI R250, R250, R8, RZ, 0x2 ;  /* 0x00000008fafa7211 */ /* 0x000fe200078f10ff */
[----:B------:R-:W-:Y:S01]  /*05b0*/  IMAD.SHL.U32 R8, R15, 0x2, RZ ;  /* 0x000000020f087824 */ /* 0x000fe200078e00ff */
[----:B------:R-:W-:Y:S01]  /*05c0*/  ISETP.NE.U32.AND P0, PT, R4, 0x1, PT ;  /* 0x000000010400780c */ /* 0x000fe20003f05070 */
[----:B------:R-:W-:Y:S01]  /*05d0*/  STL [R1+0x34], R13 ;  /* 0x0000340d01007387 */ /* 0x000fe20000100800 */
[----:B------:R-:W-:-:S02]  /*05e0*/  LEA.HI.SX32 R250, R250, R2, 0x1e ;  /* 0x00000002fafa7211 */ /* 0x000fc400078ff2ff */
[----:B------:R-:W-:Y:S02]  /*05f0*/  R2P PR, R6, 0x6 ;  /* 0x0000000606007804 */ /* 0x000fe40000000000 */
[----:B------:R-:W-:Y:S02]  /*0600*/  SEL R177, R233, 0xffffffe0, !P4 ;  /* 0xffffffe0e9b17807 */ /* 0x000fe40006000000 */
[----:B------:R-:W-:Y:S02]  /*0610*/  SEL R231, R231, 0x10, !P0 ;  /* 0x00000010e7e77807 */ /* 0x000fe40004000000 */
[----:B------:R-:W-:Y:S01]  /*0620*/  SEL R233, R233, 0xffffffe0, !P1 ;  /* 0xffffffe0e9e97807 */ /* 0x000fe20004800000 */
[----:B-1----:R-:W-:Y:S01]  /*0630*/  IMAD.SHL.U32 R0, R5, 0x40, RZ ;  /* 0x0000004005007824 */ /* 0x002fe200078e00ff */
[----:B------:R-:W-:-:S04]  /*0640*/  SHF.R.S32.HI R5, RZ, 0x7, R14 ;  /* 0x00000007ff057819 */ /* 0x000fc8000001140e */
[----:B------:R-:W-:-:S04]  /*0650*/  LOP3.LUT R0, R0, 0x1c0, RZ, 0xc0, !PT ;  /* 0x000001c000007812 */ /* 0x000fc800078ec0ff */
[C---:B------:R-:W-:Y:S01]  /*0660*/  LOP3.LUT R7, R0.reuse, 0x30, R2, 0xf8, !PT ;  /* 0x0000003000077812 */ /* 0x040fe200078ef802 */
[----:B------:R-:W-:Y:S01]  /*0670*/  IMAD R2, R5, 0x1000, R3 ;  /* 0x0000100005027824 */ /* 0x000fe200078e0203 */
[----:B------:R-:W-:Y:S02]  /*0680*/  LOP3.LUT R175, R0, 0x8, R12, 0xf8, !PT ;  /* 0x0000000800af7812 */ /* 0x000fe400078ef80c */
[----:B------:R-:W-:Y:S02]  /*0690*/  SHF.R.U32.HI R0, RZ, 0x3, R0 ;  /* 0x00000003ff007819 */ /* 0x000fe40000011600 */
[----:B------:R-:W-:Y:S01]  /*06a0*/  LOP3.LUT R4, R7, 0x8, R12, 0xf8, !PT ;  /* 0x0000000807047812 */ /* 0x000fe200078ef80c */
[----:B------:R-:W-:Y:S01]  /*06b0*/  IMAD.SHL.U32 R7, R11, 0x10, RZ ;  /* 0x000000100b077824 */ /* 0x000fe200078e00ff */
[----:B------:R-:W-:Y:S02]  /*06c0*/  LOP3.LUT R175, R175, R0, RZ, 0x3c, !PT ;  /* 0x00000000afaf7212 */ /* 0x000fe400078e3cff */
[----:B------:R-:W-:Y:S01]  /*06d0*/  LOP3.LUT R3, R3, R4, R0, 0xf6, !PT ;  /* 0x0000000403037212 */ /* 0x000fe200078ef600 */
[----:B------:R-:W-:-:S02]  /*06e0*/  IMAD.SHL.U32 R0, R6, 0x40, RZ ;  /* 0x0000004006007824 */ /* 0x000fc400078e00ff */
[----:B------:R-:W-:Y:S02]  /*06f0*/  IMAD.IADD R175, R2, 0x1, R175 ;  /* 0x0000000102af7824 */ /* 0x000fe400078e02af */
[C---:B------:R-:W-:Y:S01]  /*0700*/  IMAD.SHL.U32 R2, R5.reuse, 0x8, RZ ;  /* 0x0000000805027824 */ /* 0x040fe200078e00ff */
[----:B------:R-:W-:Y:S01]  /*0710*/  LOP3.LUT R0, R0, 0x1c0, RZ, 0xc0, !PT ;  /* 0x000001c000007812 */ /* 0x000fe200078ec0ff */
[----:B------:R-:W-:Y:S02]  /*0720*/  IMAD R5, R5, 0x2000, R8 ;  /* 0x0000200005057824 */ /* 0x000fe400078e0208 */
[----:B------:R-:W-:Y:S01]  /*0730*/  IMAD.SHL.U32 R175, R175, 0x2, RZ ;  /* 0x00000002afaf7824 */ /* 0x000fe200078e00ff */
[----:B------:R-:W-:Y:S01]  /*0740*/  LOP3.LUT R2, R2, 0x8, RZ, 0xc0, !PT ;  /* 0x0000000802027812 */ /* 0x000fe200078ec0ff */
[----:B------:R-:W-:Y:S01]  /*0750*/  IMAD R5, R16, 0x400, R5 ;  /* 0x0000040010057824 */ /* 0x000fe200078e0205 */
[----:B------:R-:W-:Y:S01]  /*0760*/  SHF.R.U32.HI R4, RZ, 0x3, R0 ;  /* 0x00000003ff047819 */ /* 0x000fe20000011600 */
[----:B------:R-:W-:Y:S01]  /*0770*/  IMAD.IADD R178, R175, 0x1, R177 ;  /* 0x00000001afb27824 */ /* 0x000fe200078e02b1 */
[----:B------:R-:W-:Y:S01]  /*0780*/  LOP3.LUT R9, R2, 0x10, R7, 0xf8, !PT ;  /* 0x0000001002097812 */ /* 0x000fe200078ef807 */
[----:B------:R-:W-:Y:S01]  /*0790*/  IMAD.SHL.U32 R3, R3, 0x2, RZ ;  /* 0x0000000203037824 */ /* 0x000fe200078e00ff */
[----:B------:R-:W-:-:S02]  /*07a0*/  LOP3.LUT R6, R4, R0, RZ, 0xfc, !PT ;  /* 0x0000000004067212 */ /* 0x000fc400078efcff */
        /* <DEDUP_REMOVED lines=9> */
[--C-:B------:R-:W-:Y:S01]  /*0840*/  SHF.R.U32.HI R4, RZ, 0x3, R2.reuse ;  /* 0x00000003ff047819 */ /* 0x100fe20000011602 */
        /* <DEDUP_REMOVED lines=38> */
[----:B------:R-:W-:Y:S04]  /*0ab0*/  STL [R1+0x4c], R10 ;  /* 0x00004c0a01007387 */ /* 0x000fe80000100800 */
        /* <DEDUP_REMOVED lines=12> */
.L_x_2021:
        /* <DEDUP_REMOVED lines=8> */
[----:B---3--:R-:W1:Y:S01]  /*0c00*/  @P1 S2R R7, SR_CTAID.Y ;  /* 0x0000000000071919 */ /* 0x008e620000002600 */
[----:B------:R-:W-:-:S06]  /*0c10*/  @P1 IMAD.MOV.U32 R6, RZ, RZ, 0x4 ;  /* 0x00000004ff061424 */ /* 0x000fcc00078e00ff */
[----:B--2---:R-:W2:Y:S01]  /*0c20*/  @P0 S2R R0, SR_CTAID.Y ;  /* 0x0000000000000919 */ /* 0x004ea20000002600 */
[----:B-1----:R-:W-:-:S06]  /*0c30*/  @P1 IMAD.WIDE R6, R7, R6, c[0x0][0x250] ;  /* 0x0000940007061625 */ /* 0x002fcc00078e0206 */
[----:B------:R-:W3:Y:S01]  /*0c40*/  @P1 LDG.E R6, [R6.64] ;  /* 0x0000002206061981 */ /* 0x000ee2000c1e1900 */
[----:B--2---:R-:W1:Y:S02]  /*0c50*/  @P0 R2UR UR5, R0 ;  /* 0x00000000000503c2 */ /* 0x004e6400000e0000 */
[----:B-1----:R-:W-:-:S06]  /*0c60*/  @UP1 UIMAD.WIDE UR4, UR5, UR4, UR6 ;  /* 0x00000004050412a5 */ /* 0x002fcc000f8e0206 */
[----:B------:R-:W-:Y:S02]  /*0c70*/  IMAD.U32 R4, RZ, RZ, UR4 ;  /* 0x00000004ff047e24 */ /* 0x000fe4000f8e00ff */
[----:B------:R-:W-:Y:S01]  /*0c80*/  IMAD.U32 R5, RZ, RZ, UR5 ;  /* 0x00000005ff057e24 */ /* 0x000fe2000f8e00ff */
[----:B------:R-:W-:Y:S02]  /*0c90*/  UMOV UR36, URZ ;  /* 0x0000003f00247c82 */ /* 0x000fe40008000000 */
[----:B------:R-:W-:Y:S02]  /*0ca0*/  ULDC.64 UR4, c[0x0][0x268] ;  /* 0x00009a0000047ab9 */ /* 0x000fe40000000a00 */
[----:B------:R-:W2:Y:S01]  /*0cb0*/  @P0 LDG.E R0, [R4.64] ;  /* 0x0000002204000981 */ /* 0x000ea2000c1e1900 */
[----:B------:R-:W-:-:S04]  /*0cc0*/  @!UP1 UISETP.NE.U32.AND UP0, UPT, URZ, UR4, UPT ;  /* 0x000000043f00928c */ /* 0x000fc8000bf05070 */
[----:B------:R-:W-:-:S03]  /*0cd0*/  @!UP1 UISETP.NE.AND.EX UP0, UPT, URZ, UR5, UPT, UP0 ;  /* 0x000000053f00928c */ /* 0x000fc6000bf05300 */
[----:B------:R-:W-:Y:S02]  /*0ce0*/  ULDC.64 UR4, c[0x0][0x218] ;  /* 0x0000860000047ab9 */ /* 0x000fe40000000a00 */
[----:B------:R-:W-:Y:S01]  /*0cf0*/  @!UP1 USEL UR5, URZ, UR5, !UP0 ;  /* 0x000000053f059287 */ /* 0x000fe2000c000000 */
[----:B---3--:R-:W1:Y:S08]  /*0d00*/  @P1 R2UR UR36, R6 ;  /* 0x00000000062413c2 */ /* 0x008e7000000e0000 */
[----:B--2---:R-:W1:Y:S02]  /*0d10*/  @P0 R2UR UR6, R0 ;  /* 0x00000000000603c2 */ /* 0x004e6400000e0000 */
        /* <DEDUP_REMOVED lines=29> */
[----:B------:R-:W-:Y:S02]  /*0ef0*/  ULOP3.LUT UR46, UR44, 0xffffff80, URZ, 0xc0, !UPT ;  /* 0xffffff802c2e7892 */ /* 0x000fe4000f8ec03f */
[----:B------:R-:W-:Y:S01]  /*0f00*/  ULDC UR9, c[0x0][0x1c0] ;  /* 0x0000700000097ab9 */ /* 0x000fe20000000800 */
[----:B---3--:R-:W-:Y:S01]  /*0f10*/  IADD3 R4, R4, 0xffffffe, RZ ;  /* 0x0ffffffe04047810 */ /* 0x008fe20007ffe0ff */
[----:B-----5:R-:W-:Y:S02]  /*0f20*/  @UP0 UIMAD UR40, UR37, UR8, URZ ;  /* 0x00000008252802a4 */ /* 0x020fe4000f8e023f */
[----:B------:R-:W-:Y:S01]  /*0f30*/  UIMAD UR5, UR38, UR5, URZ ;  /* 0x00000005260572a4 */ /* 0x000fe2000f8e023f */
[----:B------:R-:W1:Y:S01]  /*0f40*/  F2I.FTZ.U32.TRUNC.NTZ R5, R4 ;  /* 0x0000000400057305 */ /* 0x000e62000021f000 */
[----:B------:R-:W-:-:S02]  /*0f50*/  UIMAD.WIDE UR50, UR37, 0x80, URZ ;  /* 0x00000080253278a5 */ /* 0x000fc4000f8e023f */
[----:B------:R-:W-:Y:S02]  /*0f60*/  @!UP0 UIMAD UR9, UR37, UR9, UR38 ;  /* 0x00000009250982a4 */ /* 0x000fe4000f8e0226 */
[----:B------:R-:W-:Y:S02]  /*0f70*/  UIADD3 UR46, UR46, -0x80, URZ ;  /* 0xffffff802e2e7890 */ /* 0x000fe4000fffe03f */
[----:B------:R-:W-:Y:S02]  /*0f80*/  ULDC.U8 UR7, c[0x0][0x3d0] ;  /* 0x0000f40000077ab9 */ /* 0x000fe40000000000 */
[----:B------:R-:W-:Y:S02]  /*0f90*/  ULDC UR41, c[0x0][0x234] ;  /* 0x00008d0000297ab9 */ /* 0x000fe40000000800 */
[----:B------:R-:W-:Y:S02]  /*0fa0*/  ULDC UR48, c[0x0][0x1c0] ;  /* 0x0000700000307ab9 */ /* 0x000fe40000000800 */
[----:B------:R-:W-:-:S02]  /*0fb0*/  @UP0 UIMAD UR41, UR38, UR41, UR40 ;  /* 0x00000029262902a4 */ /* 0x000fc4000f8e0228 */
        /* <DEDUP_REMOVED lines=9> */
[----:B------:R-:W-:-:S02]  /*1050*/  USHF.R.S32.HI UR4, URZ, 0x1f, UR5 ;  /* 0x0000001f3f047899 */ /* 0x000fc40008011405 */
[----:B------:R-:W-:Y:S01]  /*1060*/  USEL UR45, UR51, URZ, UP1 ;  /* 0x0000003f332d7287 */ /* 0x000fe20008800000 */
[----:B------:R-:W-:Y:S01]  /*1070*/  IMAD.MOV.U32 R4, RZ, RZ, R2 ;  /* 0x000000ffff047224 */ /* 0x000fe200078e0002 */
[----:B------:R-:W-:Y:S02]  /*1080*/  @!UP0 UIMAD UR41, UR9, UR8, URZ ;  /* 0x00000008092982a4 */ /* 0x000fe4000f8e023f */
[----:B------:R-:W-:Y:S01]  /*1090*/  USHF.R.S32.HI UR47, URZ, 0x1f, UR46 ;  /* 0x0000001f3f2f7899 */ /* 0x000fe2000801142e */
[----:B------:R-:W-:-:S04]  /*10a0*/  IMAD.HI.U32 R0, R0, R4, RZ ;  /* 0x0000000400007227 */ /* 0x000fc800078e00ff */
[----:B------:R-:W-:-:S04]  /*10b0*/  IMAD.MOV R2, RZ, RZ, -R0 ;  /* 0x000000ffff027224 */ /* 0x000fc800078e0a00 */
[----:B------:R-:W-:Y:S02]  /*10c0*/  IMAD R2, R6, R2, R4 ;  /* 0x0000000206027224 */ /* 0x000fe400078e0204 */
[----:B----4-:R-:W-:-:S03]  /*10d0*/  IMAD.WIDE.U32 R4, R7, c[0x0][0x3d8], RZ ;  /* 0x0000f60007047a25 */ /* 0x010fc600078e00ff */
[----:B------:R-:W-:-:S13]  /*10e0*/  ISETP.GT.U32.AND P1, PT, R6, R2, PT ;  /* 0x000000020600720c */ /* 0x000fda0003f24070 */
[----:B------:R-:W-:Y:S01]  /*10f0*/  @!P1 IMAD.IADD R2, R2, 0x1, -R6 ;  /* 0x0000000102029824 */ /* 0x000fe200078e0a06 */
[----:B------:R-:W-:Y:S02]  /*1100*/  @!P1 IADD3 R0, R0, 0x1, RZ ;  /* 0x0000000100009810 */ /* 0x000fe40007ffe0ff */
[----:B------:R-:W-:Y:S01]  /*1110*/  ISETP.NE.AND P1, PT, RZ, UR7, PT ;  /* 0x00000007ff007c0c */ /* 0x000fe2000bf25270 */
[----:B------:R-:W-:Y:S01]  /*1120*/  USEL UR7, UR50, URZ, UP1 ;  /* 0x0000003f32077287 */ /* 0x000fe20008800000 */
        /* <DEDUP_REMOVED lines=13> */
.L_x_2014:
[----:B------:R-:W-:-:S04]  /*1200*/  UIMAD UR40, UR37, UR16, UR38 ;  /* 0x00000010252872a4 */ /* 0x000fc8000f8e0226 */
[----:B------:R-:W-:Y:S02]  /*1210*/  UIMAD UR40, UR40, UR15, URZ ;  /* 0x0000000f282872a4 */ /* 0x000fe4000f8e023f */
.L_x_2015:
[----:B------:R-:W2:Y:S01]  /*1220*/  LDL R26, [R1+0x20] ;  /* 0x00002000011a7983 */ /* 0x000ea20000100800 */
[----:B------:R-:W-:Y:S01]  /*1230*/  IMAD.U32 R8, RZ, RZ, UR5 ;  /* 0x00000005ff087e24 */ /* 0x000fe2000f8e00ff */
[----:B------:R-:W-:Y:S01]  /*1240*/  UIADD3 UR36, UP0, UR6, UR36, URZ ;  /* 0x0000002406247290 */ /* 0x000fe2000ff1e03f */
[----:B------:R-:W-:Y:S01]  /*1250*/  IMAD.U32 R5, RZ, RZ, UR4 ;  /* 0x00000004ff057e24 */ /* 0x000fe2000f8e00ff */
[----:B------:R-:W1:Y:S01]  /*1260*/  S2R R23, SR_TID.X ;  /* 0x0000000000177919 */ /* 0x000e620000002100 */
[----:B------:R-:W-:Y:S01]  /*1270*/  ULDC.64 UR4, c[0x0][0x368] ;  /* 0x0000da0000047ab9 */ /* 0x000fe20000000a00 */
[----:B------:R-:W-:Y:S01]  /*1280*/  IMAD.U32 R15, RZ, RZ, UR33 ;  /* 0x00000021ff0f7e24 */ /* 0x000fe2000f8e00ff */
[----:B------:R-:W-:Y:S01]  /*1290*/  UIMAD UR4, UR10, UR4, URZ ;  /* 0x000000040a0472a4 */ /* 0x000fe2000f8e023f */
[----:B------:R-:W3:Y:S01]  /*12a0*/  S2R R25, SR_CTAID.Y ;  /* 0x0000000000197919 */ /* 0x000ee20000002600 */
[----:B------:R-:W-:Y:S01]  /*12b0*/  UIMAD.WIDE UR50, UR37, UR14, UR46 ;  /* 0x0000000e253272a5 */ /* 0x000fe2000f8e022e */
[----:B------:R-:W-:Y:S01]  /*12c0*/  CS2R R126, SRZ ;  /* 0x00000000007e7805 */ /* 0x000fe2000001ff00 */
[----:B------:R-:W-:Y:S01]  /*12d0*/  UIMAD UR6, UR37, UR5, UR4 ;  /* 0x00000005250672a4 */ /* 0x000fe2000f8e0204 */
[----:B------:R-:W-:Y:S01]  /*12e0*/  CS2R R124, SRZ ;  /* 0x00000000007c7805 */ /* 0x000fe2000001ff00 */
[----:B------:R-:W-:Y:S01]  /*12f0*/  UIMAD UR48, UR48, UR13, UR21 ;  /* 0x0000000d303072a4 */ /* 0x000fe2000f8e0215 */
[----:B------:R-:W-:Y:S01]  /*1300*/  CS2R R130, SRZ ;  /* 0x0000000000827805 */ /* 0x000fe2000001ff00 */
[----:B------:R-:W-:Y:S01]  /*1310*/  ULDC.64 UR4, c[0x0][0x180] ;  /* 0x0000600000047ab9 */ /* 0x000fe20000000a00 */
[----:B------:R-:W-:Y:S01]  /*1320*/  CS2R R128, SRZ ;  /* 0x0000000000807805 */ /* 0x000fe2000001ff00 */
[----:B------:R-:W-:Y:S01]  /*1330*/  UIMAD UR4, UR10, UR4, URZ ;  /* 0x000000040a0472a4 */ /* 0x000fe2000f8e023f */
[----:B------:R-:W-:Y:S01]  /*1340*/  CS2R R122, SRZ ;  /* 0x00000000007a7805 */ /* 0x000fe2000001ff00 */
[----:B------:R-:W-:Y:S01]  /*1350*/  UIADD3 UR48, UR33, UR48, URZ ;  /* 0x0000003021307290 */ /* 0x000fe2000fffe03f */
[----:B------:R-:W-:Y:S01]  /*1360*/  CS2R R120, SRZ ;  /* 0x0000000000787805 */ /* 0x000fe2000001ff00 */
[----:B------:R-:W-:Y:S01]  /*1370*/  UIMAD UR8, UR37, UR5, UR4 ;  /* 0x00000005250872a4 */ /* 0x000fe2000f8e0204 */
[----:B------:R-:W-:Y:S01]  /*1380*/  CS2R R118, SRZ ;  /* 0x0000000000767805 */ /* 0x000fe2000001ff00 */
[----:B------:R-:W-:Y:S01]  /*1390*/  UIADD3.X UR42, UR11, UR42, URZ, UP0, !UPT ;  /* 0x0000002a0b2a7290 */ /* 0x000fe200087fe43f */
[----:B------:R-:W-:Y:S01]  /*13a0*/  CS2R R116, SRZ ;  /* 0x0000000000747805 */ /* 0x000fe2000001ff00 */
[----:B------:R-:W-:Y:S01]  /*13b0*/  ULDC.64 UR4, c[0x0][0x188] ;  /* 0x0000620000047ab9 */ /* 0x000fe20000000a00 */
[----:B------:R-:W-:Y:S01]  /*13c0*/  CS2R R110, SRZ ;  /* 0x00000000006e7805 */ /* 0x000fe2000001ff00 */
[----:B------:R-:W-:Y:S01]  /*13d0*/  UIMAD UR4, UR10, UR4, URZ ;  /* 0x000000040a0472a4 */ /* 0x000fe2000f8e023f */
[----:B-1----:R-:W-:Y:S01]  /*13e0*/  SHF.R.S32.HI R24, RZ, 0x1f, R23 ;  /* 0x0000001fff187819 */ /* 0x002fe20000011417 */
[----:B------:R-:W-:Y:S01]  /*13f0*/  ULEA.HI.SX32 UR44, UR44, 0xffffffff, 0x19 ;  /* 0xffffffff2c2c7891 */ /* 0x000fe2000f8fca3f */
[----:B------:R-:W-:Y:S01]  /*1400*/  CS2R R108, SRZ ;  /* 0x00000000006c7805 */ /* 0x000fe2000001ff00 */
[----:B------:R-:W-:Y:S01]  /*1410*/  UIMAD UR5, UR37, UR5, UR4 ;  /* 0x00000005250572a4 */ /* 0x000fe2000f8e0204 */
[CC--:B------:R-:W-:Y:S01]  /*1420*/  LEA.HI R4, R24.reuse, R23.reuse, RZ, 0x5 ;  /* 0x0000001718047211 */ /* 0x0c0fe200078f28ff */
[----:B------:R-:W-:Y:S01]  /*1430*/  UIADD3 UR40, UR46, UR40, URZ ;  /* 0x000000282e287290 */ /* 0x000fe2000fffe03f */
[----:B------:R-:W-:Y:S01]  /*1440*/  LEA.HI R11, R24, R23, RZ, 0x3 ;  /* 0x00000017180b7211 */ /* 0x000fe200078f18ff */
[----:B------:R-:W-:Y:S01]  /*1450*/  UIADD3 UR41, UR46, UR41, URZ ;  /* 0x000000292e297290 */ /* 0x000fe2000fffe03f */
[----:B------:R-:W-:Y:S01]  /*1460*/  LOP3.LUT R2, R4, 0xffffffe0, RZ, 0xc0, !PT ;  /* 0xffffffe004027812 */ /* 0x000fe200078ec0ff */
[----:B------:R-:W-:Y:S01]  /*1470*/  CS2R R114, SRZ ;  /* 0x0000000000727805 */ /* 0x000fe2000001ff00 */
[----:B------:R-:W-:Y:S01]  /*1480*/  SHF.R.S32.HI R4, RZ, 0x5, R4 ;  /* 0x00000005ff047819 */ /* 0x000fe20000011404 */
[----:B------:R-:W-:Y:S01]  /*1490*/  CS2R R112, SRZ ;  /* 0x0000000000707805 */ /* 0x000fe2000001ff00 */
[----:B------:R-:W-:Y:S01]  /*14a0*/  SHF.R.S32.HI R10, RZ, 0x3, R11 ;  /* 0x00000003ff0a7819 */ /* 0x000fe2000001140b */
[----:B------:R-:W-:Y:S01]  /*14b0*/  IMAD.IADD R22, R23, 0x1, -R2 ;  /* 0x0000000117167824 */ /* 0x000fe200078e0a02 */
[----:B------:R-:W-:Y:S01]  /*14c0*/  CS2R R106, SRZ ;  /* 0x00000000006a7805 */ /* 0x000fe2000001ff00 */
[----:B------:R-:W-:Y:S01]  /*14d0*/  CS2R R104, SRZ ;  /* 0x0000000000687805 */ /* 0x000fe2000001ff00 */
[----:B------:R-:W-:Y:S01]  /*14e0*/  SHF.R.S32.HI R14, RZ, 0x1f, R10 ;  /* 0x0000001fff0e7819 */ /* 0x000fe2000001140a */
[----:B------:R-:W-:Y:S01]  /*14f0*/  IMAD R2, R4, UR24, R22 ;  /* 0x0000001804027c24 */ /* 0x000fe2000f8e0216 */
[----:B------:R-:W-:Y:S01]  /*1500*/  CS2R R102, SRZ ;  /* 0x0000000000667805 */ /* 0x000fe2000001ff00 */
[----:B------:R-:W-:Y:S01]  /*1510*/  IMAD.WIDE.U32 R16, R10, c[0x0][0x198], RZ ;  /* 0x000066000a107a25 */ /* 0x000fe200078e00ff */
[----:B------:R-:W-:Y:S01]  /*1520*/  CS2R R100, SRZ ;  /* 0x0000000000647805 */ /* 0x000fe2000001ff00 */
[----:B------:R-:W-:Y:S01]  /*1530*/  CS2R R94, SRZ ;  /* 0x00000000005e7805 */ /* 0x000fe2000001ff00 */
[----:B------:R-:W-:Y:S01]  /*1540*/  IADD3 R8, P2, P0, R2, UR23, R8 ;  /* 0x0000001702087c10 */ /* 0x000fe2000f85e008 */
[C---:B------:R-:W-:Y:S01]  /*1550*/  IMAD R4, R14.reuse, c[0x0][0x198], RZ ;  /* 0x000066000e047a24 */ /* 0x040fe200078e02ff */
[----:B------:R-:W-:Y:S01]  /*1560*/  SHF.R.S32.HI R2, RZ, 0x1f, R2 ;  /* 0x0000001fff027819 */ /* 0x000fe20000011402 */
[----:B------:R-:W-:Y:S01]  /*1570*/  IMAD R6, R14, c[0x0][0x1a0], RZ ;  /* 0x000068000e067a24 */ /* 0x000fe200078e02ff */
[----:B------:R-:W-:Y:S01]  /*1580*/  CS2R R92, SRZ ;  /* 0x00000000005c7805 */ /* 0x000fe2000001ff00 */
[----:B------:R-:W-:Y:S01]  /*1590*/  IMAD R4, R10, c[0x0][0x19c], R4 ;  /* 0x000067000a047a24 */ /* 0x000fe200078e0204 */
[----:B------:R-:W-:Y:S01]  /*15a0*/  IADD3.X R2, R2, UR22, R5, P2, P0 ;  /* 0x0000001602027c10 */ /* 0x000fe200097e0405 */
[----:B------:R-:W-:Y:S01]  /*15b0*/  IMAD.WIDE.U32 R12, R10, c[0x0][0x1a0], RZ ;  /* 0x000068000a0c7a25 */ /* 0x000fe200078e00ff */
[----:B------:R-:W-:Y:S01]  /*15c0*/  IADD3 R8, P0, R8, R7, RZ ;  /* 0x0000000708087210 */ /* 0x000fe20007f1e0ff */
[----:B------:R-:W-:Y:S01]  /*15d0*/  CS2R R98, SRZ ;  /* 0x0000000000627805 */ /* 0x000fe2000001ff00 */
[----:B------:R-:W-:Y:S01]  /*15e0*/  CS2R R96, SRZ ;  /* 0x0000000000607805 */ /* 0x000fe2000001ff00 */
[----:B------:R-:W-:Y:S01]  /*15f0*/  IMAD R6, R10, c[0x0][0x1a4], R6 ;  /* 0x000069000a067a24 */ /* 0x000fe200078e0206 */
[----:B------:R-:W-:Y:S01]  /*1600*/  CS2R R90, SRZ ;  /* 0x00000000005a7805 */ /* 0x000fe2000001ff00 */
[----:B------:R-:W-:Y:S01]  /*1610*/  IMAD.X R9, R2, 0x1, R9, P0 ;  /* 0x0000000102097824 */ /* 0x000fe200000e0609 */
[----:B------:R-:W-:Y:S01]  /*1620*/  LOP3.LUT R2, R11, 0xfffffff8, RZ, 0xc0, !PT ;  /* 0xfffffff80b027812 */ /* 0x000fe200078ec0ff */
[----:B------:R-:W-:Y:S01]  /*1630*/  IMAD.IADD R5, R17, 0x1, R4 ;  /* 0x0000000111057824 */ /* 0x000fe200078e0204 */
[----:B------:R-:W-:Y:S01]  /*1640*/  CS2R R88, SRZ ;  /* 0x0000000000587805 */ /* 0x000fe2000001ff00 */
[----:B------:R-:W-:Y:S01]  /*1650*/  IMAD.MOV.U32 R4, RZ, RZ, R16 ;  /* 0x000000ffff047224 */ /* 0x000fe200078e0010 */
[----:B------:R-:W-:Y:S01]  /*1660*/  CS2R R86, SRZ ;  /* 0x0000000000567805 */ /* 0x000fe2000001ff00 */
[----:B------:R-:W-:Y:S01]  /*1670*/  IMAD.U32 R11, RZ, RZ, UR36 ;  /* 0x00000024ff0b7e24 */ /* 0x000fe2000f8e00ff */
[----:B------:R-:W-:Y:S01]  /*1680*/  CS2R R84, SRZ ;  /* 0x0000000000547805 */ /* 0x000fe2000001ff00 */
[----:B------:R-:W-:Y:S01]  /*1690*/  IMAD.IADD R7, R13, 0x1, R6 ;  /* 0x000000010d077824 */ /* 0x000fe200078e0206 */
[----:B------:R-:W-:Y:S01]  /*16a0*/  CS2R R78, SRZ ;  /* 0x00000000004e7805 */ /* 0x000fe2000001ff00 */
[----:B------:R-:W-:Y:S01]  /*16b0*/  IMAD.IADD R2, R23, 0x1, -R2 ;  /* 0x0000000117027824 */ /* 0x000fe200078e0a02 */
[----:B------:R-:W-:Y:S01]  /*16c0*/  CS2R R76, SRZ ;  /* 0x00000000004c7805 */ /* 0x000fe2000001ff00 */
[----:B------:R-:W-:Y:S01]  /*16d0*/  IMAD.MOV.U32 R6, RZ, RZ, R12 ;  /* 0x000000ffff067224 */ /* 0x000fe200078e000c */
[----:B------:R-:W-:Y:S01]  /*16e0*/  IADD3 R12, P0, R10, UR46, RZ ;  /* 0x0000002e0a0c7c10 */ /* 0x000fe2000ff1e0ff */
[----:B------:R-:W-:Y:S01]  /*16f0*/  IMAD.WIDE.U32 R18, R11, c[0x0][0x198], R4 ;  /* 0x000066000b127a25 */ /* 0x000fe200078e0004 */
[----:B------:R-:W-:Y:S01]  /*1700*/  CS2R R82, SRZ ;  /* 0x0000000000527805 */ /* 0x000fe2000001ff00 */
[----:B------:R-:W-:Y:S01]  /*1710*/  CS2R R80, SRZ ;  /* 0x0000000000507805 */ /* 0x000fe2000001ff00 */
[----:B------:R-:W-:Y:S01]  /*1720*/  IADD3.X R20, R14, UR47, RZ, P0, !PT ;  /* 0x0000002f0e147c10 */ /* 0x000fe200087fe4ff */
[----:B------:R-:W-:Y:S01]  /*1730*/  IMAD.SHL.U32 R4, R2, 0x8, RZ ;  /* 0x0000000802047824 */ /* 0x000fe200078e00ff */
[----:B------:R-:W-:Y:S01]  /*1740*/  UIADD3 UR47, UP1, UR50, UR7, URZ ;  /* 0x00000007322f7290 */ /* 0x000fe2000ff3e03f */
[----:B------:R-:W-:Y:S01]  /*1750*/  IMAD.U32 R14, RZ, RZ, UR32 ;  /* 0x00000020ff0e7e24 */ /* 0x000fe2000f8e00ff */
[----:B------:R-:W-:Y:S01]  /*1760*/  CS2R R74, SRZ ;  /* 0x00000000004a7805 */ /* 0x000fe2000001ff00 */
[----:B------:R-:W-:Y:S01]  /*1770*/  IMAD R2, R20, c[0x0][0x190], RZ ;  /* 0x0000640014027a24 */ /* 0x000fe200078e02ff */
[----:B------:R-:W-:Y:S01]  /*1780*/  SHF.R.S32.HI R5, RZ, 0x1f, R4 ;  /* 0x0000001fff057819 */ /* 0x000fe20000011404 */
[----:B------:R-:W-:Y:S01]  /*1790*/  IMAD.U32 R13, RZ, RZ, UR36 ;  /* 0x00000024ff0d7e24 */ /* 0x000fe2000f8e00ff */
[----:B------:R-:W-:Y:S01]  /*17a0*/  UIADD3.X UR45, UR51, UR45, URZ, UP1, !UPT ;  /* 0x0000002d332d7290 */ /* 0x000fe20008ffe43f */
[----:B------:R-:W-:Y:S01]  /*17b0*/  IMAD.WIDE.U32 R14, R14, UR47, R8 ;  /* 0x0000002f0e0e7c25 */ /* 0x000fe2000f8e0008 */
[----:B------:R-:W-:Y:S01]  /*17c0*/  UIMAD UR48, UR48, UR47, URZ ;  /* 0x0000002f303072a4 */ /* 0x000fe2000f8e023f */
[----:B------:R-:W-:Y:S01]  /*17d0*/  CS2R R72, SRZ ;  /* 0x0000000000487805 */ /* 0x000fe2000001ff00 */
[----:B------:R-:W-:Y:S01]  /*17e0*/  CS2R R70, SRZ ;  /* 0x0000000000467805 */ /* 0x000fe2000001ff00 */
[----:B---3--:R-:W-:Y:S01]  /*17f0*/  IMAD.WIDE.U32 R8, R25, c[0x0][0x368], R4 ;  /* 0x0000da0019087a25 */ /* 0x008fe200078e0004 */
[----:B------:R-:W-:Y:S01]  /*1800*/  UIMAD UR45, UR45, UR32, UR48 ;  /* 0x000000202d2d72a4 */ /* 0x000fe2000f8e0230 */
[----:B------:R-:W-:Y:S01]  /*1810*/  @P1 BAR.SYNC.DEFER_BLOCKING 0x0 ;  /* 0x0000000000001b1d */ /* 0x000fe20000010000 */
[----:B------:R-:W-:Y:S01]  /*1820*/  LEA R184, P0, R14, c[0x0][0x350], 0x2 ;  /* 0x0000d4000eb87a11 */ /* 0x000fe200078010ff */
[C---:B------:R-:W-:Y:S01]  /*1830*/  IMAD R2, R12.reuse, c[0x0][0x194], R2 ;  /* 0x000065000c027a24 */ /* 0x040fe200078e0202 */
[----:B------:R-:W-:Y:S01]  /*1840*/  IADD3 R9, R9, UR6, RZ ;  /* 0x0000000609097c10 */ /* 0x000fe2000fffe0ff */
[----:B------:R-:W-:Y:S01]  /*1850*/  IMAD.WIDE.U32 R10, R12, c[0x0][0x190], R4 ;  /* 0x000064000c0a7a25 */ /* 0x000fe200078e0004 */
[----:B------:R-:W-:Y:S01]  /*1860*/  CS2R R68, SRZ ;  /* 0x0000000000447805 */ /* 0x000fe2000001ff00 */
[----:B------:R-:W-:-:S02]  /*1870*/  ULDC.64 UR6, c[0x0][0x198] ;  /* 0x0000660000067ab9 */ /* 0x000fc40000000a00 */
[----:B------:R-:W-:Y:S02]  /*1880*/  IMAD.IADD R11, R11, 0x1, R2 ;  /* 0x000000010b0b7824 */ /* 0x000fe400078e0202 */
[----:B------:R-:W-:Y:S02]  /*1890*/  IMAD R2, R20, c[0x0][0x370], RZ ;  /* 0x0000dc0014027a24 */ /* 0x000fe400078e02ff */
[----:B------:R-:W-:-:S04]  /*18a0*/  IMAD.WIDE.U32 R16, R13, c[0x0][0x1a0], R6 ;  /* 0x000068000d107a25 */ /* 0x000fc800078e0006 */
[----:B------:R-:W-:-:S04]  /*18b0*/  IMAD.WIDE.U32 R6, R25, c[0x0][0x180], R4 ;  /* 0x0000600019067a25 */ /* 0x000fc800078e0004 */
[C---:B------:R-:W-:Y:S01]  /*18c0*/  IMAD R20, R12.reuse, c[0x0][0x374], R2 ;  /* 0x0000dd000c147a24 */ /* 0x040fe200078e0202 */
[----:B------:R-:W-:Y:S01]  /*18d0*/  IADD3 R7, R7, UR8, RZ ;  /* 0x0000000807077c10 */ /* 0x000fe2000fffe0ff */
[----:B------:R-:W-:Y:S01]  /*18e0*/  IMAD.WIDE.U32 R8, R12, c[0x0][0x370], R8 ;  /* 0x0000dc000c087a25 */ /* 0x000fe200078e0008 */
[----:B------:R-:W-:Y:S02]  /*18f0*/  ULDC.64 UR8, c[0x0][0x178] ;  /* 0x00005e0000087ab9 */ /* 0x000fe40000000a00 */
[----:B------:R-:W-:Y:S01]  /*1900*/  UIMAD UR47, UR10, UR8, URZ ;  /* 0x000000080a2f72a4 */ /* 0x000fe2000f8e023f */
[C---:B------:R-:W-:Y:S01]  /*1910*/  IMAD R12, R21.reuse, c[0x0][0x1b0], RZ ;  /* 0x00006c00150c7a24 */ /* 0x040fe200078e02ff */
[----:B------:R-:W-:Y:S01]  /*1920*/  UIMAD UR8, UR42, UR6, URZ ;  /* 0x000000062a0872a4 */ /* 0x000fe2000f8e023f */
[----:B------:R-:W-:Y:S01]  /*1930*/  IMAD R2, R21, c[0x0][0x1b8], RZ ;  /* 0x00006e0015027a24 */ /* 0x000fe200078e02ff */
[----:B------:R-:W-:Y:S01]  /*1940*/  UIMAD UR47, UR37, UR9, UR47 ;  /* 0x00000009252f72a4 */ /* 0x000fe2000f8e022f */
[----:B------:R-:W-:Y:S01]  /*1950*/  IMAD.WIDE.U32 R4, R25, c[0x0][0x188], R4 ;  /* 0x0000620019047a25 */ /* 0x000fe200078e0004 */
[----:B------:R-:W1:Y:S01]  /*1960*/  S2R R21, SR_CTAID.Z ;  /* 0x0000000000157919 */ /* 0x000e620000002700 */
[----:B------:R-:W-:-:S02]  /*1970*/  UIMAD UR8, UR36, UR7, UR8 ;  /* 0x00000007240872a4 */ /* 0x000fc4000f8e0208 */
[C---:B------:R-:W-:Y:S01]  /*1980*/  IMAD R13, R0.reuse, c[0x0][0x1bc], R2 ;  /* 0x00006f00000d7a24 */ /* 0x040fe200078e0202 */
[----:B------:R-:W-:Y:S01]  /*1990*/  IADD3 R5, R5, UR5, RZ ;  /* 0x0000000505057c10 */ /* 0x000fe2000fffe0ff */
[C---:B------:R-:W-:Y:S01]  /*19a0*/  IMAD R12, R0.reuse, c[0x0][0x1b4], R12 ;  /* 0x00006d00000c7a24 */ /* 0x040fe200078e020c */
[----:B------:R-:W-:Y:S01]  /*19b0*/  IADD3 R2, R15, UR45, RZ ;  /* 0x0000002d0f027c10 */ /* 0x000fe2000fffe0ff */
[----:B------:R-:W-:Y:S01]  /*19c0*/  IMAD.WIDE.U32 R6, R0, c[0x0][0x1b0], R6 ;  /* 0x00006c0000067a25 */ /* 0x000fe200078e0006 */
[----:B------:R-:W-:Y:S02]  /*19d0*/  ULDC.64 UR4, c[0x0][0x1a0] ;  /* 0x0000680000047ab9 */ /* 0x000fe40000000a00 */
[----:B------:R-:W-:Y:S01]  /*19e0*/  LEA.HI.X R185, R14, c[0x0][0x354], R2, 0x2, P0 ;  /* 0x0000d5000eb97a11 */ /* 0x000fe200000f1402 */
[----:B------:R-:W-:Y:S01]  /*19f0*/  IMAD.WIDE.U32 R4, R0, c[0x0][0x1b8], R4 ;  /* 0x00006e0000047a25 */ /* 0x000fe200078e0004 */
[----:B------:R-:W-:Y:S01]  /*1a00*/  IADD3 R2, P2, R6, R18, RZ ;  /* 0x0000001206027210 */ /* 0x000fe20007f5e0ff */
[----:B------:R-:W-:-:S02]  /*1a10*/  UIMAD UR45, UR42, UR4, URZ ;  /* 0x000000042a2d72a4 */ /* 0x000fc4000f8e023f */
[----:B------:R-:W-:Y:S01]  /*1a20*/  IMAD.IADD R0, R7, 0x1, R12 ;  /* 0x0000000107007824 */ /* 0x000fe200078e020c */
[----:B------:R-:W-:Y:S01]  /*1a30*/  IADD3 R15, P0, R4, R16, RZ ;  /* 0x00000010040f7210 */ /* 0x000fe20007f1e0ff */
[----:B------:R-:W-:Y:S01]  /*1a40*/  UIMAD UR45, UR36, UR5, UR45 ;  /* 0x00000005242d72a4 */ /* 0x000fe2000f8e022d */
[----:B------:R-:W-:Y:S01]  /*1a50*/  IMAD.WIDE.U32 R10, R25, c[0x0][0x178], R10 ;  /* 0x00005e00190a7a25 */ /* 0x000fe200078e000a */
[----:B------:R-:W-:Y:S01]  /*1a60*/  ULDC.64 UR10, c[0x0][0x1a8] ;  /* 0x00006a00000a7ab9 */ /* 0x000fe20000000a00 */
[----:B------:R-:W-:Y:S01]  /*1a70*/  IADD3.X R18, R0, UR8, R19, P2, !PT ;  /* 0x0000000800127c10 */ /* 0x000fe200097fe413 */
[----:B------:R-:W-:Y:S01]  /*1a80*/  ULDC.64 UR8, c[0x0][0x378] ;  /* 0x0000de0000087ab9 */ /* 0x000fe20000000a00 */
[----:B------:R-:W-:Y:S01]  /*1a90*/  IMAD.IADD R6, R5, 0x1, R13 ;  /* 0x0000000105067824 */ /* 0x000fe200078e020d */
[----:B------:R-:W-:Y:S01]  /*1aa0*/  UIMAD UR8, UR43, UR8, URZ ;  /* 0x000000082b0872a4 */ /* 0x000fe2000f8e023f */
[----:B------:R-:W-:Y:S01]  /*1ab0*/  IMAD.IADD R5, R9, 0x1, R20 ;  /* 0x0000000109057824 */ /* 0x000fe200078e0214 */
[----:B------:R-:W-:Y:S01]  /*1ac0*/  IADD3 R7, R11, UR47, RZ ;  /* 0x0000002f0b077c10 */ /* 0x000fe2000fffe0ff */
[----:B------:R-:W-:Y:S01]  /*1ad0*/  IMAD.MOV.U32 R4, RZ, RZ, R8 ;  /* 0x000000ffff047224 */ /* 0x000fe200078e0008 */
[----:B------:R-:W-:Y:S01]  /*1ae0*/  UIMAD UR8, UR38, UR9, UR8 ;  /* 0x00000009260872a4 */ /* 0x000fe2000f8e0208 */
[----:B------:R-:W-:Y:S01]  /*1af0*/  IADD3.X R16, R6, UR45, R17, P0, !PT ;  /* 0x0000002d06107c10 */ /* 0x000fe200087fe411 */
[----:B------:R-:W-:Y:S01]  /*1b00*/  UIMAD UR10, UR43, UR10, URZ ;  /* 0x0000000a2b0a72a4 */ /* 0x000fe2000f8e023f */
[----:B-1----:R-:W-:Y:S01]  /*1b10*/  IMAD.WIDE.U32 R4, R21, c[0x0][0x378], R4 ;  /* 0x0000de0015047a25 */ /* 0x002fe200078e0004 */
[----:B------:R-:W-:Y:S01]  /*1b20*/  LEA R12, P0, R2, c[0x0][0x168], 0x1 ;  /* 0x00005a00020c7a11 */ /* 0x000fe200078008ff */
[----:B------:R-:W-:-:S02]  /*1b30*/  ULEA.HI UR43, UR44, UR44, URZ, 0x1 ;  /* 0x0000002c2c2b7291 */ /* 0x000fc4000f8f083f */
[----:B------:R-:W-:Y:S01]  /*1b40*/  IMAD.MOV.U32 R6, RZ, RZ, R10 ;  /* 0x000000ffff067224 */ /* 0x000fe200078e000a */
[----:B------:R-:W-:Y:S01]  /*1b50*/  UIMAD UR11, UR38, UR11, UR10 ;  /* 0x0000000b260b72a4 */ /* 0x000fe2000f8e020a */
[----:B------:R-:W-:Y:S01]  /*1b60*/  IADD3 R0, R5, UR8, RZ ;  /* 0x0000000805007c10 */ /* 0x000fe2000fffe0ff */
[----:B------:R-:W-:Y:S01]  /*1b70*/  ULDC.64 UR8, c[0x0][0x370] ;  /* 0x0000dc0000087ab9 */ /* 0x000fe20000000a00 */
[----:B------:R-:W-:Y:S01]  /*1b80*/  IMAD.WIDE.U32 R6, R21, c[0x0][0x1a8], R6 ;  /* 0x00006a0015067a25 */ /* 0x000fe200078e0006 */
[----:B------:R-:W-:Y:S01]  /*1b90*/  LEA R240, P2, R4, c[0x0][0x330], 0x1 ;  /* 0x0000cc0004f07a11 */ /* 0x000fe200078408ff */
[----:B------:R-:W-:Y:S01]  /*1ba0*/  USHF.L.U64.HI UR10, UR8, UR20, UR9 ;  /* 0x00000014080a7299 */ /* 0x000fe20008010209 */
[----:B------:R-:W-:Y:S01]  /*1bb0*/  LEA.HI.X R13, R2, c[0x0][0x16c], R18, 0x1, P0 ;  /* 0x00005b00020d7a11 */ /* 0x000fe200000f0c12 */
[----:B------:R-:W-:Y:S01]  /*1bc0*/  ULOP3.LUT UR43, UR43, 0xfffffffe, URZ, 0xc0, !UPT ;  /* 0xfffffffe2b2b7892 */ /* 0x000fe2000f8ec03f */
[----:B------:R-:W-:Y:S02]  /*1bd0*/  LEA.HI.X R241, R4, c[0x0][0x334], R0, 0x1, P2 ;  /* 0x0000cd0004f17a11 */ /* 0x000fe400010f0c00 */
[----:B------:R-:W-:Y:S01]  /*1be0*/  IADD3 R0, R7, UR11, RZ ;  /* 0x0000000b07007c10 */ /* 0x000fe2000fffe0ff */
[----:B------:R-:W-:Y:S01]  /*1bf0*/  USHF.L.U32 UR11, UR8, 0x6, URZ ;  /* 0x00000006080b7899 */ /* 0x000fe2000800063f */
[C---:B------:R-:W-:Y:S01]  /*1c00*/  LEA R14, P0, R15.reuse, c[0x0][0x170], 0x1 ;  /* 0x00005c000f0e7a11 */ /* 0x040fe200078008ff */
[----:B------:R-:W-:Y:S01]  /*1c10*/  UIADD3 UR43, UR44, -UR43, URZ ;  /* 0x8000002b2c2b7290 */ /* 0x000fe2000fffe03f */
[----:B------:R-:W-:Y:S01]  /*1c20*/  LEA R238, P2, R6, c[0x0][0x160], 0x1 ;  /* 0x0000580006ee7a11 */ /* 0x000fe200078408ff */
[----:B------:R-:W-:Y:S01]  /*1c30*/  ULDC.64 UR8, c[0x0][0x190] ;  /* 0x0000640000087ab9 */ /* 0x000fe20000000a00 */
[----:B------:R-:W-:Y:S01]  /*1c40*/  LEA.HI.X R15, R15, c[0x0][0x174], R16, 0x1, P0 ;  /* 0x00005d000f0f7a11 */ /* 0x000fe200000f0c10 */
[----:B------:R-:W-:Y:S01]  /*1c50*/  USHF.L.U64.HI UR9, UR8, UR20, UR9 ;  /* 0x0000001408097299 */ /* 0x000fe20008010209 */
[----:B------:R-:W-:Y:S01]  /*1c60*/  IADD3 R4, P0, R240, UR11, RZ ;  /* 0x0000000bf0047c10 */ /* 0x000fe2000ff1e0ff */
[----:B------:R-:W-:Y:S01]  /*1c70*/  USHF.L.U32 UR8, UR8, 0x6, URZ ;  /* 0x0000000608087899 */ /* 0x000fe2000800063f */
[----:B------:R-:W-:Y:S01]  /*1c80*/  LEA.HI.X R239, R6, c[0x0][0x164], R0, 0x1, P2 ;  /* 0x0000590006ef7a11 */ /* 0x000fe200010f0c00 */
[----:B------:R-:W-:Y:S01]  /*1c90*/  UISETP.NE.AND UP0, UPT, UR43, 0x1, UPT ;  /* 0x000000012b00788c */ /* 0x000fe2000bf05270 */
[----:B------:R-:W-:-:S02]  /*1ca0*/  IADD3.X R5, R241, UR10, RZ, P0, !PT ;  /* 0x0000000af1057c10 */ /* 0x000fc400087fe4ff */
[----:B------:R-:W-:Y:S02]  /*1cb0*/  IADD3 R8, P0, R4, UR11, RZ ;  /* 0x0000000b04087c10 */ /* 0x000fe4000ff1e0ff */
[----:B------:R-:W-:Y:S02]  /*1cc0*/  IADD3 R6, P1, R238, UR8, RZ ;  /* 0x00000008ee067c10 */ /* 0x000fe4000ff3e0ff */
[----:B------:R-:W-:Y:S02]  /*1cd0*/  IADD3.X R9, R5, UR10, RZ, P0, !PT ;  /* 0x0000000a05097c10 */ /* 0x000fe400087fe4ff */
[----:B------:R-:W-:Y:S01]  /*1ce0*/  PLOP3.LUT P0, PT, PT, PT, UP0, 0x80, 0x0 ;  /* 0x000000000000781c */ /* 0x000fe20003f0f008 */
[----:B------:R-:W-:Y:S01]  /*1cf0*/  UISETP.GE.AND UP0, UPT, UR39, 0x1, UPT ;  /* 0x000000012700788c */ /* 0x000fe2000bf06270 */
[----:B------:R-:W-:Y:S01]  /*1d00*/  IADD3.X R7, R239, UR9, RZ, P1, !PT ;  /* 0x00000009ef077c10 */ /* 0x000fe20008ffe4ff */
[C---:B--2---:R-:W-:Y:S01]  /*1d10*/  IMAD.SHL.U32 R0, R26.reuse, 0x2, RZ ;  /* 0x000000021a007824 */ /* 0x044fe200078e00ff */
[----:B------:R-:W-:-:S04]  /*1d20*/  IADD3 R2, R26, 0x2000, RZ ;  /* 0x000020001a027810 */ /* 0x000fc80007ffe0ff */
[----:B------:R-:W-:Y:S01]  /*1d30*/  @!PT LDS RZ, [RZ] ;  /* 0x00000000fffff984 */ /* 0x000fe20000000800 */
[----:B------:R-:W-:Y:S01]  /*1d40*/  @!PT LDS RZ, [RZ] ;  /* 0x00000000fffff984 */ /* 0x000fe20000000800 */
[----:B------:R-:W-:Y:S01]  /*1d50*/  @!PT LDS RZ, [RZ] ;  /* 0x00000000fffff984 */ /* 0x000fe20000000800 */
[----:B------:R1:W-:Y:S01]  /*1d60*/  LDGSTS.E.BYPASS.LTC128B.128 [R0+0x8000], [R240.64] ;  /* 0x08000000f0007fae */ /* 0x0003e2000b901d62 */
[----:B------:R-:W-:-:S03]  /*1d70*/  SEL R2, R2, R26, !P0 ;  /* 0x0000001a02027207 */ /* 0x000fc60004000000 */
[----:B------:R2:W-:Y:S02]  /*1d80*/  LDGSTS.E.BYPASS.LTC128B.128 [R0+0x9000], [R4.64] ;  /* 0x0900000004007fae */ /* 0x0005e4000b901d62 */
[----:B------:R-:W-:Y:S02]  /*1d90*/  IMAD.SHL.U32 R2, R2, 0x2, RZ ;  /* 0x0000000202027824 */ /* 0x000fe400078e00ff */
[----:B------:R3:W-:Y:S01]  /*1da0*/  LDGSTS.E.BYPASS.LTC128B.128 [R0+0xa000], [R8.64] ;  /* 0x0a00000008007fae */ /* 0x0007e2000b901d62 */
[----:B--2---:R-:W-:-:S04]  /*1db0*/  IADD3 R4, P2, R8, UR11, RZ ;  /* 0x0000000b08047c10 */ /* 0x004fc8000ff5e0ff */
[----:B------:R-:W-:Y:S01]  /*1dc0*/  IADD3.X R5, R9, UR10, RZ, P2, !PT ;  /* 0x0000000a09057c10 */ /* 0x000fe200097fe4ff */
[----:B------:R-:W-:Y:S02]  /*1dd0*/  USHF.L.U32 UR10, UR6, 0x6, URZ ;  /* 0x00000006060a7899 */ /* 0x000fe4000800063f */
[----:B------:R-:W-:Y:S02]  /*1de0*/  USHF.L.U64.HI UR6, UR6, UR20, UR7 ;  /* 0x0000001406067299 */ /* 0x000fe40008010207 */
[----:B------:R2:W-:Y:S01]  /*1df0*/  LDGSTS.E.BYPASS.LTC128B.128 [R0+0xb000], [R4.64] ;  /* 0x0b00000004007fae */ /* 0x0005e2000b901d62 */
[----:B------:R-:W-:Y:S02]  /*1e00*/  USHF.L.U32 UR7, UR4, 0x6, URZ ;  /* 0x0000000604077899 */ /* 0x000fe4000800063f */
[----:B------:R-:W-:Y:S01]  /*1e10*/  USHF.L.U64.HI UR4, UR4, UR20, UR5 ;  /* 0x0000001404047299 */ /* 0x000fe20008010205 */
[----:B------:R1:W-:Y:S04]  /*1e20*/  LDGSTS.E.BYPASS.LTC128B.128 [R2], [R238.64] ;  /* 0x00000000ee027fae */ /* 0x0003e8000b901d62 */
[----:B------:R4:W-:Y:S01]  /*1e30*/  LDGSTS.E.BYPASS.LTC128B.128 [R2+0x1000], [R6.64] ;  /* 0x0100000006027fae */ /* 0x0009e2000b901d62 */
[----:B--2---:R-:W-:-:S04]  /*1e40*/  IADD3 R4, P1, R6, UR8, RZ ;  /* 0x0000000806047c10 */ /* 0x004fc8000ff3e0ff */
[----:B------:R-:W-:Y:S02]  /*1e50*/  IADD3.X R5, R7, UR9, RZ, P1, !PT ;  /* 0x0000000907057c10 */ /* 0x000fe40008ffe4ff */
[----:B---3--:R-:W-:-:S03]  /*1e60*/  IADD3 R8, P1, R4, UR8, RZ ;  /* 0x0000000804087c10 */ /* 0x008fc6000ff3e0ff */
[----:B------:R2:W-:Y:S01]  /*1e70*/  LDGSTS.E.BYPASS.LTC128B.128 [R2+0x2000], [R4.64] ;  /* 0x0200000004027fae */ /* 0x0005e2000b901d62 */
[----:B------:R-:W-:Y:S02]  /*1e80*/  IADD3.X R9, R5, UR9, RZ, P1, !PT ;  /* 0x0000000905097c10 */ /* 0x000fe40008ffe4ff */
[----:B------:R-:W-:-:S03]  /*1e90*/  IADD3 R10, P1, R12, UR10, RZ ;  /* 0x0000000a0c0a7c10 */ /* 0x000fc6000ff3e0ff */
[----:B------:R3:W-:Y:S01]  /*1ea0*/  LDGSTS.E.BYPASS.LTC128B.128 [R2+0x3000], [R8.64] ;  /* 0x0300000008027fae */ /* 0x0007e2000b901d62 */
[----:B------:R-:W-:Y:S02]  /*1eb0*/  IADD3.X R11, R13, UR6, RZ, P1, !PT ;  /* 0x000000060d0b7c10 */ /* 0x000fe40008ffe4ff */
[----:B----4-:R-:W-:Y:S01]  /*1ec0*/  IADD3 R6, P1, R14, UR7, RZ ;  /* 0x000000070e067c10 */ /* 0x010fe2000ff3e0ff */
[----:B------:R4:W-:Y:S03]  /*1ed0*/  LDGSTS.E.BYPASS.LTC128B.128 [R0+0xc000], [R12.64] ;  /* 0x0c0000000c007fae */ /* 0x0009e6000b901d62 */
[----:B------:R-:W-:Y:S01]  /*1ee0*/  IADD3.X R7, R15, UR4, RZ, P1, !PT ;  /* 0x000000040f077c10 */ /* 0x000fe20008ffe4ff */
[----:B------:R1:W-:Y:S01]  /*1ef0*/  LDGSTS.E.BYPASS.LTC128B.128 [R0+0xd000], [R10.64] ;  /* 0x0d0000000a007fae */ /* 0x0003e2000b901d62 */
[----:B--2---:R-:W-:-:S04]  /*1f00*/  IADD3 R4, P1, R6, UR7, RZ ;  /* 0x0000000706047c10 */ /* 0x004fc8000ff3e0ff */
[----:B------:R-:W-:Y:S02]  /*1f10*/  IADD3.X R5, R7, UR4, RZ, P1, !PT ;  /* 0x0000000407057c10 */ /* 0x000fe40008ffe4ff */
[----:B---3--:R-:W-:-:S04]  /*1f20*/  IADD3 R8, P2, R10, UR10, RZ ;  /* 0x0000000a0a087c10 */ /* 0x008fc8000ff5e0ff */
[----:B------:R-:W-:Y:S02]  /*1f30*/  IADD3.X R9, R11, UR6, RZ, P2, !PT ;  /* 0x000000060b097c10 */ /* 0x000fe400097fe4ff */
[----:B----4-:R-:W-:-:S03]  /*1f40*/  IADD3 R12, P2, R8, UR10, RZ ;  /* 0x0000000a080c7c10 */ /* 0x010fc6000ff5e0ff */
[----:B------:R2:W-:Y:S01]  /*1f50*/  LDGSTS.E.BYPASS.LTC128B.128 [R0+0xe000], [R8.64] ;  /* 0x0e00000008007fae */ /* 0x0005e2000b901d62 */
[----:B------:R-:W-:-:S05]  /*1f60*/  IADD3.X R13, R9, UR6, RZ, P2, !PT ;  /* 0x00000006090d7c10 */ /* 0x000fca00097fe4ff */
[----:B------:R1:W-:Y:S04]  /*1f70*/  LDGSTS.E.BYPASS.LTC128B.128 [R0+0xf000], [R12.64] ;  /* 0x0f0000000c007fae */ /* 0x0003e8000b901d62 */
[----:B------:R1:W-:Y:S04]  /*1f80*/  LDGSTS.E.BYPASS.LTC128B.128 [R0+0x10000], [R14.64] ;  /* 0x100000000e007fae */ /* 0x0003e8000b901d62 */
[----:B------:R1:W-:Y:S04]  /*1f90*/  LDGSTS.E.BYPASS.LTC128B.128 [R0+0x11000], [R6.64] ;  /* 0x1100000006007fae */ /* 0x0003e8000b901d62 */
[----:B------:R1:W-:Y:S01]  /*1fa0*/  LDGSTS.E.BYPASS.LTC128B.128 [R0+0x12000], [R4.64] ;  /* 0x1200000004007fae */ /* 0x0003e2000b901d62 */
[----:B--2---:R-:W-:Y:S01]  /*1fb0*/  IADD3 R8, P1, R4, UR7, RZ ;  /* 0x0000000704087c10 */ /* 0x004fe2000ff3e0ff */
[----:B------:R-:W-:-:S03]  /*1fc0*/  UIMAD.WIDE UR6, UR40, UR18, UR28 ;  /* 0x00000012280672a5 */ /* 0x000fc6000f8e021c */
[----:B------:R-:W-:Y:S01]  /*1fd0*/  IADD3.X R9, R5, UR4, RZ, P1, !PT ;  /* 0x0000000405097c10 */ /* 0x000fe20008ffe4ff */
[----:B------:R-:W-:Y:S01]  /*1fe0*/  UIMAD.WIDE UR4, UR41, UR18, UR30 ;  /* 0x00000012290472a5 */ /* 0x000fe2000f8e021e */
[----:B------:R-:W-:-:S03]  /*1ff0*/  PLOP3.LUT P1, PT, PT, PT, UP0, 0x80, 0x0 ;  /* 0x000000000000781c */ /* 0x000fc60003f2f008 */
[----:B------:R1:W-:Y:S04]  /*2000*/  LDGSTS.E.BYPASS.LTC128B.128 [R0+0x13000], [R8.64] ;  /* 0x1300000008007fae */ /* 0x0003e8000b901d62 */
[----:B------:R-:W0:Y:S06]  /*2010*/  LDGDEPBAR ;  /* 0x00000000000079af */ /* 0x000e2c0000000000 */
[----:B------:R-:W-:Y:S05]  /*2020*/  @!P1 BRA `(.L_x_2016) ;  /* 0x0000690000009947 */ /* 0x000fea0003800000 */
[----:B-1----:R-:W-:Y:S02]  /*2030*/  IMAD.MOV.U32 R6, RZ, RZ, c[0x0][0x308] ;  /* 0x0000c200ff067624 */ /* 0x002fe400078e00ff */
[----:B------:R-:W-:-:S05]  /*2040*/  IMAD.MOV.U32 R7, RZ, RZ, c[0x0][0x30c] ;  /* 0x0000c300ff077624 */ /* 0x000fca00078e00ff */
[----:B------:R1:W2:Y:S04]  /*2050*/  LDG.E.64 R8, [R6.64] ;  /* 0x0000002206087981 */ /* 0x0002a8000c1e1b00 */
[----:B-1----:R-:W3:Y:S01]  /*2060*/  LDG.E.64 R6, [R6.64+0x8] ;  /* 0x0000082206067981 */ /* 0x002ee2000c1e1b00 */
[----:B------:R-:W-:Y:S01]  /*2070*/  IMAD.MOV.U32 R4, RZ, RZ, 0x4 ;  /* 0x00000004ff047424 */ /* 0x000fe200078e00ff */
[----:B------:R-:W-:Y:S02]  /*2080*/  UMOV UR40, UR4 ;  /* 0x0000000400287c82 */ /* 0x000fe40008000000 */
[----:B------:R-:W-:Y:S02]  /*2090*/  UMOV UR41, UR5 ;  /* 0x0000000500297c82 */ /* 0x000fe40008000000 */
[----:B------:R-:W-:Y:S01]  /*20a0*/  IMAD.WIDE R4, R250, R4, UR40 ;  /* 0x00000028fa047e25 */ /* 0x000fe2000f8e0204 */
[----:B------:R-:W-:-:S04]  /*20b0*/  UIMAD UR5, UR37, UR12, UR38 ;  /* 0x0000000c250572a4 */ /* 0x000fc8000f8e0226 */
[----:B------:R1:W5:Y:S04]  /*20c0*/  LDG.E R249, [R4.64] ;  /* 0x0000002204f97981 */ /* 0x000368000c1e1900 */
[----:B------:R1:W5:Y:S04]  /*20d0*/  LDG.E R248, [R4.64+0x20] ;  /* 0x0000202204f87981 */ /* 0x000368000c1e1900 */
[----:B------:R1:W5:Y:S04]  /*20e0*/  LDG.E R247, [R4.64+0x100] ;  /* 0x0001002204f77981 */ /* 0x000368000c1e1900 */
[----:B------:R1:W5:Y:S01]  /*20f0*/  LDG.E R246, [R4.64+0x120] ;  /* 0x0001202204f67981 */ /* 0x000362000c1e1900 */
[----:B------:R-:W-:Y:S01]  /*2100*/  IMAD.U32 R0, RZ, RZ, UR27 ;  /* 0x0000001bff007e24 */ /* 0x000fe2000f8e00ff */
[----:B------:R-:W-:Y:S01]  /*2110*/  USHF.L.U32 UR5, UR5, 0x5, URZ ;  /* 0x0000000505057899 */ /* 0x000fe2000800063f */
[----:B------:R-:W-:-:S02]  /*2120*/  IMAD.MOV.U32 R237, RZ, RZ, R2 ;  /* 0x000000ffffed7224 */ /* 0x000fc400078e0002 */
[----:B------:R-:W-:Y:S01]  /*2130*/  IMAD.MOV.U32 R127, RZ, RZ, RZ ;  /* 0x000000ffff7f7224 */ /* 0x000fe200078e00ff */
[----:B------:R-:W-:Y:S01]  /*2140*/  USHF.R.S32.HI UR4, URZ, 0x1f, UR5 ;  /* 0x0000001f3f047899 */ /* 0x000fe20008011405 */
[----:B-1----:R-:W-:-:S04]  /*2150*/  LEA.HI R4, R24, R23, RZ, 0x7 ;  /* 0x0000001718047211 */ /* 0x002fc800078f38ff */
[----:B------:R-:W-:-:S05]  /*2160*/  SHF.R.S32.HI R4, RZ, 0x7, R4 ;  /* 0x00000007ff047819 */ /* 0x000fca0000011404 */
[----:B------:R-:W-:Y:S01]  /*2170*/  IMAD R5, R0, 0x2, R4 ;  /* 0x0000000200057824 */ /* 0x000fe200078e0204 */
[----:B------:R-:W-:Y:S02]  /*2180*/  IADD3 R0, R180, 0x2000, RZ ;  /* 0x00002000b4007810 */ /* 0x000fe40007ffe0ff */
[----:B------:R-:W-:Y:S02]  /*2190*/  IADD3 R4, R181, 0x2000, RZ ;  /* 0x00002000b5047810 */ /* 0x000fe40007ffe0ff */
[----:B------:R-:W-:Y:S01]  /*21a0*/  SEL R172, R0, R180, !P0 ;  /* 0x000000b400ac7207 */ /* 0x000fe20004000000 */
[----:B------:R-:W-:Y:S01]  /*21b0*/  IMAD.SHL.U32 R0, R5, 0x2, RZ ;  /* 0x0000000205007824 */ /* 0x000fe200078e00ff */
[----:B------:R-:W-:-:S03]  /*21c0*/  SEL R4, R4, R181, !P0 ;  /* 0x000000b504047207 */ /* 0x000fc60004000000 */
[----:B------:R-:W-:Y:S01]  /*21d0*/  IMAD.SHL.U32 R172, R172, 0x2, RZ ;  /* 0x00000002acac7824 */ /* 0x000fe200078e00ff */
[----:B------:R-:W-:Y:S01]  /*21e0*/  IADD3 R2, R0, 0x1, RZ ;  /* 0x0000000100027810 */ /* 0x000fe20007ffe0ff */
[----:B------:R-:W-:Y:S01]  /*21f0*/  IMAD.SHL.U32 R179, R4, 0x2, RZ ;  /* 0x0000000204b37824 */ /* 0x000fe200078e00ff */
[----:B--2---:R-:W1:Y:S08]  /*2200*/  R2UR UR10, R9 ;  /* 0x00000000090a73c2 */ /* 0x004e7000000e0000 */
[----:B------:R2:W4:Y:S01]  /*2210*/  R2UR UR11, R8 ;  /* 0x00000000080b73c2 */ /* 0x00052200000e0000 */
[----:B-1----:R-:W-:-:S02]  /*2220*/  LOP3.LUT R244, R0, UR10, RZ, 0x3c, !PT ;  /* 0x0000000a00f47c12 */ /* 0x002fc4000f8e3cff */
[--C-:B---3--:R-:W-:Y:S01]  /*2230*/  IADD3 R6, P2, P1, R6, UR5, R22.reuse ;  /* 0x0000000506067c10 */ /* 0x108fe2000f95e016 */
[----:B------:R-:W-:Y:S01]  /*2240*/  UMOV UR5, UR7 ;  /* 0x0000000700057c82 */ /* 0x000fe20008000000 */
[----:B------:R-:W-:Y:S02]  /*2250*/  LOP3.LUT R2, R2, UR10, RZ, 0x3c, !PT ;  /* 0x0000000a02027c12 */ /* 0x000fe4000f8e3cff */
[----:B--2---:R-:W-:-:S04]  /*2260*/  SHF.R.S32.HI R8, RZ, 0x1f, R22 ;  /* 0x0000001fff087819 */ /* 0x004fc80000011416 */
[----:B------:R-:W-:Y:S01]  /*2270*/  IADD3.X R7, R7, UR4, R8, P2, P1 ;  /* 0x0000000407077c10 */ /* 0x000fe200097e2408 */
[----:B------:R-:W-:-:S03]  /*2280*/  UMOV UR4, UR6 ;  /* 0x0000000600047c82 */ /* 0x000fc60008000000 */
[----:B----4-:R-:W-:-:S05]  /*2290*/  LOP3.LUT R0, R7, UR11, RZ, 0x3c, !PT ;  /* 0x0000000b07007c12 */ /* 0x010fca000f8e3cff */
[----:B------:R1:W-:Y:S02]  /*22a0*/  STL [R1+0x1c], R0 ;  /* 0x00001c0001007387 */ /* 0x0003e40000100800 */
[----:B-1----:R-:W-:Y:S01]  /*22b0*/  MOV R0, c[0x0][0x22c] ;  /* 0x00008b0000007a02 */ /* 0x002fe20000000f00 */
[----:B------:R-:W-:Y:S01]  /*22c0*/  IMAD.WIDE.U32 R6, R6, -0x2daee0ad, RZ ;  /* 0xd2511f5306067825 */ /* 0x000fe200078e00ff */
[----:B------:R-:W-:Y:S02]  /*22d0*/  MOV R183, 0x40 ;  /* 0x0000004000b77802 */ /* 0x000fe40000000f00 */
[----:B------:R-:W-:Y:S01]  /*22e0*/  MOV R182, 0x20 ;  /* 0x0000002000b67802 */ /* 0x000fe20000000f00 */
[----:B------:R-:W-:Y:S01]  /*22f0*/  IMAD R0, R0, c[0x0][0x1c0], RZ ;  /* 0x0000700000007a24 */ /* 0x000fe200078e02ff */
[----:B------:R-:W-:Y:S01]  /*2300*/  LOP3.LUT R244, R7, R244, RZ, 0x3c, !PT ;  /* 0x000000f407f47212 */ /* 0x000fe200078e3cff */
[----:B------:R-:W-:Y:S01]  /*2310*/  IMAD.SHL.U32 R174, R181, 0x2, RZ ;  /* 0x00000002b5ae7824 */ /* 0x000fe200078e00ff */
[----:B------:R-:W-:Y:S01]  /*2320*/  LOP3.LUT R2, R7, R2, RZ, 0x3c, !PT ;  /* 0x0000000207027212 */ /* 0x000fe200078e3cff */
[C---:B------:R-:W-:Y:S01]  /*2330*/  IMAD.SHL.U32 R5, R0.reuse, 0x8, RZ ;  /* 0x0000000800057824 */ /* 0x040fe200078e00ff */
[----:B------:R-:W-:Y:S01]  /*2340*/  SHF.L.U32 R4, R0, 0x4, RZ ;  /* 0x0000000400047819 */ /* 0x000fe200000006ff */
[----:B------:R-:W-:-:S03]  /*2350*/  IMAD.WIDE.U32 R244, R244, -0x326172a9, RZ ;  /* 0xcd9e8d57f4f47825 */ /* 0x000fc600078e00ff */
[----:B------:R-:W-:Y:S01]  /*2360*/  IADD3 R4, R4, 0x20, RZ ;  /* 0x0000002004047810 */ /* 0x000fe20007ffe0ff */
[----:B------:R-:W-:-:S03]  /*2370*/  IMAD.WIDE.U32 R242, R2, -0x326172a9, RZ ;  /* 0xcd9e8d5702f27825 */ /* 0x000fc600078e00ff */
[----:B------:R-:W-:-:S05]  /*2380*/  IADD3 R0, R5, R4, RZ ;  /* 0x0000000405007210 */ /* 0x000fca0007ffe0ff */
[----:B------:R-:W-:-:S05]  /*2390*/  IMAD.IADD R0, R5, 0x1, R0 ;  /* 0x0000000105007824 */ /* 0x000fca00078e0200 */
[----:B------:R-:W-:-:S05]  /*23a0*/  IADD3 R0, R5, R0, RZ ;  /* 0x0000000005007210 */ /* 0x000fca0007ffe0ff */
[----:B------:R-:W-:-:S05]  /*23b0*/  IMAD.IADD R0, R5, 0x1, R0 ;  /* 0x0000000105007824 */ /* 0x000fca00078e0200 */
[----:B------:R1:W-:Y:S04]  /*23c0*/  STL [R1+0x18], R0 ;  /* 0x0000180001007387 */ /* 0x0003e80000100800 */
[----:B------:R-:W-:Y:S01]  /*23d0*/  STL.64 [R1+0x28], R6 ;  /* 0x0000280601007387 */ /* 0x000fe20000100a00 */
[----:B-1----:R-:W-:-:S05]  /*23e0*/  IADD3 R0, R5, R0, RZ ;  /* 0x0000000005007210 */ /* 0x002fca0007ffe0ff */
[----:B------:R1:W-:Y:S02]  /*23f0*/  STL [R1+0x14], R0 ;  /* 0x0000140001007387 */ /* 0x0003e40000100800 */
[----:B-1----:R-:W-:-:S05]  /*2400*/  IMAD.IADD R0, R5, 0x1, R0 ;  /* 0x0000000105007824 */ /* 0x002fca00078e0200 */
[----:B------:R1:W-:Y:S02]  /*2410*/  STL [R1+0x10], R0 ;  /* 0x0000100001007387 */ /* 0x0003e40000100800 */
[----:B-1----:R-:W-:-:S05]  /*2420*/  IMAD.IADD R0, R5, 0x1, R0 ;  /* 0x0000000105007824 */ /* 0x002fca00078e0200 */
[C---:B------:R-:W-:Y:S01]  /*2430*/  IADD3 R6, R5.reuse, R0, RZ ;  /* 0x0000000005067210 */ /* 0x040fe20007ffe0ff */
[----:B------:R-:W-:Y:S04]  /*2440*/  STL [R1+0xc], R0 ;  /* 0x00000c0001007387 */ /* 0x000fe80000100800 */
[C---:B------:R-:W-:Y:S01]  /*2450*/  IMAD.IADD R4, R5.reuse, 0x1, R6 ;  /* 0x0000000105047824 */ /* 0x040fe200078e0206 */
[----:B------:R-:W-:Y:S04]  /*2460*/  STL [R1+0x8], R6 ;  /* 0x0000080601007387 */ /* 0x000fe80000100800 */
[----:B------:R1:W-:Y:S02]  /*2470*/  STL [R1+0x4], R4 ;  /* 0x0000040401007387 */ /* 0x0003e40000100800 */
[----:B-1----:R-:W-:-:S05]  /*2480*/  IADD3 R4, R5, R4, RZ ;  /* 0x0000000405047210 */ /* 0x002fca0007ffe0ff */
[----:B------:R1:W-:Y:S01]  /*2490*/  STL [R1], R4 ;  /* 0x0000000401007387 */ /* 0x0003e20000100800 */
[----:B------:R-:W-:-:S05]  /*24a0*/  IMAD.IADD R252, R5, 0x1, R4 ;  /* 0x0000000105fc7824 */ /* 0x000fca00078e0204 */
[----:B------:R-:W-:-:S05]  /*24b0*/  IADD3 R251, R5, R252, RZ ;  /* 0x000000fc05fb7210 */ /* 0x000fca0007ffe0ff */
[----:B------:R-:W-:-:S06]  /*24c0*/  IMAD.IADD R0, R5, 0x1, R251 ;  /* 0x0000000105007824 */ /* 0x000fcc00078e02fb */
.L_x_2019:
[----:B------:R-:W2:Y:S01]  /*24d0*/  LDL R0, [R1+0x34] ;  /* 0x0000340001007983 */ /* 0x000ea20000100800 */
[----:B------:R-:W-:Y:S02]  /*24e0*/  UIADD3 UR6, UR11, -0x61c88647, URZ ;  /* 0x9e3779b90b067890 */ /* 0x000fe4000fffe03f */
[----:B------:R-:W-:Y:S01]  /*24f0*/  UIADD3 UR8, UR10, -0x4498517b, URZ ;  /* 0xbb67ae850a087890 */ /* 0x000fe2000fffe03f */
[----:B------:R-:W0:Y:S01]  /*2500*/  LDGDEPBAR ;  /* 0x00000000000079af */ /* 0x000e220000000000 */
[----:B------:R-:W-:Y:S02]  /*2510*/  UIADD3 UR7, UR10, 0x76cf5d0a, URZ ;  /* 0x76cf5d0a0a077890 */ /* 0x000fe4000fffe03f */
[----:B------:R-:W-:Y:S02]  /*2520*/  UIADD3 UR9, UR10, -0x126145ec, URZ ;  /* 0xed9eba140a097890 */ /* 0x000fe4000fffe03f */
[----:B------:R-:W-:Y:S03]  /*2530*/  UISETP.GE.AND UP2, UPT, UR44, 0x1, UPT ;  /* 0x000000012c00788c */ /* 0x000fe6000bf46270 */
[----:B------:R-:W3:Y:S04]  /*2540*/  LDL R187, [R1+0x30] ;  /* 0x0000300001bb7983 */ /* 0x000ee80000100800 */
[----:B------:R-:W4:Y:S04]  /*2550*/  LDL R186, [R1+0x1c] ;  /* 0x00001c0001ba7983 */ /* 0x000f280000100800 */
[----:B------:R-:W3:Y:S01]  /*2560*/  LDL.64 R188, [R1+0x28] ;  /* 0x0000280001bc7983 */ /* 0x000ee20000100a00 */
[----:B------:R-:W-:Y:S05]  /*2570*/  DEPBAR.LE SB0, 0x0 ;  /* 0x000080000000791a */ /* 0x000fea0000000000 */
[----:B------:R-:W-:Y:S08]  /*2580*/  BAR.SYNC.DEFER_BLOCKING 0x0 ;  /* 0x0000000000007b1d */ /* 0x000ff00000010000 */
[----:B------:R-:W-:Y:S08]  /*2590*/  LDSM.16.M88.4 R64, [R179] ;  /* 0x00000000b340783b */ /* 0x000ff00000000200 */
[----:B------:R-:W1:Y:S08]  /*25a0*/  LDSM.16.M88.4 R16, [R175+0xc000] ;  /* 0x00c00000af10783b */ /* 0x000e700000000200 */
[----:B------:R-:W1:Y:S08]  /*25b0*/  LDSM.16.M88.4 R60, [R179+0x2000] ;  /* 0x00200000b33c783b */ /* 0x000e700000000200 */
[----:B------:R-:W1:Y:S08]  /*25c0*/  LDSM.16.M88.4 R32, [R175+0xc800] ;  /* 0x00c80000af20783b */ /* 0x000e700000000200 */
[----:B------:R-:W1:Y:S08]  /*25d0*/  LDSM.16.M88.4 R48, [R175+0xd000] ;  /* 0x00d00000af30783b */ /* 0x000e700000000200 */
[----:B------:R-:W1:Y:S02]  /*25e0*/  LDSM.16.M88.4 R132, [R175+0xd800] ;  /* 0x00d80000af84783b */ /* 0x000e640000000200 */
[-C--:B-1----:R-:W-:Y:S06]  /*25f0*/  HMMA.16816.F32 R4, R64, R16.reuse, RZ ;  /* 0x000000104004723c */ /* 0x082fec00000018ff */
        /* <DEDUP_REMOVED lines=22> */
[----:B--2---:R-:W-:Y:S02]  /*2760*/  R2P PR, R0, 0x6 ;  /* 0x0000000600007804 */ /* 0x004fe40000000000 */
[----:B-----5:R-:W-:Y:S03]  /*2770*/  FSETP.NEU.FTZ.AND P0, PT, R249, -INF , PT ;  /* 0xff800000f900780b */ /* 0x020fe60003f1d000 */
[----:B------:R-:W-:Y:S02]  /*2780*/  SEL R2, R182, 0xffffffe0, !P1 ;  /* 0xffffffe0b6027807 */ /* 0x000fe40004800000 */
[----:B------:R-:W-:Y:S04]  /*2790*/  SEL R173, R183, 0xffffffc0, !P2 ;  /* 0xffffffc0b7ad7807 */ /* 0x000fe80005000000 */
[----:B------:R-:W-:Y:S05]  /*27a0*/  IMAD.IADD R0, R179, 0x1, R2 ;  /* 0x00000001b3007824 */ /* 0x000fea00078e0202 */
[----:B------:R-:W1:Y:S08]  /*27b0*/  LDSM.16.M88.4 R136, [R0] ;  /* 0x000000000088783b */ /* 0x000e700000000200 */
[----:B------:R2:W3:Y:S02]  /*27c0*/  LDSM.16.M88.4 R144, [R0+0x2000] ;  /* 0x002000000090783b */ /* 0x0004e40000000200 */
[----:B--2---:R-:W-:Y:S01]  /*27d0*/  IMAD.IADD R0, R173, 0x1, R0 ;  /* 0x00000001ad007824 */ /* 0x004fe200078e0200 */
[-C--:B-1----:R-:W-:Y:S08]  /*27e0*/  HMMA.16816.F32 R4, R136, R140.reuse, R4 ;  /* 0x0000008c8804723c */ /* 0x082ff00000001804 */
        /* <DEDUP_REMOVED lines=19> */
[----:B------:R-:W3:Y:S07]  /*2920*/  LDSM.16.M88.4 R144, [R0] ;  /* 0x000000000090783b */ /* 0x000eee0000000200 */
[----:B------:R-:W-:Y:S07]  /*2930*/  HMMA.16816.F32 R64, R136, R158, R64 ;  /* 0x0000009e8840723c */ /* 0x000fee0000001840 */
[----:B------:R-:W-:Y:S01]  /*2940*/  FMUL.FTZ R138, R249, 1.4426950216293334961 ;  /* 0x3fb8aa3bf98a7820 */ /* 0x000fe20000410000 */
[-C--:B-1----:R-:W-:Y:S01]  /*2950*/  HMMA.16816.F32 R4, R132, R140.reuse, R4 ;  /* 0x0000008c8404723c */ /* 0x082fe20000001804 */
[----:B------:R-:W-:Y:S03]  /*2960*/  FMUL.FTZ R137, R248, 1.4426950216293334961 ;  /* 0x3fb8aa3bf8897820 */ /* 0x000fe60000410000 */
[----:B------:R-:W-:Y:S01]  /*2970*/  FSEL R138, R138, RZ, P0 ;  /* 0x000000ff8a8a7208 */ /* 0x000fe20000000000 */
[----:B------:R-:W-:Y:S01]  /*2980*/  FMUL.FTZ R136, R247, 1.4426950216293334961 ;  /* 0x3fb8aa3bf7887820 */ /* 0x000fe20000410000 */
[----:B------:R-:W-:Y:S02]  /*2990*/  FSETP.NEU.FTZ.AND P0, PT, R248, -INF , PT ;  /* 0xff800000f800780b */ /* 0x000fe40003f1d000 */
[C---:B--2---:R-:W-:Y:S04]  /*29a0*/  HMMA.16816.F32 R8, R148.reuse, R140, R8 ;  /* 0x0000008c9408723c */ /* 0x044fe80000001808 */
[----:B------:R-:W-:Y:S02]  /*29b0*/  FSEL R137, R137, RZ, P0 ;  /* 0x000000ff89897208 */ /* 0x000fe40000000000 */
        /* <DEDUP_REMOVED lines=17> */
[----:B------:R1:W2:Y:S07]  /*2ad0*/  LDSM.16.M88.4 R132, [R0+0x2000] ;  /* 0x002000000084783b */ /* 0x0002ae0000000200 */
[-C--:B------:R-:W-:Y:S01]  /*2ae0*/  HMMA.16816.F32 R4, R144, R168.reuse, R4 ;  /* 0x000000a89004723c */ /* 0x080fe20000001804 */
[----:B-1----:R-:W-:Y:S05]  /*2af0*/  FMUL.FTZ R0, R246, 1.4426950216293334961 ;  /* 0x3fb8aa3bf6007820 */ /* 0x002fea0000410000 */
[----:B------:R-:W-:Y:S11]  /*2b00*/  FSEL R0, R0, RZ, P0 ;  /* 0x000000ff00007208 */ /* 0x000ff60000000000 */
[----:B------:R-:W-:Y:S07]  /*2b10*/  @!UPT UIADD3 URZ, URZ, URZ, URZ ;  /* 0x0000003f3f3ff290 */ /* 0x000fee000fffe03f */
[--C-:B------:R-:W-:Y:S02]  /*2b20*/  FFMA.FTZ R4, R4, c[0x0][0x23c], -R138.reuse ;  /* 0x00008f0004047a23 */ /* 0x100fe4000001088a */
[----:B------:R-:W-:Y:S02]  /*2b30*/  FFMA.FTZ R5, R5, c[0x0][0x23c], -R138 ;  /* 0x00008f0005057a23 */ /* 0x000fe4000001088a */
[--C-:B------:R-:W-:Y:S01]  /*2b40*/  FFMA.FTZ R6, R6, c[0x0][0x23c], -R137.reuse ;  /* 0x00008f0006067a23 */ /* 0x100fe20000010889 */
[----:B------:R-:W-:Y:S01]  /*2b50*/  MUFU.EX2 R202, R4 ;  /* 0x0000000400ca7308 */ /* 0x000fe20000000800 */
[--C-:B------:R-:W-:Y:S01]  /*2b60*/  FFMA.FTZ R7, R7, c[0x0][0x23c], -R137.reuse ;  /* 0x00008f0007077a23 */ /* 0x100fe20000010889 */
[C---:B--2---:R-:W-:Y:S08]  /*2b70*/  HMMA.16816.F32 R8, R132.reuse, R168, R8 ;  /* 0x000000a88408723c */ /* 0x044ff00000001808 */
[----:B------:R-:W-:Y:S01]  /*2b80*/  MUFU.EX2 R201, R5 ;  /* 0x0000000500c97308 */ /* 0x000fe20000000800 */
[-C--:B------:R-:W-:Y:S09]  /*2b90*/  HMMA.16816.F32 R12, R132, R170.reuse, R12 ;  /* 0x000000aa840c723c */ /* 0x080ff2000000180c */
[----:B------:R-:W-:Y:S01]  /*2ba0*/  MUFU.EX2 R220, R6 ;  /* 0x0000000600dc7308 */ /* 0x000fe20000000800 */
[C---:B------:R-:W-:Y:S05]  /*2bb0*/  HMMA.16816.F32 R16, R144.reuse, R170, R16 ;  /* 0x000000aa9010723c */ /* 0x040fea0000001810 */
[----:B------:R-:W-:Y:S04]  /*2bc0*/  FFMA.FTZ R10, R10, c[0x0][0x23c], -R0 ;  /* 0x00008f000a0a7a23 */ /* 0x000fe80000010800 */
[----:B------:R1:W-:Y:S03]  /*2bd0*/  MUFU.EX2 R219, R7 ;  /* 0x0000000700db7308 */ /* 0x0003e60000000800 */
[--C-:B------:R-:W-:Y:S02]  /*2be0*/  FFMA.FTZ R8, R8, c[0x0][0x23c], -R136.reuse ;  /* 0x00008f0008087a23 */ /* 0x100fe40000010888 */
[----:B------:R-:W-:Y:S02]  /*2bf0*/  FFMA.FTZ R9, R9, c[0x0][0x23c], -R136 ;  /* 0x00008f0009097a23 */ /* 0x000fe40000010888 */
[----:B------:R-:W-:Y:S02]  /*2c00*/  FFMA.FTZ R11, R11, c[0x0][0x23c], -R0 ;  /* 0x00008f000b0b7a23 */ /* 0x000fe40000010800 */
[----:B------:R-:W-:Y:S01]  /*2c10*/  FFMA.FTZ R13, R13, c[0x0][0x23c], -R136 ;  /* 0x00008f000d0d7a23 */ /* 0x000fe20000010888 */
[----:B------:R2:W-:Y:S01]  /*2c20*/  MUFU.EX2 R227, R10 ;  /* 0x0000000a00e37308 */ /* 0x0005e20000000800 */
[----:B------:R-:W-:Y:S02]  /*2c30*/  FFMA.FTZ R14, R14, c[0x0][0x23c], -R0 ;  /* 0x00008f000e0e7a23 */ /* 0x000fe40000010800 */
[----:B------:R-:W-:Y:S02]  /*2c40*/  FFMA.FTZ R12, R12, c[0x0][0x23c], -R136 ;  /* 0x00008f000c0c7a23 */ /* 0x000fe40000010888 */
[--C-:B------:R-:W-:Y:S02]  /*2c50*/  FFMA.FTZ R16, R16, c[0x0][0x23c], -R138.reuse ;  /* 0x00008f0010107a23 */ /* 0x100fe4000001088a */
[--C-:B------:R-:W-:Y:S02]  /*2c60*/  FFMA.FTZ R18, R18, c[0x0][0x23c], -R137.reuse ;  /* 0x00008f0012127a23 */ /* 0x100fe40000010889 */
[----:B------:R-:W-:Y:S01]  /*2c70*/  FFMA.FTZ R17, R17, c[0x0][0x23c], -R138 ;  /* 0x00008f0011117a23 */ /* 0x000fe2000001088a */
[----:B------:R-:W-:Y:S01]  /*2c80*/  MUFU.EX2 R223, R8 ;  /* 0x0000000800df7308 */ /* 0x000fe20000000800 */
[----:B------:R-:W-:Y:S02]  /*2c90*/  FFMA.FTZ R19, R19, c[0x0][0x23c], -R137 ;  /* 0x00008f0013137a23 */ /* 0x000fe40000010889 */
[----:B------:R-:W-:Y:S01]  /*2ca0*/  FFMA.FTZ R15, R15, c[0x0][0x23c], -R0 ;  /* 0x00008f000f0f7a23 */ /* 0x000fe20000010800 */
[----:B-1----:R-:W1:Y:S06]  /*2cb0*/  LDSM.16.M88.4 R4, [R177+0xc800] ;  /* 0x00c80000b104783b */ /* 0x002e6c0000000200 */
[----:B------:R3:W-:Y:S01]  /*2cc0*/  MUFU.EX2 R224, R9 ;  /* 0x0000000900e07308 */ /* 0x0007e20000000800 */
[----:B--2---:R-:W-:Y:S04]  /*2cd0*/  IMAD.U32 R10, RZ, RZ, UR44 ;  /* 0x0000002cff0a7e24 */ /* 0x004fe8000f8e00ff */
[----:B------:R-:W-:Y:S05]  /*2ce0*/  IMAD R10, R10, 0x8, R187 ;  /* 0x000000080a0a7824 */ /* 0x000fea00078e02bb */
[----:B------:R4:W-:Y:S10]  /*2cf0*/  MUFU.EX2 R228, R11 ;  /* 0x0000000b00e47308 */ /* 0x0009f40000000800 */
[----:B------:R2:W-:Y:S01]  /*2d00*/  MUFU.EX2 R221, R13 ;  /* 0x0000000d00dd7308 */ /* 0x0005e20000000800 */
[C---:B---3--:R-:W-:Y:S01]  /*2d10*/  IMAD.WIDE.U32 R8, R10.reuse, -0x326172a9, RZ ;  /* 0xcd9e8d570a087825 */ /* 0x048fe200078e00ff */
[----:B------:R-:W-:Y:S08]  /*2d20*/  IADD3 R10, R10, 0x4, RZ ;  /* 0x000000040a0a7810 */ /* 0x000ff00007ffe0ff */
[----:B------:R3:W-:Y:S01]  /*2d30*/  MUFU.EX2 R225, R14 ;  /* 0x0000000e00e17308 */ /* 0x0007e20000000800 */
[-C--:B----4-:R-:W-:Y:S01]  /*2d40*/  LOP3.LUT R11, R9, R186.reuse, RZ, 0x3c, !PT ;  /* 0x000000ba090b7212 */ /* 0x090fe200078e3cff */
[-C--:B-1----:R-:W-:Y:S08]  /*2d50*/  HMMA.16816.F32 R20, R144, R4.reuse, R20 ;  /* 0x000000049014723c */ /* 0x082ff00000001814 */
[----:B------:R1:W-:Y:S01]  /*2d60*/  MUFU.EX2 R222, R12 ;  /* 0x0000000c00de7308 */ /* 0x0003e20000000800 */
[C---:B------:R-:W-:Y:S03]  /*2d70*/  HMMA.16816.F32 R24, R132.reuse, R4, R24 ;  /* 0x000000048418723c */ /* 0x040fe60000001818 */
[--C-:B--2---:R-:W-:Y:S05]  /*2d80*/  LOP3.LUT R13, R243, UR6, R8.reuse, 0x96, !PT ;  /* 0x00000006f30d7c12 */ /* 0x104fea000f8e9608 */
[----:B------:R-:W-:Y:S01]  /*2d90*/  IMAD.WIDE.U32 R154, R13, -0x2daee0ad, RZ ;  /* 0xd2511f530d9a7825 */ /* 0x000fe200078e00ff */
[----:B------:R2:W-:Y:S01]  /*2da0*/  MUFU.EX2 R211, R16 ;  /* 0x0000001000d37308 */ /* 0x0005e20000000800 */
[-C--:B------:R-:W-:Y:S02]  /*2db0*/  HMMA.16816.F32 R28, R132, R6.reuse, R28 ;  /* 0x00000006841c723c */ /* 0x080fe4000000181c */
[----:B---3--:R-:W-:Y:S01]  /*2dc0*/  LOP3.LUT R14, R245, UR6, R8, 0x96, !PT ;  /* 0x00000006f50e7c12 */ /* 0x008fe2000f8e9608 */
[----:B------:R-:W-:Y:S05]  /*2dd0*/  IMAD.WIDE.U32 R8, R10, -0x326172a9, RZ ;  /* 0xcd9e8d570a087825 */ /* 0x000fea00078e00ff */
[C---:B------:R-:W-:Y:S01]  /*2de0*/  HMMA.16816.F32 R32, R144.reuse, R6, R32 ;  /* 0x000000069020723c */ /* 0x040fe20000001820 */
[--C-:B------:R-:W-:Y:S01]  /*2df0*/  FFMA.FTZ R20, R20, c[0x0][0x23c], -R138.reuse ;  /* 0x00008f0014147a23 */ /* 0x100fe2000001088a */
[----:B------:R-:W-:Y:S02]  /*2e00*/  MUFU.EX2 R215, R18 ;  /* 0x0000001200d77308 */ /* 0x000fe40000000800 */
[----:B------:R-:W-:Y:S01]  /*2e10*/  LOP3.LUT R9, R9, R186, RZ, 0x3c, !PT ;  /* 0x000000ba09097212 */ /* 0x000fe200078e3cff */
[----:B------:R-:W-:Y:S01]  /*2e20*/  FFMA.FTZ R21, R21, c[0x0][0x23c], -R138 ;  /* 0x00008f0015157a23 */ /* 0x000fe2000001088a */
[--C-:B------:R-:W-:Y:S01]  /*2e30*/  LOP3.LUT R13, R245, UR6, R8.reuse, 0x96, !PT ;  /* 0x00000006f50d7c12 */ /* 0x100fe2000f8e9608 */
[--C-:B------:R-:W-:Y:S01]  /*2e40*/  FFMA.FTZ R22, R22, c[0x0][0x23c], -R137.reuse ;  /* 0x00008f0016167a23 */ /* 0x100fe20000010889 */
[----:B------:R-:W-:Y:S01]  /*2e50*/  LOP3.LUT R8, R243, UR6, R8, 0x96, !PT ;  /* 0x00000006f3087c12 */ /* 0x000fe2000f8e9608 */
[--C-:B------:R-:W-:Y:S01]  /*2e60*/  FFMA.FTZ R24, R24, c[0x0][0x23c], -R136.reuse ;  /* 0x00008f0018187a23 */ /* 0x100fe20000010888 */
[----:B------:R-:W-:Y:S02]  /*2e70*/  UIADD3 UR6, UR11, 0x3c6ef372, URZ ;  /* 0x3c6ef3720b067890 */ /* 0x000fe4000fffe03f */
[----:B-1----:R-:W-:Y:S01]  /*2e80*/  LOP3.LUT R12, R188, UR8, RZ, 0x3c, !PT ;  /* 0x00000008bc0c7c12 */ /* 0x002fe2000f8e3cff */
[----:B------:R1:W-:Y:S01]  /*2e90*/  MUFU.EX2 R204, R20 ;  /* 0x0000001400cc7308 */ /* 0x0003e20000000800 */
[----:B------:R-:W-:Y:S01]  /*2ea0*/  FFMA.FTZ R25, R25, c[0x0][0x23c], -R136 ;  /* 0x00008f0019197a23 */ /* 0x000fe20000010888 */
[----:B------:R-:W-:Y:S01]  /*2eb0*/  UIADD3 UR8, UR10, 0x32370b8f, URZ ;  /* 0x32370b8f0a087890 */ /* 0x000fe2000fffe03f */
[----:B------:R-:W-:Y:S04]  /*2ec0*/  IMAD.WIDE.U32 R150, R14, -0x2daee0ad, RZ ;  /* 0xd2511f530e967825 */ /* 0x000fe800078e00ff */
[----:B------:R-:W-:Y:S03]  /*2ed0*/  IMAD.WIDE.U32 R10, R11, -0x2daee0ad, RZ ;  /* 0xd2511f530b0a7825 */ /* 0x000fe600078e00ff */
[----:B------:R3:W-:Y:S01]  /*2ee0*/  MUFU.EX2 R208, R17 ;  /* 0x0000001100d07308 */ /* 0x0007e20000000800 */
[----:B------:R-:W-:Y:S01]  /*2ef0*/  IMAD.WIDE.U32 R152, R8, -0x2daee0ad, RZ ;  /* 0xd2511f5308987825 */ /* 0x000fe200078e00ff */
[C---:B------:R-:W-:Y:S02]  /*2f00*/  LOP3.LUT R11, R12.reuse, R11, RZ, 0x3c, !PT ;  /* 0x0000000b0c0b7212 */ /* 0x040fe400078e3cff */
[----:B--2---:R-:W-:Y:S01]  /*2f10*/  LOP3.LUT R16, R155, UR7, R10, 0x96, !PT ;  /* 0x000000079b107c12 */ /* 0x004fe2000f8e960a */
[----:B------:R-:W-:Y:S04]  /*2f20*/  IMAD.WIDE.U32 R4, R9, -0x2daee0ad, RZ ;  /* 0xd2511f5309047825 */ /* 0x000fe800078e00ff */
[----:B------:R-:W-:Y:S01]  /*2f30*/  IMAD.WIDE.U32 R148, R13, -0x2daee0ad, RZ ;  /* 0xd2511f530d947825 */ /* 0x000fe200078e00ff */
[----:B------:R-:W-:Y:S01]  /*2f40*/  LOP3.LUT R14, R153, UR7, R4, 0x96, !PT ;  /* 0x00000007990e7c12 */ /* 0x000fe2000f8e9604 */
[----:B------:R2:W-:Y:S01]  /*2f50*/  MUFU.EX2 R205, R21 ;  /* 0x0000001500cd7308 */ /* 0x0005e20000000800 */
[----:B------:R-:W-:Y:S01]  /*2f60*/  LOP3.LUT R12, R12, R5, RZ, 0x3c, !PT ;  /* 0x000000050c0c7212 */ /* 0x000fe200078e3cff */
[--C-:B------:R-:W-:Y:S01]  /*2f70*/  FFMA.FTZ R34, R34, c[0x0][0x23c], -R137.reuse ;  /* 0x00008f0022227a23 */ /* 0x100fe20000010889 */
[----:B-1----:R-:W-:Y:S01]  /*2f80*/  LOP3.LUT R20, R151, UR7, R10, 0x96, !PT ;  /* 0x0000000797147c12 */ /* 0x002fe2000f8e960a */
[--C-:B------:R-:W-:Y:S01]  /*2f90*/  FFMA.FTZ R23, R23, c[0x0][0x23c], -R137.reuse ;  /* 0x00008f0017177a23 */ /* 0x100fe20000010889 */
[----:B------:R-:W-:Y:S01]  /*2fa0*/  LOP3.LUT R18, R149, UR7, R4, 0x96, !PT ;  /* 0x0000000795127c12 */ /* 0x000fe2000f8e9604 */
[----:B------:R-:W-:Y:S01]  /*2fb0*/  FFMA.FTZ R26, R26, c[0x0][0x23c], -R0 ;  /* 0x00008f001a1a7a23 */ /* 0x000fe20000010800 */
[----:B------:R-:W-:Y:S01]  /*2fc0*/  UIADD3 UR7, UR11, -0x255992d5, URZ ;  /* 0xdaa66d2b0b077890 */ /* 0x000fe2000fffe03f */
[----:B------:R-:W-:Y:S02]  /*2fd0*/  IMAD.WIDE.U32 R4, R11, -0x326172a9, RZ ;  /* 0xcd9e8d570b047825 */ /* 0x000fe400078e00ff */
[----:B------:R1:W-:Y:S02]  /*2fe0*/  MUFU.EX2 R214, R19 ;  /* 0x0000001300d67308 */ /* 0x0003e40000000800 */
[--C-:B------:R-:W-:Y:S01]  /*2ff0*/  FFMA.FTZ R35, R35, c[0x0][0x23c], -R137.reuse ;  /* 0x00008f0023237a23 */ /* 0x100fe20000010889 */
[C---:B------:R-:W-:Y:S01]  /*3000*/  LOP3.LUT R8, R5.reuse, UR6, R244, 0x96, !PT ;  /* 0x0000000605087c12 */ /* 0x040fe2000f8e96f4 */
[----:B---3--:R-:W-:Y:S01]  /*3010*/  IMAD.WIDE.U32 R16, R16, -0x326172a9, RZ ;  /* 0xcd9e8d5710107825 */ /* 0x008fe200078e00ff */
[----:B------:R-:W-:Y:S03]  /*3020*/  LOP3.LUT R13, R5, UR6, R242, 0x96, !PT ;  /* 0x00000006050d7c12 */ /* 0x000fe6000f8e96f2 */
[----:B------:R-:W-:Y:S01]  /*3030*/  FFMA.FTZ R32, R32, c[0x0][0x23c], -R138 ;  /* 0x00008f0020207a23 */ /* 0x000fe2000001088a */
[----:B------:R-:W-:Y:S01]  /*3040*/  LOP3.LUT R140, R17, UR7, R4, 0x96, !PT ;  /* 0x00000007118c7c12 */ /* 0x000fe2000f8e9604 */
[----:B------:R3:W-:Y:S01]  /*3050*/  MUFU.EX2 R226, R15 ;  /* 0x0000000f00e27308 */ /* 0x0007e20000000800 */
[----:B------:R-:W-:Y:S04]  /*3060*/  IMAD.WIDE.U32 R8, R8, -0x2daee0ad, RZ ;  /* 0xd2511f5308087825 */ /* 0x000fe800078e00ff */
[----:B--2---:R-:W-:Y:S01]  /*3070*/  IMAD.WIDE.U32 R20, R20, -0x326172a9, RZ ;  /* 0xcd9e8d5714147825 */ /* 0x004fe200078e00ff */
[----:B------:R-:W-:Y:S03]  /*3080*/  LOP3.LUT R9, R9, UR8, R150, 0x96, !PT ;  /* 0x0000000809097c12 */ /* 0x000fe6000f8e9696 */
[----:B------:R-:W-:Y:S01]  /*3090*/  IMAD.WIDE.U32 R140, R140, -0x2daee0ad, RZ ;  /* 0xd2511f538c8c7825 */ /* 0x000fe200078e00ff */
[----:B------:R-:W-:Y:S01]  /*30a0*/  LOP3.LUT R142, R21, UR7, R4, 0x96, !PT ;  /* 0x00000007158e7c12 */ /* 0x000fe2000f8e9604 */
[----:B------:R2:W-:Y:S02]  /*30b0*/  MUFU.EX2 R216, R24 ;  /* 0x0000001800d87308 */ /* 0x0005e40000000800 */
[----:B------:R-:W-:Y:S04]  /*30c0*/  IMAD.WIDE.U32 R4, R12, -0x326172a9, RZ ;  /* 0xcd9e8d570c047825 */ /* 0x000fe800078e00ff */
[----:B-1----:R-:W-:Y:S01]  /*30d0*/  IMAD.WIDE.U32 R18, R18, -0x326172a9, RZ ;  /* 0xcd9e8d5712127825 */ /* 0x002fe200078e00ff */
[C---:B------:R-:W-:Y:S02]  /*30e0*/  LOP3.LUT R10, R5.reuse, UR6, R244, 0x96, !PT ;  /* 0x00000006050a7c12 */ /* 0x040fe4000f8e96f4 */
[----:B------:R-:W-:Y:S01]  /*30f0*/  LOP3.LUT R11, R5, UR6, R242, 0x96, !PT ;  /* 0x00000006050b7c12 */ /* 0x000fe2000f8e96f2 */
[----:B------:R1:W-:Y:S01]  /*3100*/  MUFU.EX2 R210, R22 ;  /* 0x0000001600d27308 */ /* 0x0003e20000000800 */
[----:B------:R-:W-:Y:S01]  /*3110*/  IMAD.WIDE.U32 R142, R142, -0x2daee0ad, RZ ;  /* 0xd2511f538e8e7825 */ /* 0x000fe200078e00ff */
[----:B------:R-:W-:Y:S03]  /*3120*/  UIADD3 UR6, UR11, 0x1715609d, URZ ;  /* 0x1715609d0b067890 */ /* 0x000fe6000fffe03f */
[----:B---3--:R-:W-:Y:S01]  /*3130*/  IMAD.WIDE.U32 R14, R14, -0x326172a9, RZ ;  /* 0xcd9e8d570e0e7825 */ /* 0x008fe200078e00ff */
[----:B------:R-:W-:Y:S03]  /*3140*/  LOP3.LUT R8, R143, UR9, R8, 0x96, !PT ;  /* 0x000000098f087c12 */ /* 0x000fe6000f8e9608 */
[--C-:B------:R-:W-:Y:S01]  /*3150*/  FFMA.FTZ R30, R30, c[0x0][0x23c], -R0.reuse ;  /* 0x00008f001e1e7a23 */ /* 0x100fe20000010800 */
[----:B------:R3:W-:Y:S01]  /*3160*/  MUFU.EX2 R213, R25 ;  /* 0x0000001900d57308 */ /* 0x0007e20000000800 */
[----:B------:R-:W-:Y:S02]  /*3170*/  FFMA.FTZ R31, R31, c[0x0][0x23c], -R0 ;  /* 0x00008f001f1f7a23 */ /* 0x000fe40000010800 */
[----:B------:R-:W-:Y:S01]  /*3180*/  FFMA.FTZ R28, R28, c[0x0][0x23c], -R136 ;  /* 0x00008f001c1c7a23 */ /* 0x000fe20000010888 */
[----:B--2---:R-:W-:Y:S01]  /*3190*/  LOP3.LUT R24, R19, UR7, R4, 0x96, !PT ;  /* 0x0000000713187c12 */ /* 0x004fe2000f8e9604 */
[----:B------:R-:W-:Y:S02]  /*31a0*/  FFMA.FTZ R29, R29, c[0x0][0x23c], -R136 ;  /* 0x00008f001d1d7a23 */ /* 0x000fe40000010888 */
[----:B------:R-:W-:Y:S02]  /*31b0*/  FFMA.FTZ R33, R33, c[0x0][0x23c], -R138 ;  /* 0x00008f0021217a23 */ /* 0x000fe4000001088a */
[----:B------:R-:W-:Y:S01]  /*31c0*/  IMAD.WIDE.U32 R12, R13, -0x2daee0ad, RZ ;  /* 0xd2511f530d0c7825 */ /* 0x000fe200078e00ff */
[----:B------:R2:W-:Y:S01]  /*31d0*/  MUFU.EX2 R207, R23 ;  /* 0x0000001700cf7308 */ /* 0x0005e20000000800 */
[----:B-1----:R-:W-:Y:S02]  /*31e0*/  LOP3.LUT R22, R15, UR7, R4, 0x96, !PT ;  /* 0x000000070f167c12 */ /* 0x002fe4000f8e9604 */
[----:B------:R-:W-:Y:S01]  /*31f0*/  IMAD.WIDE.U32 R4, R10, -0x2daee0ad, RZ ;  /* 0xd2511f530a047825 */ /* 0x000fe200078e00ff */
[----:B------:R-:W-:Y:S01]  /*3200*/  LOP3.LUT R17, R13, UR8, R154, 0x96, !PT ;  /* 0x000000080d117c12 */ /* 0x000fe2000f8e969a */
[----:B------:R-:W-:Y:S01]  /*3210*/  UIADD3 UR7, UR11, 0x78dde6e4, URZ ;  /* 0x78dde6e40b077890 */ /* 0x000fe2000fffe03f */
[----:B------:R-:W-:Y:S01]  /*3220*/  LOP3.LUT R13, R141, UR9, R12, 0x96, !PT ;  /* 0x000000098d0d7c12 */ /* 0x000fe2000f8e960c */
[----:B------:R-:W-:Y:S01]  /*3230*/  IMAD.WIDE.U32 R10, R11, -0x2daee0ad, RZ ;  /* 0xd2511f530b0a7825 */ /* 0x000fe200078e00ff */
[----:B------:R-:W-:Y:S02]  /*3240*/  LOP3.LUT R12, R5, UR8, R148, 0x96, !PT ;  /* 0x00000008050c7c12 */ /* 0x000fe4000f8e9694 */
[----:B------:R1:W-:Y:S01]  /*3250*/  MUFU.EX2 R218, R26 ;  /* 0x0000001a00da7308 */ /* 0x0003e20000000800 */
[----:B------:R-:W-:Y:S01]  /*3260*/  IMAD.WIDE.U32 R150, R13, -0x326172a9, RZ ;  /* 0xcd9e8d570d967825 */ /* 0x000fe200078e00ff */
[----:B------:R-:W-:Y:S01]  /*3270*/  LOP3.LUT R15, R11, UR8, R152, 0x96, !PT ;  /* 0x000000080b0f7c12 */ /* 0x000fe2000f8e9698 */
[----:B------:R-:W-:Y:S02]  /*3280*/  UIADD3 UR8, UR10, 0x646e171e, URZ ;  /* 0x646e171e0a087890 */ /* 0x000fe4000fffe03f */
[----:B---3--:R-:W-:Y:S04]  /*3290*/  IMAD.WIDE.U32 R24, R24, -0x2daee0ad, RZ ;  /* 0xd2511f5318187825 */ /* 0x008fe800078e00ff */
[----:B------:R-:W-:Y:S01]  /*32a0*/  FFMA.FTZ R11, R27, c[0x0][0x23c], -R0 ;  /* 0x00008f001b0b7a23 */ /* 0x000fe20000010800 */
[----:B------:R-:W-:Y:S01]  /*32b0*/  LOP3.LUT R21, R25, UR9, R4, 0x96, !PT ;  /* 0x0000000919157c12 */ /* 0x000fe2000f8e9604 */
[----:B------:R-:W-:Y:S01]  /*32c0*/  IMAD.WIDE.U32 R4, R9, -0x326172a9, RZ ;  /* 0xcd9e8d5709047825 */ /* 0x000fe200078e00ff */
[----:B------:R-:W3:Y:S03]  /*32d0*/  MUFU.EX2 R193, R32 ;  /* 0x0000002000c17308 */ /* 0x000ee60000000800 */
[----:B--2---:R-:W-:Y:S05]  /*32e0*/  IMAD.WIDE.U32 R22, R22, -0x2daee0ad, RZ ;  /* 0xd2511f5316167825 */ /* 0x004fea00078e00ff */
[----:B------:R-:W-:Y:S02]  /*32f0*/  LOP3.LUT R148, R23, UR9, R10, 0x96, !PT ;  /* 0x0000000917947c12 */ /* 0x000fe4000f8e960a */
[----:B------:R-:W-:Y:S01]  /*3300*/  LOP3.LUT R10, R5, UR7, R20, 0x96, !PT ;  /* 0x00000007050a7c12 */ /* 0x000fe2000f8e9614 */
[----:B-1----:R-:W-:Y:S01]  /*3310*/  IMAD.WIDE.U32 R26, R8, -0x326172a9, RZ ;  /* 0xcd9e8d57081a7825 */ /* 0x002fe200078e00ff */
[----:B------:R1:W-:Y:S03]  /*3320*/  MUFU.EX2 R217, R11 ;  /* 0x0000000b00d97308 */ /* 0x0003e60000000800 */
[----:B------:R-:W-:Y:S04]  /*3330*/  IMAD.WIDE.U32 R20, R21, -0x326172a9, RZ ;  /* 0xcd9e8d5715147825 */ /* 0x000fe800078e00ff */
[----:B------:R-:W-:Y:S01]  /*3340*/  IMAD.WIDE.U32 R8, R17, -0x326172a9, RZ ;  /* 0xcd9e8d5711087825 */ /* 0x000fe200078e00ff */
[----:B------:R-:W-:Y:S02]  /*3350*/  LOP3.LUT R17, R27, UR6, R4, 0x96, !PT ;  /* 0x000000061b117c12 */ /* 0x000fe4000f8e9604 */
[----:B------:R2:W-:Y:S01]  /*3360*/  MUFU.EX2 R212, R30 ;  /* 0x0000001e00d47308 */ /* 0x0005e20000000800 */
[----:B------:R-:W-:Y:S01]  /*3370*/  IMAD.WIDE.U32 R4, R12, -0x326172a9, RZ ;  /* 0xcd9e8d570c047825 */ /* 0x000fe200078e00ff */
[----:B------:R-:W-:Y:S03]  /*3380*/  LOP3.LUT R16, R9, UR7, R16, 0x96, !PT ;  /* 0x0000000709107c12 */ /* 0x000fe6000f8e9610 */
[----:B------:R-:W-:Y:S01]  /*3390*/  IMAD.WIDE.U32 R148, R148, -0x326172a9, RZ ;  /* 0xcd9e8d5794947825 */ /* 0x000fe200078e00ff */
[----:B------:R-:W-:Y:S02]  /*33a0*/  LOP3.LUT R19, R5, UR7, R18, 0x96, !PT ;  /* 0x0000000705137c12 */ /* 0x000fe4000f8e9612 */
[----:B------:R-:W-:Y:S01]  /*33b0*/  LOP3.LUT R18, R21, UR6, R4, 0x96, !PT ;  /* 0x0000000615127c12 */ /* 0x000fe2000f8e9604 */
[----:B------:R-:W-:Y:S01]  /*33c0*/  IMAD.WIDE.U32 R12, R15, -0x326172a9, RZ ;  /* 0xcd9e8d570f0c7825 */ /* 0x000fe200078e00ff */
[----:B------:R-:W-:Y:S01]  /*33d0*/  LOP3.LUT R15, R151, UR6, R8, 0x96, !PT ;  /* 0x00000006970f7c12 */ /* 0x000fe2000f8e9608 */
[----:B------:R-:W4:Y:S01]  /*33e0*/  LDSM.16.M88.4 R4, [R177+0xd000] ;  /* 0x00d00000b104783b */ /* 0x000f220000000200 */
[----:B------:R3:W-:Y:S01]  /*33f0*/  MUFU.EX2 R209, R31 ;  /* 0x0000001f00d17308 */ /* 0x0007e20000000800 */
[----:B------:R-:W-:Y:S01]  /*3400*/  IMAD.WIDE.U32 R8, R17, -0x2daee0ad, RZ ;  /* 0xd2511f5311087825 */ /* 0x000fe200078e00ff */
[----:B------:R-:W-:Y:S01]  /*3410*/  LOP3.LUT R23, R13, UR7, R14, 0x96, !PT ;  /* 0x000000070d177c12 */ /* 0x000fe2000f8e960e */
[----:B------:R-:W-:Y:S01]  /*3420*/  UIADD3 UR7, UR10, -0x56f99767, URZ ;  /* 0xa90668990a077890 */ /* 0x000fe2000fffe03f */
[----:B------:R-:W-:Y:S01]  /*3430*/  LOP3.LUT R21, R149, UR6, R12, 0x96, !PT ;  /* 0x0000000695157c12 */ /* 0x000fe2000f8e960c */
[----:B------:R-:W-:Y:S01]  /*3440*/  IMAD.WIDE.U32 R16, R16, -0x2daee0ad, RZ ;  /* 0xd2511f5310107825 */ /* 0x000fe200078e00ff */
[----:B------:R-:W-:Y:S01]  /*3450*/  LOP3.LUT R12, R8, 0xff, RZ, 0xc0, !PT ;  /* 0x000000ff080c7812 */ /* 0x000fe200078ec0ff */
[----:B------:R-:W-:Y:S01]  /*3460*/  ULDC.U8 UR6, c[0x0][0x2d8] ;  /* 0x0000b60000067ab9 */ /* 0x000fe20000000000 */
[----:B------:R-:W-:Y:S01]  /*3470*/  SHF.R.U32.HI R141, RZ, 0x10, R8 ;  /* 0x00000010ff8d7819 */ /* 0x000fe20000011608 */
[----:B-1----:R-:W-:Y:S01]  /*3480*/  IMAD.WIDE.U32 R10, R10, -0x2daee0ad, RZ ;  /* 0xd2511f530a0a7825 */ /* 0x002fe200078e00ff */
[----:B------:R-:W-:Y:S01]  /*3490*/  LOP3.LUT R140, R17, UR7, R140, 0x96, !PT ;  /* 0x00000007118c7c12 */ /* 0x000fe2000f8e968c */
[----:B------:R-:W-:Y:S01]  /*34a0*/  MUFU.EX2 R206, R28 ;  /* 0x0000001c00ce7308 */ /* 0x000fe20000000800 */
[----:B------:R-:W-:Y:S02]  /*34b0*/  SHF.R.U32.HI R17, RZ, 0x18, R8 ;  /* 0x00000018ff117819 */ /* 0x000fe40000011608 */
[----:B------:R-:W-:Y:S02]  /*34c0*/  LOP3.LUT R142, R11, UR7, R142, 0x96, !PT ;  /* 0x000000070b8e7c12 */ /* 0x000fe4000f8e968e */
[----:B------:R-:W-:Y:S01]  /*34d0*/  LOP3.LUT R13, R9, UR8, R10, 0x96, !PT ;  /* 0x00000008090d7c12 */ /* 0x000fe2000f8e960a */
[----:B------:R-:W-:Y:S01]  /*34e0*/  IMAD.WIDE.U32 R10, R15, -0x2daee0ad, RZ ;  /* 0xd2511f530f0a7825 */ /* 0x000fe200078e00ff */
[----:B------:R-:W-:Y:S02]  /*34f0*/  LOP3.LUT R139, R8, 0xffff, RZ, 0xc0, !PT ;  /* 0x0000ffff088b7812 */ /* 0x000fe400078ec0ff */
[----:B------:R-:W-:Y:S01]  /*3500*/  ISETP.LE.U32.AND P4, PT, R12, UR6, PT ;  /* 0x000000060c007c0c */ /* 0x000fe2000bf83070 */
[----:B------:R1:W-:Y:S01]  /*3510*/  MUFU.EX2 R203, R29 ;  /* 0x0000001d00cb7308 */ /* 0x0003e20000000800 */
[----:B--2---:R-:W-:Y:S01]  /*3520*/  LOP3.LUT R30, R10, 0xff, RZ, 0xc0, !PT ;  /* 0x000000ff0a1e7812 */ /* 0x004fe200078ec0ff */
[----:B------:R-:W-:Y:S01]  /*3530*/  IMAD.WIDE.U32 R14, R19, -0x2daee0ad, RZ ;  /* 0xd2511f53130e7825 */ /* 0x000fe200078e00ff */
[----:B------:R-:W-:Y:S02]  /*3540*/  LOP3.LUT R16, R11, UR8, R16, 0x96, !PT ;  /* 0x000000080b107c12 */ /* 0x000fe4000f8e9610 */
[--C-:B---3--:R-:W-:Y:S01]  /*3550*/  SHF.R.U32.HI R31, RZ, 0x18, R10.reuse ;  /* 0x00000018ff1f7819 */ /* 0x108fe2000001160a */
[----:B------:R-:W-:Y:S01]  /*3560*/  IMAD.WIDE.U32 R8, R18, -0x2daee0ad, RZ ;  /* 0xd2511f5312087825 */ /* 0x000fe200078e00ff */
[----:B------:R-:W-:Y:S02]  /*3570*/  SHF.R.U32.HI R149, RZ, 0x10, R10 ;  /* 0x00000010ff957819 */ /* 0x000fe4000001160a */
[----:B------:R-:W-:Y:S01]  /*3580*/  LOP3.LUT R24, R15, UR7, R24, 0x96, !PT ;  /* 0x000000070f187c12 */ /* 0x000fe2000f8e9618 */
[----:B------:R2:W-:Y:S01]  /*3590*/  MUFU.EX2 R191, R33 ;  /* 0x0000002100bf7308 */ /* 0x0005e20000000800 */
[----:B------:R-:W-:Y:S01]  /*35a0*/  LOP3.LUT R14, R9, UR8, R14, 0x96, !PT ;  /* 0x00000008090e7c12 */ /* 0x000fe2000f8e960e */
[----:B------:R-:W-:Y:S01]  /*35b0*/  IMAD.WIDE.U32 R18, R23, -0x2daee0ad, RZ ;  /* 0xd2511f5317127825 */ /* 0x000fe200078e00ff */
[----:B------:R-:W-:Y:S02]  /*35c0*/  LOP3.LUT R151, R10, 0xffff, RZ, 0xc0, !PT ;  /* 0x0000ffff0a977812 */ /* 0x000fe400078ec0ff */
[----:B------:R-:W-:Y:S01]  /*35d0*/  ISETP.LE.U32.AND P3, PT, R17, UR6, PT ;  /* 0x0000000611007c0c */ /* 0x000fe2000bf63070 */
[----:B------:R-:W-:Y:S01]  /*35e0*/  IMAD.WIDE.U32 R10, R142, -0x326172a9, RZ ;  /* 0xcd9e8d578e0a7825 */ /* 0x000fe200078e00ff */
[C---:B------:R-:W-:Y:S01]  /*35f0*/  LOP3.LUT R25, R8.reuse, 0xffff, RZ, 0xc0, !PT ;  /* 0x0000ffff08197812 */ /* 0x040fe200078ec0ff */
[-C--:B----4-:R-:W-:Y:S01]  /*3600*/  HMMA.16816.F32 R36, R144, R4.reuse, R36 ;  /* 0x000000049024723c */ /* 0x090fe20000001824 */
[----:B------:R-:W-:Y:S01]  /*3610*/  LOP3.LUT R32, R19, UR7, R22, 0x96, !PT ;  /* 0x0000000713207c12 */ /* 0x000fe2000f8e9616 */
[----:B------:R-:W-:Y:S01]  /*3620*/  UIADD3 UR7, UR11, -0x4ab325aa, URZ ;  /* 0xb54cda560b077890 */ /* 0x000fe2000fffe03f */
[----:B------:R-:W-:Y:S01]  /*3630*/  LOP3.LUT R27, R8, 0xff, RZ, 0xc0, !PT ;  /* 0x000000ff081b7812 */ /* 0x000fe200078ec0ff */
[----:B------:R-:W-:Y:S01]  /*3640*/  MUFU.EX2 R197, R34 ;  /* 0x0000002200c57308 */ /* 0x000fe20000000800 */
[----:B------:R-:W-:Y:S01]  /*3650*/  LOP3.LUT R19, R10, 0xffff, RZ, 0xc0, !PT ;  /* 0x0000ffff0a137812 */ /* 0x000fe200078ec0ff */
[----:B------:R-:W-:Y:S01]  /*3660*/  @!P4 FADD.FTZ R193, -R193, -RZ ;  /* 0x800000ffc1c1c221 */ /* 0x000fe20000010100 */
[----:B-1----:R-:W-:Y:S01]  /*3670*/  SHF.R.U32.HI R29, RZ, 0x10, R8 ;  /* 0x00000010ff1d7819 */ /* 0x002fe20000011608 */
[C---:B------:R-:W-:Y:S01]  /*3680*/  HMMA.16816.F32 R40, R132.reuse, R4, R40 ;  /* 0x000000048428723c */ /* 0x040fe20000001828 */
[----:B------:R-:W-:Y:S03]  /*3690*/  LOP3.LUT R12, R11, UR7, R26, 0x96, !PT ;  /* 0x000000070b0c7c12 */ /* 0x000fe6000f8e961a */
[----:B------:R-:W-:Y:S01]  /*36a0*/  SHF.R.U32.HI R28, RZ, 0x18, R8 ;  /* 0x00000018ff1c7819 */ /* 0x000fe20000011608 */
[----:B------:R-:W-:Y:S01]  /*36b0*/  IMAD.WIDE.U32 R8, R21, -0x2daee0ad, RZ ;  /* 0xd2511f5315087825 */ /* 0x000fe200078e00ff */
[C---:B------:R-:W-:Y:S01]  /*36c0*/  LOP3.LUT R17, R12.reuse, 0xffff, RZ, 0xc0, !PT ;  /* 0x0000ffff0c117812 */ /* 0x040fe200078ec0ff */
[----:B------:R-:W1:Y:S01]  /*36d0*/  MUFU.EX2 R194, R35 ;  /* 0x0000002300c27308 */ /* 0x000e620000000800 */
[----:B------:R-:W-:Y:S01]  /*36e0*/  LOP3.LUT R11, R12, 0xff, RZ, 0xc0, !PT ;  /* 0x000000ff0c0b7812 */ /* 0x000fe200078ec0ff */
[-C--:B------:R-:W-:Y:S03]  /*36f0*/  HMMA.16816.F32 R44, R132, R6.reuse, R44 ;  /* 0x00000006842c723c */ /* 0x080fe6000000182c */
[C---:B--2---:R-:W-:Y:S02]  /*3700*/  LOP3.LUT R33, R8.reuse, 0xff, RZ, 0xc0, !PT ;  /* 0x000000ff08217812 */ /* 0x044fe400078ec0ff */
[----:B------:R-:W-:Y:S02]  /*3710*/  LOP3.LUT R15, R9, UR8, R18, 0x96, !PT ;  /* 0x00000008090f7c12 */ /* 0x000fe4000f8e9612 */
[----:B------:R-:W-:Y:S01]  /*3720*/  LOP3.LUT R142, R8, 0xffff, RZ, 0xc0, !PT ;  /* 0x0000ffff088e7812 */ /* 0x000fe200078ec0ff */
[C---:B------:R-:W-:Y:S01]  /*3730*/  HMMA.16816.F32 R48, R144.reuse, R6, R48 ;  /* 0x000000069030723c */ /* 0x040fe20000001830 */
[----:B------:R-:W-:Y:S02]  /*3740*/  SHF.R.U32.HI R26, RZ, 0x18, R8 ;  /* 0x00000018ff1a7819 */ /* 0x000fe40000011608 */
[----:B------:R-:W-:Y:S01]  /*3750*/  ISETP.LE.U32.AND P6, PT, R11, UR6, PT ;  /* 0x000000060b007c0c */ /* 0x000fe2000bfc3070 */
[----:B------:R-:W-:Y:S01]  /*3760*/  FFMA.FTZ R36, R36, c[0x0][0x23c], -R138 ;  /* 0x00008f0024247a23 */ /* 0x000fe2000001088a */
[----:B------:R-:W-:Y:S01]  /*3770*/  SHF.R.U32.HI R143, RZ, 0x10, R8 ;  /* 0x00000010ff8f7819 */ /* 0x000fe20000011608 */
[----:B------:R-:W-:Y:S01]  /*3780*/  FFMA.FTZ R39, R39, c[0x0][0x23c], -R137 ;  /* 0x00008f0027277a23 */ /* 0x000fe20000010889 */
[----:B------:R-:W-:Y:S01]  /*3790*/  SHF.R.U32.HI R17, RZ, 0x8, R17 ;  /* 0x00000008ff117819 */ /* 0x000fe20000011611 */
[----:B------:R-:W-:Y:S01]  /*37a0*/  IMAD.WIDE.U32 R8, R24, -0x326172a9, RZ ;  /* 0xcd9e8d5718087825 */ /* 0x000fe200078e00ff */
[----:B------:R-:W-:Y:S01]  /*37b0*/  SHF.R.U32.HI R18, RZ, 0x10, R12 ;  /* 0x00000010ff127819 */ /* 0x000fe2000001160c */
[----:B------:R-:W2:Y:S02]  /*37c0*/  MUFU.EX2 R186, R36 ;  /* 0x0000002400ba7308 */ /* 0x000ea40000000800 */
[----:B------:R-:W-:Y:S01]  /*37d0*/  LOP3.LUT R17, R17, 0xffff, RZ, 0xc0, !PT ;  /* 0x0000ffff11117812 */ /* 0x000fe200078ec0ff */
[--C-:B------:R-:W-:Y:S01]  /*37e0*/  FFMA.FTZ R38, R38, c[0x0][0x23c], -R137.reuse ;  /* 0x00008f0026267a23 */ /* 0x100fe20000010889 */
[----:B------:R-:W-:Y:S01]  /*37f0*/  LOP3.LUT R21, R10, 0xff, RZ, 0xc0, !PT ;  /* 0x000000ff0a157812 */ /* 0x000fe200078ec0ff */
[----:B------:R-:W-:Y:S01]  /*3800*/  FFMA.FTZ R40, R40, c[0x0][0x23c], -R136 ;  /* 0x00008f0028287a23 */ /* 0x000fe20000010888 */
[----:B------:R-:W-:Y:S01]  /*3810*/  ISETP.LE.U32.AND P5, PT, R17, UR6, PT ;  /* 0x0000000611007c0c */ /* 0x000fe2000bfa3070 */
[----:B------:R-:W-:Y:S01]  /*3820*/  @!P6 FADD.FTZ R202, -R202, -RZ ;  /* 0x800000ffcacae221 */ /* 0x000fe20000010100 */
[----:B------:R-:W-:Y:S01]  /*3830*/  SHF.R.U32.HI R22, RZ, 0x10, R10 ;  /* 0x00000010ff167819 */ /* 0x000fe2000001160a */
[----:B------:R-:W-:Y:S01]  /*3840*/  FFMA.FTZ R37, R37, c[0x0][0x23c], -R138 ;  /* 0x00008f0025257a23 */ /* 0x000fe2000001088a */
[----:B------:R-:W-:Y:S01]  /*3850*/  SHF.R.U32.HI R23, RZ, 0x18, R10 ;  /* 0x00000018ff177819 */ /* 0x000fe2000001160a */
[----:B------:R-:W-:Y:S01]  /*3860*/  FFMA.FTZ R42, R42, c[0x0][0x23c], -R0 ;  /* 0x00008f002a2a7a23 */ /* 0x000fe20000010800 */
[----:B------:R-:W-:Y:S01]  /*3870*/  LOP3.LUT R10, R9, UR7, R20, 0x96, !PT ;  /* 0x00000007090a7c12 */ /* 0x000fe2000f8e9614 */
[----:B------:R-:W-:Y:S01]  /*3880*/  FFMA.FTZ R41, R41, c[0x0][0x23c], -R136 ;  /* 0x00008f0029297a23 */ /* 0x000fe20000010888 */
[----:B------:R-:W-:Y:S01]  /*3890*/  LOP3.LUT R18, R18, 0xff, RZ, 0xc0, !PT ;  /* 0x000000ff12127812 */ /* 0x000fe200078ec0ff */
[--C-:B------:R-:W-:Y:S01]  /*38a0*/  FFMA.FTZ R48, R48, c[0x0][0x23c], -R138.reuse ;  /* 0x00008f0030307a23 */ /* 0x100fe2000001088a */
[----:B------:R-:W-:Y:S01]  /*38b0*/  LOP3.LUT R11, R10, 0xffff, RZ, 0xc0, !PT ;  /* 0x0000ffff0a0b7812 */ /* 0x000fe200078ec0ff */
[----:B------:R-:W-:Y:S01]  /*38c0*/  FFMA.FTZ R49, R49, c[0x0][0x23c], -R138 ;  /* 0x00008f0031317a23 */ /* 0x000fe2000001088a */
[----:B------:R-:W-:Y:S01]  /*38d0*/  SHF.R.U32.HI R17, RZ, 0x18, R12 ;  /* 0x00000018ff117819 */ /* 0x000fe2000001160c */
[----:B------:R-:W-:Y:S01]  /*38e0*/  MUFU.EX2 R165, R48 ;  /* 0x0000003000a57308 */ /* 0x000fe20000000800 */
[----:B------:R-:W-:Y:S01]  /*38f0*/  LOP3.LUT R12, R8, 0xff, RZ, 0xc0, !PT ;  /* 0x000000ff080c7812 */ /* 0x000fe200078ec0ff */
[--C-:B------:R-:W-:Y:S01]  /*3900*/  FFMA.FTZ R50, R50, c[0x0][0x23c], -R137.reuse ;  /* 0x00008f0032327a23 */ /* 0x100fe20000010889 */
[----:B------:R-:W-:Y:S01]  /*3910*/  ISETP.LE.U32.AND P2, PT, R18, UR6, PT ;  /* 0x0000000612007c0c */ /* 0x000fe2000bf43070 */
[----:B------:R-:W-:Y:S01]  /*3920*/  FFMA.FTZ R51, R51, c[0x0][0x23c], -R137 ;  /* 0x00008f0033337a23 */ /* 0x000fe20000010889 */
[----:B------:R-:W-:Y:S01]  /*3930*/  ISETP.LE.U32.AND P1, PT, R17, UR6, PT ;  /* 0x0000000611007c0c */ /* 0x000fe2000bf23070 */
[----:B------:R-:W-:Y:S01]  /*3940*/  @!P5 FADD.FTZ R201, -R201, -RZ ;  /* 0x800000ffc9c9d221 */ /* 0x000fe20000010100 */
[----:B------:R-:W-:Y:S01]  /*3950*/  ISETP.LE.U32.AND P0, PT, R12, UR6, PT ;  /* 0x000000060c007c0c */ /* 0x000fe2000bf03070 */
[----:B-1----:R-:W-:Y:S01]  /*3960*/  @!P3 FADD.FTZ R194, -R194, -RZ ;  /* 0x800000ffc2c2b221 */ /* 0x002fe20000010100 */
[----:B------:R-:W-:Y:S01]  /*3970*/  SHF.R.U32.HI R12, RZ, 0x8, R11 ;  /* 0x00000008ff0c7819 */ /* 0x000fe2000001160b */
[----:B------:R-:W-:Y:S01]  /*3980*/  MUFU.EX2 R164, R49 ;  /* 0x0000003100a47308 */ /* 0x000fe20000000800 */
[----:B------:R-:W-:Y:S01]  /*3990*/  LOP3.LUT R11, R10, 0xff, RZ, 0xc0, !PT ;  /* 0x000000ff0a0b7812 */ /* 0x000fe200078ec0ff */
[----:B------:R-:W-:Y:S01]  /*39a0*/  FFMA.FTZ R44, R44, c[0x0][0x23c], -R136 ;  /* 0x00008f002c2c7a23 */ /* 0x000fe20000010888 */
[----:B------:R-:W-:Y:S01]  /*39b0*/  LOP3.LUT R12, R12, 0xffff, RZ, 0xc0, !PT ;  /* 0x0000ffff0c0c7812 */ /* 0x000fe200078ec0ff */
[----:B------:R-:W-:Y:S01]  /*39c0*/  FFMA.FTZ R43, R43, c[0x0][0x23c], -R0 ;  /* 0x00008f002b2b7a23 */ /* 0x000fe20000010800 */
[----:B------:R-:W-:Y:S01]  /*39d0*/  ISETP.LE.U32.AND P6, PT, R11, UR6, PT ;  /* 0x000000060b007c0c */ /* 0x000fe2000bfc3070 */
[----:B------:R-:W-:Y:S01]  /*39e0*/  @!P2 FADD.FTZ R220, -R220, -RZ ;  /* 0x800000ffdcdca221 */ /* 0x000fe20000010100 */
[--C-:B------:R-:W-:Y:S01]  /*39f0*/  SHF.R.U32.HI R4, RZ, 0x10, R10.reuse ;  /* 0x00000010ff047819 */ /* 0x100fe2000001160a */
[----:B------:R-:W-:Y:S01]  /*3a00*/  @!P1 FADD.FTZ R219, -R219, -RZ ;  /* 0x800000ffdbdb9221 */ /* 0x000fe20000010100 */
[----:B------:R-:W-:Y:S01]  /*3a10*/  SHF.R.U32.HI R10, RZ, 0x18, R10 ;  /* 0x00000018ff0a7819 */ /* 0x000fe2000001160a */
[----:B------:R-:W-:Y:S01]  /*3a20*/  MUFU.EX2 R169, R50 ;  /* 0x0000003200a97308 */ /* 0x000fe20000000800 */
[----:B------:R-:W-:Y:S01]  /*3a30*/  ISETP.LE.U32.AND P5, PT, R12, UR6, PT ;  /* 0x000000060c007c0c */ /* 0x000fe2000bfa3070 */
[----:B------:R-:W-:Y:S01]  /*3a40*/  @!P0 FADD.FTZ R222, -R222, -RZ ;  /* 0x800000ffdede8221 */ /* 0x000fe20000010100 */
[----:B------:R-:W-:Y:S01]  /*3a50*/  LOP3.LUT R5, R8, 0xffff, RZ, 0xc0, !PT ;  /* 0x0000ffff08057812 */ /* 0x000fe200078ec0ff */
[----:B------:R-:W-:Y:S01]  /*3a60*/  FFMA.FTZ R46, R46, c[0x0][0x23c], -R0 ;  /* 0x00008f002e2e7a23 */ /* 0x000fe20000010800 */
[----:B------:R-:W-:Y:S01]  /*3a70*/  LOP3.LUT R4, R4, 0xff, RZ, 0xc0, !PT ;  /* 0x000000ff04047812 */ /* 0x000fe200078ec0ff */
[----:B------:R-:W-:Y:S01]  /*3a80*/  FFMA.FTZ R45, R45, c[0x0][0x23c], -R136 ;  /* 0x00008f002d2d7a23 */ /* 0x000fe20000010888 */
[----:B------:R-:W-:Y:S01]  /*3a90*/  ISETP.LE.U32.AND P2, PT, R10, UR6, PT ;  /* 0x000000060a007c0c */ /* 0x000fe2000bf43070 */
[----:B------:R-:W-:Y:S01]  /*3aa0*/  @!P6 FADD.FTZ R223, -R223, -RZ ;  /* 0x800000ffdfdfe221 */ /* 0x000fe20000010100 */
[----:B------:R-:W-:Y:S01]  /*3ab0*/  ISETP.LE.U32.AND P1, PT, R4, UR6, PT ;  /* 0x0000000604007c0c */ /* 0x000fe2000bf23070 */
[----:B------:R-:W-:Y:S01]  /*3ac0*/  MUFU.EX2 R167, R51 ;  /* 0x0000003300a77308 */ /* 0x000fe20000000800 */
[----:B------:R-:W-:Y:S01]  /*3ad0*/  SHF.R.U32.HI R4, RZ, 0x8, R5 ;  /* 0x00000008ff047819 */ /* 0x000fe20000011605 */
[----:B------:R-:W-:Y:S01]  /*3ae0*/  FFMA.FTZ R47, R47, c[0x0][0x23c], -R0 ;  /* 0x00008f002f2f7a23 */ /* 0x000fe20000010800 */
[--C-:B------:R-:W-:Y:S01]  /*3af0*/  SHF.R.U32.HI R5, RZ, 0x10, R8.reuse ;  /* 0x00000010ff057819 */ /* 0x100fe20000011608 */
[----:B------:R-:W-:Y:S01]  /*3b00*/  @!P5 FADD.FTZ R224, -R224, -RZ ;  /* 0x800000ffe0e0d221 */ /* 0x000fe20000010100 */
[----:B------:R-:W-:Y:S02]  /*3b10*/  SHF.R.U32.HI R8, RZ, 0x18, R8 ;  /* 0x00000018ff087819 */ /* 0x000fe40000011608 */
[----:B------:R-:W-:Y:S02]  /*3b20*/  LOP3.LUT R4, R4, 0xffff, RZ, 0xc0, !PT ;  /* 0x0000ffff04047812 */ /* 0x000fe400078ec0ff */
[----:B------:R-:W-:Y:S01]  /*3b30*/  LOP3.LUT R5, R5, 0xff, RZ, 0xc0, !PT ;  /* 0x000000ff05057812 */ /* 0x000fe200078ec0ff */
[----:B------:R-:W-:Y:S01]  /*3b40*/  @!P2 FADD.FTZ R228, -R228, -RZ ;  /* 0x800000ffe4e4a221 */ /* 0x000fe20000010100 */
[----:B------:R-:W-:Y:S01]  /*3b50*/  ISETP.LE.U32.AND P5, PT, R4, UR6, PT ;  /* 0x0000000604007c0c */ /* 0x000fe2000bfa3070 */
[----:B------:R-:W-:Y:S01]  /*3b60*/  @!P1 FADD.FTZ R227, -R227, -RZ ;  /* 0x800000ffe3e39221 */ /* 0x000fe20000010100 */
[----:B------:R-:W-:Y:S01]  /*3b70*/  ISETP.LE.U32.AND P2, PT, R21, UR6, PT ;  /* 0x0000000615007c0c */ /* 0x000fe2000bf43070 */
[----:B------:R-:W-:Y:S01]  /*3b80*/  MUFU.EX2 R195, R40 ;  /* 0x0000002800c37308 */ /* 0x000fe20000000800 */
[----:B------:R-:W-:Y:S02]  /*3b90*/  LOP3.LUT R4, R22, 0xff, RZ, 0xc0, !PT ;  /* 0x000000ff16047812 */ /* 0x000fe400078ec0ff */
[----:B------:R-:W-:Y:S02]  /*3ba0*/  ISETP.LE.U32.AND P1, PT, R5, UR6, PT ;  /* 0x0000000605007c0c */ /* 0x000fe4000bf23070 */
[----:B------:R-:W-:Y:S02]  /*3bb0*/  ISETP.LE.U32.AND P0, PT, R8, UR6, PT ;  /* 0x0000000608007c0c */ /* 0x000fe4000bf03070 */
[----:B------:R-:W-:Y:S02]  /*3bc0*/  LOP3.LUT R8, R14, 0xff, RZ, 0xc0, !PT ;  /* 0x000000ff0e087812 */ /* 0x000fe400078ec0ff */
[----:B------:R-:W-:Y:S01]  /*3bd0*/  SHF.R.U32.HI R5, RZ, 0x8, R19 ;  /* 0x00000008ff057819 */ /* 0x000fe20000011613 */
[----:B------:R-:W-:Y:S01]  /*3be0*/  @!P5 FADD.FTZ R221, -R221, -RZ ;  /* 0x800000ffddddd221 */ /* 0x000fe20000010100 */
[----:B------:R-:W-:Y:S01]  /*3bf0*/  ISETP.LE.U32.AND P5, PT, R4, UR6, PT ;  /* 0x0000000604007c0c */ /* 0x000fe2000bfa3070 */
[----:B------:R-:W-:Y:S01]  /*3c00*/  @!P2 FADD.FTZ R211, -R211, -RZ ;  /* 0x800000ffd3d3a221 */ /* 0x000fe20000010100 */
[----:B------:R-:W-:Y:S01]  /*3c10*/  LOP3.LUT R4, R13, 0xffff, RZ, 0xc0, !PT ;  /* 0x0000ffff0d047812 */ /* 0x000fe200078ec0ff */
[----:B------:R-:W-:Y:S01]  /*3c20*/  MUFU.EX2 R188, R39 ;  /* 0x0000002700bc7308 */ /* 0x000fe20000000800 */
[----:B------:R-:W-:Y:S01]  /*3c30*/  ISETP.LE.U32.AND P2, PT, R23, UR6, PT ;  /* 0x0000000617007c0c */ /* 0x000fe2000bf43070 */
[----:B------:R-:W-:Y:S01]  /*3c40*/  @!P1 FADD.FTZ R225, -R225, -RZ ;  /* 0x800000ffe1e19221 */ /* 0x000fe20000010100 */
[----:B------:R-:W-:Y:S01]  /*3c50*/  SHF.R.U32.HI R4, RZ, 0x8, R4 ;  /* 0x00000008ff047819 */ /* 0x000fe20000011604 */
[----:B------:R-:W-:Y:S01]  /*3c60*/  @!P0 FADD.FTZ R226, -R226, -RZ ;  /* 0x800000ffe2e28221 */ /* 0x000fe20000010100 */
[----:B------:R-:W-:Y:S02]  /*3c70*/  LOP3.LUT R9, R13, 0xff, RZ, 0xc0, !PT ;  /* 0x000000ff0d097812 */ /* 0x000fe400078ec0ff */
[----:B------:R-:W-:Y:S02]  /*3c80*/  LOP3.LUT R4, R4, 0xffff, RZ, 0xc0, !PT ;  /* 0x0000ffff04047812 */ /* 0x000fe400078ec0ff */
[----:B------:R-:W-:Y:S01]  /*3c90*/  LOP3.LUT R5, R5, 0xffff, RZ, 0xc0, !PT ;  /* 0x0000ffff05057812 */ /* 0x000fe200078ec0ff */
[----:B------:R-:W-:Y:S01]  /*3ca0*/  @!P5 FADD.FTZ R215, -R215, -RZ ;  /* 0x800000ffd7d7d221 */ /* 0x000fe20000010100 */
[----:B------:R-:W-:Y:S01]  /*3cb0*/  ISETP.LE.U32.AND P6, PT, R9, UR6, PT ;  /* 0x0000000609007c0c */ /* 0x000fe2000bfc3070 */
[----:B------:R-:W-:Y:S01]  /*3cc0*/  MUFU.EX2 R190, R38 ;  /* 0x0000002600be7308 */ /* 0x000fe20000000800 */
[----:B------:R-:W-:Y:S01]  /*3cd0*/  ISETP.LE.U32.AND P5, PT, R4, UR6, PT ;  /* 0x0000000604007c0c */ /* 0x000fe2000bfa3070 */
[----:B------:R-:W-:Y:S01]  /*3ce0*/  @!P2 FADD.FTZ R214, -R214, -RZ ;  /* 0x800000ffd6d6a221 */ /* 0x000fe20000010100 */
[----:B------:R-:W-:Y:S02]  /*3cf0*/  ISETP.LE.U32.AND P2, PT, R8, UR6, PT ;  /* 0x0000000608007c0c */ /* 0x000fe4000bf43070 */
[----:B------:R-:W-:Y:S02]  /*3d00*/  ISETP.LE.U32.AND P1, PT, R5, UR6, PT ;  /* 0x0000000605007c0c */ /* 0x000fe4000bf23070 */
[----:B------:R-:W-:Y:S02]  /*3d10*/  SHF.R.U32.HI R5, RZ, 0x18, R13 ;  /* 0x00000018ff057819 */ /* 0x000fe4000001160d */
[----:B------:R-:W-:Y:S01]  /*3d20*/  LOP3.LUT R4, R14, 0xffff, RZ, 0xc0, !PT ;  /* 0x0000ffff0e047812 */ /* 0x000fe200078ec0ff */
[----:B------:R-:W1:Y:S01]  /*3d30*/  MUFU.EX2 R171, R37 ;  /* 0x0000002500ab7308 */ /* 0x000e620000000800 */
[----:B------:R-:W-:Y:S01]  /*3d40*/  ISETP.LE.U32.AND P0, PT, R5, UR6, PT ;  /* 0x0000000605007c0c */ /* 0x000fe2000bf03070 */
[----:B------:R-:W-:Y:S01]  /*3d50*/  @!P6 FADD.FTZ R204, -R204, -RZ ;  /* 0x800000ffcccce221 */ /* 0x000fe20000010100 */
[----:B------:R-:W-:Y:S01]  /*3d60*/  SHF.R.U32.HI R5, RZ, 0x10, R14 ;  /* 0x00000010ff057819 */ /* 0x000fe2000001160e */
[----:B------:R-:W-:Y:S01]  /*3d70*/  @!P5 FADD.FTZ R205, -R205, -RZ ;  /* 0x800000ffcdcdd221 */ /* 0x000fe20000010100 */
[----:B------:R-:W-:Y:S01]  /*3d80*/  SHF.R.U32.HI R4, RZ, 0x8, R4 ;  /* 0x00000008ff047819 */ /* 0x000fe20000011604 */
[----:B------:R-:W-:Y:S01]  /*3d90*/  @!P2 FADD.FTZ R216, -R216, -RZ ;  /* 0x800000ffd8d8a221 */ /* 0x000fe20000010100 */
[----:B------:R-:W-:Y:S01]  /*3da0*/  LOP3.LUT R5, R5, 0xff, RZ, 0xc0, !PT ;  /* 0x000000ff05057812 */ /* 0x000fe200078ec0ff */
[----:B------:R-:W-:Y:S01]  /*3db0*/  @!P1 FADD.FTZ R208, -R208, -RZ ;  /* 0x800000ffd0d09221 */ /* 0x000fe20000010100 */
[----:B------:R-:W-:Y:S01]  /*3dc0*/  LOP3.LUT R4, R4, 0xffff, RZ, 0xc0, !PT ;  /* 0x0000ffff04047812 */ /* 0x000fe200078ec0ff */
[----:B------:R-:W3:Y:S01]  /*3dd0*/  MUFU.EX2 R200, R42 ;  /* 0x0000002a00c87308 */ /* 0x000ee20000000800 */
[----:B------:R-:W-:Y:S02]  /*3de0*/  ISETP.LE.U32.AND P6, PT, R5, UR6, PT ;  /* 0x0000000605007c0c */ /* 0x000fe4000bfc3070 */
[----:B------:R-:W-:Y:S01]  /*3df0*/  ISETP.LE.U32.AND P5, PT, R4, UR6, PT ;  /* 0x0000000604007c0c */ /* 0x000fe2000bfa3070 */
[----:B------:R-:W-:Y:S01]  /*3e00*/  @!P0 FADD.FTZ R207, -R207, -RZ ;  /* 0x800000ffcfcf8221 */ /* 0x000fe20000010100 */
[----:B------:R-:W-:Y:S01]  /*3e10*/  ISETP.LE.U32.AND P2, PT, R27, UR6, PT ;  /* 0x000000061b007c0c */ /* 0x000fe2000bf43070 */
[----:B------:R-:W4:Y:S01]  /*3e20*/  LDSM.16.M88.4 R4, [R177+0xd800] ;  /* 0x00d80000b104783b */ /* 0x000f220000000200 */
[----:B------:R-:W-:Y:S02]  /*3e30*/  SHF.R.U32.HI R8, RZ, 0x8, R25 ;  /* 0x00000008ff087819 */ /* 0x000fe40000011619 */
[----:B------:R-:W-:Y:S01]  /*3e40*/  LOP3.LUT R10, R29, 0xff, RZ, 0xc0, !PT ;  /* 0x000000ff1d0a7812 */ /* 0x000fe200078ec0ff */
[----:B------:R-:W1:Y:S01]  /*3e50*/  MUFU.EX2 R192, R41 ;  /* 0x0000002900c07308 */ /* 0x000e620000000800 */
[----:B------:R-:W-:Y:S02]  /*3e60*/  SHF.R.U32.HI R14, RZ, 0x18, R14 ;  /* 0x00000018ff0e7819 */ /* 0x000fe4000001160e */
        /* <DEDUP_REMOVED lines=8> */
[----:B------:R-:W-:Y:S01]  /*3ef0*/  SHF.R.U32.HI R10, RZ, 0x8, R139 ;  /* 0x00000008ff0a7819 */ /* 0x000fe2000001168b */
[----:B------:R-:W-:Y:S01]  /*3f00*/  MUFU.EX2 R189, R44 ;  /* 0x0000002c00bd7308 */ /* 0x000fe20000000800 */
[----:B------:R-:W-:Y:S02]  /*3f10*/  SHF.R.U32.HI R13, RZ, 0x10, R13 ;  /* 0x00000010ff0d7819 */ /* 0x000fe4000001160d */
[----:B------:R-:W-:Y:S02]  /*3f20*/  LOP3.LUT R10, R10, 0xffff, RZ, 0xc0, !PT ;  /* 0x0000ffff0a0a7812 */ /* 0x000fe400078ec0ff */
[----:B------:R-:W-:Y:S01]  /*3f30*/  LOP3.LUT R12, R141, 0xff, RZ, 0xc0, !PT ;  /* 0x000000ff8d0c7812 */ /* 0x000fe200078ec0ff */
[----:B------:R-:W-:Y:S01]  /*3f40*/  @!P0 FADD.FTZ R217, -R217, -RZ ;  /* 0x800000ffd9d98221 */ /* 0x000fe20000010100 */
[----:B------:R-:W-:Y:S01]  /*3f50*/  LOP3.LUT R11, R9, UR7, R150, 0x96, !PT ;  /* 0x00000007090b7c12 */ /* 0x000fe2000f8e9696 */
[----:B------:R-:W-:Y:S01]  /*3f60*/  @!P6 FADD.FTZ R203, -R203, -RZ ;  /* 0x800000ffcbcbe221 */ /* 0x000fe20000010100 */
[----:B------:R-:W-:Y:S01]  /*3f70*/  ISETP.LE.U32.AND P0, PT, R28, UR6, PT ;  /* 0x000000061c007c0c */ /* 0x000fe2000bf03070 */
[----:B------:R-:W-:Y:S01]  /*3f80*/  @!P2 FADD.FTZ R212, -R212, -RZ ;  /* 0x800000ffd4d4a221 */ /* 0x000fe20000010100 */
[----:B------:R-:W-:Y:S01]  /*3f90*/  ISETP.LE.U32.AND P2, PT, R10, UR6, PT ;  /* 0x000000060a007c0c */ /* 0x000fe2000bf43070 */
[----:B------:R-:W-:Y:S01]  /*3fa0*/  MUFU.EX2 R199, R43 ;  /* 0x0000002b00c77308 */ /* 0x000fe20000000800 */
[----:B------:R-:W-:Y:S02]  /*3fb0*/  LOP3.LUT R13, R13, 0xff, RZ, 0xc0, !PT ;  /* 0x000000ff0d0d7812 */ /* 0x000fe400078ec0ff */
[----:B------:R-:W-:Y:S02]  /*3fc0*/  ISETP.LE.U32.AND P6, PT, R12, UR6, PT ;  /* 0x000000060c007c0c */ /* 0x000fe4000bfc3070 */
[----:B------:R-:W-:Y:S02]  /*3fd0*/  LOP3.LUT R12, R11, 0xffff, RZ, 0xc0, !PT ;  /* 0x0000ffff0b0c7812 */ /* 0x000fe400078ec0ff */
[----:B------:R-:W-:Y:S02]  /*3fe0*/  ISETP.LE.U32.AND P1, PT, R13, UR6, PT ;  /* 0x000000060d007c0c */ /* 0x000fe4000bf23070 */
[----:B------:R-:W-:Y:S01]  /*3ff0*/  LOP3.LUT R13, R11, 0xff, RZ, 0xc0, !PT ;  /* 0x000000ff0b0d7812 */ /* 0x000fe200078ec0ff */
[----:B------:R-:W-:Y:S01]  /*4000*/  @!P0 FADD.FTZ R209, -R209, -RZ ;  /* 0x800000ffd1d18221 */ /* 0x000fe20000010100 */
[----:B------:R-:W-:Y:S01]  /*4010*/  SHF.R.U32.HI R12, RZ, 0x8, R12 ;  /* 0x00000008ff0c7819 */ /* 0x000fe2000001160c */
[-C--:B----4-:R-:W-:Y:S01]  /*4020*/  HMMA.16816.F32 R52, R144, R4.reuse, R52 ;  /* 0x000000049034723c */ /* 0x090fe20000001834 */
[C---:B------:R-:W-:Y:S01]  /*4030*/  LOP3.LUT R17, R8.reuse, 0xffff, RZ, 0xc0, !PT ;  /* 0x0000ffff08117812 */ /* 0x040fe200078ec0ff */
[----:B------:R-:W-:Y:S01]  /*4040*/  @!P2 FADD.FTZ R191, -R191, -RZ ;  /* 0x800000ffbfbfa221 */ /* 0x000fe20000010100 */
[--C-:B------:R-:W-:Y:S01]  /*4050*/  SHF.R.U32.HI R18, RZ, 0x10, R8.reuse ;  /* 0x00000010ff127819 */ /* 0x100fe20000011608 */
[----:B------:R-:W-:Y:S01]  /*4060*/  @!P6 FADD.FTZ R197, -R197, -RZ ;  /* 0x800000ffc5c5e221 */ /* 0x000fe20000010100 */
[----:B------:R-:W-:Y:S01]  /*4070*/  SHF.R.U32.HI R19, RZ, 0x18, R8 ;  /* 0x00000018ff137819 */ /* 0x000fe20000011608 */
[----:B------:R-:W-:Y:S01]  /*4080*/  MUFU.EX2 R196, R46 ;  /* 0x0000002e00c47308 */ /* 0x000fe20000000800 */
[----:B------:R-:W-:Y:S01]  /*4090*/  LOP3.LUT R14, R8, 0xff, RZ, 0xc0, !PT ;  /* 0x000000ff080e7812 */ /* 0x000fe200078ec0ff */
[C---:B------:R-:W-:Y:S01]  /*40a0*/  HMMA.16816.F32 R56, R132.reuse, R4, R56 ;  /* 0x000000048438723c */ /* 0x040fe20000001838 */
[----:B------:R-:W-:Y:S01]  /*40b0*/  IMAD.WIDE.U32 R8, R32, -0x326172a9, RZ ;  /* 0xcd9e8d5720087825 */ /* 0x000fe200078e00ff */
[----:B------:R-:W-:Y:S02]  /*40c0*/  ISETP.LE.U32.AND P4, PT, R13, UR6, PT ;  /* 0x000000060d007c0c */ /* 0x000fe4000bf83070 */
[----:B------:R-:W-:Y:S01]  /*40d0*/  LOP3.LUT R10, R16, 0xff, RZ, 0xc0, !PT ;  /* 0x000000ff100a7812 */ /* 0x000fe200078ec0ff */
[----:B------:R-:W-:Y:S01]  /*40e0*/  @!P1 FADD.FTZ R210, -R210, -RZ ;  /* 0x800000ffd2d29221 */ /* 0x000fe20000010100 */
[----:B------:R-:W-:Y:S02]  /*40f0*/  LOP3.LUT R12, R12, 0xffff, RZ, 0xc0, !PT ;  /* 0x0000ffff0c0c7812 */ /* 0x000fe400078ec0ff */
[-C--:B------:R-:W-:Y:S01]  /*4100*/  HMMA.16816.F32 R60, R132, R6.reuse, R60 ;  /* 0x00000006843c723c */ /* 0x080fe2000000183c */
[--C-:B------:R-:W-:Y:S01]  /*4110*/  SHF.R.U32.HI R13, RZ, 0x10, R11.reuse ;  /* 0x00000010ff0d7819 */ /* 0x100fe2000001160b */
[----:B------:R-:W-:Y:S01]  /*4120*/  MUFU.EX2 R187, R45 ;  /* 0x0000002d00bb7308 */ /* 0x000fe20000000800 */
[----:B------:R-:W-:Y:S02]  /*4130*/  ISETP.LE.U32.AND P0, PT, R10, UR6, PT ;  /* 0x000000060a007c0c */ /* 0x000fe4000bf03070 */
[----:B------:R-:W-:Y:S02]  /*4140*/  SHF.R.U32.HI R11, RZ, 0x18, R11 ;  /* 0x00000018ff0b7819 */ /* 0x000fe4000001160b */
[----:B------:R-:W-:Y:S01]  /*4150*/  LOP3.LUT R10, R9, UR7, R148, 0x96, !PT ;  /* 0x00000007090a7c12 */ /* 0x000fe2000f8e9694 */
[----:B------:R-:W-:Y:S01]  /*4160*/  HMMA.16816.F32 R64, R144, R6, R64 ;  /* 0x000000069040723c */ /* 0x000fe20000001840 */
[----:B------:R-:W-:Y:S02]  /*4170*/  ISETP.LE.U32.AND P2, PT, R12, UR6, PT ;  /* 0x000000060c007c0c */ /* 0x000fe4000bf43070 */
[----:B------:R-:W-:Y:S01]  /*4180*/  ISETP.LE.U32.AND P6, PT, R11, UR6, PT ;  /* 0x000000060b007c0c */ /* 0x000fe2000bfc3070 */
[----:B--2---:R-:W-:Y:S01]  /*4190*/  @!P4 FADD.FTZ R186, -R186, -RZ ;  /* 0x800000ffbabac221 */ /* 0x004fe20000010100 */
[----:B------:R-:W-:Y:S01]  /*41a0*/  LOP3.LUT R12, R13, 0xff, RZ, 0xc0, !PT ;  /* 0x000000ff0d0c7812 */ /* 0x000fe200078ec0ff */
[----:B------:R-:W-:Y:S01]  /*41b0*/  MUFU.EX2 R198, R47 ;  /* 0x0000002f00c67308 */ /* 0x000fe20000000800 */
[----:B------:R-:W-:Y:S01]  /*41c0*/  LOP3.LUT R13, R10, 0xff, RZ, 0xc0, !PT ;  /* 0x000000ff0a0d7812 */ /* 0x000fe200078ec0ff */
[--C-:B------:R-:W-:Y:S01]  /*41d0*/  FFMA.FTZ R52, R52, c[0x0][0x23c], -R138.reuse ;  /* 0x00008f0034347a23 */ /* 0x100fe2000001088a */
[----:B------:R-:W-:Y:S02]  /*41e0*/  ISETP.LE.U32.AND P3, PT, R12, UR6, PT ;  /* 0x000000060c007c0c */ /* 0x000fe4000bf63070 */
[----:B------:R-:W-:Y:S01]  /*41f0*/  ISETP.LE.U32.AND P4, PT, R13, UR6, PT ;  /* 0x000000060d007c0c */ /* 0x000fe2000bf83070 */
[----:B------:R-:W-:Y:S01]  /*4200*/  FFMA.FTZ R53, R53, c[0x0][0x23c], -R138 ;  /* 0x00008f0035357a23 */ /* 0x000fe2000001088a */
[----:B------:R-:W-:Y:S01]  /*4210*/  LOP3.LUT R11, R10, 0xffff, RZ, 0xc0, !PT ;  /* 0x0000ffff0a0b7812 */ /* 0x000fe200078ec0ff */
[----:B-1----:R-:W-:Y:S01]  /*4220*/  @!P2 FADD.FTZ R171, -R171, -RZ ;  /* 0x800000ffababa221 */ /* 0x002fe20000010100 */
[--C-:B------:R-:W-:Y:S01]  /*4230*/  SHF.R.U32.HI R12, RZ, 0x18, R10.reuse ;  /* 0x00000018ff0c7819 */ /* 0x100fe2000001160a */
[----:B------:R-:W-:Y:S01]  /*4240*/  @!P6 FADD.FTZ R188, -R188, -RZ ;  /* 0x800000ffbcbce221 */ /* 0x000fe20000010100 */
[----:B------:R-:W-:Y:S01]  /*4250*/  SHF.R.U32.HI R10, RZ, 0x10, R10 ;  /* 0x00000010ff0a7819 */ /* 0x000fe2000001160a */
[----:B------:R-:W1:Y:S01]  /*4260*/  MUFU.EX2 R159, R52 ;  /* 0x00000034009f7308 */ /* 0x000e620000000800 */
[----:B------:R-:W-:Y:S01]  /*4270*/  SHF.R.U32.HI R11, RZ, 0x8, R11 ;  /* 0x00000008ff0b7819 */ /* 0x000fe2000001160b */
[----:B------:R-:W-:Y:S01]  /*4280*/  FFMA.FTZ R56, R56, c[0x0][0x23c], -R136 ;  /* 0x00008f0038387a23 */ /* 0x000fe20000010888 */
[----:B------:R-:W-:Y:S01]  /*4290*/  LOP3.LUT R10, R10, 0xff, RZ, 0xc0, !PT ;  /* 0x000000ff0a0a7812 */ /* 0x000fe200078ec0ff */
[----:B------:R-:W-:Y:S01]  /*42a0*/  @!P3 FADD.FTZ R190, -R190, -RZ ;  /* 0x800000ffbebeb221 */ /* 0x000fe20000010100 */
[----:B------:R-:W-:Y:S01]  /*42b0*/  LOP3.LUT R11, R11, 0xffff, RZ, 0xc0, !PT ;  /* 0x0000ffff0b0b7812 */ /* 0x000fe200078ec0ff */
[----:B------:R-:W-:Y:S01]  /*42c0*/  @!P4 FADD.FTZ R195, -R195, -RZ ;  /* 0x800000ffc3c3c221 */ /* 0x000fe20000010100 */
[----:B------:R-:W-:Y:S01]  /*42d0*/  ISETP.LE.U32.AND P6, PT, R10, UR6, PT ;  /* 0x000000060a007c0c */ /* 0x000fe2000bfc3070 */
[----:B------:R-:W-:Y:S01]  /*42e0*/  FFMA.FTZ R54, R54, c[0x0][0x23c], -R137 ;  /* 0x00008f0036367a23 */ /* 0x000fe20000010889 */
[----:B------:R-:W-:Y:S01]  /*42f0*/  LOP3.LUT R4, R8, 0xff, RZ, 0xc0, !PT ;  /* 0x000000ff08047812 */ /* 0x000fe200078ec0ff */
[----:B------:R-:W2:Y:S01]  /*4300*/  MUFU.EX2 R157, R53 ;  /* 0x00000035009d7308 */ /* 0x000ea20000000800 */
[----:B------:R-:W-:Y:S01]  /*4310*/  ISETP.LE.U32.AND P3, PT, R11, UR6, PT ;  /* 0x000000060b007c0c */ /* 0x000fe2000bf63070 */
[--C-:B------:R-:W-:Y:S01]  /*4320*/  FFMA.FTZ R64, R64, c[0x0][0x23c], -R138.reuse ;  /* 0x00008f0040407a23 */ /* 0x100fe2000001088a */
[----:B------:R-:W-:Y:S01]  /*4330*/  LOP3.LUT R5, R8, 0xffff, RZ, 0xc0, !PT ;  /* 0x0000ffff08057812 */ /* 0x000fe200078ec0ff */
[----:B------:R-:W-:Y:S01]  /*4340*/  FFMA.FTZ R138, R65, c[0x0][0x23c], -R138 ;  /* 0x00008f00418a7a23 */ /* 0x000fe2000001088a */
[----:B------:R-:W-:Y:S01]  /*4350*/  ISETP.LE.U32.AND P4, PT, R4, UR6, PT ;  /* 0x0000000604007c0c */ /* 0x000fe2000bf83070 */
[----:B------:R-:W-:Y:S01]  /*4360*/  FFMA.FTZ R62, R62, c[0x0][0x23c], -R0 ;  /* 0x00008f003e3e7a23 */ /* 0x000fe20000010800 */
[----:B------:R-:W-:Y:S01]  /*4370*/  SHF.R.U32.HI R4, RZ, 0x10, R8 ;  /* 0x00000010ff047819 */ /* 0x000fe20000011608 */
[----:B------:R-:W-:Y:S01]  /*4380*/  FFMA.FTZ R58, R58, c[0x0][0x23c], -R0 ;  /* 0x00008f003a3a7a23 */ /* 0x000fe20000010800 */
[----:B------:R-:W-:Y:S01]  /*4390*/  SHF.R.U32.HI R5, RZ, 0x8, R5 ;  /* 0x00000008ff057819 */ /* 0x000fe20000011605 */
[----:B---3--:R-:W-:Y:S01]  /*43a0*/  @!P6 FADD.FTZ R200, -R200, -RZ ;  /* 0x800000ffc8c8e221 */ /* 0x008fe20000010100 */
[----:B------:R-:W-:Y:S01]  /*43b0*/  ISETP.LE.U32.AND P2, PT, R12, UR6, PT ;  /* 0x000000060c007c0c */ /* 0x000fe2000bf43070 */
[----:B------:R-:W-:Y:S01]  /*43c0*/  MUFU.EX2 R166, R56 ;  /* 0x0000003800a67308 */ /* 0x000fe20000000800 */
[----:B------:R-:W-:Y:S01]  /*43d0*/  LOP3.LUT R4, R4, 0xff, RZ, 0xc0, !PT ;  /* 0x000000ff04047812 */ /* 0x000fe200078ec0ff */
[----:B------:R-:W-:Y:S01]  /*43e0*/  @!P3 FADD.FTZ R192, -R192, -RZ ;  /* 0x800000ffc0c0b221 */ /* 0x000fe20000010100 */
[----:B------:R-:W-:Y:S01]  /*43f0*/  LOP3.LUT R5, R5, 0xffff, RZ, 0xc0, !PT ;  /* 0x0000ffff05057812 */ /* 0x000fe200078ec0ff */
[----:B-1----:R-:W-:Y:S01]  /*4400*/  @!P0 FADD.FTZ R159, -R159, -RZ ;  /* 0x800000ff9f9f8221 */ /* 0x002fe20000010100 */
[----:B------:R-:W-:Y:S01]  /*4410*/  ISETP.LE.U32.AND P6, PT, R4, UR6, PT ;  /* 0x0000000604007c0c */ /* 0x000fe2000bfc3070 */
[----:B------:R-:W-:Y:S01]  /*4420*/  @!P4 FADD.FTZ R189, -R189, -RZ ;  /* 0x800000ffbdbdc221 */ /* 0x000fe20000010100 */
[----:B------:R-:W-:Y:S01]  /*4430*/  SHF.R.U32.HI R8, RZ, 0x18, R8 ;  /* 0x00000018ff087819 */ /* 0x000fe20000011608 */
[--C-:B------:R-:W-:Y:S01]  /*4440*/  FFMA.FTZ R59, R59, c[0x0][0x23c], -R0.reuse ;  /* 0x00008f003b3b7a23 */ /* 0x100fe20000010800 */
[----:B------:R-:W-:Y:S01]  /*4450*/  ISETP.LE.U32.AND P3, PT, R5, UR6, PT ;  /* 0x0000000605007c0c */ /* 0x000fe2000bf63070 */
[----:B------:R-:W1:Y:S01]  /*4460*/  MUFU.EX2 R161, R54 ;  /* 0x0000003600a17308 */ /* 0x000e620000000800 */
[----:B------:R-:W-:Y:S01]  /*4470*/  SHF.R.U32.HI R4, RZ, 0x8, R17 ;  /* 0x00000008ff047819 */ /* 0x000fe20000011611 */
[----:B------:R-:W-:Y:S01]  /*4480*/  @!P2 FADD.FTZ R199, -R199, -RZ ;  /* 0x800000ffc7c7a221 */ /* 0x000fe20000010100 */
[----:B------:R-:W-:Y:S01]  /*4490*/  ISETP.LE.U32.AND P4, PT, R8, UR6, PT ;  /* 0x0000000608007c0c */ /* 0x000fe2000bf83070 */
[----:B------:R-:W-:Y:S01]  /*44a0*/  FFMA.FTZ R0, R63, c[0x0][0x23c], -R0 ;  /* 0x00008f003f007a23 */ /* 0x000fe20000010800 */
[----:B------:R-:W-:Y:S01]  /*44b0*/  ISETP.LE.U32.AND P2, PT, R14, UR6, PT ;  /* 0x000000060e007c0c */ /* 0x000fe2000bf43070 */
[--C-:B------:R-:W-:Y:S01]  /*44c0*/  FFMA.FTZ R55, R55, c[0x0][0x23c], -R137.reuse ;  /* 0x00008f0037377a23 */ /* 0x100fe20000010889 */
[----:B------:R-:W-:Y:S01]  /*44d0*/  LOP3.LUT R4, R4, 0xffff, RZ, 0xc0, !PT ;  /* 0x0000ffff04047812 */ /* 0x000fe200078ec0ff */
[----:B------:R-:W-:Y:S01]  /*44e0*/  @!P6 FADD.FTZ R196, -R196, -RZ ;  /* 0x800000ffc4c4e221 */ /* 0x000fe20000010100 */
[----:B------:R-:W-:Y:S01]  /*44f0*/  SHF.R.U32.HI R5, RZ, 0x18, R16 ;  /* 0x00000018ff057819 */ /* 0x000fe20000011610 */
[----:B------:R-:W3:Y:S01]  /*4500*/  MUFU.EX2 R154, R64 ;  /* 0x00000040009a7308 */ /* 0x000ee20000000800 */
[----:B------:R-:W-:Y:S01]  /*4510*/  ISETP.LE.U32.AND P6, PT, R4, UR6, PT ;  /* 0x0000000604007c0c */ /* 0x000fe2000bfc3070 */
[----:B------:R-:W-:Y:S01]  /*4520*/  @!P3 FADD.FTZ R187, -R187, -RZ ;  /* 0x800000ffbbbbb221 */ /* 0x000fe20000010100 */
[----:B------:R-:W-:Y:S01]  /*4530*/  ISETP.LE.U32.AND P3, PT, R5, UR6, PT ;  /* 0x0000000605007c0c */ /* 0x000fe2000bf63070 */
[----:B------:R-:W-:Y:S01]  /*4540*/  FFMA.FTZ R57, R57, c[0x0][0x23c], -R136 ;  /* 0x00008f0039397a23 */ /* 0x000fe20000010888 */
[----:B------:R-:W-:Y:S01]  /*4550*/  LOP3.LUT R5, R18, 0xff, RZ, 0xc0, !PT ;  /* 0x000000ff12057812 */ /* 0x000fe200078ec0ff */
[----:B------:R-:W-:Y:S01]  /*4560*/  @!P4 FADD.FTZ R198, -R198, -RZ ;  /* 0x800000ffc6c6c221 */ /* 0x000fe20000010100 */
[----:B------:R-:W-:Y:S01]  /*4570*/  LOP3.LUT R4, R16, 0xffff, RZ, 0xc0, !PT ;  /* 0x0000ffff10047812 */ /* 0x000fe200078ec0ff */
[----:B------:R-:W-:Y:S01]  /*4580*/  @!P2 FADD.FTZ R165, -R165, -RZ ;  /* 0x800000ffa5a5a221 */ /* 0x000fe20000010100 */
[----:B------:R-:W-:Y:S01]  /*4590*/  ISETP.LE.U32.AND P4, PT, R5, UR6, PT ;  /* 0x0000000605007c0c */ /* 0x000fe2000bf83070 */
[----:B------:R-:W-:Y:S01]  /*45a0*/  MUFU.EX2 R152, R138 ;  /* 0x0000008a00987308 */ /* 0x000fe20000000800 */
[----:B------:R-:W-:Y:S01]  /*45b0*/  SHF.R.U32.HI R4, RZ, 0x8, R4 ;  /* 0x00000008ff047819 */ /* 0x000fe20000011604 */
[--C-:B------:R-:W-:Y:S01]  /*45c0*/  FFMA.FTZ R66, R66, c[0x0][0x23c], -R137.reuse ;  /* 0x00008f0042427a23 */ /* 0x100fe20000010889 */
[----:B------:R-:W-:Y:S01]  /*45d0*/  ISETP.LE.U32.AND P2, PT, R19, UR6, PT ;  /* 0x0000000613007c0c */ /* 0x000fe2000bf43070 */
[----:B------:R-:W-:Y:S01]  /*45e0*/  @!P6 FADD.FTZ R164, -R164, -RZ ;  /* 0x800000ffa4a4e221 */ /* 0x000fe20000010100 */
[----:B------:R-:W-:Y:S01]  /*45f0*/  LOP3.LUT R4, R4, 0xffff, RZ, 0xc0, !PT ;  /* 0x0000ffff04047812 */ /* 0x000fe200078ec0ff */
[----:B------:R-:W-:Y:S01]  /*4600*/  FFMA.FTZ R137, R67, c[0x0][0x23c], -R137 ;  /* 0x00008f0043897a23 */ /* 0x000fe20000010889 */
[----:B------:R-:W-:Y:S01]  /*4610*/  SHF.R.U32.HI R16, RZ, 0x10, R16 ;  /* 0x00000010ff107819 */ /* 0x000fe20000011610 */
[--C-:B------:R-:W-:Y:S01]  /*4620*/  FFMA.FTZ R60, R60, c[0x0][0x23c], -R136.reuse ;  /* 0x00008f003c3c7a23 */ /* 0x100fe20000010888 */
[----:B------:R-:W-:Y:S01]  /*4630*/  LOP3.LUT R6, R15, 0xffff, RZ, 0xc0, !PT ;  /* 0x0000ffff0f067812 */ /* 0x000fe200078ec0ff */
[----:B------:R-:W-:Y:S01]  /*4640*/  MUFU.EX2 R158, R0 ;  /* 0x00000000009e7308 */ /* 0x000fe20000000800 */
[----:B------:R-:W-:Y:S01]  /*4650*/  ISETP.LE.U32.AND P6, PT, R4, UR6, PT ;  /* 0x0000000604007c0c */ /* 0x000fe2000bfc3070 */
[----:B------:R-:W-:Y:S01]  /*4660*/  @!P4 FADD.FTZ R169, -R169, -RZ ;  /* 0x800000ffa9a9c221 */ /* 0x000fe20000010100 */
[----:B------:R-:W-:Y:S01]  /*4670*/  LOP3.LUT R4, R16, 0xff, RZ, 0xc0, !PT ;  /* 0x000000ff10047812 */ /* 0x000fe200078ec0ff */
[----:B------:R-:W-:Y:S01]  /*4680*/  FFMA.FTZ R136, R61, c[0x0][0x23c], -R136 ;  /* 0x00008f003d887a23 */ /* 0x000fe20000010888 */
[----:B------:R-:W-:Y:S01]  /*4690*/  SHF.R.U32.HI R6, RZ, 0x8, R6 ;  /* 0x00000008ff067819 */ /* 0x000fe20000011606 */
[----:B------:R-:W-:Y:S01]  /*46a0*/  @!P2 FADD.FTZ R167, -R167, -RZ ;  /* 0x800000ffa7a7a221 */ /* 0x000fe20000010100 */
[----:B------:R-:W-:Y:S01]  /*46b0*/  LOP3.LUT R5, R15, 0xff, RZ, 0xc0, !PT ;  /* 0x000000ff0f057812 */ /* 0x000fe200078ec0ff */
[----:B------:R-:W-:Y:S01]  /*46c0*/  IMAD.IADD R148, R174, 0x1, R2 ;  /* 0x00000001ae947824 */ /* 0x000fe200078e0202 */
[----:B------:R-:W-:Y:S01]  /*46d0*/  ISETP.LE.U32.AND P4, PT, R4, UR6, PT ;  /* 0x0000000604007c0c */ /* 0x000fe2000bf83070 */
[----:B------:R-:W4:Y:S01]  /*46e0*/  MUFU.EX2 R160, R55 ;  /* 0x0000003700a07308 */ /* 0x000f220000000800 */
[----:B------:R-:W-:Y:S02]  /*46f0*/  LOP3.LUT R4, R6, 0xffff, RZ, 0xc0, !PT ;  /* 0x0000ffff06047812 */ /* 0x000fe400078ec0ff */
[----:B------:R-:W-:Y:S01]  /*4700*/  ISETP.LE.U32.AND P2, PT, R5, UR6, PT ;  /* 0x0000000605007c0c */ /* 0x000fe2000bf43070 */
[----:B--2---:R-:W-:Y:S01]  /*4710*/  @!P6 FADD.FTZ R157, -R157, -RZ ;  /* 0x800000ff9d9de221 */ /* 0x004fe20000010100 */
[----:B------:R-:W-:Y:S02]  /*4720*/  ISETP.LE.U32.AND P0, PT, R4, UR6, PT ;  /* 0x0000000604007c0c */ /* 0x000fe4000bf03070 */
[----:B------:R-:W-:Y:S02]  /*4730*/  LOP3.LUT R4, R149, 0xff, RZ, 0xc0, !PT ;  /* 0x000000ff95047812 */ /* 0x000fe400078ec0ff */
[----:B------:R-:W-:Y:S01]  /*4740*/  ISETP.LE.U32.AND P1, PT, R30, UR6, PT ;  /* 0x000000061e007c0c */ /* 0x000fe2000bf23070 */
[----:B------:R-:W2:Y:S01]  /*4750*/  MUFU.EX2 R170, R58 ;  /* 0x0000003a00aa7308 */ /* 0x000ea20000000800 */
[----:B------:R-:W-:Y:S01]  /*4760*/  ISETP.LE.U32.AND P6, PT, R4, UR6, PT ;  /* 0x0000000604007c0c */ /* 0x000fe2000bfc3070 */
[----:B-1----:R-:W-:Y:S01]  /*4770*/  @!P4 FADD.FTZ R161, -R161, -RZ ;  /* 0x800000ffa1a1c221 */ /* 0x002fe20000010100 */
[----:B------:R-:W-:Y:S02]  /*4780*/  SHF.R.U32.HI R4, RZ, 0x8, R151 ;  /* 0x00000008ff047819 */ /* 0x000fe40000011697 */
[--C-:B------:R-:W-:Y:S01]  /*4790*/  SHF.R.U32.HI R5, RZ, 0x10, R15.reuse ;  /* 0x00000010ff057819 */ /* 0x100fe2000001160f */
[----:B------:R-:W-:Y:S01]  /*47a0*/  @!P2 FADD.FTZ R166, -R166, -RZ ;  /* 0x800000ffa6a6a221 */ /* 0x000fe20000010100 */
[----:B------:R-:W-:Y:S02]  /*47b0*/  LOP3.LUT R4, R4, 0xffff, RZ, 0xc0, !PT ;  /* 0x0000ffff04047812 */ /* 0x000fe400078ec0ff */
[----:B------:R-:W-:Y:S01]  /*47c0*/  LOP3.LUT R5, R5, 0xff, RZ, 0xc0, !PT ;  /* 0x000000ff05057812 */ /* 0x000fe200078ec0ff */
[----:B------:R-:W1:Y:S01]  /*47d0*/  MUFU.EX2 R162, R57 ;  /* 0x0000003900a27308 */ /* 0x000e620000000800 */
[----:B------:R-:W-:Y:S01]  /*47e0*/  ISETP.LE.U32.AND P2, PT, R4, UR6, PT ;  /* 0x0000000604007c0c */ /* 0x000fe2000bf43070 */
[----:B---3--:R-:W-:Y:S01]  /*47f0*/  @!P1 FADD.FTZ R154, -R154, -RZ ;  /* 0x800000ff9a9a9221 */ /* 0x008fe20000010100 */
[----:B------:R-:W-:Y:S01]  /*4800*/  SHF.R.U32.HI R4, RZ, 0x8, R142 ;  /* 0x00000008ff047819 */ /* 0x000fe2000001168e */
[----:B----4-:R-:W-:Y:S01]  /*4810*/  @!P3 FADD.FTZ R160, -R160, -RZ ;  /* 0x800000ffa0a0b221 */ /* 0x010fe20000010100 */
[----:B------:R-:W-:Y:S02]  /*4820*/  F2FP.RELU.PACK_AB R7, R201, R202 ;  /* 0x000000cac907723e */ /* 0x000fe400000008ff */
[----:B------:R-:W-:Y:S02]  /*4830*/  F2FP.RELU.PACK_AB R6, R219, R220 ;  /* 0x000000dcdb06723e */ /* 0x000fe400000008ff */
[----:B------:R-:W-:Y:S01]  /*4840*/  ISETP.LE.U32.AND P4, PT, R5, UR6, PT ;  /* 0x0000000605007c0c */ /* 0x000fe2000bf83070 */
[----:B------:R3:W-:Y:S01]  /*4850*/  STS [R229+0x1c000], R7 ;  /* 0x01c00007e5007388 */ /* 0x0007e20000000800 */
[----:B------:R-:W-:Y:S01]  /*4860*/  LOP3.LUT R5, R143, 0xff, RZ, 0xc0, !PT ;  /* 0x000000ff8f057812 */ /* 0x000fe200078ec0ff */
[----:B------:R-:W4:Y:S01]  /*4870*/  MUFU.EX2 R153, R66 ;  /* 0x0000004200997308 */ /* 0x000f220000000800 */
[----:B------:R-:W-:Y:S01]  /*4880*/  LOP3.LUT R4, R4, 0xffff, RZ, 0xc0, !PT ;  /* 0x0000ffff04047812 */ /* 0x000fe200078ec0ff */
[----:B------:R-:W-:Y:S01]  /*4890*/  @!P2 FADD.FTZ R152, -R152, -RZ ;  /* 0x800000ff9898a221 */ /* 0x000fe20000010100 */
[----:B------:R-:W-:Y:S01]  /*48a0*/  ISETP.LE.U32.AND P1, PT, R5, UR6, PT ;  /* 0x0000000605007c0c */ /* 0x000fe2000bf23070 */
[----:B------:R4:W-:Y:S01]  /*48b0*/  STS [R229+0x1c400], R6 ;  /* 0x01c40006e5007388 */ /* 0x0009e20000000800 */
[----:B------:R-:W-:Y:S02]  /*48c0*/  F2FP.RELU.PACK_AB R5, R208, R211 ;  /* 0x000000d3d005723e */ /* 0x000fe400000008ff */
[----:B------:R-:W-:Y:S02]  /*48d0*/  ISETP.LE.U32.AND P2, PT, R4, UR6, PT ;  /* 0x0000000604007c0c */ /* 0x000fe4000bf43070 */
[----:B------:R-:W-:Y:S01]  /*48e0*/  F2FP.RELU.PACK_AB R4, R214, R215 ;  /* 0x000000d7d604723e */ /* 0x000fe200000008ff */
[----:B------:R4:W-:Y:S01]  /*48f0*/  STS [R232+0x1c000], R5 ;  /* 0x01c00005e8007388 */ /* 0x0009e20000000800 */
[----:B------:R-:W-:Y:S01]  /*4900*/  F2FP.RELU.PACK_AB R8, R205, R204 ;  /* 0x000000cccd08723e */ /* 0x000fe200000008ff */
[----:B------:R-:W4:Y:S01]  /*4910*/  MUFU.EX2 R149, R137 ;  /* 0x0000008900957308 */ /* 0x000f220000000800 */
[----:B------:R-:W-:Y:S01]  /*4920*/  F2FP.RELU.PACK_AB R0, R199, R200 ;  /* 0x000000c8c700723e */ /* 0x000fe200000008ff */
[----:B------:R4:W-:Y:S01]  /*4930*/  STS [R232+0x1c400], R4 ;  /* 0x01c40004e8007388 */ /* 0x0009e20000000800 */
[----:B------:R-:W-:Y:S01]  /*4940*/  ISETP.LE.U32.AND P5, PT, R31, UR6, PT ;  /* 0x000000061f007c0c */ /* 0x000fe2000bfa3070 */
[----:B--2---:R-:W-:Y:S01]  /*4950*/  @!P4 FADD.FTZ R170, -R170, -RZ ;  /* 0x800000ffaaaac221 */ /* 0x004fe20000010100 */
[----:B------:R-:W-:Y:S01]  /*4960*/  SHF.R.U32.HI R15, RZ, 0x18, R15 ;  /* 0x00000018ff0f7819 */ /* 0x000fe2000001160f */
[----:B-1----:R-:W-:Y:S01]  /*4970*/  @!P0 FADD.FTZ R162, -R162, -RZ ;  /* 0x800000ffa2a28221 */ /* 0x002fe20000010100 */
[----:B------:R-:W-:Y:S02]  /*4980*/  ISETP.LE.U32.AND P3, PT, R33, UR6, PT ;  /* 0x0000000621007c0c */ /* 0x000fe4000bf63070 */
[----:B------:R-:W-:Y:S01]  /*4990*/  ISETP.LE.U32.AND P4, PT, R15, UR6, PT ;  /* 0x000000060f007c0c */ /* 0x000fe2000bf83070 */
[----:B------:R-:W1:Y:S01]  /*49a0*/  MUFU.EX2 R168, R59 ;  /* 0x0000003b00a87308 */ /* 0x000e620000000800 */
[----:B---3--:R-:W-:Y:S01]  /*49b0*/  F2FP.RELU.PACK_AB R7, R224, R223 ;  /* 0x000000dfe007723e */ /* 0x008fe200000008ff */
[----:B----4-:R-:W-:Y:S01]  /*49c0*/  @!P6 FADD.FTZ R153, -R153, -RZ ;  /* 0x800000ff9999e221 */ /* 0x010fe20000010100 */
[----:B------:R-:W-:Y:S03]  /*49d0*/  ISETP.LE.U32.AND P0, PT, R26, UR6, PT ;  /* 0x000000061a007c0c */ /* 0x000fe6000bf03070 */
[----:B------:R2:W-:Y:S01]  /*49e0*/  STS [R229+0x1e000], R7 ;  /* 0x01e00007e5007388 */ /* 0x0005e20000000800 */
[----:B------:R-:W-:Y:S03]  /*49f0*/  F2FP.RELU.PACK_AB R6, R228, R227 ;  /* 0x000000e3e406723e */ /* 0x000fe600000008ff */
[----:B------:R-:W3:Y:S02]  /*4a00*/  MUFU.EX2 R156, R60 ;  /* 0x0000003c009c7308 */ /* 0x000ee40000000800 */
[----:B------:R4:W-:Y:S01]  /*4a10*/  STS [R229+0x1e400], R6 ;  /* 0x01e40006e5007388 */ /* 0x0009e20000000800 */
[----:B------:R-:W-:Y:S01]  /*4a20*/  F2FP.RELU.PACK_AB R5, R221, R222 ;  /* 0x000000dedd05723e */ /* 0x000fe200000008ff */
[----:B------:R-:W-:Y:S02]  /*4a30*/  @!P5 FADD.FTZ R149, -R149, -RZ ;  /* 0x800000ff9595d221 */ /* 0x000fe40000010100 */
[----:B------:R-:W-:Y:S01]  /*4a40*/  @!P0 FADD.FTZ R158, -R158, -RZ ;  /* 0x800000ff9e9e8221 */ /* 0x000fe20000010100 */
[----:B------:R-:W-:Y:S01]  /*4a50*/  F2FP.RELU.PACK_AB R4, R226, R225 ;  /* 0x000000e1e204723e */ /* 0x000fe200000008ff */
[----:B------:R4:W-:Y:S02]  /*4a60*/  STS [R232+0x1e000], R5 ;  /* 0x01e00005e8007388 */ /* 0x0009e40000000800 */
[----:B------:R-:W4:Y:S02]  /*4a70*/  MUFU.EX2 R155, R136 ;  /* 0x00000088009b7308 */ /* 0x000f240000000800 */
[----:B------:R4:W-:Y:S01]  /*4a80*/  STS [R232+0x1e400], R4 ;  /* 0x01e40004e8007388 */ /* 0x0009e20000000800 */
[----:B-1----:R-:W-:Y:S01]  /*4a90*/  @!P4 FADD.FTZ R168, -R168, -RZ ;  /* 0x800000ffa8a8c221 */ /* 0x002fe20000010100 */
[----:B------:R-:W-:Y:S02]  /*4aa0*/  FSETP.GE.FTZ.AND P4, PT, R205, RZ, PT ;  /* 0x000000ffcd00720b */ /* 0x000fe40003f96000 */
[----:B------:R-:W-:Y:S04]  /*4ab0*/  STS [R236+0x1c000], R8 ;  /* 0x01c00008ec007388 */ /* 0x000fe80000000800 */
[----:B------:R-:W1:Y:S01]  /*4ac0*/  MUFU.EX2 R163, R62 ;  /* 0x0000003e00a37308 */ /* 0x000e620000000800 */
[----:B--2---:R-:W-:Y:S01]  /*4ad0*/  F2FP.RELU.PACK_AB R7, R207, R210 ;  /* 0x000000d2cf07723e */ /* 0x004fe200000008ff */
[----:B---3--:R-:W-:Y:S01]  /*4ae0*/  @!P3 FADD.FTZ R156, -R156, -RZ ;  /* 0x800000ff9c9cb221 */ /* 0x008fe20000010100 */
[----:B------:R-:W-:Y:S03]  /*4af0*/  FSETP.GE.FTZ.AND P3, PT, R211, RZ, PT ;  /* 0x000000ffd300720b */ /* 0x000fe60003f76000 */
[----:B------:R2:W-:Y:S01]  /*4b00*/  STS [R236+0x1c400], R7 ;  /* 0x01c40007ec007388 */ /* 0x0005e20000000800 */
[----:B----4-:R-:W-:Y:S02]  /*4b10*/  F2FP.RELU.PACK_AB R6, R213, R216 ;  /* 0x000000d8d506723e */ /* 0x010fe400000008ff */
[----:B------:R-:W-:Y:S01]  /*4b20*/  F2FP.RELU.PACK_AB R5, R191, R193 ;  /* 0x000000c1bf05723e */ /* 0x000fe200000008ff */
[----:B------:R-:W-:Y:S01]  /*4b30*/  @!P2 FADD.FTZ R155, -R155, -RZ ;  /* 0x800000ff9b9ba221 */ /* 0x000fe20000010100 */
[----:B------:R-:W-:Y:S02]  /*4b40*/  FSETP.GE.FTZ.AND P2, PT, R208, RZ, PT ;  /* 0x000000ffd000720b */ /* 0x000fe40003f56000 */
[----:B------:R-:W-:Y:S01]  /*4b50*/  F2FP.RELU.PACK_AB R4, R194, R197 ;  /* 0x000000c5c204723e */ /* 0x000fe200000008ff */
[----:B------:R3:W-:Y:S04]  /*4b60*/  STS [R235+0x1c000], R5 ;  /* 0x01c00005eb007388 */ /* 0x0007e80000000800 */
[----:B------:R4:W-:Y:S01]  /*4b70*/  STS [R235+0x1c400], R4 ;  /* 0x01c40004eb007388 */ /* 0x0009e20000000800 */
[----:B-1----:R-:W-:Y:S01]  /*4b80*/  @!P1 FADD.FTZ R163, -R163, -RZ ;  /* 0x800000ffa3a39221 */ /* 0x002fe20000010100 */
[----:B------:R-:W-:Y:S02]  /*4b90*/  FSETP.GE.FTZ.AND P1, PT, R202, RZ, PT ;  /* 0x000000ffca00720b */ /* 0x000fe40003f36000 */
[----:B------:R1:W-:Y:S01]  /*4ba0*/  STS [R236+0x1e000], R6 ;  /* 0x01e00006ec007388 */ /* 0x0003e20000000800 */
[----:B--2---:R-:W-:Y:S05]  /*4bb0*/  F2FP.RELU.PACK_AB R7, R217, R218 ;  /* 0x000000dad907723e */ /* 0x004fea00000008ff */
[----:B------:R2:W-:Y:S01]  /*4bc0*/  STS [R236+0x1e400], R7 ;  /* 0x01e40007ec007388 */ /* 0x0005e20000000800 */
[----:B---3--:R-:W-:Y:S02]  /*4bd0*/  F2FP.RELU.PACK_AB R5, R209, R212 ;  /* 0x000000d4d105723e */ /* 0x008fe400000008ff */
[----:B----4-:R-:W-:Y:S03]  /*4be0*/  F2FP.RELU.PACK_AB R4, R171, R186 ;  /* 0x000000baab04723e */ /* 0x010fe600000008ff */
[----:B------:R3:W-:Y:S01]  /*4bf0*/  STS [R235+0x1e400], R5 ;  /* 0x01e40005eb007388 */ /* 0x0007e20000000800 */
[----:B-1----:R-:W-:Y:S05]  /*4c00*/  F2FP.RELU.PACK_AB R6, R203, R206 ;  /* 0x000000cecb06723e */ /* 0x002fea00000008ff */
[----:B------:R1:W-:Y:S04]  /*4c10*/  STS [R235+0x1e000], R6 ;  /* 0x01e00006eb007388 */ /* 0x0003e80000000800 */
[----:B------:R4:W-:Y:S01]  /*4c20*/  STS [R230+0x1c000], R4 ;  /* 0x01c00004e6007388 */ /* 0x0009e20000000800 */
[----:B--2---:R-:W-:Y:S05]  /*4c30*/  F2FP.RELU.PACK_AB R7, R188, R190 ;  /* 0x000000bebc07723e */ /* 0x004fea00000008ff */
[----:B------:R2:W-:Y:S01]  /*4c40*/  STS [R230+0x1c400], R7 ;  /* 0x01c40007e6007388 */ /* 0x0005e20000000800 */
[----:B---3--:R-:W-:Y:S05]  /*4c50*/  F2FP.RELU.PACK_AB R5, R164, R165 ;  /* 0x000000a5a405723e */ /* 0x008fea00000008ff */
[----:B------:R3:W-:Y:S01]  /*4c60*/  STS [R231+0x1c000], R5 ;  /* 0x01c00005e7007388 */ /* 0x0007e20000000800 */
[----:B-1----:R-:W-:Y:S02]  /*4c70*/  F2FP.RELU.PACK_AB R6, R192, R195 ;  /* 0x000000c3c006723e */ /* 0x002fe400000008ff */
[----:B----4-:R-:W-:Y:S05]  /*4c80*/  F2FP.RELU.PACK_AB R4, R167, R169 ;  /* 0x000000a9a704723e */ /* 0x010fea00000008ff */
[----:B------:R1:W-:Y:S01]  /*4c90*/  STS [R231+0x1c400], R4 ;  /* 0x01c40004e7007388 */ /* 0x0003e20000000800 */
[----:B--2---:R-:W-:Y:S03]  /*4ca0*/  F2FP.RELU.PACK_AB R7, R187, R189 ;  /* 0x000000bdbb07723e */ /* 0x004fe600000008ff */
[----:B------:R2:W-:Y:S04]  /*4cb0*/  STS [R230+0x1e000], R6 ;  /* 0x01e00006e6007388 */ /* 0x0005e80000000800 */
[----:B------:R4:W-:Y:S04]  /*4cc0*/  STS [R230+0x1e400], R0 ;  /* 0x01e40000e6007388 */ /* 0x0009e80000000800 */
[----:B------:R4:W-:Y:S01]  /*4cd0*/  STS [R231+0x1e000], R7 ;  /* 0x01e00007e7007388 */ /* 0x0009e20000000800 */
[----:B---3--:R-:W-:Y:S02]  /*4ce0*/  F2FP.RELU.PACK_AB R5, R157, R159 ;  /* 0x0000009f9d05723e */ /* 0x008fe400000008ff */
[----:B-1----:R-:W-:Y:S02]  /*4cf0*/  F2FP.RELU.PACK_AB R4, R160, R161 ;  /* 0x000000a1a004723e */ /* 0x002fe400000008ff */
[----:B--2---:R-:W-:Y:S02]  /*4d00*/  F2FP.RELU.PACK_AB R6, R198, R196 ;  /* 0x000000c4c606723e */ /* 0x004fe400000008ff */
[----:B----4-:R-:W-:Y:S03]  /*4d10*/  F2FP.RELU.PACK_AB R0, R152, R154 ;  /* 0x0000009a9800723e */ /* 0x010fe600000008ff */
[----:B------:R1:W-:Y:S01]  /*4d20*/  STS [R231+0x1e400], R6 ;  /* 0x01e40006e7007388 */ /* 0x0003e20000000800 */
[----:B------:R-:W-:Y:S03]  /*4d30*/  F2FP.RELU.PACK_AB R7, R162, R166 ;  /* 0x000000a6a207723e */ /* 0x000fe600000008ff */
        /* <DEDUP_REMOVED lines=57> */
[----:B------:R-:W-:Y:S01]  /*50d0*/  IMAD.U32 R146, RZ, RZ, UR4 ;  /* 0x00000004ff927e24 */ /* 0x000fe2000f8e00ff */
[----:B------:R-:W-:Y:S02]  /*50e0*/  LDSM.16.M88.4 R132, [R176+0x10000] ;  /* 0x01000000b084783b */ /* 0x000fe40000000200 */
[----:B------:R-:W-:Y:S02]  /*50f0*/  IMAD.U32 R147, RZ, RZ, UR5 ;  /* 0x00000005ff937e24 */ /* 0x000fe4000f8e00ff */
[----:B------:R-:W-:Y:S01]  /*5100*/  IMAD.IADD R0, R2, 0x1, R145 ;  /* 0x0000000102007824 */ /* 0x000fe200078e0291 */
[C---:B------:R-:W-:Y:S03]  /*5110*/  LEA R150, P0, R250.reuse, R146, 0x2 ;  /* 0x00000092fa967211 */ /* 0x040fe600078010ff */
[----:B------:R-:W1:Y:S02]  /*5120*/  LDSM.16.M88.4 R140, [R145+0x8000] ;  /* 0x00800000918c783b */ /* 0x000e640000000200 */
[----:B------:R-:W-:Y:S01]  /*5130*/  LEA.HI.X.SX32 R151, R250, R147, 0x2, P0 ;  /* 0x00000093fa977211 */ /* 0x000fe200000f16ff */
[----:B------:R-:W-:Y:S01]  /*5140*/  IMAD.MOV.U32 R147, RZ, RZ, c[0x0][0x1c0] ;  /* 0x00007000ff937624 */ /* 0x000fe200078e00ff */
[----:B------:R-:W-:Y:S03]  /*5150*/  FSETP.GE.FTZ.AND P0, PT, R201, RZ, PT ;  /* 0x000000ffc900720b */ /* 0x000fe60003f16000 */
[----:B------:R-:W-:Y:S01]  /*5160*/  IMAD R147, R147, c[0x0][0x22c], RZ ;  /* 0x00008b0093937a24 */ /* 0x000fe200078e02ff */
[----:B------:R-:W2:Y:S03]  /*5170*/  LDSM.16.M88.4 R136, [R145+0xa000] ;  /* 0x00a000009188783b */ /* 0x000ea60000000200 */
[----:B------:R-:W-:Y:S05]  /*5180*/  IMAD.U32 R147, R147, -0x80, RZ ;  /* 0xffffff8093937824 */ /* 0x000fea00078e00ff */
[----:B------:R-:W3:Y:S04]  /*5190*/  LDG.E R146, [R150.64] ;  /* 0x0000002296927981 */ /* 0x000ee8000c1e1900 */
[----:B------:R-:W4:Y:S01]  /*51a0*/  LDG.E R144, [R150.64+0x20] ;  /* 0x0000202296907981 */ /* 0x000f22000c1e1900 */
        /* <DEDUP_REMOVED lines=21> */
[----:B------:R2:W1:Y:S08]  /*5300*/  LDSM.16.M88.4 R140, [R0+0xa000] ;  /* 0x00a00000008c783b */ /* 0x0004700000000200 */
[----:B--2---:R-:W2:Y:S01]  /*5310*/  LDG.E R0, [R150.64+0x120] ;  /* 0x0001202296007981 */ /* 0x004ea2000c1e1900 */
[-C--:B-1----:R-:W-:Y:S08]  /*5320*/  HMMA.16816.F32 R4, R136, R132.reuse, R4 ;  /* 0x000000848804723c */ /* 0x082ff00000001804 */
[C---:B------:R-:W-:Y:S08]  /*5330*/  HMMA.16816.F32 R8, R140.reuse, R132, R8 ;  /* 0x000000848c08723c */ /* 0x040ff00000001808 */
[-C--:B------:R-:W-:Y:S08]  /*5340*/  HMMA.16816.F32 R12, R140, R134.reuse, R12 ;  /* 0x000000868c0c723c */ /* 0x080ff0000000180c */
[C---:B---3--:R-:W-:Y:S01]  /*5350*/  FADD.FTZ R2, -R146.reuse, R5 ;  /* 0x0000000592027221 */ /* 0x048fe20000010100 */
[C---:B------:R-:W-:Y:S01]  /*5360*/  HMMA.16816.F32 R16, R136.reuse, R134, R16 ;  /* 0x000000868810723c */ /* 0x040fe20000001810 */
[----:B------:R-:W1:Y:S02]  /*5370*/  LDSM.16.M88.4 R132, [R177+0x10800] ;  /* 0x01080000b184783b */ /* 0x000e640000000200 */
[----:B------:R-:W-:Y:S01]  /*5380*/  FADD.FTZ R4, -R146, R4 ;  /* 0x0000000492047221 */ /* 0x000fe20000010100 */
[----:B------:R-:W-:Y:S01]  /*5390*/  FSEL R2, R2, R146, P0 ;  /* 0x0000009202027208 */ /* 0x000fe20000000000 */
[C---:B----4-:R-:W-:Y:S01]  /*53a0*/  FADD.FTZ R7, -R144.reuse, R7 ;  /* 0x0000000790077221 */ /* 0x050fe20000010100 */
[----:B------:R-:W-:Y:S01]  /*53b0*/  LEA R184, P0, R147, R184, 0x2 ;  /* 0x000000b893b87211 */ /* 0x000fe200078010ff */
[----:B------:R-:W-:Y:S01]  /*53c0*/  FADD.FTZ R6, -R144, R6 ;  /* 0x0000000690067221 */ /* 0x000fe20000010100 */
[----:B------:R-:W-:Y:S01]  /*53d0*/  FSEL R4, R4, R146, P1 ;  /* 0x0000009204047208 */ /* 0x000fe20000800000 */
[----:B------:R-:W-:Y:S01]  /*53e0*/  FMUL.FTZ R201, R201, R2 ;  /* 0x00000002c9c97220 */ /* 0x000fe20000410000 */
[----:B------:R-:W-:Y:S01]  /*53f0*/  FSETP.GE.FTZ.AND P1, PT, R204, RZ, PT ;  /* 0x000000ffcc00720b */ /* 0x000fe20003f36000 */
[----:B------:R-:W3:Y:S01]  /*5400*/  LDG.E R2, [R150.64+0x100] ;  /* 0x0001002296027981 */ /* 0x000ee2000c1e1900 */
[----:B------:R-:W-:Y:S01]  /*5410*/  LEA.HI.X.SX32 R185, R147, R185, 0x2, P0 ;  /* 0x000000b993b97211 */ /* 0x000fe200000f16ff */
[----:B------:R-:W-:Y:S01]  /*5420*/  FMUL.FTZ R202, R202, R4 ;  /* 0x00000004caca7220 */ /* 0x000fe20000410000 */
[----:B------:R-:W-:Y:S10]  /*5430*/  FSETP.GE.FTZ.AND P0, PT, R171, RZ, PT ;  /* 0x000000ffab00720b */ /* 0x000ff40003f16000 */
        /* <DEDUP_REMOVED lines=13> */
[----:B------:R-:W-:Y:S01]  /*5510*/  FADD.FTZ R20, -R146, R20 ;  /* 0x0000001492147221 */ /* 0x000fe20000010100 */
[C---:B------:R-:W-:Y:S01]  /*5520*/  HMMA.16816.F32 R32, R136.reuse, R134, R32 ;  /* 0x000000868820723c */ /* 0x040fe20000001820 */
[----:B------:R-:W1:Y:S02]  /*5530*/  LDSM.16.M88.4 R132, [R177+0x11000] ;  /* 0x01100000b184783b */ /* 0x000e640000000200 */
[----:B------:R-:W-:Y:S01]  /*5540*/  FADD.FTZ R23, -R144, R23 ;  /* 0x0000001790177221 */ /* 0x000fe20000010100 */
[----:B------:R-:W-:Y:S01]  /*5550*/  FSEL R20, R20, R146, P1 ;  /* 0x0000009214147208 */ /* 0x000fe20000800000 */
[----:B------:R-:W-:Y:S01]  /*5560*/  FADD.FTZ R22, -R144, R22 ;  /* 0x0000001690167221 */ /* 0x000fe20000010100 */
[----:B------:R-:W-:Y:S03]  /*5570*/  FSETP.GE.FTZ.AND P1, PT, R186, RZ, PT ;  /* 0x000000ffba00720b */ /* 0x000fe60003f36000 */
[----:B------:R-:W-:Y:S03]  /*5580*/  FMUL.FTZ R204, R204, R20 ;  /* 0x00000014cccc7220 */ /* 0x000fe60000410000 */
[----:B------:R-:W-:Y:S05]  /*5590*/  FADD.FTZ R20, -R146, R21 ;  /* 0x0000001592147221 */ /* 0x000fea0000010100 */
[----:B------:R-:W-:Y:S02]  /*55a0*/  FSEL R20, R20, R146, P4 ;  /* 0x0000009214147208 */ /* 0x000fe40002000000 */
[----:B------:R-:W-:Y:S03]  /*55b0*/  FSETP.GE.FTZ.AND P4, PT, R161, RZ, PT ;  /* 0x000000ffa100720b */ /* 0x000fe60003f96000 */
[----:B------:R-:W-:Y:S02]  /*55c0*/  FMUL.FTZ R205, R205, R20 ;  /* 0x00000014cdcd7220 */ /* 0x000fe40000410000 */
        /* <DEDUP_REMOVED lines=13> */
[C---:B------:R-:W-:Y:S01]  /*56a0*/  HMMA.16816.F32 R48, R136.reuse, R134, R48 ;  /* 0x000000868830723c */ /* 0x040fe20000001830 */
[----:B------:R-:W1:Y:S03]  /*56b0*/  LDSM.16.M88.4 R132, [R177+0x11800] ;  /* 0x01180000b184783b */ /* 0x000e660000000200 */
[C---:B------:R-:W-:Y:S02]  /*56c0*/  FADD.FTZ R4, -R146.reuse, R37 ;  /* 0x0000002592047221 */ /* 0x040fe40000010100 */
[----:B------:R-:W-:Y:S02]  /*56d0*/  FADD.FTZ R5, -R146, R36 ;  /* 0x0000002492057221 */ /* 0x000fe40000010100 */
[----:B------:R-:W-:Y:S01]  /*56e0*/  FADD.FTZ R39, -R144, R39 ;  /* 0x0000002790277221 */ /* 0x000fe20000010100 */
[-C--:B------:R-:W-:Y:S02]  /*56f0*/  FSEL R4, R4, R146.reuse, P0 ;  /* 0x0000009204047208 */ /* 0x080fe40000000000 */
[----:B------:R-:W-:Y:S01]  /*5700*/  FSETP.GE.FTZ.AND P0, PT, R152, RZ, PT ;  /* 0x000000ff9800720b */ /* 0x000fe20003f16000 */
[----:B------:R-:W-:Y:S01]  /*5710*/  FADD.FTZ R38, -R144, R38 ;  /* 0x0000002690267221 */ /* 0x000fe20000010100 */
[----:B------:R-:W-:Y:S01]  /*5720*/  FSEL R5, R5, R146, P1 ;  /* 0x0000009205057208 */ /* 0x000fe20000800000 */
[----:B------:R-:W-:Y:S01]  /*5730*/  FMUL.FTZ R171, R171, R4 ;  /* 0x00000004abab7220 */ /* 0x000fe20000410000 */
[----:B------:R-:W-:Y:S03]  /*5740*/  FSETP.GE.FTZ.AND P1, PT, R165, RZ, PT ;  /* 0x000000ffa500720b */ /* 0x000fe60003f36000 */
[----:B------:R-:W-:Y:S06]  /*5750*/  FMUL.FTZ R186, R186, R5 ;  /* 0x00000005baba7220 */ /* 0x000fec0000410000 */
        /* <DEDUP_REMOVED lines=16> */
[-C--:B------:R-:W-:Y:S02]  /*5860*/  FSEL R53, R53, R146.reuse, P1 ;  /* 0x0000009235357208 */ /* 0x080fe40000800000 */
[----:B------:R-:W-:Y:S04]  /*5870*/  FSETP.GE.FTZ.AND P1, PT, R154, RZ, PT ;  /* 0x000000ff9a00720b */ /* 0x000fe80003f36000 */
[----:B------:R-:W-:Y:S01]  /*5880*/  FSEL R52, R52, R146, P2 ;  /* 0x0000009234347208 */ /* 0x000fe20001000000 */
[----:B------:R-:W-:Y:S01]  /*5890*/  FMUL.FTZ R157, R157, R53 ;  /* 0x000000359d9d7220 */ /* 0x000fe20000410000 */
[----:B------:R-:W-:Y:S03]  /*58a0*/  FSETP.GE.FTZ.AND P2, PT, R153, RZ, PT ;  /* 0x000000ff9900720b */ /* 0x000fe60003f56000 */
[----:B------:R-:W-:Y:S07]  /*58b0*/  FMUL.FTZ R159, R159, R52 ;  /* 0x000000349f9f7220 */ /* 0x000fee0000410000 */
[----:B------:R-:W-:Y:S02]  /*58c0*/  FADD.FTZ R64, -R146, R64 ;  /* 0x0000004092407221 */ /* 0x000fe40000010100 */
[----:B------:R-:W-:Y:S03]  /*58d0*/  FADD.FTZ R5, -R144, R66 ;  /* 0x0000004290057221 */ /* 0x000fe60000010100 */
[----:B------:R-:W-:Y:S01]  /*58e0*/  FSEL R64, R64, R146, P1 ;  /* 0x0000009240407208 */ /* 0x000fe20000800000 */
[----:B------:R-:W-:Y:S01]  /*58f0*/  @P0 FADD.FTZ R146, -R146, R65 ;  /* 0x0000004192920221 */ /* 0x000fe20000010100 */
[----:B------:R-:W-:Y:S02]  /*5900*/  FSETP.GE.FTZ.AND P0, PT, R219, RZ, PT ;  /* 0x000000ffdb00720b */ /* 0x000fe40003f16000 */
[----:B------:R-:W-:Y:S01]  /*5910*/  FSETP.GE.FTZ.AND P1, PT, R220, RZ, PT ;  /* 0x000000ffdc00720b */ /* 0x000fe20003f36000 */
[----:B------:R-:W-:Y:S01]  /*5920*/  FMUL.FTZ R154, R154, R64 ;  /* 0x000000409a9a7220 */ /* 0x000fe20000410000 */
[----:B------:R-:W-:Y:S01]  /*5930*/  FSEL R7, R7, R144, P0 ;  /* 0x0000009007077208 */ /* 0x000fe20000000000 */
[----:B------:R-:W-:Y:S01]  /*5940*/  FMUL.FTZ R146, R152, R146 ;  /* 0x0000009298927220 */ /* 0x000fe20000410000 */
[----:B------:R-:W-:Y:S02]  /*5950*/  FSETP.GE.FTZ.AND P0, PT, R214, RZ, PT ;  /* 0x000000ffd600720b */ /* 0x000fe40003f16000 */
[-C--:B------:R-:W-:Y:S01]  /*5960*/  FSEL R6, R6, R144.reuse, P1 ;  /* 0x0000009006067208 */ /* 0x080fe20000800000 */
        /* <DEDUP_REMOVED lines=9> */
[----:B------:R-:W-:Y:S02]  /*5a00*/  FSETP.GE.FTZ.AND P1, PT, R210, RZ, PT ;  /* 0x000000ffd200720b */ /* 0x000fe40003f36000 */
[----:B------:R-:W-:Y:S01]  /*5a10*/  FSEL R23, R23, R144, P0 ;  /* 0x0000009017177208 */ /* 0x000fe20000000000 */
[----:B------:R-:W-:Y:S01]  /*5a20*/  FMUL.FTZ R64, R215, R18 ;  /* 0x00000012d7407220 */ /* 0x000fe20000410000 */
[----:B------:R-:W-:Y:S02]  /*5a30*/  FSETP.GE.FTZ.AND P0, PT, R194, RZ, PT ;  /* 0x000000ffc200720b */ /* 0x000fe40003f16000 */
        /* <DEDUP_REMOVED lines=11> */
[----:B------:R-:W-:Y:S01]  /*5af0*/  FSETP.GE.FTZ.AND P0, PT, R167, RZ, PT ;  /* 0x000000ffa700720b */ /* 0x000fe20003f16000 */
[----:B--2---:R-:W-:Y:S01]  /*5b00*/  FADD.FTZ R10, -R0, R10 ;  /* 0x0000000a000a7221 */ /* 0x004fe20000010100 */
[-C--:B------:R-:W-:Y:S01]  /*5b10*/  FSEL R38, R38, R144.reuse, P1 ;  /* 0x0000009026267208 */ /* 0x080fe20000800000 */
[C---:B------:R-:W-:Y:S01]  /*5b20*/  FADD.FTZ R26, -R0.reuse, R26 ;  /* 0x0000001a001a7221 */ /* 0x040fe20000010100 */
        /* <DEDUP_REMOVED lines=8> */
[----:B------:R-:W-:Y:S02]  /*5bb0*/  FSETP.GE.FTZ.AND P1, PT, R149, RZ, PT ;  /* 0x000000ff9500720b */ /* 0x000fe40003f36000 */
[----:B------:R-:W-:Y:S01]  /*5bc0*/  FSEL R6, R6, R144, P3 ;  /* 0x0000009006067208 */ /* 0x000fe20001800000 */
[----:B------:R-:W-:Y:S01]  /*5bd0*/  FMUL.FTZ R50, R169, R50 ;  /* 0x00000032a9327220 */ /* 0x000fe20000410000 */
[-C--:B------:R-:W-:Y:S02]  /*5be0*/  FSEL R5, R5, R144.reuse, P2 ;  /* 0x0000009005057208 */ /* 0x080fe40001000000 */
[----:B------:R-:W-:Y:S01]  /*5bf0*/  FSEL R7, R7, R144, P4 ;  /* 0x0000009007077208 */ /* 0x000fe20002000000 */
[----:B------:R-:W-:Y:S01]  /*5c00*/  FMUL.FTZ R160, R160, R6 ;  /* 0x00000006a0a07220 */ /* 0x000fe20000410000 */
[----:B------:R-:W-:Y:S01]  /*5c10*/  FSETP.GE.FTZ.AND P2, PT, R221, RZ, PT ;  /* 0x000000ffdd00720b */ /* 0x000fe20003f56000 */
[----:B------:R-:W-:Y:S01]  /*5c20*/  FMUL.FTZ R153, R153, R5 ;  /* 0x0000000599997220 */ /* 0x000fe20000410000 */
[----:B------:R-:W-:Y:S01]  /*5c30*/  FSETP.GE.FTZ.AND P3, PT, R222, RZ, PT ;  /* 0x000000ffde00720b */ /* 0x000fe20003f76000 */
[----:B------:R-:W-:Y:S01]  /*5c40*/  FMUL.FTZ R161, R161, R7 ;  /* 0x00000007a1a17220 */ /* 0x000fe20000410000 */
[----:B------:R-:W-:Y:S01]  /*5c50*/  FSETP.GE.FTZ.AND P4, PT, R224, RZ, PT ;  /* 0x000000ffe000720b */ /* 0x000fe20003f96000 */
[----:B------:R-:W-:Y:S01]  /*5c60*/  @P1 FADD.FTZ R144, -R144, R67 ;  /* 0x0000004390901221 */ /* 0x000fe20000010100 */
[----:B------:R-:W-:Y:S03]  /*5c70*/  FSETP.GE.FTZ.AND P1, PT, R216, RZ, PT ;  /* 0x000000ffd800720b */ /* 0x000fe60003f36000 */
[----:B------:R-:W-:Y:S02]  /*5c80*/  FMUL.FTZ R144, R149, R144 ;  /* 0x0000009095907220 */ /* 0x000fe40000410000 */
[C---:B---3--:R-:W-:Y:S02]  /*5c90*/  FADD.FTZ R4, -R2.reuse, R8 ;  /* 0x0000000802047221 */ /* 0x048fe40000010100 */
[C---:B------:R-:W-:Y:S02]  /*5ca0*/  FADD.FTZ R6, -R2.reuse, R13 ;  /* 0x0000000d02067221 */ /* 0x040fe40000010100 */
[----:B------:R-:W-:Y:S01]  /*5cb0*/  FADD.FTZ R5, -R2, R24 ;  /* 0x0000001802057221 */ /* 0x000fe20000010100 */
[-C--:B------:R-:W-:Y:S01]  /*5cc0*/  FSEL R4, R4, R2.reuse, P0 ;  /* 0x0000000204047208 */ /* 0x080fe20000000000 */
[C---:B------:R-:W-:Y:S01]  /*5cd0*/  FADD.FTZ R7, -R2.reuse, R12 ;  /* 0x0000000c02077221 */ /* 0x040fe20000010100 */
[----:B------:R-:W-:Y:S01]  /*5ce0*/  FSETP.GE.FTZ.AND P0, PT, R213, RZ, PT ;  /* 0x000000ffd500720b */ /* 0x000fe20003f16000 */
[----:B------:R-:W-:Y:S01]  /*5cf0*/  FADD.FTZ R8, -R2, R9 ;  /* 0x0000000902087221 */ /* 0x000fe20000010100 */
[----:B------:R-:W-:Y:S01]  /*5d00*/  FSEL R6, R6, R2, P2 ;  /* 0x0000000206067208 */ /* 0x000fe20001000000 */
[----:B------:R-:W-:Y:S01]  /*5d10*/  FMUL.FTZ R19, R223, R4 ;  /* 0x00000004df137220 */ /* 0x000fe20000410000 */
[-C--:B------:R-:W-:Y:S01]  /*5d20*/  FSEL R5, R5, R2.reuse, P1 ;  /* 0x0000000205057208 */ /* 0x080fe20000800000 */
        /* <DEDUP_REMOVED lines=9> */
[----:B------:R-:W-:Y:S01]  /*5dc0*/  FSETP.GE.FTZ.AND P1, PT, R192, RZ, PT ;  /* 0x000000ffc000720b */ /* 0x000fe20003f36000 */
[----:B------:R-:W-:Y:S01]  /*5dd0*/  FMUL.FTZ R48, R213, R4 ;  /* 0x00000004d5307220 */ /* 0x000fe20000410000 */
[-C--:B------:R-:W-:Y:S01]  /*5de0*/  FSEL R8, R8, R2.reuse, P4 ;  /* 0x0000000208087208 */ /* 0x080fe20002000000 */
[----:B------:R-:W-:Y:S01]  /*5df0*/  FADD.FTZ R4, -R2, R44 ;  /* 0x0000002c02047221 */ /* 0x000fe20000010100 */
[-C--:B------:R-:W-:Y:S01]  /*5e00*/  FSEL R6, R6, R2.reuse, P2 ;  /* 0x0000000206067208 */ /* 0x080fe20001000000 */
[----:B------:R-:W-:Y:S01]  /*5e10*/  FADD.FTZ R56, -R2, R56 ;  /* 0x0000003802387221 */ /* 0x000fe20000010100 */
[----:B------:R-:W-:Y:S01]  /*5e20*/  FSETP.GE.FTZ.AND P2, PT, R166, RZ, PT ;  /* 0x000000ffa600720b */ /* 0x000fe20003f56000 */
[----:B------:R-:W-:Y:S01]  /*5e30*/  FMUL.FTZ R18, R222, R7 ;  /* 0x00000007de127220 */ /* 0x000fe20000410000 */
[-C--:B------:R-:W-:Y:S01]  /*5e40*/  FSEL R4, R4, R2.reuse, P0 ;  /* 0x0000000204047208 */ /* 0x080fe20000000000 */
[C---:B------:R-:W-:Y:S01]  /*5e50*/  FADD.FTZ R7, -R2.reuse, R29 ;  /* 0x0000001d02077221 */ /* 0x040fe20000010100 */
[----:B------:R-:W-:Y:S01]  /*5e60*/  FSETP.GE.FTZ.AND P0, PT, R155, RZ, PT ;  /* 0x000000ff9b00720b */ /* 0x000fe20003f16000 */
[C---:B------:R-:W-:Y:S01]  /*5e70*/  FADD.FTZ R57, -R2.reuse, R57 ;  /* 0x0000003902397221 */ /* 0x040fe20000010100 */
        /* <DEDUP_REMOVED lines=58> */
[C---:B------:R-:W-:Y:S01]  /*6220*/  FSETP.GE.FTZ.AND P1, PT, R199.reuse, RZ, PT ;  /* 0x000000ffc700720b */ /* 0x040fe20003f36000 */
        /* <DEDUP_REMOVED lines=58> */
.L_x_2017:
        /* <DEDUP_REMOVED lines=190> */
.L_x_2018:
[----:B------:R-:W-:Y:S01]  /*71b0*/  LDSM.16.M88.4 R32, [R174+0x14000] ;  /* 0x01400000ae20783b */ /* 0x000fe20000000200 */
[----:B------:R-:W-:Y:S01]  /*71c0*/  IMAD.IADD R144, R173, 0x1, R148 ;  /* 0x00000001ad907824 */ /* 0x000fe200078e0294 */
[----:B------:R-:W-:Y:S01]  /*71d0*/  ULOP3.LUT UR6, UR44, 0x1, URZ, 0xc0, !UPT ;  /* 0x000000012c067892 */ /* 0x000fe2000f8ec03f */
[----:B------:R-:W-:Y:S01]  /*71e0*/  IMAD.MOV.U32 R146, RZ, RZ, c[0x0][0x22c] ;  /* 0x00008b00ff927624 */ /* 0x000fe200078e00ff */
[----:B------:R-:W-:Y:S01]  /*71f0*/  @UP2 UIADD3 UR7, UP1, UR40, -0x200, URZ ;  /* 0xfffffe0028072890 */ /* 0x000fe2000ff3e03f */
[----:B------:R-:W2:Y:S01]  /*7200*/  LDSM.16.MT88.4 R16, [R0+0xc000] ;  /* 0x00c000000010783b */ /* 0x000ea20000004200 */
[----:B------:R-:W-:Y:S01]  /*7210*/  IMAD.MOV.U32 R147, RZ, RZ, 0x4 ;  /* 0x00000004ff937424 */ /* 0x000fe200078e00ff */
[----:B------:R-:W-:Y:S01]  /*7220*/  UISETP.NE.U32.AND UP0, UPT, UR6, 0x1, UPT ;  /* 0x000000010600788c */ /* 0x000fe2000bf05070 */
[----:B------:R-:W-:Y:S01]  /*7230*/  IMAD R146, R146, c[0x0][0x1c0], RZ ;  /* 0x0000700092927a24 */ /* 0x000fe200078e02ff */
[----:B------:R-:W-:Y:S01]  /*7240*/  UIADD3 UR8, UR44, -0x1, URZ ;  /* 0xffffffff2c087890 */ /* 0x000fe2000fffe03f */
[----:B------:R-:W3:Y:S01]  /*7250*/  LDSM.16.M88.4 R28, [R174+0x16000] ;  /* 0x01600000ae1c783b */ /* 0x000ee20000000200 */
[----:B------:R-:W-:Y:S01]  /*7260*/  IMAD.MOV.U32 R149, RZ, RZ, c[0x0][0x22c] ;  /* 0x00008b00ff957624 */ /* 0x000fe200078e00ff */
[----:B------:R-:W-:Y:S01]  /*7270*/  @UP2 UIADD3.X UR6, UR41, -0x1, URZ, UP1, !UPT ;  /* 0xffffffff29062890 */ /* 0x000fe20008ffe43f */
[----:B------:R-:W-:Y:S02]  /*7280*/  IMAD.SHL.U32 R146, R146, 0x8, RZ ;  /* 0x0000000892927824 */ /* 0x000fe400078e00ff */
[----:B------:R-:W4:Y:S01]  /*7290*/  LDSM.16.MT88.4 R36, [R2+0xc000] ;  /* 0x00c000000224783b */ /* 0x000f220000004200 */
[----:B------:R-:W-:Y:S02]  /*72a0*/  IMAD R149, R149, c[0x0][0x1c0], RZ ;  /* 0x0000700095957a24 */ /* 0x000fe400078e02ff */
[----:B------:R-:W-:Y:S02]  /*72b0*/  IMAD.MOV.U32 R150, RZ, RZ, c[0x0][0x22c] ;  /* 0x00008b00ff967624 */ /* 0x000fe400078e00ff */
[----:B------:R-:W-:Y:S01]  /*72c0*/  LDSM.16.M88.4 R40, [R148+0x14000] ;  /* 0x014000009428783b */ /* 0x000fe20000000200 */
[----:B------:R-:W-:Y:S02]  /*72d0*/  IMAD.SHL.U32 R149, R149, 0x10, RZ ;  /* 0x0000001095957824 */ /* 0x000fe400078e00ff */
[----:B------:R-:W-:Y:S02]  /*72e0*/  IMAD R150, R150, c[0x0][0x1c0], RZ ;  /* 0x0000700096967a24 */ /* 0x000fe400078e02ff */
[----:B------:R-:W1:Y:S01]  /*72f0*/  LDSM.16.MT88.4 R44, [R0+0xc800] ;  /* 0x00c80000002c783b */ /* 0x000e620000004200 */
[----:B------:R-:W-:Y:S02]  /*7300*/  IMAD.MOV.U32 R151, RZ, RZ, c[0x0][0x22c] ;  /* 0x00008b00ff977624 */ /* 0x000fe400078e00ff */
[----:B------:R-:W-:Y:S02]  /*7310*/  IMAD.SHL.U32 R150, R150, 0x20, RZ ;  /* 0x0000002096967824 */ /* 0x000fe400078e00ff */
[----:B------:R-:W1:Y:S01]  /*7320*/  LDSM.16.M88.4 R48, [R148+0x16000] ;  /* 0x016000009430783b */ /* 0x000e620000000200 */
[----:B------:R-:W-:Y:S04]  /*7330*/  IMAD R151, R151, c[0x0][0x1c0], RZ ;  /* 0x0000700097977a24 */ /* 0x000fe800078e02ff */
[----:B------:R-:W1:Y:S01]  /*7340*/  LDSM.16.MT88.4 R52, [R2+0xc800] ;  /* 0x00c800000234783b */ /* 0x000e620000004200 */
[----:B------:R-:W-:Y:S04]  /*7350*/  IMAD R151, R151, 0x30, RZ ;  /* 0x0000003097977824 */ /* 0x000fe800078e02ff */
        /* <DEDUP_REMOVED lines=89> */
[CC--:B------:R-:W-:Y:S01]  /*78f0*/  LEA R38, P1, R146.reuse, R184.reuse, 0x2 ;  /* 0x000000b892267211 */ /* 0x0c0fe200078210ff */
[-C--:B----4-:R-:W-:Y:S05]  /*7900*/  HMMA.16816.F32 R4, R40, R52.reuse, R4 ;  /* 0x000000342804723c */ /* 0x090fea0000001804 */
[----:B------:R-:W-:Y:S02]  /*7910*/  LEA.HI.X.SX32 R39, R146, R185, 0x2, P1 ;  /* 0x000000b992277211 */ /* 0x000fe400008f16ff */
[----:B------:R-:W-:Y:S01]  /*7920*/  @P0 IADD3 R36, R250, -0x80, RZ ;  /* 0xffffff80fa240810 */ /* 0x000fe20007ffe0ff */
[C---:B-1----:R-:W-:Y:S04]  /*7930*/  HMMA.16816.F32 R8, R56.reuse, R52, R8 ;  /* 0x000000343808723c */ /* 0x042fe80000001808 */
[----:B------:R-:W-:Y:S01]  /*7940*/  @P0 IMAD.WIDE R36, R36, R147, UR40 ;  /* 0x0000002824240e25 */ /* 0x000fe2000f8e0293 */
[----:B------:R-:W-:Y:S02]  /*7950*/  @UP2 UMOV UR40, UR7 ;  /* 0x0000000700282c82 */ /* 0x000fe40008000000 */
[----:B------:R-:W-:Y:S01]  /*7960*/  @UP2 UMOV UR41, UR6 ;  /* 0x0000000600292c82 */ /* 0x000fe20008000000 */
[-C--:B------:R-:W-:Y:S01]  /*7970*/  HMMA.16816.F32 R12, R56, R54.reuse, R12 ;  /* 0x00000036380c723c */ /* 0x080fe2000000180c */
[----:B------:R1:W5:Y:S03]  /*7980*/  @P0 LDG.E R249, [R36.64] ;  /* 0x0000002224f90981 */ /* 0x000366000c1e1900 */
[----:B------:R-:W-:Y:S02]  /*7990*/  IMAD.MOV.U32 R147, RZ, RZ, c[0x0][0x22c] ;  /* 0x00008b00ff937624 */ /* 0x000fe400078e00ff */
[----:B------:R1:W5:Y:S02]  /*79a0*/  @P0 LDG.E R248, [R36.64+0x20] ;  /* 0x0000202224f80981 */ /* 0x000364000c1e1900 */
[C---:B------:R-:W-:Y:S03]  /*79b0*/  HMMA.16816.F32 R16, R40.reuse, R54, R16 ;  /* 0x000000362810723c */ /* 0x040fe60000001810 */
[----:B------:R1:W5:Y:S01]  /*79c0*/  @P0 LDG.E R247, [R36.64+0x100] ;  /* 0x0001002224f70981 */ /* 0x000362000c1e1900 */
[----:B------:R-:W-:Y:S04]  /*79d0*/  IMAD R147, R147, c[0x0][0x1c0], RZ ;  /* 0x0000700093937a24 */ /* 0x000fe800078e02ff */
[-C--:B------:R-:W-:Y:S01]  /*79e0*/  HMMA.16816.F32 R20, R40, R60.reuse, R20 ;  /* 0x0000003c2814723c */ /* 0x080fe20000001814 */
[----:B------:R1:W5:Y:S03]  /*79f0*/  @P0 LDG.E R246, [R36.64+0x120] ;  /* 0x0001202224f60981 */ /* 0x000366000c1e1900 */
[-C--:B------:R-:W-:Y:S01]  /*7a00*/  LEA R44, P0, R149, R184.reuse, 0x2 ;  /* 0x000000b8952c7211 */ /* 0x080fe200078010ff */
[----:B------:R-:W-:Y:S01]  /*7a10*/  IMAD R147, R147, 0x18, RZ ;  /* 0x0000001893937824 */ /* 0x000fe200078e02ff */
[----:B------:R2:W-:Y:S02]  /*7a20*/  RED.E.ADD.F32.FTZ.RN.STRONG.GPU [R184.64], R4 ;  /* 0x00000004b800798e */ /* 0x0005e4000c10e7a2 */
[C---:B------:R-:W-:Y:S03]  /*7a30*/  HMMA.16816.F32 R24, R56.reuse, R60, R24 ;  /* 0x0000003c3818723c */ /* 0x040fe60000001818 */
[----:B------:R3:W-:Y:S01]  /*7a40*/  RED.E.ADD.F32.FTZ.RN.STRONG.GPU [R38.64], R5 ;  /* 0x000000052600798e */ /* 0x0007e2000c10e7a2 */
[-C--:B------:R-:W-:Y:S04]  /*7a50*/  LEA.HI.X.SX32 R45, R149, R185.reuse, 0x2, P0 ;  /* 0x000000b9952d7211 */ /* 0x080fe800000f16ff */
[-C--:B------:R-:W-:Y:S01]  /*7a60*/  HMMA.16816.F32 R28, R56, R62.reuse, R28 ;  /* 0x0000003e381c723c */ /* 0x080fe2000000181c */
[----:B------:R4:W-:Y:S07]  /*7a70*/  RED.E.ADD.F32.FTZ.RN.STRONG.GPU [R44.64], R6 ;  /* 0x000000062c00798e */ /* 0x0009ee000c10e7a2 */
[----:B------:R-:W-:Y:S07]  /*7a80*/  HMMA.16816.F32 R32, R40, R62, R32 ;  /* 0x0000003e2820723c */ /* 0x000fee0000001820 */
[CC--:B------:R-:W-:Y:S01]  /*7a90*/  LEA R40, P1, R147.reuse, R184.reuse, 0x2 ;  /* 0x000000b893287211 */ /* 0x0c0fe200078210ff */
[----:B------:R-:W-:Y:S01]  /*7aa0*/  IMAD.MOV.U32 R42, RZ, RZ, c[0x0][0x22c] ;  /* 0x00008b00ff2a7624 */ /* 0x000fe200078e00ff */
[CC--:B--2---:R-:W-:Y:S03]  /*7ab0*/  LEA R4, P0, R150.reuse, R184.reuse, 0x2 ;  /* 0x000000b896047211 */ /* 0x0c4fe600078010ff */
[-C--:B------:R-:W-:Y:S01]  /*7ac0*/  LEA.HI.X.SX32 R41, R147, R185.reuse, 0x2, P1 ;  /* 0x000000b993297211 */ /* 0x080fe200008f16ff */
[----:B------:R-:W-:Y:S01]  /*7ad0*/  IMAD.MOV.U32 R147, RZ, RZ, c[0x0][0x22c] ;  /* 0x00008b00ff937624 */ /* 0x000fe200078e00ff */
[-C--:B---3--:R-:W-:Y:S01]  /*7ae0*/  LEA.HI.X.SX32 R5, R150, R185.reuse, 0x2, P0 ;  /* 0x000000b996057211 */ /* 0x088fe200000f16ff */
[----:B------:R-:W-:Y:S02]  /*7af0*/  IMAD.MOV.U32 R150, RZ, RZ, c[0x0][0x22c] ;  /* 0x00008b00ff967624 */ /* 0x000fe400078e00ff */
[----:B------:R2:W-:Y:S01]  /*7b00*/  RED.E.ADD.F32.FTZ.RN.STRONG.GPU [R40.64], R7 ;  /* 0x000000072800798e */ /* 0x0005e2000c10e7a2 */
[----:B------:R-:W-:Y:S01]  /*7b10*/  IMAD R147, R147, c[0x0][0x1c0], RZ ;  /* 0x0000700093937a24 */ /* 0x000fe200078e02ff */
[-C--:B----4-:R-:W-:Y:S01]  /*7b20*/  LEA R6, P0, R151, R184.reuse, 0x2 ;  /* 0x000000b897067211 */ /* 0x090fe200078010ff */
[----:B------:R-:W-:Y:S02]  /*7b30*/  IMAD R150, R150, c[0x0][0x1c0], RZ ;  /* 0x0000700096967a24 */ /* 0x000fe400078e02ff */
[----:B------:R3:W-:Y:S01]  /*7b40*/  RED.E.ADD.F32.FTZ.RN.STRONG.GPU [R4.64], R8 ;  /* 0x000000080400798e */ /* 0x0007e2000c10e7a2 */
[----:B------:R-:W-:Y:S02]  /*7b50*/  IMAD R147, R147, 0x28, RZ ;  /* 0x0000002893937824 */ /* 0x000fe400078e02ff */
[----:B------:R-:W-:Y:S02]  /*7b60*/  IMAD R150, R150, 0x38, RZ ;  /* 0x0000003896967824 */ /* 0x000fe400078e02ff */
[----:B------:R-:W-:Y:S01]  /*7b70*/  IMAD R42, R42, c[0x0][0x1c0], RZ ;  /* 0x000070002a2a7a24 */ /* 0x000fe200078e02ff */
[CC--:B-1----:R-:W-:Y:S03]  /*7b80*/  LEA R36, P1, R147.reuse, R184.reuse, 0x2 ;  /* 0x000000b893247211 */ /* 0x0c2fe600078210ff */
[----:B------:R-:W-:Y:S01]  /*7b90*/  IMAD R42, R42, 0x68, RZ ;  /* 0x000000682a2a7824 */ /* 0x000fe200078e02ff */
[-C--:B------:R-:W-:Y:S01]  /*7ba0*/  LEA.HI.X.SX32 R37, R147, R185.reuse, 0x2, P1 ;  /* 0x000000b993257211 */ /* 0x080fe200008f16ff */
[----:B------:R-:W-:Y:S04]  /*7bb0*/  IMAD.MOV.U32 R147, RZ, RZ, c[0x0][0x22c] ;  /* 0x00008b00ff937624 */ /* 0x000fe800078e00ff */
[----:B------:R1:W-:Y:S01]  /*7bc0*/  RED.E.ADD.F32.FTZ.RN.STRONG.GPU [R36.64], R9 ;  /* 0x000000092400798e */ /* 0x0003e2000c10e7a2 */
[----:B------:R-:W-:Y:S04]  /*7bd0*/  IMAD R147, R147, c[0x0][0x1c0], RZ ;  /* 0x0000700093937a24 */ /* 0x000fe800078e02ff */
[----:B------:R-:W-:Y:S01]  /*7be0*/  IMAD.SHL.U32 R147, R147, 0x40, RZ ;  /* 0x0000004093937824 */ /* 0x000fe200078e00ff */
[-C--:B--2---:R-:W-:Y:S02]  /*7bf0*/  LEA.HI.X.SX32 R7, R151, R185.reuse, 0x2, P0 ;  /* 0x000000b997077211 */ /* 0x084fe400000f16ff */
[----:B------:R-:W-:Y:S03]  /*7c00*/  IADD3 R41, R149, 0x20, RZ ;  /* 0x0000002095297810 */ /* 0x000fe60007ffe0ff */
[----:B------:R2:W-:Y:S01]  /*7c10*/  RED.E.ADD.F32.FTZ.RN.STRONG.GPU [R6.64], R10 ;  /* 0x0000000a0600798e */ /* 0x0005e2000c10e7a2 */
[CC--:B---3--:R-:W-:Y:S02]  /*7c20*/  LEA R4, P1, R150.reuse, R184.reuse, 0x2 ;  /* 0x000000b896047211 */ /* 0x0c8fe400078210ff */
[CC--:B------:R-:W-:Y:S02]  /*7c30*/  LEA R8, P0, R147.reuse, R184.reuse, 0x2 ;  /* 0x000000b893087211 */ /* 0x0c0fe400078010ff */
[-C--:B------:R-:W-:Y:S01]  /*7c40*/  LEA.HI.X.SX32 R5, R150, R185.reuse, 0x2, P1 ;  /* 0x000000b996057211 */ /* 0x080fe200008f16ff */
[----:B------:R-:W-:Y:S04]  /*7c50*/  IMAD.MOV.U32 R150, RZ, RZ, c[0x0][0x22c] ;  /* 0x00008b00ff967624 */ /* 0x000fe800078e00ff */
[----:B------:R3:W-:Y:S01]  /*7c60*/  RED.E.ADD.F32.FTZ.RN.STRONG.GPU [R4.64], R11 ;  /* 0x0000000b0400798e */ /* 0x0007e2000c10e7a2 */
[----:B------:R-:W-:Y:S01]  /*7c70*/  IMAD R150, R150, c[0x0][0x1c0], RZ ;  /* 0x0000700096967a24 */ /* 0x000fe200078e02ff */
[-C--:B-1----:R-:W-:Y:S03]  /*7c80*/  LEA.HI.X.SX32 R9, R147, R185.reuse, 0x2, P0 ;  /* 0x000000b993097211 */ /* 0x082fe600000f16ff */
[----:B------:R-:W4:Y:S01]  /*7c90*/  LDL R37, [R1+0x18] ;  /* 0x0000180001257983 */ /* 0x000f220000100800 */
[----:B------:R-:W-:Y:S02]  /*7ca0*/  IMAD.MOV.U32 R147, RZ, RZ, c[0x0][0x22c] ;  /* 0x00008b00ff937624 */ /* 0x000fe400078e00ff */
[----:B------:R-:W-:Y:S02]  /*7cb0*/  IMAD.SHL.U32 R150, R150, 0x10, RZ ;  /* 0x0000001096967824 */ /* 0x000fe400078e00ff */
[----:B------:R1:W-:Y:S01]  /*7cc0*/  RED.E.ADD.F32.FTZ.RN.STRONG.GPU [R8.64], R16 ;  /* 0x000000100800798e */ /* 0x0003e2000c10e7a2 */
[----:B------:R-:W-:Y:S02]  /*7cd0*/  IMAD R147, R147, c[0x0][0x1c0], RZ ;  /* 0x0000700093937a24 */ /* 0x000fe400078e02ff */
[----:B------:R-:W-:Y:S02]  /*7ce0*/  IADD3 R40, R150, 0x20, RZ ;  /* 0x0000002096287810 */ /* 0x000fe40007ffe0ff */
[----:B------:R-:W4:Y:S01]  /*7cf0*/  LDL R36, [R1+0x14] ;  /* 0x0000140001247983 */ /* 0x000f220000100800 */
[CC--:B--2---:R-:W-:Y:S01]  /*7d00*/  LEA R6, P1, R0.reuse, R184.reuse, 0x2 ;  /* 0x000000b800067211 */ /* 0x0c4fe200078210ff */
[----:B------:R-:W-:Y:S03]  /*7d10*/  IMAD.SHL.U32 R147, R147, 0x8, RZ ;  /* 0x0000000893937824 */ /* 0x000fe600078e00ff */
[-C--:B------:R-:W-:Y:S01]  /*7d20*/  LEA.HI.X.SX32 R7, R0, R185.reuse, 0x2, P1 ;  /* 0x000000b900077211 */ /* 0x080fe200008f16ff */
[----:B------:R-:W-:Y:S02]  /*7d30*/  IMAD.MOV.U32 R0, RZ, RZ, c[0x0][0x22c] ;  /* 0x00008b00ff007624 */ /* 0x000fe400078e00ff */
[C---:B------:R-:W-:Y:S02]  /*7d40*/  IMAD.IADD R41, R147.reuse, 0x1, R41 ;  /* 0x0000000193297824 */ /* 0x040fe400078e0229 */
[----:B------:R2:W-:Y:S01]  /*7d50*/  RED.E.ADD.F32.FTZ.RN.STRONG.GPU [R6.64], R17 ;  /* 0x000000110600798e */ /* 0x0005e2000c10e7a2 */
[----:B------:R-:W-:Y:S01]  /*7d60*/  IMAD R0, R0, c[0x0][0x1c0], RZ ;  /* 0x0000700000007a24 */ /* 0x000fe200078e02ff */
[-C--:B---3--:R-:W-:Y:S01]  /*7d70*/  LEA R4, P0, R2, R184.reuse, 0x2 ;  /* 0x000000b802047211 */ /* 0x088fe200078010ff */
[----:B------:R-:W-:Y:S02]  /*7d80*/  IMAD.IADD R41, R147, 0x1, R41 ;  /* 0x0000000193297824 */ /* 0x000fe400078e0229 */
[----:B------:R-:W-:Y:S01]  /*7d90*/  IMAD R0, R0, 0x58, RZ ;  /* 0x0000005800007824 */ /* 0x000fe200078e02ff */
[-C--:B------:R-:W-:Y:S01]  /*7da0*/  LEA.HI.X.SX32 R5, R2, R185.reuse, 0x2, P0 ;  /* 0x000000b902057211 */ /* 0x080fe200000f16ff */
[----:B------:R-:W-:Y:S01]  /*7db0*/  IMAD.MOV.U32 R2, RZ, RZ, c[0x0][0x22c] ;  /* 0x00008b00ff027624 */ /* 0x000fe200078e00ff */
[-C--:B------:R-:W-:Y:S03]  /*7dc0*/  LEA R10, P0, R46, R184.reuse, 0x2 ;  /* 0x000000b82e0a7211 */ /* 0x080fe600078010ff */
[----:B------:R3:W-:Y:S01]  /*7dd0*/  RED.E.ADD.F32.FTZ.RN.STRONG.GPU [R4.64], R18 ;  /* 0x000000120400798e */ /* 0x0007e2000c10e7a2 */
[-C--:B-1----:R-:W-:Y:S01]  /*7de0*/  LEA R16, P1, R0, R184.reuse, 0x2 ;  /* 0x000000b800107211 */ /* 0x082fe200078210ff */
[----:B------:R-:W-:Y:S01]  /*7df0*/  IMAD R2, R2, c[0x0][0x1c0], RZ ;  /* 0x0000700002027a24 */ /* 0x000fe200078e02ff */
[-C--:B------:R-:W-:Y:S02]  /*7e00*/  LEA.HI.X.SX32 R11, R46, R185.reuse, 0x2, P0 ;  /* 0x000000b92e0b7211 */ /* 0x080fe400000f16ff */
[-C--:B------:R-:W-:Y:S01]  /*7e10*/  LEA R8, P2, R42, R184.reuse, 0x2 ;  /* 0x000000b82a087211 */ /* 0x080fe200078410ff */
[----:B------:R-:W-:Y:S03]  /*7e20*/  IMAD R2, R2, 0x70, RZ ;  /* 0x0000007002027824 */ /* 0x000fe600078e02ff */
[-C--:B------:R-:W-:Y:S02]  /*7e30*/  LEA.HI.X.SX32 R9, R42, R185.reuse, 0x2, P2 ;  /* 0x000000b92a097211 */ /* 0x080fe400010f16ff */
[----:B------:R-:W-:Y:S02]  /*7e40*/  IADD3 R42, R149, 0x20, RZ ;  /* 0x00000020952a7810 */ /* 0x000fe40007ffe0ff */
[-C--:B--2---:R-:W-:Y:S01]  /*7e50*/  LEA.HI.X.SX32 R17, R0, R185.reuse, 0x2, P1 ;  /* 0x000000b900117211 */ /* 0x084fe200008f16ff */
[----:B------:R-:W-:Y:S01]  /*7e60*/  IMAD.MOV.U32 R0, RZ, RZ, c[0x0][0x22c] ;  /* 0x00008b00ff007624 */ /* 0x000fe200078e00ff */
[-C--:B------:R-:W-:Y:S01]  /*7e70*/  LEA R6, P1, R2, R184.reuse, 0x2 ;  /* 0x000000b802067211 */ /* 0x080fe200078210ff */
[----:B------:R-:W-:Y:S02]  /*7e80*/  IMAD.IADD R42, R147, 0x1, R42 ;  /* 0x00000001932a7824 */ /* 0x000fe400078e022a */
[----:B------:R1:W-:Y:S01]  /*7e90*/  RED.E.ADD.F32.FTZ.RN.STRONG.GPU [R16.64], R19 ;  /* 0x000000131000798e */ /* 0x0003e2000c10e7a2 */
[----:B------:R-:W-:Y:S01]  /*7ea0*/  IMAD R0, R0, c[0x0][0x1c0], RZ ;  /* 0x0000700000007a24 */ /* 0x000fe200078e02ff */
[-C--:B------:R-:W-:Y:S03]  /*7eb0*/  LEA.HI.X.SX32 R7, R2, R185.reuse, 0x2, P1 ;  /* 0x000000b902077211 */ /* 0x080fe600008f16ff */
[----:B------:R-:W-:Y:S01]  /*7ec0*/  IMAD R0, R0, 0x78, RZ ;  /* 0x0000007800007824 */ /* 0x000fe200078e02ff */
[----:B---3--:R-:W2:Y:S04]  /*7ed0*/  LDL R18, [R1+0x10] ;  /* 0x0000100001127983 */ /* 0x008ea80000100800 */
[CC--:B------:R-:W-:Y:S01]  /*7ee0*/  LEA R4, P0, R0.reuse, R184.reuse, 0x2 ;  /* 0x000000b800047211 */ /* 0x0c0fe200078010ff */
[----:B------:R-:W3:Y:S03]  /*7ef0*/  LDL R2, [R1] ;  /* 0x0000000001027983 */ /* 0x000ee60000100800 */
[-C--:B------:R-:W-:Y:S02]  /*7f00*/  LEA.HI.X.SX32 R5, R0, R185.reuse, 0x2, P0 ;  /* 0x000000b900057211 */ /* 0x080fe400000f16ff */
[----:B------:R-:W3:Y:S05]  /*7f10*/  LDL R0, [R1+0x4] ;  /* 0x0000040001007983 */ /* 0x000eea0000100800 */
[----:B------:R-:W-:Y:S05]  /*7f20*/  RED.E.ADD.F32.FTZ.RN.STRONG.GPU [R10.64], R12 ;  /* 0x0000000c0a00798e */ /* 0x000fea000c10e7a2 */
[----:B------:R1:W-:Y:S05]  /*7f30*/  RED.E.ADD.F32.FTZ.RN.STRONG.GPU [R8.64], R13 ;  /* 0x0000000d0800798e */ /* 0x0003ea000c10e7a2 */
[----:B-1----:R-:W3:Y:S05]  /*7f40*/  LDL R17, [R1+0xc] ;  /* 0x00000c0001117983 */ /* 0x002eea0000100800 */
[----:B------:R-:W3:Y:S05]  /*7f50*/  LDL R16, [R1+0x8] ;  /* 0x0000080001107983 */ /* 0x000eea0000100800 */
[----:B------:R1:W-:Y:S05]  /*7f60*/  RED.E.ADD.F32.FTZ.RN.STRONG.GPU [R6.64], R14 ;  /* 0x0000000e0600798e */ /* 0x0003ea000c10e7a2 */
[----:B------:R1:W-:Y:S05]  /*7f70*/  RED.E.ADD.F32.FTZ.RN.STRONG.GPU [R4.64], R15 ;  /* 0x0000000f0400798e */ /* 0x0003ea000c10e7a2 */
[----:B------:R-:W-:Y:S01]  /*7f80*/  RED.E.ADD.F32.FTZ.RN.STRONG.GPU [R184.64+0x80], R20 ;  /* 0x00008014b800798e */ /* 0x000fe2000c10e7a2 */
[CC--:B------:R-:W-:Y:S04]  /*7f90*/  LEA R8, P1, R40.reuse, R184.reuse, 0x2 ;  /* 0x000000b828087211 */ /* 0x0c0fe800078210ff */
[----:B------:R-:W-:Y:S01]  /*7fa0*/  RED.E.ADD.F32.FTZ.RN.STRONG.GPU [R38.64+0x80], R21 ;  /* 0x000080152600798e */ /* 0x000fe2000c10e7a2 */
[-C--:B------:R-:W-:Y:S02]  /*7fb0*/  LEA.HI.X.SX32 R9, R40, R185.reuse, 0x2, P1 ;  /* 0x000000b928097211 */ /* 0x080fe400008f16ff */
[----:B------:R-:W-:Y:S03]  /*7fc0*/  IADD3 R40, R149, 0x20, RZ ;  /* 0x0000002095287810 */ /* 0x000fe60007ffe0ff */
[----:B------:R1:W-:Y:S02]  /*7fd0*/  RED.E.ADD.F32.FTZ.RN.STRONG.GPU [R8.64], R22 ;  /* 0x000000160800798e */ /* 0x0003e4000c10e7a2 */
[C---:B------:R-:W-:Y:S01]  /*7fe0*/  IMAD.IADD R40, R147.reuse, 0x1, R40 ;  /* 0x0000000193287824 */ /* 0x040fe200078e0228 */
[CC--:B-1----:R-:W-:Y:S03]  /*7ff0*/  LEA R6, P0, R42.reuse, R184.reuse, 0x2 ;  /* 0x000000b82a067211 */ /* 0x0c2fe600078010ff */
[C---:B------:R-:W-:Y:S01]  /*8000*/  IMAD.IADD R40, R147.reuse, 0x1, R40 ;  /* 0x0000000193287824 */ /* 0x040fe200078e0228 */
[-C--:B------:R-:W-:Y:S03]  /*8010*/  LEA.HI.X.SX32 R7, R42, R185.reuse, 0x2, P0 ;  /* 0x000000b92a077211 */ /* 0x080fe600000f16ff */
[----:B------:R-:W-:Y:S01]  /*8020*/  IMAD.IADD R40, R147, 0x1, R40 ;  /* 0x0000000193287824 */ /* 0x000fe200078e0228 */
[CC--:B------:R-:W-:Y:S01]  /*8030*/  LEA R4, P1, R41.reuse, R184.reuse, 0x2 ;  /* 0x000000b829047211 */ /* 0x0c0fe200078210ff */
[----:B------:R4:W-:Y:S03]  /*8040*/  RED.E.ADD.F32.FTZ.RN.STRONG.GPU [R6.64], R23 ;  /* 0x000000170600798e */ /* 0x0009e6000c10e7a2 */
[-C--:B------:R-:W-:Y:S02]  /*8050*/  LEA.HI.X.SX32 R5, R41, R185.reuse, 0x2, P1 ;  /* 0x000000b929057211 */ /* 0x080fe400008f16ff */
[----:B------:R-:W-:Y:S05]  /*8060*/  LDSM.16.MT88.4 R20, [R3+0x14800] ;  /* 0x014800000314783b */ /* 0x000fea0000004200 */
[----:B------:R1:W-:Y:S01]  /*8070*/  RED.E.ADD.F32.FTZ.RN.STRONG.GPU [R4.64], R24 ;  /* 0x000000180400798e */ /* 0x0003e2000c10e7a2 */
[CC--:B------:R-:W-:Y:S04]  /*8080*/  LEA R8, P0, R40.reuse, R184.reuse, 0x2 ;  /* 0x000000b828087211 */ /* 0x0c0fe800078010ff */
[-C--:B------:R-:W-:Y:S05]  /*8090*/  LEA.HI.X.SX32 R9, R40, R185.reuse, 0x2, P0 ;  /* 0x000000b928097211 */ /* 0x080fea00000f16ff */
[----:B------:R2:W-:Y:S01]  /*80a0*/  RED.E.ADD.F32.FTZ.RN.STRONG.GPU [R8.64], R25 ;  /* 0x000000190800798e */ /* 0x0005e2000c10e7a2 */
[CC--:B----4-:R-:W-:Y:S04]  /*80b0*/  LEA R6, P1, R37.reuse, R184.reuse, 0x2 ;  /* 0x000000b825067211 */ /* 0x0d0fe800078210ff */
[-C--:B------:R-:W-:Y:S05]  /*80c0*/  LEA.HI.X.SX32 R7, R37, R185.reuse, 0x2, P1 ;  /* 0x000000b925077211 */ /* 0x080fea00008f16ff */
[----:B------:R4:W-:Y:S01]  /*80d0*/  RED.E.ADD.F32.FTZ.RN.STRONG.GPU [R6.64], R26 ;  /* 0x0000001a0600798e */ /* 0x0009e2000c10e7a2 */
[CC--:B-1----:R-:W-:Y:S04]  /*80e0*/  LEA R4, P0, R36.reuse, R184.reuse, 0x2 ;  /* 0x000000b824047211 */ /* 0x0c2fe800078010ff */
[-C--:B------:R-:W-:Y:S02]  /*80f0*/  LEA.HI.X.SX32 R5, R36, R185.reuse, 0x2, P0 ;  /* 0x000000b924057211 */ /* 0x080fe400000f16ff */
[----:B------:R-:W-:Y:S05]  /*8100*/  LDSM.16.MT88.4 R36, [R3+0x19000] ;  /* 0x019000000324783b */ /* 0x000fea0000004200 */
[----:B------:R1:W-:Y:S05]  /*8110*/  RED.E.ADD.F32.FTZ.RN.STRONG.GPU [R4.64], R27 ;  /* 0x0000001b0400798e */ /* 0x0003ea000c10e7a2 */
[----:B------:R-:W-:Y:S01]  /*8120*/  LDSM.16.MT88.4 R24, [R172+0x800] ;  /* 0x00080000ac18783b */ /* 0x000fe20000004200 */
[CC--:B--2---:R-:W-:Y:S04]  /*8130*/  LEA R8, P1, R18.reuse, R184.reuse, 0x2 ;  /* 0x000000b812087211 */ /* 0x0c4fe800078210ff */
[-C--:B------:R-:W-:Y:S02]  /*8140*/  LEA.HI.X.SX32 R9, R18, R185.reuse, 0x2, P1 ;  /* 0x000000b912097211 */ /* 0x080fe400008f16ff */
[CC--:B---3--:R-:W-:Y:S03]  /*8150*/  LEA R10, P3, R2.reuse, R184.reuse, 0x2 ;  /* 0x000000b8020a7211 */ /* 0x0c8fe600078610ff */
[----:B------:R2:W-:Y:S01]  /*8160*/  RED.E.ADD.F32.FTZ.RN.STRONG.GPU [R8.64], R32 ;  /* 0x000000200800798e */ /* 0x0005e2000c10e7a2 */
[-C--:B------:R-:W-:Y:S02]  /*8170*/  LEA.HI.X.SX32 R11, R2, R185.reuse, 0x2, P3 ;  /* 0x000000b9020b7211 */ /* 0x080fe400018f16ff */
[CC--:B----4-:R-:W-:Y:S04]  /*8180*/  LEA R6, P0, R17.reuse, R184.reuse, 0x2 ;  /* 0x000000b811067211 */ /* 0x0d0fe800078010ff */
[-C--:B------:R-:W-:Y:S02]  /*8190*/  LEA.HI.X.SX32 R7, R17, R185.reuse, 0x2, P0 ;  /* 0x000000b911077211 */ /* 0x080fe400000f16ff */
[-C--:B-1----:R-:W-:Y:S02]  /*81a0*/  LEA R4, P1, R16, R184.reuse, 0x2 ;  /* 0x000000b810047211 */ /* 0x082fe400078210ff */
[-C--:B------:R-:W-:Y:S01]  /*81b0*/  LEA R12, P0, R0, R184.reuse, 0x2 ;  /* 0x000000b8000c7211 */ /* 0x080fe200078010ff */
[----:B------:R1:W-:Y:S01]  /*81c0*/  RED.E.ADD.F32.FTZ.RN.STRONG.GPU [R6.64], R33 ;  /* 0x000000210600798e */ /* 0x0003e2000c10e7a2 */
[-C--:B------:R-:W-:Y:S02]  /*81d0*/  LEA.HI.X.SX32 R5, R16, R185.reuse, 0x2, P1 ;  /* 0x000000b910057211 */ /* 0x080fe400008f16ff */
[-C--:B------:R-:W-:Y:S01]  /*81e0*/  LEA.HI.X.SX32 R13, R0, R185.reuse, 0x2, P0 ;  /* 0x000000b9000d7211 */ /* 0x080fe200000f16ff */
[----:B------:R-:W-:Y:S01]  /*81f0*/  IMAD.IADD R0, R146, 0x1, R251 ;  /* 0x0000000192007824 */ /* 0x000fe200078e02fb */
[CC--:B--2---:R-:W-:Y:S01]  /*8200*/  LEA R8, P2, R252.reuse, R184.reuse, 0x2 ;  /* 0x000000b8fc087211 */ /* 0x0c4fe200078410ff */
[----:B------:R2:W-:Y:S03]  /*8210*/  RED.E.ADD.F32.FTZ.RN.STRONG.GPU [R4.64], R34 ;  /* 0x000000220400798e */ /* 0x0005e6000c10e7a2 */
[-C--:B------:R-:W-:Y:S02]  /*8220*/  LEA.HI.X.SX32 R9, R252, R185.reuse, 0x2, P2 ;  /* 0x000000b9fc097211 */ /* 0x080fe400010f16ff */
[----:B------:R-:W-:Y:S05]  /*8230*/  RED.E.ADD.F32.FTZ.RN.STRONG.GPU [R12.64], R35 ;  /* 0x000000230c00798e */ /* 0x000fea000c10e7a2 */
[----:B------:R-:W-:Y:S05]  /*8240*/  RED.E.ADD.F32.FTZ.RN.STRONG.GPU [R10.64], R28 ;  /* 0x0000001c0a00798e */ /* 0x000fea000c10e7a2 */
[----:B------:R-:W-:Y:S05]  /*8250*/  RED.E.ADD.F32.FTZ.RN.STRONG.GPU [R8.64], R29 ;  /* 0x0000001d0800798e */ /* 0x000fea000c10e7a2 */
[----:B------:R-:W-:Y:S01]  /*8260*/  LDSM.16.MT88.4 R8, [R172] ;  /* 0x00000000ac08783b */ /* 0x000fe20000004200 */
[CC--:B-1----:R-:W-:Y:S04]  /*8270*/  LEA R6, P1, R251.reuse, R184.reuse, 0x2 ;  /* 0x000000b8fb067211 */ /* 0x0c2fe800078210ff */
[-C--:B------:R-:W-:Y:S01]  /*8280*/  LEA.HI.X.SX32 R7, R251, R185.reuse, 0x2, P1 ;  /* 0x000000b9fb077211 */ /* 0x080fe200008f16ff */
[----:B------:R-:W-:Y:S01]  /*8290*/  LDSM.16.MT88.4 R12, [R3+0x18000] ;  /* 0x01800000030c783b */ /* 0x000fe20000004200 */
[C---:B--2---:R-:W-:Y:S02]  /*82a0*/  LEA R4, P0, R0.reuse, R184, 0x2 ;  /* 0x000000b800047211 */ /* 0x044fe400078010ff */
[----:B------:R-:W-:Y:S01]  /*82b0*/  ISETP.LT.AND P1, PT, RZ, UR44, PT ;  /* 0x0000002cff007c0c */ /* 0x000fe2000bf21270 */
[----:B------:R-:W-:Y:S01]  /*82c0*/  UMOV UR44, UR8 ;  /* 0x00000008002c7c82 */ /* 0x000fe20008000000 */
[----:B------:R-:W-:Y:S01]  /*82d0*/  LEA.HI.X.SX32 R5, R0, R185, 0x2, P0 ;  /* 0x000000b900057211 */ /* 0x000fe200000f16ff */
[----:B------:R-:W-:Y:S01]  /*82e0*/  RED.E.ADD.F32.FTZ.RN.STRONG.GPU [R6.64], R30 ;  /* 0x0000001e0600798e */ /* 0x000fe2000c10e7a2 */
[----:B------:R-:W-:Y:S01]  /*82f0*/  IMAD.IADD R0, R173, 0x1, R172 ;  /* 0x00000001ad007824 */ /* 0x000fe200078e02ac */
[----:B------:R-:W-:Y:S01]  /*8300*/  PLOP3.LUT P0, PT, PT, PT, UP0, 0x80, 0x0 ;  /* 0x000000000000781c */ /* 0x000fe20003f0f008 */
[----:B------:R-:W-:Y:S02]  /*8310*/  @UP2 UIADD3 UR4, UP0, UR4, -0x200, URZ ;  /* 0xfffffe0004042890 */ /* 0x000fe4000ff1e03f */
[----:B------:R-:W-:Y:S02]  /*8320*/  RED.E.ADD.F32.FTZ.RN.STRONG.GPU [R4.64], R31 ;  /* 0x0000001f0400798e */ /* 0x000fe4000c10e7a2 */
[----:B------:R-:W-:Y:S03]  /*8330*/  @UP2 UIADD3.X UR5, UR5, -0x1, URZ, UP0, !UPT ;  /* 0xffffffff05052890 */ /* 0x000fe600087fe43f */
        /* <DEDUP_REMOVED lines=95> */
.L_x_2016:
[----:B------:R-:W2:Y:S04]  /*8930*/  LDL R31, [R1+0x30] ;  /* 0x00003000011f7983 */ /* 0x000ea80000100800 */
[----:B------:R-:W3:Y:S04]  /*8940*/  LDL R30, [R1+0x20] ;  /* 0x00002000011e7983 */ /* 0x000ee80000100800 */
[----:B-1----:R-:W1:Y:S01]  /*8950*/  S2R R11, SR_TID.X ;  /* 0x00000000000b7919 */ /* 0x002e620000002100 */
[----:B------:R-:W-:Y:S01]  /*8960*/  FMUL.FTZ R100, R100, c[0x0][0x2e0] ;  /* 0x0000b80064647a20 */ /* 0x000fe20000410000 */
[----:B------:R-:W-:-:S02]  /*8970*/  ULDC.64 UR6, c[0x0][0x3a0] ;  /* 0x0000e80000067ab9 */ /* 0x000fc40000000a00 */
[----:B------:R-:W4:Y:S01]  /*8980*/  LDL R46, [R1+0x64] ;  /* 0x00006400012e7983 */ /* 0x000f220000100800 */
[----:B------:R-:W-:Y:S01]  /*8990*/  FMUL.FTZ R101, R101, c[0x0][0x2e0] ;  /* 0x0000b80065657a20 */ /* 0x000fe20000410000 */
[----:B------:R-:W-:Y:S02]  /*89a0*/  ULDC.64 UR4, c[0x0][0x3a8] ;  /* 0x0000ea0000047ab9 */ /* 0x000fe40000000a00 */
        /* <DEDUP_REMOVED lines=11> */
[----:B-1----:R-:W-:-:S04]  /*8a60*/  SHF.R.S32.HI R6, RZ, 0x1f, R11 ;  /* 0x0000001fff067819 */ /* 0x002fc8000001140b */
[----:B------:R-:W-:-:S04]  /*8a70*/  LEA.HI R4, R6, R11, RZ, 0x2 ;  /* 0x0000000b06047211 */ /* 0x000fc800078f10ff */
[--C-:B------:R-:W-:Y:S02]  /*8a80*/  SHF.R.S32.HI R5, RZ, 0x2, R4.reuse ;  /* 0x00000002ff057819 */ /* 0x100fe40000011404 */
[----:B------:R-:W-:-:S04]  /*8a90*/  SHF.R.S32.HI R0, RZ, 0x1f, R4 ;  /* 0x0000001fff007819 */ /* 0x000fc80000011404 */
[----:B------:R-:W-:-:S04]  /*8aa0*/  LEA.HI R0, R0, R5, RZ, 0x3 ;  /* 0x0000000500007211 */ /* 0x000fc800078f18ff */
[----:B------:R-:W-:Y:S01]  /*8ab0*/  LOP3.LUT R2, R0, 0xfffffff8, RZ, 0xc0, !PT ;  /* 0xfffffff800027812 */ /* 0x000fe200078ec0ff */
[----:B------:R-:W1:Y:S01]  /*8ac0*/  S2R R33, SR_CTAID.Y ;  /* 0x0000000000217919 */ /* 0x000e620000002600 */
[CC--:B------:R-:W-:Y:S02]  /*8ad0*/  LEA.HI R7, R6.reuse, R11.reuse, RZ, 0x3 ;  /* 0x0000000b06077211 */ /* 0x0c0fe400078f18ff */
[----:B------:R-:W-:Y:S02]  /*8ae0*/  IADD3 R2, R5, -R2, RZ ;  /* 0x8000000205027210 */ /* 0x000fe40007ffe0ff */
[----:B------:R-:W-:Y:S02]  /*8af0*/  LEA.HI R5, R6, R11, RZ, 0x7 ;  /* 0x0000000b06057211 */ /* 0x000fe400078f38ff */
[----:B------:R-:W-:Y:S02]  /*8b00*/  SHF.R.S32.HI R0, RZ, 0x3, R7 ;  /* 0x00000003ff007819 */ /* 0x000fe40000011407 */
[----:B------:R-:W-:-:S02]  /*8b10*/  LOP3.LUT R4, R4, 0x7ffffffc, RZ, 0xc0, !PT ;  /* 0x7ffffffc04047812 */ /* 0x000fc400078ec0ff */
[----:B------:R-:W-:Y:S02]  /*8b20*/  SHF.R.S32.HI R5, RZ, 0x7, R5 ;  /* 0x00000007ff057819 */ /* 0x000fe40000011405 */
[----:B------:R-:W-:Y:S02]  /*8b30*/  SHF.L.U32 R2, R2, 0x6, RZ ;  /* 0x0000000602027819 */ /* 0x000fe400000006ff */
[----:B------:R-:W-:Y:S02]  /*8b40*/  SHF.R.S32.HI R10, RZ, 0x1f, R0 ;  /* 0x0000001fff0a7819 */ /* 0x000fe40000011400 */
[----:B------:R-:W-:Y:S01]  /*8b50*/  IADD3 R6, -R4, R11, RZ ;  /* 0x0000000b04067210 */ /* 0x000fe20007ffe1ff */
[----:B------:R-:W-:Y:S01]  /*8b60*/  IMAD.SHL.U32 R4, R5, 0x8, RZ ;  /* 0x0000000805047824 */ /* 0x000fe200078e00ff */
[----:B------:R-:W-:Y:S01]  /*8b70*/  LOP3.LUT R2, R2, 0x1c0, RZ, 0xc0, !PT ;  /* 0x000001c002027812 */ /* 0x000fe200078ec0ff */
[----:B------:R-:W-:Y:S01]  /*8b80*/  IMAD R8, R10, c[0x0][0x3a0], RZ ;  /* 0x0000e8000a087a24 */ /* 0x000fe200078e02ff */
[----:B------:R-:W-:-:S02]  /*8b90*/  SHF.L.U32 R6, R6, 0x1, RZ ;  /* 0x0000000106067819 */ /* 0x000fc400000006ff */
[----:B------:R-:W-:Y:S02]  /*8ba0*/  LOP3.LUT R4, R4, 0x8, RZ, 0xc0, !PT ;  /* 0x0000000804047812 */ /* 0x000fe400078ec0ff */
[----:B------:R-:W-:Y:S01]  /*8bb0*/  SHF.R.U32.HI R5, RZ, 0x3, R2 ;  /* 0x00000003ff057819 */ /* 0x000fe20000011602 */
[----:B------:R-:W-:-:S03]  /*8bc0*/  IMAD.WIDE.U32 R12, R0, c[0x0][0x3a0], RZ ;  /* 0x0000e800000c7a25 */ /* 0x000fc600078e00ff */
[----:B------:R-:W-:Y:S01]  /*8bd0*/  LOP3.LUT R2, R5, R2, R4, 0x1e, !PT ;  /* 0x0000000205027212 */ /* 0x000fe200078e1e04 */
[----:B------:R-:W-:Y:S01]  /*8be0*/  IMAD R8, R0, c[0x0][0x3a4], R8 ;  /* 0x0000e90000087a24 */ /* 0x000fe200078e0208 */
[----:B------:R-:W-:Y:S01]  /*8bf0*/  LOP3.LUT R7, R7, 0xfffffff8, RZ, 0xc0, !PT ;  /* 0xfffffff807077812 */ /* 0x000fe200078ec0ff */
[----:B------:R-:W-:-:S03]  /*8c00*/  FMUL.FTZ R102, R102, c[0x0][0x2e0] ;  /* 0x0000b80066667a20 */ /* 0x000fc60000410000 */
[----:B------:R-:W-:Y:S01]  /*8c10*/  IADD3 R9, R13, R8, RZ ;  /* 0x000000080d097210 */ /* 0x000fe20007ffe0ff */
[----:B------:R-:W-:Y:S02]  /*8c20*/  IMAD.MOV.U32 R8, RZ, RZ, R12 ;  /* 0x000000ffff087224 */ /* 0x000fe400078e000c */
[----:B------:R-:W-:Y:S02]  /*8c30*/  FMUL.FTZ R103, R103, c[0x0][0x2e0] ;  /* 0x0000b80067677a20 */ /* 0x000fe40000410000 */
[----:B------:R-:W-:Y:S02]  /*8c40*/  FMUL.FTZ R112, R112, c[0x0][0x2e0] ;  /* 0x0000b80070707a20 */ /* 0x000fe40000410000 */
[----:B------:R-:W-:Y:S01]  /*8c50*/  FMUL.FTZ R113, R113, c[0x0][0x2e0] ;  /* 0x0000b80071717a20 */ /* 0x000fe20000410000 */
[----:B------:R-:W-:Y:S01]  /*8c60*/  IADD3 R4, -R7, R11, RZ ;  /* 0x0000000b07047210 */ /* 0x000fe20007ffe1ff */
[----:B------:R-:W-:Y:S02]  /*8c70*/  FMUL.FTZ R114, R114, c[0x0][0x2e0] ;  /* 0x0000b80072727a20 */ /* 0x000fe40000410000 */
[----:B------:R-:W-:-:S02]  /*8c80*/  FMUL.FTZ R115, R115, c[0x0][0x2e0] ;  /* 0x0000b80073737a20 */ /* 0x000fc40000410000 */
[----:B------:R-:W-:Y:S02]  /*8c90*/  FMUL.FTZ R104, R104, c[0x0][0x2e0] ;  /* 0x0000b80068687a20 */ /* 0x000fe40000410000 */
[----:B------:R-:W-:Y:S02]  /*8ca0*/  FMUL.FTZ R105, R105, c[0x0][0x2e0] ;  /* 0x0000b80069697a20 */ /* 0x000fe40000410000 */
[----:B------:R-:W-:Y:S02]  /*8cb0*/  FMUL.FTZ R106, R106, c[0x0][0x2e0] ;  /* 0x0000b8006a6a7a20 */ /* 0x000fe40000410000 */
        /* <DEDUP_REMOVED lines=35> */
[----:B------:R-:W-:Y:S02]  /*8ef0*/  FMUL.FTZ R29, R69, c[0x0][0x2dc] ;  /* 0x0000b700451d7a20 */ /* 0x000fe40000410000 */
        /* <DEDUP_REMOVED lines=45> */
[----:B------:R-:W-:Y:S02]  /*91d0*/  F2FP.PACK_AB R19, R19, R88 ;  /* 0x000000581313723e */ /* 0x000fe400000000ff */
[----:B------:R-:W-:-:S02]  /*91e0*/  F2FP.PACK_AB R18, R18, R90 ;  /* 0x0000005a1212723e */ /* 0x000fc400000000ff */
[----:B------:R-:W-:Y:S02]  /*91f0*/  F2FP.PACK_AB R15, R15, R92 ;  /* 0x0000005c0f0f723e */ /* 0x000fe400000000ff */
[----:B------:R-:W-:Y:S02]  /*9200*/  F2FP.PACK_AB R14, R14, R94 ;  /* 0x0000005e0e0e723e */ /* 0x000fe400000000ff */
[----:B------:R-:W-:Y:S01]  /*9210*/  MOV R13, UR36 ;  /* 0x00000024000d7c02 */ /* 0x000fe20008000f00 */
[----:B--2---:R-:W-:Y:S01]  /*9220*/  IMAD R5, R31, 0x400, R6 ;  /* 0x000004001f057824 */ /* 0x004fe200078e0206 */
[----:B-1----:R-:W-:-:S04]  /*9230*/  SHF.R.S32.HI R6, RZ, 0x1f, R33 ;  /* 0x0000001fff067819 */ /* 0x002fc80000011421 */
[----:B------:R-:W-:Y:S01]  /*9240*/  IADD3 R12, R5, R2, RZ ;  /* 0x00000002050c7210 */ /* 0x000fe20007ffe0ff */
[----:B------:R-:W-:Y:S02]  /*9250*/  IMAD R2, R10, c[0x0][0x3a8], RZ ;  /* 0x0000ea000a027a24 */ /* 0x000fe400078e02ff */
[C---:B------:R-:W-:Y:S02]  /*9260*/  IMAD R31, R6.reuse, c[0x0][0x388], RZ ;  /* 0x0000e200061f7a24 */ /* 0x040fe400078e02ff */
[----:B------:R-:W-:Y:S02]  /*9270*/  IMAD R32, R6, c[0x0][0x390], RZ ;  /* 0x0000e40006207a24 */ /* 0x000fe400078e02ff */
[C---:B------:R-:W-:Y:S02]  /*9280*/  IMAD R2, R0.reuse, c[0x0][0x3ac], R2 ;  /* 0x0000eb0000027a24 */ /* 0x040fe400078e0202 */
[----:B------:R-:W-:Y:S01]  /*9290*/  IMAD.WIDE.U32 R6, R0, c[0x0][0x3a8], RZ ;  /* 0x0000ea0000067a25 */ /* 0x000fe200078e00ff */
[----:B------:R-:W-:Y:S01]  /*92a0*/  LEA R0, R12, 0xc000, 0x1 ;  /* 0x0000c0000c007811 */ /* 0x000fe200078e08ff */
[----:B------:R-:W-:Y:S01]  /*92b0*/  BAR.SYNC.DEFER_BLOCKING 0x0 ;  /* 0x0000000000007b1d */ /* 0x000fe20000010000 */
[----:B---3--:R-:W-:-:S05]  /*92c0*/  MOV R34, R30 ;  /* 0x0000001e00227202 */ /* 0x008fca0000000f00 */
[----:B------:R-:W-:Y:S04]  /*92d0*/  STS [R0], R100 ;  /* 0x0000006400007388 */ /* 0x000fe80000000800 */
[----:B------:R-:W-:Y:S04]  /*92e0*/  STS [R0+0x400], R102 ;  /* 0x0004006600007388 */ /* 0x000fe80000000800 */
[----:B----4-:R-:W-:Y:S04]  /*92f0*/  STS [R46], R112 ;  /* 0x000000702e007388 */ /* 0x010fe80000000800 */
[----:B------:R-:W-:Y:S04]  /*9300*/  STS [R45], R114 ;  /* 0x000000722d007388 */ /* 0x000fe80000000800 */
[----:B------:R-:W-:Y:S04]  /*9310*/  STS [R0+0x2000], R104 ;  /* 0x0020006800007388 */ /* 0x000fe80000000800 */
[----:B------:R-:W-:Y:S04]  /*9320*/  STS [R0+0x2400], R106 ;  /* 0x0024006a00007388 */ /* 0x000fe80000000800 */
[----:B------:R-:W-:Y:S04]  /*9330*/  STS [R44], R108 ;  /* 0x0000006c2c007388 */ /* 0x000fe80000000800 */
        /* <DEDUP_REMOVED lines=14> */
[----:B------:R1:W-:Y:S04]  /*9420*/  STS [R0+0x6400], R26 ;  /* 0x0064001a00007388 */ /* 0x0003e80000000800 */
[----:B------:R-:W-:Y:S04]  /*9430*/  STS [R44+0x4000], R23 ;  /* 0x004000172c007388 */ /* 0x000fe80000000800 */
[----:B------:R-:W-:Y:S01]  /*9440*/  STS [R43+0x4000], R22 ;  /* 0x004000162b007388 */ /* 0x000fe20000000800 */
[----:B------:R-:W-:-:S03]  /*9450*/  IMAD.U32 R30, RZ, RZ, UR36 ;  /* 0x00000024ff1e7e24 */ /* 0x000fc6000f8e00ff */
[----:B------:R-:W-:Y:S01]  /*9460*/  STS [R42+0x4000], R21 ;  /* 0x004000152a007388 */ /* 0x000fe20000000800 */
[----:B------:R-:W-:-:S03]  /*9470*/  IADD3 R7, R7, R2, RZ ;  /* 0x0000000207077210 */ /* 0x000fc60007ffe0ff */
[----:B------:R-:W-:Y:S04]  /*9480*/  STS [R41+0x4000], R20 ;  /* 0x0040001429007388 */ /* 0x000fe80000000800 */
[----:B------:R-:W-:Y:S04]  /*9490*/  STS [R40+0x4000], R17 ;  /* 0x0040001128007388 */ /* 0x000fe80000000800 */
[----:B------:R-:W-:Y:S01]  /*94a0*/  STS [R39+0x4000], R16 ;  /* 0x0040001027007388 */ /* 0x000fe20000000800 */
[----:B------:R-:W-:-:S03]  /*94b0*/  IMAD.WIDE.U32 R12, R13, c[0x0][0x3a0], R8 ;  /* 0x0000e8000d0c7a25 */ /* 0x000fc600078e0008 */
[----:B------:R-:W-:Y:S01]  /*94c0*/  STS [R38+0x4000], R19 ;  /* 0x0040001326007388 */ /* 0x000fe20000000800 */
[----:B------:R-:W-:-:S03]  /*94d0*/  IMAD.WIDE.U32 R8, R30, c[0x0][0x3a8], R6 ;  /* 0x0000ea001e087a25 */ /* 0x000fc600078e0006 */
[----:B------:R-:W-:Y:S04]  /*94e0*/  STS [R37+0x4000], R18 ;  /* 0x0040001225007388 */ /* 0x000fe80000000800 */
[----:B------:R-:W-:Y:S04]  /*94f0*/  STS [R36+0x4000], R15 ;  /* 0x0040000f24007388 */ /* 0x000fe80000000800 */
[----:B------:R-:W-:Y:S04]  /*9500*/  STS [R35+0x4000], R14 ;  /* 0x0040000e23007388 */ /* 0x000fe80000000800 */
[----:B------:R-:W2:Y:S01]  /*9510*/  S2R R30, SR_CTAID.Z ;  /* 0x00000000001e7919 */ /* 0x000ea20000002700 */
[----:B------:R-:W-:-:S02]  /*9520*/  SHF.L.U32 R4, R4, 0x3, RZ ;  /* 0x0000000304047819 */ /* 0x000fc400000006ff */
[----:B-1----:R-:W-:Y:S01]  /*9530*/  SHF.L.U32 R0, R34, 0x1, RZ ;  /* 0x0000000122007819 */ /* 0x002fe200000006ff */
[----:B------:R-:W-:Y:S01]  /*9540*/  BAR.SYNC.DEFER_BLOCKING 0x0 ;  /* 0x0000000000007b1d */ /* 0x000fe20000010000 */
[----:B------:R-:W-:Y:S01]  /*9550*/  SHF.R.S32.HI R5, RZ, 0x1f, R4 ;  /* 0x0000001fff057819 */ /* 0x000fe20000011404 */
[----:B------:R-:W-:-:S04]  /*9560*/  IMAD R31, R33, c[0x0][0x38c], R31 ;  /* 0x0000e300211f7a24 */ /* 0x000fc800078e021f */
[----:B------:R-:W-:-:S04]  /*9570*/  IMAD.WIDE.U32 R10, R33, c[0x0][0x388], R4 ;  /* 0x0000e200210a7a25 */ /* 0x000fc800078e0004 */
[C---:B------:R-:W-:Y:S02]  /*9580*/  IMAD R32, R33.reuse, c[0x0][0x394], R32 ;  /* 0x0000e50021207a24 */ /* 0x040fe400078e0220 */
[----:B------:R-:W-:Y:S01]  /*9590*/  IMAD.WIDE.U32 R4, R33, c[0x0][0x390], R4 ;  /* 0x0000e40021047a25 */ /* 0x000fe200078e0004 */
[----:B------:R-:W-:Y:S02]  /*95a0*/  MOV R6, R10 ;  /* 0x0000000a00067202 */ /* 0x000fe40000000f00 */
[----:B------:R-:W-:Y:S02]  /*95b0*/  IADD3 R7, R11, R31, RZ ;  /* 0x0000001f0b077210 */ /* 0x000fe40007ffe0ff */
[----:B--2---:R-:W-:Y:S01]  /*95c0*/  SHF.R.S32.HI R2, RZ, 0x1f, R30 ;  /* 0x0000001fff027819 */ /* 0x004fe2000001141e */
[----:B------:R-:W1:Y:S04]  /*95d0*/  LDS.128 R36, [R0+0xc000] ;  /* 0x00c0000000247984 */ /* 0x000e680000000c00 */
[----:B------:R-:W-:Y:S01]  /*95e0*/  IMAD R10, R2, c[0x0][0x3b8], RZ ;  /* 0x0000ee00020a7a24 */ /* 0x000fe200078e02ff */
[----:B------:R-:W2:Y:S01]  /*95f0*/  LDS.128 R44, [R0+0xd000] ;  /* 0x00d00000002c7984 */ /* 0x000ea20000000c00 */
[----:B------:R-:W-:-:S03]  /*9600*/  IMAD.IADD R5, R5, 0x1, R32 ;  /* 0x0000000105057824 */ /* 0x000fc600078e0220 */
[----:B------:R-:W3:Y:S01]  /*9610*/  LDS.128 R40, [R0+0xe000] ;  /* 0x00e0000000287984 */ /* 0x000ee20000000c00 */
[----:B------:R-:W-:Y:S02]  /*9620*/  IMAD R11, R2, c[0x0][0x3c0], RZ ;  /* 0x0000f000020b7a24 */ /* 0x000fe400078e02ff */
[C---:B------:R-:W-:Y:S01]  /*9630*/  IMAD R2, R30.reuse, c[0x0][0x3bc], R10 ;  /* 0x0000ef001e027a24 */ /* 0x040fe200078e020a */
[----:B------:R-:W4:Y:S01]  /*9640*/  LDS.128 R32, [R0+0xf000] ;  /* 0x00f0000000207984 */ /* 0x000f220000000c00 */
[C---:B------:R-:W-:Y:S01]  /*9650*/  IMAD.WIDE.U32 R6, R30.reuse, c[0x0][0x3b8], R6 ;  /* 0x0000ee001e067a25 */ /* 0x040fe200078e0006 */
[----:B------:R-:W-:Y:S02]  /*9660*/  UIMAD UR8, UR42, UR6, URZ ;  /* 0x000000062a0872a4 */ /* 0x000fe4000f8e023f */
[----:B------:R-:W-:Y:S01]  /*9670*/  LDS.128 R24, [R0+0x11000] ;  /* 0x0110000000187984 */ /* 0x000fe20000000c00 */
[C---:B------:R-:W-:Y:S02]  /*9680*/  IMAD R10, R30.reuse, c[0x0][0x3c4], R11 ;  /* 0x0000f1001e0a7a24 */ /* 0x040fe400078e020b */
[----:B------:R-:W-:Y:S01]  /*9690*/  IMAD.WIDE.U32 R4, R30, c[0x0][0x3c0], R4 ;  /* 0x0000f0001e047a25 */ /* 0x000fe200078e0004 */
[----:B------:R-:W-:Y:S04]  /*96a0*/  LDS.128 R20, [R0+0x12000] ;  /* 0x0120000000147984 */ /* 0x000fe80000000c00 */
[----:B------:R-:W3:Y:S01]  /*96b0*/  LDS.128 R28, [R0+0x10000] ;  /* 0x01000000001c7984 */ /* 0x000ee20000000c00 */
[----:B------:R-:W-:-:S03]  /*96c0*/  UIMAD UR8, UR36, UR7, UR8 ;  /* 0x00000007240872a4 */ /* 0x000fc6000f8e0208 */
[----:B------:R-:W4:Y:S01]  /*96d0*/  LDS.128 R16, [R0+0x13000] ;  /* 0x0130000000107984 */ /* 0x000f220000000c00 */
[----:B------:R-:W-:Y:S01]  /*96e0*/  IADD3 R7, R7, R2, RZ ;  /* 0x0000000207077210 */ /* 0x000fe20007ffe0ff */
[----:B------:R-:W-:Y:S01]  /*96f0*/  UIMAD UR42, UR42, UR4, URZ ;  /* 0x000000042a2a72a4 */ /* 0x000fe2000f8e023f */
[----:B------:R-:W-:Y:S02]  /*9700*/  IADD3 R2, P1, R6, R12, RZ ;  /* 0x0000000c06027210 */ /* 0x000fe40007f3e0ff */
[----:B------:R-:W-:Y:S01]  /*9710*/  IADD3 R6, P0, R4, R8, RZ ;  /* 0x0000000804067210 */ /* 0x000fe20007f1e0ff */
[----:B------:R-:W-:Y:S01]  /*9720*/  UIMAD UR42, UR36, UR5, UR42 ;  /* 0x00000005242a72a4 */ /* 0x000fe2000f8e022a */
        /* <DEDUP_REMOVED lines=31> */
.L_x_2013:
        /* <DEDUP_REMOVED lines=11> */
.L_x_2020:
[----:B------:R-:W-:Y:S05]  /*99d0*/  EXIT ;  /* 0x000000000000794d */ /* 0x000fea0003800000 */
.L_x_2022:
        /* <DEDUP_REMOVED lines=10> */
.L_x_2489:


//--------------------- .text._ZN5flash44flash_bwd_dq_dk_dv_loop_seqk_parallel_kernelI23Flash_bwd_kernel_traitsILi64ELi128ELi128ELi8ELi4ELi4ELi4ELb0ELb0EN7cutlass6half_tE19Flash_kernel_traitsILi64ELi128ELi128ELi8ES3_EELb0ELb0ELb0ELb0ELb1ELb1ELb1EEEvNS_16Flash_bwd_paramsE --------------------------
	.section	.text._ZN5flash44flash_bwd_dq_dk_dv_loop_seqk_parallel_kernelI23Flash_bwd_kernel_traitsILi64ELi128ELi128ELi8ELi4ELi4ELi4ELb0ELb0EN7cutlass6half_tE19Flash_kernel_traitsILi64ELi128ELi128ELi8ES3_EELb0ELb0ELb0ELb0ELb1ELb1ELb1EEEvNS_16Flash_bwd_paramsE,"ax",@progbits
	.sectioninfo	@"SHI_REGISTERS=255"
	.align	128
        .global         _ZN5flash44flash_bwd_dq_dk_dv_loop_seqk_parallel_kernelI23Flash_bwd_kernel_traitsILi64ELi128ELi128ELi8ELi4ELi4ELi4ELb0ELb0EN7cutlass6half_tE19Flash_kernel_traitsILi64ELi128ELi128ELi8ES3_EELb0ELb0ELb0ELb0ELb1ELb1ELb1EEEvNS_16Flash_bwd_paramsE
        .type           _ZN5flash44flash_bwd_dq_dk_dv_loop_seqk_parallel_kernelI23Flash_bwd_kernel_traitsILi64ELi128ELi128ELi8ELi4ELi4ELi4ELb0ELb0EN7cutlass6half_tE19Flash_kernel_traitsILi64ELi128ELi128ELi8ES3_EELb0ELb0ELb0ELb0ELb1ELb1ELb1EEEvNS_16Flash_bwd_paramsE,@function
        .size           _ZN5flash44flash_bwd_dq_dk_dv_loop_seqk_parallel_kernelI23Flash_bwd_kernel_traitsILi64ELi128ELi128ELi8ELi4ELi4ELi4ELb0ELb0EN7cutlass6half_tE19Flash_kernel_traitsILi64ELi128ELi128ELi8ES3_EELb0ELb0ELb0ELb0ELb1ELb1ELb1EEEvNS_16Flash_bwd_paramsE,(.L_x_2490 - _ZN5flash44flash_bwd_dq_dk_dv_loop_seqk_parallel_kernelI23Flash_bwd_kernel_traitsILi64ELi128ELi128ELi8ELi4ELi4ELi4ELb0ELb0EN7cutlass6half_tE19Flash_kernel_traitsILi64ELi128ELi128ELi8ES3_EELb0ELb0ELb0ELb0ELb1ELb1ELb1EEEvNS_16Flash_bwd_paramsE)
        .other          _ZN5flash44flash_bwd_dq_dk_dv_loop_seqk_parallel_kernelI23Flash_bwd_kernel_traitsILi64ELi128ELi128ELi8ELi4ELi4ELi4ELb0ELb0EN7cutlass6half_tE19Flash_kernel_traitsILi64ELi128ELi128ELi8ES3_EELb0ELb0ELb0ELb0ELb1ELb1ELb1EEEvNS_16Flash_bwd_paramsE,@"STO_CUDA_ENTRY STV_DEFAULT"
_ZN5flash44flash_bwd_dq_dk_dv_loop_seqk_parallel_kernelI23Flash_bwd_kernel_traitsILi64ELi128ELi128ELi8ELi4ELi4ELi4ELb0ELb0EN7cutlass6half_tE19Flash_kernel_traitsILi64ELi128ELi128ELi8ES3_EELb0ELb0ELb0ELb0ELb1ELb1ELb1EEEvNS_16Flash_bwd_paramsE:
.text._ZN5flash44flash_bwd_dq_dk_dv_loop_seqk_parallel_kernelI23Flash_bwd_kernel_traitsILi64ELi128ELi128ELi8ELi4ELi4ELi4ELb0ELb0EN7cutlass6half_tE19Flash_kernel_traitsILi64ELi128ELi128ELi8ES3_EELb0ELb0ELb0ELb0ELb1ELb1ELb1EEEvNS_16Flash_bwd_paramsE:
        /* <DEDUP_REMOVED lines=151> */
[--C-:B------:R-:W-:Y:S01]  /*0970*/  IMAD.IADD R5, R236, 0x1, R7.reuse ;  /* 0x00000001ec057824 */ /* 0x100fe200078e0207 */
        /* <DEDUP_REMOVED lines=37> */
.L_x_2031:
        /* <DEDUP_REMOVED lines=32> */
[----:B------:R-:W-:Y:S05]  /*0dd0*/  @P0 BRA `(.L_x_2023) ;  /* 0x0000859000000947 */ /* 0x000fea0003800000 */
        /* <DEDUP_REMOVED lines=72> */
.L_x_2024:
[----:B------:R-:W-:-:S04]  /*1260*/  UIMAD UR41, UR10, UR15, UR44 ;  /* 0x0000000f0a2972a4 */ /* 0x000fc8000f8e022c */
[----:B------:R-:W-:Y:S02]  /*1270*/  UIMAD UR41, UR41, UR14, URZ ;  /* 0x0000000e292972a4 */ /* 0x000fe4000f8e023f */
.L_x_2025:
        /* <DEDUP_REMOVED lines=231> */
[----:B------:R1:W2:Y:S04]  /*20f0*/  LDG.E R8, [R4.64] ;  /* 0x0000002604087981 */ /* 0x0002a8000c1e1900 */
[----:B------:R1:W3:Y:S04]  /*2100*/  LDG.E R7, [R4.64+0x20] ;  /* 0x0000202604077981 */ /* 0x0002e8000c1e1900 */
[----:B------:R1:W4:Y:S04]  /*2110*/  LDG.E R6, [R4.64+0x100] ;  /* 0x0001002604067981 */ /* 0x000328000c1e1900 */
[----:B-1----:R1:W5:Y:S01]  /*2120*/  LDG.E R5, [R4.64+0x120] ;  /* 0x0001202604057981 */ /* 0x002362000c1e1900 */
[----:B------:R-:W-:Y:S01]  /*2130*/  IADD3 R187, R189, 0x2000, RZ ;  /* 0x00002000bdbb7810 */ /* 0x000fe20007ffe0ff */
[----:B------:R-:W-:Y:S01]  /*2140*/  IMAD.MOV.U32 R244, RZ, RZ, R2 ;  /* 0x000000fffff47224 */ /* 0x000fe200078e0002 */
[----:B------:R-:W-:Y:S01]  /*2150*/  UMOV UR8, UR6 ;  /* 0x0000000600087c82 */ /* 0x000fe20008000000 */
[----:B------:R-:W-:Y:S01]  /*2160*/  IMAD.MOV.U32 R127, RZ, RZ, RZ ;  /* 0x000000ffff7f7224 */ /* 0x000fe200078e00ff */
[----:B------:R-:W-:-:S05]  /*2170*/  SEL R187, R187, R189, !P0 ;  /* 0x000000bdbbbb7207 */ /* 0x000fca0004000000 */
[----:B------:R-:W-:Y:S01]  /*2180*/  IMAD.SHL.U32 R187, R187, 0x2, RZ ;  /* 0x00000002bbbb7824 */ /* 0x000fe200078e00ff */
[----:B-1----:R-:W-:-:S04]  /*2190*/  IADD3 R4, R188, 0x2000, RZ ;  /* 0x00002000bc047810 */ /* 0x002fc80007ffe0ff */
[----:B------:R-:W-:-:S05]  /*21a0*/  SEL R4, R4, R188, !P0 ;  /* 0x000000bc04047207 */ /* 0x000fca0004000000 */
[----:B------:R-:W-:Y:S01]  /*21b0*/  IMAD.SHL.U32 R180, R4, 0x2, RZ ;  /* 0x0000000204b47824 */ /* 0x000fe200078e00ff */
[----:B-----5:R1:W-:Y:S04]  /*21c0*/  STL [R1], R5 ;  /* 0x0000000501007387 */ /* 0x0203e80000100800 */
[----:B----4-:R1:W-:Y:S04]  /*21d0*/  STL [R1+0x4], R6 ;  /* 0x0000040601007387 */ /* 0x0103e80000100800 */
[----:B---3--:R1:W-:Y:S04]  /*21e0*/  STL [R1+0x8], R7 ;  /* 0x0000080701007387 */ /* 0x0083e80000100800 */
[----:B--2---:R1:W-:Y:S02]  /*21f0*/  STL [R1+0xc], R8 ;  /* 0x00000c0801007387 */ /* 0x0043e40000100800 */
[----:B------:R-:W-:Y:S01]  /*2200*/  IMAD.MOV.U32 R2, RZ, RZ, c[0x0][0x22c] ;  /* 0x00008b00ff027624 */ /* 0x000fe200078e00ff */
[----:B------:R-:W-:Y:S01]  /*2210*/  SHF.L.U64.HI R0, R16, 0x2, R0 ;  /* 0x0000000210007819 */ /* 0x000fe20000010200 */
[----:B------:R-:W-:Y:S01]  /*2220*/  IMAD.SHL.U32 R182, R189, 0x2, RZ ;  /* 0x00000002bdb67824 */ /* 0x000fe200078e00ff */
[----:B------:R-:W-:Y:S01]  /*2230*/  MOV R190, 0x20 ;  /* 0x0000002000be7802 */ /* 0x000fe20000000f00 */
[----:B------:R-:W-:-:S02]  /*2240*/  IMAD R2, R2, c[0x0][0x1c0], RZ ;  /* 0x0000700002027a24 */ /* 0x000fc400078e02ff */
[----:B------:R-:W-:Y:S02]  /*2250*/  IMAD.MOV.U32 R191, RZ, RZ, 0x40 ;  /* 0x00000040ffbf7424 */ /* 0x000fe400078e00ff */
[C---:B-1----:R-:W-:Y:S01]  /*2260*/  IMAD.SHL.U32 R5, R2.reuse, 0x8, RZ ;  /* 0x0000000802057824 */ /* 0x042fe200078e00ff */
[----:B------:R-:W-:-:S04]  /*2270*/  SHF.L.U32 R4, R2, 0x4, RZ ;  /* 0x0000000402047819 */ /* 0x000fc800000006ff */
[----:B------:R-:W-:-:S04]  /*2280*/  IADD3 R4, R4, 0x20, RZ ;  /* 0x0000002004047810 */ /* 0x000fc80007ffe0ff */
[----:B------:R-:W-:Y:S02]  /*2290*/  IADD3 R2, R5, R4, RZ ;  /* 0x0000000405027210 */ /* 0x000fe40007ffe0ff */
[----:B------:R-:W-:-:S03]  /*22a0*/  SHF.L.U32 R4, R16, 0x2, RZ ;  /* 0x0000000210047819 */ /* 0x000fc600000006ff */
[----:B------:R-:W-:-:S05]  /*22b0*/  IMAD.IADD R2, R5, 0x1, R2 ;  /* 0x0000000105027824 */ /* 0x000fca00078e0202 */
[----:B------:R-:W-:-:S05]  /*22c0*/  IADD3 R2, R5, R2, RZ ;  /* 0x0000000205027210 */ /* 0x000fca0007ffe0ff */
[----:B------:R-:W-:-:S05]  /*22d0*/  IMAD.IADD R2, R5, 0x1, R2 ;  /* 0x0000000105027824 */ /* 0x000fca00078e0202 */
[----:B------:R1:W-:Y:S02]  /*22e0*/  STL [R1+0x30], R2 ;  /* 0x0000300201007387 */ /* 0x0003e40000100800 */
[----:B-1----:R-:W-:-:S05]  /*22f0*/  IADD3 R2, R5, R2, RZ ;  /* 0x0000000205027210 */ /* 0x002fca0007ffe0ff */
[----:B------:R1:W-:Y:S04]  /*2300*/  STL [R1+0x2c], R2 ;  /* 0x00002c0201007387 */ /* 0x0003e80000100800 */
[----:B------:R2:W-:Y:S01]  /*2310*/  STL [R1+0x44], R0 ;  /* 0x0000440001007387 */ /* 0x0005e20000100800 */
[----:B-1----:R-:W-:Y:S01]  /*2320*/  IMAD.IADD R2, R5, 0x1, R2 ;  /* 0x0000000105027824 */ /* 0x002fe200078e0202 */
[----:B--2---:R-:W-:-:S04]  /*2330*/  IADD3 R0, R16, -0x80, RZ ;  /* 0xffffff8010007810 */ /* 0x004fc80007ffe0ff */
[----:B------:R1:W-:Y:S04]  /*2340*/  STL [R1+0x28], R2 ;  /* 0x0000280201007387 */ /* 0x0003e80000100800 */
[----:B------:R-:W-:Y:S01]  /*2350*/  STL [R1+0x40], R4 ;  /* 0x0000400401007387 */ /* 0x000fe20000100800 */
[----:B-1----:R-:W-:-:S05]  /*2360*/  IADD3 R2, R5, R2, RZ ;  /* 0x0000000205027210 */ /* 0x002fca0007ffe0ff */
[C---:B------:R-:W-:Y:S01]  /*2370*/  IMAD.IADD R6, R5.reuse, 0x1, R2 ;  /* 0x0000000105067824 */ /* 0x040fe200078e0202 */
[----:B------:R1:W-:Y:S04]  /*2380*/  STL [R1+0x24], R2 ;  /* 0x0000240201007387 */ /* 0x0003e80000100800 */
[----:B------:R-:W-:Y:S01]  /*2390*/  STL [R1+0x20], R6 ;  /* 0x0000200601007387 */ /* 0x000fe20000100800 */
[----:B-1----:R-:W-:Y:S01]  /*23a0*/  SHF.L.U32 R2, R0, 0x2, RZ ;  /* 0x0000000200027819 */ /* 0x002fe200000006ff */
[----:B------:R-:W-:-:S04]  /*23b0*/  IMAD.IADD R0, R5, 0x1, R6 ;  /* 0x0000000105007824 */ /* 0x000fc800078e0206 */
[----:B------:R-:W-:Y:S04]  /*23c0*/  STL [R1+0x3c], R2 ;  /* 0x00003c0201007387 */ /* 0x000fe80000100800 */
[----:B------:R1:W-:Y:S02]  /*23d0*/  STL [R1+0x1c], R0 ;  /* 0x00001c0001007387 */ /* 0x0003e40000100800 */
[----:B-1----:R-:W-:-:S05]  /*23e0*/  IADD3 R0, R5, R0, RZ ;  /* 0x0000000005007210 */ /* 0x002fca0007ffe0ff */
[----:B------:R1:W-:Y:S02]  /*23f0*/  STL [R1+0x18], R0 ;  /* 0x0000180001007387 */ /* 0x0003e40000100800 */
[----:B-1----:R-:W-:-:S05]  /*2400*/  IMAD.IADD R0, R5, 0x1, R0 ;  /* 0x0000000105007824 */ /* 0x002fca00078e0200 */
[----:B------:R1:W-:Y:S02]  /*2410*/  STL [R1+0x14], R0 ;  /* 0x0000140001007387 */ /* 0x0003e40000100800 */
[----:B-1----:R-:W-:-:S05]  /*2420*/  IADD3 R0, R5, R0, RZ ;  /* 0x0000000005007210 */ /* 0x002fca0007ffe0ff */
[----:B------:R1:W-:Y:S02]  /*2430*/  STL [R1+0x10], R0 ;  /* 0x0000100001007387 */ /* 0x0003e40000100800 */
[----:B-1----:R-:W-:-:S05]  /*2440*/  IMAD.IADD R0, R5, 0x1, R0 ;  /* 0x0000000105007824 */ /* 0x002fca00078e0200 */
[----:B------:R1:W-:Y:S02]  /*2450*/  STL [R1+0x34], R0 ;  /* 0x0000340001007387 */ /* 0x0003e40000100800 */
.L_x_2029:
[----:B-1----:R-:W4:Y:S01]  /*2460*/  LDL R0, [R1+0x4c] ;  /* 0x00004c0001007983 */ /* 0x002f220000100800 */
[----:B------:R-:W-:Y:S03]  /*2470*/  UISETP.GE.AND UP2, UPT, UR46, 0x1, UPT ;  /* 0x000000012e00788c */ /* 0x000fe6000bf46270 */
[----:B------:R-:W0:Y:S08]  /*2480*/  LDGDEPBAR ;  /* 0x00000000000079af */ /* 0x000e300000000000 */
        /* <DEDUP_REMOVED lines=49> */
[----:B------:R4:W-:Y:S04]  /*27a0*/  STL [R1+0x88], R3 ;  /* 0x0000880301007387 */ /* 0x0009e80000100800 */
[----:B-1----:R-:W2:Y:S04]  /*27b0*/  LDL R69, [R1+0x8] ;  /* 0x0000080001457983 */ /* 0x002ea80000100800 */
[----:B---3--:R-:W3:Y:S04]  /*27c0*/  LDL R68, [R1+0x4] ;  /* 0x0000040001447983 */ /* 0x008ee80000100800 */
[----:B----4-:R-:W4:Y:S01]  /*27d0*/  LDL R3, [R1+0xc] ;  /* 0x00000c0001037983 */ /* 0x010f220000100800 */
[----:B------:R-:W-:Y:S04]  /*27e0*/  DEPBAR.LE SB0, 0x0 ;  /* 0x000080000000791a */ /* 0x000fe80000000000 */
[----:B------:R-:W-:Y:S08]  /*27f0*/  BAR.SYNC.DEFER_BLOCKING 0x0 ;  /* 0x0000000000007b1d */ /* 0x000ff00000010000 */
[----:B------:R-:W-:Y:S08]  /*2800*/  LDSM.16.M88.4 R64, [R187] ;  /* 0x00000000bb40783b */ /* 0x000ff00000000200 */
[----:B------:R-:W1:Y:S08]  /*2810*/  LDSM.16.M88.4 R16, [R183+0xc000] ;  /* 0x00c00000b710783b */ /* 0x000e700000000200 */
[----:B------:R-:W1:Y:S08]  /*2820*/  LDSM.16.M88.4 R60, [R187+0x2000] ;  /* 0x00200000bb3c783b */ /* 0x000e700000000200 */
[----:B------:R-:W1:Y:S08]  /*2830*/  LDSM.16.M88.4 R32, [R183+0xc800] ;  /* 0x00c80000b720783b */ /* 0x000e700000000200 */
[----:B------:R-:W1:Y:S01]  /*2840*/  LDSM.16.M88.4 R48, [R183+0xd000] ;  /* 0x00d00000b730783b */ /* 0x000e620000000200 */
[----:B------:R-:W-:Y:S07]  /*2850*/  R2P PR, R0, 0x6 ;  /* 0x0000000600007804 */ /* 0x000fee0000000000 */
[----:B------:R-:W1:Y:S01]  /*2860*/  LDSM.16.M88.4 R132, [R183+0xd800] ;  /* 0x00d80000b784783b */ /* 0x000e620000000200 */
[----:B------:R-:W-:Y:S02]  /*2870*/  SEL R2, R190, 0xffffffe0, !P1 ;  /* 0xffffffe0be027807 */ /* 0x000fe40004800000 */
[----:B------:R-:W-:Y:S02]  /*2880*/  SEL R181, R191, 0xffffffc0, !P2 ;  /* 0xffffffc0bfb57807 */ /* 0x000fe40005000000 */
[C---:B------:R-:W-:Y:S01]  /*2890*/  IADD3 R0, R187.reuse, R2, RZ ;  /* 0x00000002bb007210 */ /* 0x040fe20007ffe0ff */
[-C--:B-1----:R-:W-:Y:S02]  /*28a0*/  HMMA.16816.F32 R4, R64, R16.reuse, RZ ;  /* 0x000000104004723c */ /* 0x082fe400000018ff */
[----:B------:R-:W-:Y:S01]  /*28b0*/  LDSM.16.M88.4 R140, [R186+0xc000] ;  /* 0x00c00000ba8c783b */ /* 0x000fe20000000200 */
[----:B------:R-:W-:Y:S05]  /*28c0*/  IADD3 R160, R187, R181, RZ ;  /* 0x000000b5bba07210 */ /* 0x000fea0007ffe0ff */
[C---:B------:R-:W-:Y:S02]  /*28d0*/  HMMA.16816.F32 R8, R60.reuse, R16, RZ ;  /* 0x000000103c08723c */ /* 0x040fe400000018ff */
[----:B------:R-:W1:Y:S06]  /*28e0*/  LDSM.16.M88.4 R136, [R0] ;  /* 0x000000000088783b */ /* 0x000e6c0000000200 */
[-C--:B------:R-:W-:Y:S02]  /*28f0*/  HMMA.16816.F32 R12, R60, R18.reuse, RZ ;  /* 0x000000123c0c723c */ /* 0x080fe400000018ff */
[----:B------:R1:W1:Y:S06]  /*2900*/  LDSM.16.M88.4 R144, [R0+0x2000] ;  /* 0x002000000090783b */ /* 0x00026c0000000200 */
[C---:B------:R-:W-:Y:S02]  /*2910*/  HMMA.16816.F32 R16, R64.reuse, R18, RZ ;  /* 0x000000124010723c */ /* 0x040fe400000018ff */
[----:B------:R-:W1:Y:S06]  /*2920*/  LDSM.16.M88.4 R148, [R186+0xc800] ;  /* 0x00c80000ba94783b */ /* 0x000e6c0000000200 */
[-C--:B------:R-:W-:Y:S02]  /*2930*/  HMMA.16816.F32 R20, R64, R32.reuse, RZ ;  /* 0x000000204014723c */ /* 0x080fe400000018ff */
[----:B------:R-:W-:Y:S06]  /*2940*/  LDSM.16.M88.4 R152, [R160] ;  /* 0x00000000a098783b */ /* 0x000fec0000000200 */
[C---:B------:R-:W-:Y:S02]  /*2950*/  HMMA.16816.F32 R24, R60.reuse, R32, RZ ;  /* 0x000000203c18723c */ /* 0x040fe400000018ff */
[----:B------:R-:W-:Y:S02]  /*2960*/  LDSM.16.M88.4 R156, [R184+0xc000] ;  /* 0x00c00000b89c783b */ /* 0x000fe40000000200 */
[----:B-1----:R-:W-:Y:S04]  /*2970*/  IADD3 R0, R181, R0, RZ ;  /* 0x00000000b5007210 */ /* 0x002fe80007ffe0ff */
[-C--:B------:R-:W-:Y:S02]  /*2980*/  HMMA.16816.F32 R28, R60, R34.reuse, RZ ;  /* 0x000000223c1c723c */ /* 0x080fe400000018ff */
[----:B------:R-:W-:Y:S06]  /*2990*/  LDSM.16.M88.4 R160, [R160+0x2000] ;  /* 0x00200000a0a0783b */ /* 0x000fec0000000200 */
[C---:B------:R-:W-:Y:S02]  /*29a0*/  HMMA.16816.F32 R32, R64.reuse, R34, RZ ;  /* 0x000000224020723c */ /* 0x040fe400000018ff */
[----:B------:R-:W-:Y:S06]  /*29b0*/  LDSM.16.M88.4 R164, [R184+0xc800] ;  /* 0x00c80000b8a4783b */ /* 0x000fec0000000200 */
[-C--:B------:R-:W-:Y:S02]  /*29c0*/  HMMA.16816.F32 R36, R64, R48.reuse, RZ ;  /* 0x000000304024723c */ /* 0x080fe400000018ff */
[----:B------:R-:W-:Y:S06]  /*29d0*/  LDSM.16.M88.4 R168, [R184+0xd800] ;  /* 0x00d80000b8a8783b */ /* 0x000fec0000000200 */
[C---:B------:R-:W-:Y:S02]  /*29e0*/  HMMA.16816.F32 R40, R60.reuse, R48, RZ ;  /* 0x000000303c28723c */ /* 0x040fe400000018ff */
[----:B------:R-:W-:Y:S06]  /*29f0*/  LDSM.16.M88.4 R176, [R185+0xc000] ;  /* 0x00c00000b9b0783b */ /* 0x000fec0000000200 */
[-C--:B------:R-:W-:Y:S02]  /*2a00*/  HMMA.16816.F32 R44, R60, R50.reuse, RZ ;  /* 0x000000323c2c723c */ /* 0x080fe400000018ff */
[----:B------:R-:W-:Y:S06]  /*2a10*/  LDSM.16.M88.4 R172, [R0] ;  /* 0x0000000000ac783b */ /* 0x000fec0000000200 */
[C---:B------:R-:W-:Y:S08]  /*2a20*/  HMMA.16816.F32 R48, R64.reuse, R50, RZ ;  /* 0x000000324030723c */ /* 0x040ff000000018ff */
[-C--:B------:R-:W-:Y:S08]  /*2a30*/  HMMA.16816.F32 R52, R64, R132.reuse, RZ ;  /* 0x000000844034723c */ /* 0x080ff000000018ff */
[C---:B------:R-:W-:Y:S08]  /*2a40*/  HMMA.16816.F32 R56, R60.reuse, R132, RZ ;  /* 0x000000843c38723c */ /* 0x040ff000000018ff */
[-C--:B------:R-:W-:Y:S08]  /*2a50*/  HMMA.16816.F32 R60, R60, R134.reuse, RZ ;  /* 0x000000863c3c723c */ /* 0x080ff000000018ff */
[----:B------:R-:W-:Y:S01]  /*2a60*/  HMMA.16816.F32 R64, R64, R134, RZ ;  /* 0x000000864040723c */ /* 0x000fe200000018ff */
[----:B------:R-:W1:Y:S07]  /*2a70*/  LDSM.16.M88.4 R132, [R186+0xd000] ;  /* 0x00d00000ba84783b */ /* 0x000e6e0000000200 */
[-C--:B------:R-:W-:Y:S08]  /*2a80*/  HMMA.16816.F32 R4, R136, R140.reuse, R4 ;  /* 0x0000008c8804723c */ /* 0x080ff00000001804 */
[C---:B------:R-:W-:Y:S08]  /*2a90*/  HMMA.16816.F32 R8, R144.reuse, R140, R8 ;  /* 0x0000008c9008723c */ /* 0x040ff00000001808 */
[-C--:B------:R-:W-:Y:S08]  /*2aa0*/  HMMA.16816.F32 R12, R144, R142.reuse, R12 ;  /* 0x0000008e900c723c */ /* 0x080ff0000000180c */
[C---:B------:R-:W-:Y:S01]  /*2ab0*/  HMMA.16816.F32 R16, R136.reuse, R142, R16 ;  /* 0x0000008e8810723c */ /* 0x040fe20000001810 */
[----:B------:R-:W2:Y:S07]  /*2ac0*/  LDSM.16.M88.4 R140, [R186+0xd800] ;  /* 0x00d80000ba8c783b */ /* 0x000eae0000000200 */
[-C--:B------:R-:W-:Y:S08]  /*2ad0*/  HMMA.16816.F32 R20, R136, R148.reuse, R20 ;  /* 0x000000948814723c */ /* 0x080ff00000001814 */
[C---:B------:R-:W-:Y:S08]  /*2ae0*/  HMMA.16816.F32 R24, R144.reuse, R148, R24 ;  /* 0x000000949018723c */ /* 0x040ff00000001818 */
[-C--:B------:R-:W-:Y:S08]  /*2af0*/  HMMA.16816.F32 R28, R144, R150.reuse, R28 ;  /* 0x00000096901c723c */ /* 0x080ff0000000181c */
[C---:B------:R-:W-:Y:S01]  /*2b00*/  HMMA.16816.F32 R32, R136.reuse, R150, R32 ;  /* 0x000000968820723c */ /* 0x040fe20000001820 */
[----:B------:R-:W3:Y:S07]  /*2b10*/  LDSM.16.M88.4 R148, [R184+0xd000] ;  /* 0x00d00000b894783b */ /* 0x000eee0000000200 */
[-C--:B-1----:R-:W-:Y:S08]  /*2b20*/  HMMA.16816.F32 R36, R136, R132.reuse, R36 ;  /* 0x000000848824723c */ /* 0x082ff00000001824 */
[C---:B------:R-:W-:Y:S08]  /*2b30*/  HMMA.16816.F32 R40, R144.reuse, R132, R40 ;  /* 0x000000849028723c */ /* 0x040ff00000001828 */
[-C--:B------:R-:W-:Y:S08]  /*2b40*/  HMMA.16816.F32 R44, R144, R134.reuse, R44 ;  /* 0x00000086902c723c */ /* 0x080ff0000000182c */
[C---:B------:R-:W-:Y:S01]  /*2b50*/  HMMA.16816.F32 R48, R136.reuse, R134, R48 ;  /* 0x000000868830723c */ /* 0x040fe20000001830 */
[----:B------:R-:W1:Y:S03]  /*2b60*/  LDSM.16.M88.4 R132, [R0+0x2000] ;  /* 0x002000000084783b */ /* 0x000e660000000200 */
[----:B----4-:R-:W-:Y:S04]  /*2b70*/  FSETP.NEU.FTZ.AND P0, PT, R3, -INF , PT ;  /* 0xff8000000300780b */ /* 0x010fe80003f1d000 */
        /* <DEDUP_REMOVED lines=12> */
[-C--:B---3--:R-:W-:Y:S08]  /*2c40*/  HMMA.16816.F32 R36, R152, R148.reuse, R36 ;  /* 0x000000949824723c */ /* 0x088ff00000001824 */
[C---:B------:R-:W-:Y:S07]  /*2c50*/  HMMA.16816.F32 R40, R160.reuse, R148, R40 ;  /* 0x00000094a028723c */ /* 0x040fee0000001828 */
[----:B------:R-:W-:Y:S01]  /*2c60*/  IADD3 R148, R182, R2, RZ ;  /* 0x00000002b6947210 */ /* 0x000fe20007ffe0ff */
[-C--:B------:R-:W-:Y:S08]  /*2c70*/  HMMA.16816.F32 R44, R160, R150.reuse, R44 ;  /* 0x00000096a02c723c */ /* 0x080ff0000000182c */
[C---:B------:R-:W-:Y:S01]  /*2c80*/  HMMA.16816.F32 R48, R152.reuse, R150, R48 ;  /* 0x000000969830723c */ /* 0x040fe20000001830 */
[----:B------:R-:W2:Y:S07]  /*2c90*/  LDL R150, [R1+0x40] ;  /* 0x0000400001967983 */ /* 0x000eae0000100800 */
        /* <DEDUP_REMOVED lines=27> */
[----:B------:R-:W-:Y:S02]  /*2e50*/  FMUL.FTZ R11, R11, c[0x0][0x2ec] ;  /* 0x0000bb000b0b7a20 */ /* 0x000fe40000410000 */
[----:B---3--:R-:W-:Y:S02]  /*2e60*/  FMUL.FTZ R10, R3, 1.4426950216293334961 ;  /* 0x3fb8aa3b030a7820 */ /* 0x008fe40000410000 */
[----:B------:R-:W3:Y:S03]  /*2e70*/  LDL R3, [R1] ;  /* 0x0000000001037983 */ /* 0x000ee60000100800 */
[----:B------:R-:W-:Y:S02]  /*2e80*/  FSEL R10, R10, RZ, P0 ;  /* 0x000000ff0a0a7208 */ /* 0x000fe40000000000 */
[----:B------:R-:W-:Y:S01]  /*2e90*/  MUFU.TANH R94, R12 ;  /* 0x0000000c005e7308 */ /* 0x000fe20000002400 */
[C---:B------:R-:W-:Y:S02]  /*2ea0*/  FSETP.NEU.FTZ.AND P0, PT, R69.reuse, -INF , PT ;  /* 0xff8000004500780b */ /* 0x040fe40003f1d000 */
[--C-:B-1----:R-:W-:Y:S02]  /*2eb0*/  FFMA.FTZ R0, R196, c[0x0][0x23c], -R10.reuse ;  /* 0x00008f00c4007a23 */ /* 0x102fe4000001080a */
[----:B----4-:R-:W-:Y:S05]  /*2ec0*/  FMUL.FTZ R9, R69, 1.4426950216293334961 ;  /* 0x3fb8aa3b45097820 */ /* 0x010fea0000410000 */
[----:B------:R1:W-:Y:S01]  /*2ed0*/  MUFU.EX2 R169, R0 ;  /* 0x0000000000a97308 */ /* 0x0003e20000000800 */
[----:B------:R-:W-:Y:S02]  /*2ee0*/  FSEL R9, R9, RZ, P0 ;  /* 0x000000ff09097208 */ /* 0x000fe40000000000 */
[----:B------:R-:W-:Y:S07]  /*2ef0*/  FSETP.NEU.FTZ.AND P0, PT, R68, -INF , PT ;  /* 0xff8000004400780b */ /* 0x000fee0003f1d000 */
[----:B------:R-:W-:Y:S10]  /*2f00*/  MUFU.TANH R93, R13 ;  /* 0x0000000d005d7308 */ /* 0x000ff40000002400 */
[----:B------:R-:W4:Y:S01]  /*2f10*/  MUFU.TANH R110, R6 ;  /* 0x00000006006e7308 */ /* 0x000f220000002400 */
[----:B-1----:R-:W-:Y:S09]  /*2f20*/  FFMA.FTZ R0, R197, c[0x0][0x23c], -R10 ;  /* 0x00008f00c5007a23 */ /* 0x002ff2000001080a */
[----:B------:R-:W-:Y:S10]  /*2f30*/  MUFU.TANH R78, R14 ;  /* 0x0000000e004e7308 */ /* 0x000ff40000002400 */
[----:B------:R1:W1:Y:S10]  /*2f40*/  MUFU.TANH R109, R7 ;  /* 0x00000007006d7308 */ /* 0x0002740000002400 */
[----:B------:R-:W-:Y:S10]  /*2f50*/  MUFU.TANH R77, R15 ;  /* 0x0000000f004d7308 */ /* 0x000ff40000002400 */
[----:B------:R4:W-:Y:S01]  /*2f60*/  MUFU.EX2 R166, R0 ;  /* 0x0000000000a67308 */ /* 0x0009e20000000800 */
[----:B-1----:R-:W1:Y:S09]  /*2f70*/  LDSM.16.M88.4 R4, [R185+0xc800] ;  /* 0x00c80000b904783b */ /* 0x002e720000000200 */
[----:B------:R-:W-:Y:S10]  /*2f80*/  MUFU.TANH R79, R11 ;  /* 0x0000000b004f7308 */ /* 0x000ff40000002400 */
[----:B------:R1:W1:Y:S01]  /*2f90*/  MUFU.TANH R96, R8 ;  /* 0x0000000800607308 */ /* 0x0002620000002400 */
[--C-:B----4-:R-:W-:Y:S09]  /*2fa0*/  FFMA.FTZ R0, R110, c[0x0][0x23c], -R9.reuse ;  /* 0x00008f006e007a23 */ /* 0x110ff20000010809 */
[----:B------:R4:W-:Y:S10]  /*2fb0*/  MUFU.EX2 R213, R0 ;  /* 0x0000000000d57308 */ /* 0x0009f40000000800 */
[----:B------:R-:W2:Y:S01]  /*2fc0*/  MUFU.TANH R151, R16 ;  /* 0x0000001000977308 */ /* 0x000ea20000002400 */
[-C--:B-1----:R-:W-:Y:S03]  /*2fd0*/  HMMA.16816.F32 R20, R172, R4.reuse, R20 ;  /* 0x00000004ac14723c */ /* 0x082fe60000001814 */
[----:B------:R-:W-:Y:S06]  /*2fe0*/  FMUL.FTZ R8, R68, 1.4426950216293334961 ;  /* 0x3fb8aa3b44087820 */ /* 0x000fec0000410000 */
[----:B------:R-:W1:Y:S01]  /*2ff0*/  MUFU.TANH R149, R17 ;  /* 0x0000001100957308 */ /* 0x000e620000002400 */
[C---:B------:R-:W-:Y:S04]  /*3000*/  HMMA.16816.F32 R24, R132.reuse, R4, R24 ;  /* 0x000000048418723c */ /* 0x040fe80000001818 */
[--C-:B----4-:R-:W-:Y:S01]  /*3010*/  FFMA.FTZ R0, R109, c[0x0][0x23c], -R9.reuse ;  /* 0x00008f006d007a23 */ /* 0x110fe20000010809 */
[----:B------:R-:W-:Y:S04]  /*3020*/  FSEL R8, R8, RZ, P0 ;  /* 0x000000ff08087208 */ /* 0x000fe80000000000 */
[----:B------:R4:W-:Y:S01]  /*3030*/  MUFU.EX2 R212, R0 ;  /* 0x0000000000d47308 */ /* 0x0009e20000000800 */
[-C--:B------:R-:W-:Y:S03]  /*3040*/  HMMA.16816.F32 R28, R132, R6.reuse, R28 ;  /* 0x00000006841c723c */ /* 0x080fe6000000181c */
[--C-:B------:R-:W-:Y:S02]  /*3050*/  FFMA.FTZ R4, R94, c[0x0][0x23c], -R8.reuse ;  /* 0x00008f005e047a23 */ /* 0x100fe40000010808 */
[--C-:B------:R-:W-:Y:S02]  /*3060*/  FFMA.FTZ R11, R95, c[0x0][0x23c], -R8.reuse ;  /* 0x00008f005f0b7a23 */ /* 0x100fe40000010808 */
[----:B------:R-:W-:Y:S01]  /*3070*/  FMUL.FTZ R20, R20, c[0x0][0x2ec] ;  /* 0x0000bb0014147a20 */ /* 0x000fe20000410000 */
[C---:B------:R-:W-:Y:S01]  /*3080*/  HMMA.16816.F32 R32, R172.reuse, R6, R32 ;  /* 0x00000006ac20723c */ /* 0x040fe20000001820 */
[----:B------:R1:W-:Y:S03]  /*3090*/  MUFU.EX2 R221, R4 ;  /* 0x0000000400dd7308 */ /* 0x0003e60000000800 */
[----:B------:R-:W-:Y:S02]  /*30a0*/  FMUL.FTZ R21, R21, c[0x0][0x2ec] ;  /* 0x0000bb0015157a20 */ /* 0x000fe40000410000 */
[----:B------:R-:W-:Y:S02]  /*30b0*/  FMUL.FTZ R22, R22, c[0x0][0x2ec] ;  /* 0x0000bb0016167a20 */ /* 0x000fe40000410000 */
[----:B------:R-:W-:Y:S03]  /*30c0*/  FMUL.FTZ R5, R24, c[0x0][0x2ec] ;  /* 0x0000bb0018057a20 */ /* 0x000fe60000410000 */
[----:B------:R-:W-:Y:S01]  /*30d0*/  MUFU.TANH R108, R18 ;  /* 0x00000012006c7308 */ /* 0x000fe20000002400 */
[----:B------:R-:W-:Y:S02]  /*30e0*/  FMUL.FTZ R25, R25, c[0x0][0x2ec] ;  /* 0x0000bb0019197a20 */ /* 0x000fe40000410000 */
[----:B------:R-:W-:Y:S02]  /*30f0*/  FMUL.FTZ R23, R23, c[0x0][0x2ec] ;  /* 0x0000bb0017177a20 */ /* 0x000fe40000410000 */
[--C-:B----4-:R-:W-:Y:S02]  /*3100*/  FFMA.FTZ R0, R96, c[0x0][0x23c], -R8.reuse ;  /* 0x00008f0060007a23 */ /* 0x110fe40000010808 */
[----:B------:R-:W-:Y:S02]  /*3110*/  FMUL.FTZ R29, R29, c[0x0][0x2ec] ;  /* 0x0000bb001d1d7a20 */ /* 0x000fe40000410000 */
[----:B------:R-:W-:Y:S01]  /*3120*/  FMUL.FTZ R30, R30, c[0x0][0x2ec] ;  /* 0x0000bb001e1e7a20 */ /* 0x000fe20000410000 */
[----:B------:R-:W-:Y:S01]  /*3130*/  MUFU.TANH R91, R25 ;  /* 0x00000019005b7308 */ /* 0x000fe20000002400 */
[----:B------:R-:W-:Y:S02]  /*3140*/  FMUL.FTZ R31, R31, c[0x0][0x2ec] ;  /* 0x0000bb001f1f7a20 */ /* 0x000fe40000410000 */
[----:B------:R-:W-:Y:S02]  /*3150*/  FMUL.FTZ R32, R32, c[0x0][0x2ec] ;  /* 0x0000bb0020207a20 */ /* 0x000fe40000410000 */
[----:B-1----:R-:W-:Y:S02]  /*3160*/  FFMA.FTZ R4, R93, c[0x0][0x23c], -R8 ;  /* 0x00008f005d047a23 */ /* 0x002fe40000010808 */
[----:B------:R-:W-:Y:S02]  /*3170*/  FMUL.FTZ R33, R33, c[0x0][0x2ec] ;  /* 0x0000bb0021217a20 */ /* 0x000fe40000410000 */
[----:B------:R-:W-:Y:S01]  /*3180*/  FMUL.FTZ R34, R34, c[0x0][0x2ec] ;  /* 0x0000bb0022227a20 */ /* 0x000fe20000410000 */
[----:B------:R3:W-:Y:S01]  /*3190*/  MUFU.EX2 R223, R0 ;  /* 0x0000000000df7308 */ /* 0x0007e20000000800 */
[----:B------:R-:W-:Y:S02]  /*31a0*/  FMUL.FTZ R35, R35, c[0x0][0x2ec] ;  /* 0x0000bb0023237a20 */ /* 0x000fe40000410000 */
[----:B------:R-:W-:Y:S02]  /*31b0*/  FMUL.FTZ R26, R26, c[0x0][0x2ec] ;  /* 0x0000bb001a1a7a20 */ /* 0x000fe40000410000 */
[----:B------:R-:W-:Y:S05]  /*31c0*/  FMUL.FTZ R27, R27, c[0x0][0x2ec] ;  /* 0x0000bb001b1b7a20 */ /* 0x000fea0000410000 */
[----:B------:R-:W-:Y:S10]  /*31d0*/  MUFU.TANH R89, R29 ;  /* 0x0000001d00597308 */ /* 0x000ff40000002400 */
[----:B------:R1:W-:Y:S10]  /*31e0*/  MUFU.EX2 R220, R4 ;  /* 0x0000000400dc7308 */ /* 0x0003f40000000800 */
[----:B------:R-:W-:Y:S10]  /*31f0*/  MUFU.TANH R74, R30 ;  /* 0x0000001e004a7308 */ /* 0x000ff40000002400 */
[----:B------:R-:W-:Y:S10]  /*3200*/  MUFU.TANH R107, R19 ;  /* 0x00000013006b7308 */ /* 0x000ff40000002400 */
[----:B------:R-:W-:Y:S10]  /*3210*/  MUFU.TANH R73, R31 ;  /* 0x0000001f00497308 */ /* 0x000ff40000002400 */
[----:B------:R4:W-:Y:S10]  /*3220*/  MUFU.EX2 R222, R11 ;  /* 0x0000000b00de7308 */ /* 0x0009f40000000800 */
[----:B------:R-:W-:Y:S10]  /*3230*/  MUFU.TANH R76, R26 ;  /* 0x0000001a004c7308 */ /* 0x000ff40000002400 */
[----:B------:R-:W-:Y:S10]  /*3240*/  MUFU.TANH R116, R20 ;  /* 0x0000001400747308 */ /* 0x000ff40000002400 */
[----:B------:R-:W-:Y:S10]  /*3250*/  MUFU.TANH R75, R27 ;  /* 0x0000001b004b7308 */ /* 0x000ff40000002400 */
[----:B------:R-:W-:Y:S10]  /*3260*/  MUFU.TANH R92, R5 ;  /* 0x00000005005c7308 */ /* 0x000ff40000002400 */
[----:B------:R-:W1:Y:S10]  /*3270*/  MUFU.TANH R115, R21 ;  /* 0x0000001500737308 */ /* 0x000e740000002400 */
[----:B------:R-:W4:Y:S01]  /*3280*/  MUFU.TANH R106, R22 ;  /* 0x00000016006a7308 */ /* 0x000f220000002400 */
[C---:B---3--:R-:W-:Y:S01]  /*3290*/  FMUL.FTZ R0, R3.reuse, 1.4426950216293334961 ;  /* 0x3fb8aa3b03007820 */ /* 0x048fe20000410000 */
[----:B------:R-:W-:Y:S08]  /*32a0*/  FSETP.NEU.FTZ.AND P0, PT, R3, -INF , PT ;  /* 0xff8000000300780b */ /* 0x000ff00003f1d000 */
[----:B------:R-:W-:Y:S01]  /*32b0*/  MUFU.TANH R114, R32 ;  /* 0x0000002000727308 */ /* 0x000fe20000002400 */
[----:B------:R-:W-:Y:S02]  /*32c0*/  FSEL R0, R0, RZ, P0 ;  /* 0x000000ff00007208 */ /* 0x000fe40000000000 */
[----:B--2---:R-:W-:Y:S03]  /*32d0*/  IADD3 R150, P0, R150, UR8, RZ ;  /* 0x0000000896967c10 */ /* 0x004fe6000ff1e0ff */
[--C-:B-1----:R-:W-:Y:S02]  /*32e0*/  FFMA.FTZ R4, R78, c[0x0][0x23c], -R0.reuse ;  /* 0x00008f004e047a23 */ /* 0x102fe40000010800 */
[--C-:B----4-:R-:W-:Y:S02]  /*32f0*/  FFMA.FTZ R11, R80, c[0x0][0x23c], -R0.reuse ;  /* 0x00008f00500b7a23 */ /* 0x110fe40000010800 */
[----:B------:R1:W-:Y:S10]  /*3300*/  MUFU.EX2 R229, R4 ;  /* 0x0000000400e57308 */ /* 0x0003f40000000800 */
[----:B------:R2:W-:Y:S10]  /*3310*/  MUFU.EX2 R231, R11 ;  /* 0x0000000b00e77308 */ /* 0x0005f40000000800 */
[----:B------:R-:W3:Y:S01]  /*3320*/  MUFU.TANH R105, R23 ;  /* 0x0000001700697308 */ /* 0x000ee20000002400 */
[--C-:B-1----:R-:W-:Y:S09]  /*3330*/  FFMA.FTZ R4, R77, c[0x0][0x23c], -R0.reuse ;  /* 0x00008f004d047a23 */ /* 0x102ff20000010800 */
[----:B------:R1:W-:Y:S01]  /*3340*/  MUFU.EX2 R228, R4 ;  /* 0x0000000400e47308 */ /* 0x0003e20000000800 */
[----:B--2---:R-:W-:Y:S09]  /*3350*/  FFMA.FTZ R11, R79, c[0x0][0x23c], -R0 ;  /* 0x00008f004f0b7a23 */ /* 0x004ff20000010800 */
[----:B------:R2:W-:Y:S10]  /*3360*/  MUFU.EX2 R230, R11 ;  /* 0x0000000b00e67308 */ /* 0x0005f40000000800 */
[----:B------:R-:W-:Y:S01]  /*3370*/  MUFU.TANH R113, R33 ;  /* 0x0000002100717308 */ /* 0x000fe20000002400 */
[--C-:B-1----:R-:W-:Y:S09]  /*3380*/  FFMA.FTZ R4, R151, c[0x0][0x23c], -R10.reuse ;  /* 0x00008f0097047a23 */ /* 0x102ff2000001080a */
[----:B------:R1:W-:Y:S01]  /*3390*/  MUFU.EX2 R177, R4 ;  /* 0x0000000400b17308 */ /* 0x0003e20000000800 */
[----:B--2---:R-:W-:Y:S09]  /*33a0*/  FMUL.FTZ R11, R28, c[0x0][0x2ec] ;  /* 0x0000bb001c0b7a20 */ /* 0x004ff20000410000 */
[----:B------:R-:W-:Y:S10]  /*33b0*/  MUFU.TANH R104, R34 ;  /* 0x0000002200687308 */ /* 0x000ff40000002400 */
[----:B------:R2:W4:Y:S01]  /*33c0*/  MUFU.TANH R90, R11 ;  /* 0x0000000b005a7308 */ /* 0x0005220000002400 */
[--C-:B-1----:R-:W-:Y:S09]  /*33d0*/  FFMA.FTZ R4, R149, c[0x0][0x23c], -R10.reuse ;  /* 0x00008f0095047a23 */ /* 0x102ff2000001080a */
[----:B------:R1:W-:Y:S10]  /*33e0*/  MUFU.EX2 R176, R4 ;  /* 0x0000000400b07308 */ /* 0x0003f40000000800 */
[----:B------:R-:W3:Y:S01]  /*33f0*/  MUFU.TANH R103, R35 ;  /* 0x0000002300677308 */ /* 0x000ee20000002400 */
[--C-:B--2---:R-:W-:Y:S09]  /*3400*/  FFMA.FTZ R11, R115, c[0x0][0x23c], -R10.reuse ;  /* 0x00008f00730b7a23 */ /* 0x104ff2000001080a */
[----:B------:R2:W-:Y:S01]  /*3410*/  MUFU.EX2 R170, R11 ;  /* 0x0000000b00aa7308 */ /* 0x0005e20000000800 */
[--C-:B-1----:R-:W-:Y:S09]  /*3420*/  FFMA.FTZ R4, R108, c[0x0][0x23c], -R9.reuse ;  /* 0x00008f006c047a23 */ /* 0x102ff20000010809 */
[----:B------:R1:W-:Y:S01]  /*3430*/  MUFU.EX2 R203, R4 ;  /* 0x0000000400cb7308 */ /* 0x0003e20000000800 */
[--C-:B--2---:R-:W-:Y:S09]  /*3440*/  FFMA.FTZ R11, R106, c[0x0][0x23c], -R9.reuse ;  /* 0x00008f006a0b7a23 */ /* 0x104ff20000010809 */
[----:B------:R3:W-:Y:S01]  /*3450*/  MUFU.EX2 R199, R11 ;  /* 0x0000000b00c77308 */ /* 0x0007e20000000800 */
[--C-:B-1----:R-:W-:Y:S09]  /*3460*/  FFMA.FTZ R4, R107, c[0x0][0x23c], -R9.reuse ;  /* 0x00008f006b047a23 */ /* 0x102ff20000010809 */
[----:B------:R1:W-:Y:S01]  /*3470*/  MUFU.EX2 R202, R4 ;  /* 0x0000000400ca7308 */ /* 0x0003e20000000800 */
[--C-:B---3--:R-:W-:Y:S09]  /*3480*/  FFMA.FTZ R11, R105, c[0x0][0x23c], -R9.reuse ;  /* 0x00008f00690b7a23 */ /* 0x108ff20000010809 */
[----:B------:R2:W-:Y:S01]  /*3490*/  MUFU.EX2 R198, R11 ;  /* 0x0000000b00c67308 */ /* 0x0005e20000000800 */
[----:B-1----:R-:W-:Y:S09]  /*34a0*/  FFMA.FTZ R4, R116, c[0x0][0x23c], -R10 ;  /* 0x00008f0074047a23 */ /* 0x002ff2000001080a */
[----:B------:R1:W-:Y:S01]  /*34b0*/  MUFU.EX2 R171, R4 ;  /* 0x0000000400ab7308 */ /* 0x0003e20000000800 */
[--C-:B--2---:R-:W-:Y:S09]  /*34c0*/  FFMA.FTZ R11, R92, c[0x0][0x23c], -R8.reuse ;  /* 0x00008f005c0b7a23 */ /* 0x104ff20000010808 */
[----:B------:R2:W-:Y:S01]  /*34d0*/  MUFU.EX2 R215, R11 ;  /* 0x0000000b00d77308 */ /* 0x0005e20000000800 */
[----:B-1----:R-:W1:Y:S01]  /*34e0*/  LDSM.16.M88.4 R4, [R185+0xd000] ;  /* 0x00d00000b904783b */ /* 0x002e620000000200 */
[----:B--2---:R-:W-:Y:S08]  /*34f0*/  FFMA.FTZ R11, R91, c[0x0][0x23c], -R8 ;  /* 0x00008f005b0b7a23 */ /* 0x004ff00000010808 */
[----:B------:R2:W-:Y:S01]  /*3500*/  MUFU.EX2 R214, R11 ;  /* 0x0000000b00d67308 */ /* 0x0005e20000000800 */
[-C--:B-1----:R-:W-:Y:S03]  /*3510*/  HMMA.16816.F32 R36, R172, R4.reuse, R36 ;  /* 0x00000004ac24723c */ /* 0x082fe60000001824 */
[----:B--2---:R-:W-:Y:S05]  /*3520*/  FFMA.FTZ R11, R76, c[0x0][0x23c], -R0 ;  /* 0x00008f004c0b7a23 */ /* 0x004fea0000010800 */
[C---:B------:R-:W-:Y:S01]  /*3530*/  HMMA.16816.F32 R40, R132.reuse, R4, R40 ;  /* 0x000000048428723c */ /* 0x040fe20000001828 */
[----:B------:R1:W-:Y:S06]  /*3540*/  MUFU.EX2 R227, R11 ;  /* 0x0000000b00e37308 */ /* 0x0003ec0000000800 */
[----:B----4-:R-:W-:Y:S01]  /*3550*/  FFMA.FTZ R4, R90, c[0x0][0x23c], -R8 ;  /* 0x00008f005a047a23 */ /* 0x010fe20000010808 */
[-C--:B------:R-:W-:Y:S03]  /*3560*/  HMMA.16816.F32 R44, R132, R6.reuse, R44 ;  /* 0x00000006842c723c */ /* 0x080fe6000000182c */
[----:B------:R2:W-:Y:S05]  /*3570*/  MUFU.EX2 R211, R4 ;  /* 0x0000000400d37308 */ /* 0x0005ea0000000800 */
[----:B------:R-:W-:Y:S01]  /*3580*/  FMUL.FTZ R36, R36, c[0x0][0x2ec] ;  /* 0x0000bb0024247a20 */ /* 0x000fe20000410000 */
[C---:B------:R-:W-:Y:S04]  /*3590*/  HMMA.16816.F32 R48, R172.reuse, R6, R48 ;  /* 0x00000006ac30723c */ /* 0x040fe80000001830 */
[----:B------:R-:W-:Y:S01]  /*35a0*/  FMUL.FTZ R37, R37, c[0x0][0x2ec] ;  /* 0x0000bb0025257a20 */ /* 0x000fe20000410000 */
[----:B------:R-:W3:Y:S01]  /*35b0*/  MUFU.TANH R112, R36 ;  /* 0x0000002400707308 */ /* 0x000ee20000002400 */
[----:B------:R-:W-:Y:S02]  /*35c0*/  FMUL.FTZ R38, R38, c[0x0][0x2ec] ;  /* 0x0000bb0026267a20 */ /* 0x000fe40000410000 */
[----:B------:R-:W-:Y:S04]  /*35d0*/  FMUL.FTZ R41, R41, c[0x0][0x2ec] ;  /* 0x0000bb0029297a20 */ /* 0x000fe80000410000 */
[----:B------:R-:W-:Y:S02]  /*35e0*/  FMUL.FTZ R5, R40, c[0x0][0x2ec] ;  /* 0x0000bb0028057a20 */ /* 0x000fe40000410000 */
[----:B-1----:R-:W-:Y:S01]  /*35f0*/  FFMA.FTZ R11, R75, c[0x0][0x23c], -R0 ;  /* 0x00008f004b0b7a23 */ /* 0x002fe20000010800 */
[----:B------:R-:W-:Y:S01]  /*3600*/  MUFU.TANH R87, R41 ;  /* 0x0000002900577308 */ /* 0x000fe20000002400 */
[----:B------:R-:W-:Y:S02]  /*3610*/  FMUL.FTZ R39, R39, c[0x0][0x2ec] ;  /* 0x0000bb0027277a20 */ /* 0x000fe40000410000 */
[----:B------:R-:W-:Y:S02]  /*3620*/  FMUL.FTZ R45, R45, c[0x0][0x2ec] ;  /* 0x0000bb002d2d7a20 */ /* 0x000fe40000410000 */
[----:B--2---:R-:W-:Y:S02]  /*3630*/  FFMA.FTZ R4, R89, c[0x0][0x23c], -R8 ;  /* 0x00008f0059047a23 */ /* 0x004fe40000010808 */
        /* <DEDUP_REMOVED lines=9> */
[----:B------:R-:W-:Y:S09]  /*36d0*/  FMUL.FTZ R51, R51, c[0x0][0x2ec] ;  /* 0x0000bb0033337a20 */ /* 0x000ff20000410000 */
[----:B------:R-:W-:Y:S01]  /*36e0*/  MUFU.TANH R88, R5 ;  /* 0x0000000500587308 */ /* 0x000fe20000002400 */
[--C-:B-1----:R-:W-:Y:S09]  /*36f0*/  FFMA.FTZ R4, R74, c[0x0][0x23c], -R0.reuse ;  /* 0x00008f004a047a23 */ /* 0x102ff20000010800 */
[----:B------:R1:W-:Y:S10]  /*3700*/  MUFU.EX2 R225, R4 ;  /* 0x0000000400e17308 */ /* 0x0003f40000000800 */
[----:B------:R-:W-:Y:S10]  /*3710*/  MUFU.TANH R70, R46 ;  /* 0x0000002e00467308 */ /* 0x000ff40000002400 */
[----:B------:R-:W-:Y:S01]  /*3720*/  MUFU.TANH R250, R48 ;  /* 0x0000003000fa7308 */ /* 0x000fe20000002400 */
[----:B-1----:R-:W-:Y:S09]  /*3730*/  FFMA.FTZ R4, R73, c[0x0][0x23c], -R0 ;  /* 0x00008f0049047a23 */ /* 0x002ff20000010800 */
[----:B------:R1:W-:Y:S10]  /*3740*/  MUFU.EX2 R224, R4 ;  /* 0x0000000400e07308 */ /* 0x0003f40000000800 */
[----:B------:R-:W-:Y:S10]  /*3750*/  MUFU.TANH R69, R47 ;  /* 0x0000002f00457308 */ /* 0x000ff40000002400 */
        /* <DEDUP_REMOVED lines=11> */
[----:B------:R-:W2:Y:S10]  /*3810*/  MUFU.TANH R111, R37 ;  /* 0x00000025006f7308 */ /* 0x000eb40000002400 */
[----:B------:R-:W4:Y:S01]  /*3820*/  MUFU.TANH R102, R38 ;  /* 0x0000002600667308 */ /* 0x000f220000002400 */
[--C-:B-1----:R-:W-:Y:S09]  /*3830*/  FFMA.FTZ R4, R103, c[0x0][0x23c], -R9.reuse ;  /* 0x00008f0067047a23 */ /* 0x102ff20000010809 */
[----:B------:R3:W-:Y:S10]  /*3840*/  MUFU.EX2 R194, R4 ;  /* 0x0000000400c27308 */ /* 0x0007f40000000800 */
[----:B------:R-:W-:Y:S10]  /*3850*/  MUFU.TANH R101, R39 ;  /* 0x0000002700657308 */ /* 0x000ff40000002400 */
[----:B------:R1:W-:Y:S01]  /*3860*/  MUFU.EX2 R226, R11 ;  /* 0x0000000b00e27308 */ /* 0x0003e20000000800 */
[--C-:B---3--:R-:W-:Y:S09]  /*3870*/  FFMA.FTZ R4, R112, c[0x0][0x23c], -R10.reuse ;  /* 0x00008f0070047a23 */ /* 0x108ff2000001080a */
[----:B------:R3:W-:Y:S01]  /*3880*/  MUFU.EX2 R161, R4 ;  /* 0x0000000400a17308 */ /* 0x0007e20000000800 */
[----:B-1----:R-:W-:Y:S09]  /*3890*/  FMUL.FTZ R11, R44, c[0x0][0x2ec] ;  /* 0x0000bb002c0b7a20 */ /* 0x002ff20000410000 */
[----:B------:R2:W1:Y:S01]  /*38a0*/  MUFU.TANH R86, R11 ;  /* 0x0000000b00567308 */ /* 0x0004620000002400 */
[----:B---3--:R-:W3:Y:S01]  /*38b0*/  LDSM.16.M88.4 R4, [R185+0xd800] ;  /* 0x00d80000b904783b */ /* 0x008ee20000000200 */
[----:B--2---:R-:W-:Y:S08]  /*38c0*/  FFMA.FTZ R11, R111, c[0x0][0x23c], -R10 ;  /* 0x00008f006f0b7a23 */ /* 0x004ff0000001080a */
[----:B------:R4:W-:Y:S01]  /*38d0*/  MUFU.EX2 R160, R11 ;  /* 0x0000000b00a07308 */ /* 0x0009e20000000800 */
[-C--:B---3--:R-:W-:Y:S03]  /*38e0*/  HMMA.16816.F32 R52, R172, R4.reuse, R52 ;  /* 0x00000004ac34723c */ /* 0x088fe60000001834 */
[--C-:B----4-:R-:W-:Y:S05]  /*38f0*/  FFMA.FTZ R11, R102, c[0x0][0x23c], -R9.reuse ;  /* 0x00008f00660b7a23 */ /* 0x110fea0000010809 */
[C---:B------:R-:W-:Y:S01]  /*3900*/  HMMA.16816.F32 R56, R132.reuse, R4, R56 ;  /* 0x000000048438723c */ /* 0x040fe20000001838 */
[----:B------:R2:W-:Y:S06]  /*3910*/  MUFU.EX2 R179, R11 ;  /* 0x0000000b00b37308 */ /* 0x0005ec0000000800 */
[--C-:B-1----:R-:W-:Y:S01]  /*3920*/  FFMA.FTZ R4, R86, c[0x0][0x23c], -R8.reuse ;  /* 0x00008f0056047a23 */ /* 0x102fe20000010808 */
[-C--:B------:R-:W-:Y:S03]  /*3930*/  HMMA.16816.F32 R60, R132, R6.reuse, R60 ;  /* 0x00000006843c723c */ /* 0x080fe6000000183c */
[----:B------:R1:W-:Y:S05]  /*3940*/  MUFU.EX2 R201, R4 ;  /* 0x0000000400c97308 */ /* 0x0003ea0000000800 */
[----:B------:R-:W-:Y:S01]  /*3950*/  FMUL.FTZ R52, R52, c[0x0][0x2ec] ;  /* 0x0000bb0034347a20 */ /* 0x000fe20000410000 */
[----:B------:R-:W-:Y:S04]  /*3960*/  HMMA.16816.F32 R64, R172, R6, R64 ;  /* 0x00000006ac40723c */ /* 0x000fe80000001840 */
[----:B------:R-:W-:Y:S01]  /*3970*/  FMUL.FTZ R53, R53, c[0x0][0x2ec] ;  /* 0x0000bb0035357a20 */ /* 0x000fe20000410000 */
[----:B------:R-:W3:Y:S01]  /*3980*/  MUFU.TANH R248, R52 ;  /* 0x0000003400f87308 */ /* 0x000ee20000002400 */
[----:B------:R-:W-:Y:S01]  /*3990*/  FMUL.FTZ R54, R54, c[0x0][0x2ec] ;  /* 0x0000bb0036367a20 */ /* 0x000fe20000410000 */
[----:B------:R-:W-:Y:S01]  /*39a0*/  F2FP.PACK_AB R6, R212, R213 ;  /* 0x000000d5d406723e */ /* 0x000fe200000000ff */
[----:B------:R-:W-:Y:S01]  /*39b0*/  FMUL.FTZ R55, R55, c[0x0][0x2ec] ;  /* 0x0000bb0037377a20 */ /* 0x000fe20000410000 */
[----:B------:R-:W-:Y:S03]  /*39c0*/  MOV R172, R196 ;  /* 0x000000c400ac7202 */ /* 0x000fe60000000f00 */
[--C-:B--2---:R-:W-:Y:S01]  /*39d0*/  FFMA.FTZ R11, R101, c[0x0][0x23c], -R9.reuse ;  /* 0x00008f00650b7a23 */ /* 0x104fe20000010809 */
[----:B------:R2:W-:Y:S01]  /*39e0*/  STS [R232+0x1c400], R6 ;  /* 0x01c40006e8007388 */ /* 0x0005e20000000800 */
        /* <DEDUP_REMOVED lines=14> */
[----:B--2---:R-:W-:Y:S09]  /*3ad0*/  F2FP.PACK_AB R6, R222, R223 ;  /* 0x000000dfde06723e */ /* 0x004ff200000000ff */
[----:B------:R2:W-:Y:S01]  /*3ae0*/  MUFU.TANH R84, R5 ;  /* 0x0000000500547308 */ /* 0x0005e20000002400 */
[--C-:B-1----:R-:W-:Y:S09]  /*3af0*/  FFMA.FTZ R4, R70, c[0x0][0x23c], -R0.reuse ;  /* 0x00008f0046047a23 */ /* 0x102ff20000010800 */
[----:B------:R1:W-:Y:S10]  /*3b00*/  MUFU.EX2 R217, R4 ;  /* 0x0000000400d97308 */ /* 0x0003f40000000800 */
[----:B------:R-:W-:Y:S01]  /*3b10*/  MUFU.TANH R83, R57 ;  /* 0x0000003900537308 */ /* 0x000fe20000002400 */
[----:B--2---:R-:W-:Y:S09]  /*3b20*/  FMUL.FTZ R5, R60, c[0x0][0x2ec] ;  /* 0x0000bb003c057a20 */ /* 0x004ff20000410000 */
[----:B------:R-:W-:Y:S01]  /*3b30*/  MUFU.TANH R68, R58 ;  /* 0x0000003a00447308 */ /* 0x000fe20000002400 */
[----:B-1----:R-:W-:Y:S09]  /*3b40*/  FFMA.FTZ R4, R69, c[0x0][0x23c], -R0 ;  /* 0x00008f0045047a23 */ /* 0x002ff20000010800 */
[----:B------:R1:W-:Y:S10]  /*3b50*/  MUFU.EX2 R216, R4 ;  /* 0x0000000400d87308 */ /* 0x0003f40000000800 */
[----:B------:R-:W-:Y:S10]  /*3b60*/  MUFU.TANH R3, R59 ;  /* 0x0000003b00037308 */ /* 0x000ff40000002400 */
[----:B------:R2:W-:Y:S01]  /*3b70*/  MUFU.TANH R82, R5 ;  /* 0x0000000500527308 */ /* 0x0005e20000002400 */
[--C-:B-1----:R-:W-:Y:S09]  /*3b80*/  FFMA.FTZ R4, R250, c[0x0][0x23c], -R10.reuse ;  /* 0x00008f00fa047a23 */ /* 0x102ff2000001080a */
[----:B------:R1:W-:Y:S10]  /*3b90*/  MUFU.EX2 R157, R4 ;  /* 0x00000004009d7308 */ /* 0x0003f40000000800 */
[----:B------:R-:W-:Y:S01]  /*3ba0*/  MUFU.TANH R191, R62 ;  /* 0x0000003e00bf7308 */ /* 0x000fe20000002400 */
[----:B--2---:R-:W-:Y:S09]  /*3bb0*/  FMUL.FTZ R5, R64, c[0x0][0x2ec] ;  /* 0x0000bb0040057a20 */ /* 0x004ff20000410000 */
        /* <DEDUP_REMOVED lines=12> */
[----:B------:R-:W1:Y:S01]  /*3c80*/  MUFU.TANH R246, R5 ;  /* 0x0000000500f67308 */ /* 0x000e620000002400 */
[--C-:B---3--:R-:W-:Y:S09]  /*3c90*/  FFMA.FTZ R4, R248, c[0x0][0x23c], -R10.reuse ;  /* 0x00008f00f8047a23 */ /* 0x108ff2000001080a */
[----:B------:R2:W-:Y:S10]  /*3ca0*/  MUFU.EX2 R155, R4 ;  /* 0x00000004009b7308 */ /* 0x0005f40000000800 */
[----:B------:R3:W4:Y:S01]  /*3cb0*/  MUFU.EX2 R178, R11 ;  /* 0x0000000b00b27308 */ /* 0x0007220000000800 */
[--C-:B-1----:R-:W-:Y:S01]  /*3cc0*/  FFMA.FTZ R7, R246, c[0x0][0x23c], -R10.reuse ;  /* 0x00008f00f6077a23 */ /* 0x102fe2000001080a */
[----:B------:R-:W-:Y:S08]  /*3cd0*/  F2FP.PACK_AB R5, R176, R177 ;  /* 0x000000b1b005723e */ /* 0x000ff000000000ff */
[----:B------:R1:W-:Y:S01]  /*3ce0*/  MUFU.EX2 R153, R7 ;  /* 0x0000000700997308 */ /* 0x0003e20000000800 */
[--C-:B--2---:R-:W-:Y:S02]  /*3cf0*/  FFMA.FTZ R4, R247, c[0x0][0x23c], -R10.reuse ;  /* 0x00008f00f7047a23 */ /* 0x104fe4000001080a */
[----:B------:R-:W-:Y:S07]  /*3d00*/  FFMA.FTZ R10, R245, c[0x0][0x23c], -R10 ;  /* 0x00008f00f50a7a23 */ /* 0x000fee000001080a */
[----:B------:R2:W-:Y:S01]  /*3d10*/  MUFU.EX2 R154, R4 ;  /* 0x00000004009a7308 */ /* 0x0005e20000000800 */
[--C-:B---3--:R-:W-:Y:S09]  /*3d20*/  FFMA.FTZ R11, R88, c[0x0][0x23c], -R8.reuse ;  /* 0x00008f00580b7a23 */ /* 0x108ff20000010808 */
[----:B------:R-:W-:Y:S01]  /*3d30*/  MUFU.EX2 R152, R10 ;  /* 0x0000000a00987308 */ /* 0x000fe20000000800 */
[--C-:B-1----:R-:W-:Y:S09]  /*3d40*/  FFMA.FTZ R7, R252, c[0x0][0x23c], -R9.reuse ;  /* 0x00008f00fc077a23 */ /* 0x102ff20000010809 */
[----:B------:R1:W-:Y:S01]  /*3d50*/  MUFU.EX2 R206, R11 ;  /* 0x0000000b00ce7308 */ /* 0x0003e20000000800 */
[--C-:B--2---:R-:W-:Y:S09]  /*3d60*/  FFMA.FTZ R4, R98, c[0x0][0x23c], -R9.reuse ;  /* 0x00008f0062047a23 */ /* 0x104ff20000010809 */
[----:B------:R2:W-:Y:S10]  /*3d70*/  MUFU.EX2 R165, R4 ;  /* 0x0000000400a57308 */ /* 0x0005f40000000800 */
[----:B------:R3:W-:Y:S01]  /*3d80*/  MUFU.EX2 R159, R7 ;  /* 0x00000007009f7308 */ /* 0x0007e20000000800 */
[----:B-1----:R-:W-:Y:S09]  /*3d90*/  FFMA.FTZ R11, R87, c[0x0][0x23c], -R8 ;  /* 0x00008f00570b7a23 */ /* 0x002ff20000010808 */
[----:B------:R1:W1:Y:S01]  /*3da0*/  MUFU.EX2 R205, R11 ;  /* 0x0000000b00cd7308 */ /* 0x0002620000000800 */
[--C-:B--2---:R-:W-:Y:S02]  /*3db0*/  FFMA.FTZ R4, R97, c[0x0][0x23c], -R9.reuse ;  /* 0x00008f0061047a23 */ /* 0x104fe40000010809 */
[----:B------:R-:W-:Y:S07]  /*3dc0*/  FFMA.FTZ R9, R251, c[0x0][0x23c], -R9 ;  /* 0x00008f00fb097a23 */ /* 0x000fee0000010809 */
[----:B------:R2:W-:Y:S01]  /*3dd0*/  MUFU.EX2 R164, R4 ;  /* 0x0000000400a47308 */ /* 0x0005e20000000800 */
[----:B---3--:R-:W-:Y:S09]  /*3de0*/  F2FP.PACK_AB R7, R226, R227 ;  /* 0x000000e3e207723e */ /* 0x008ff200000000ff */
[----:B------:R-:W-:Y:S01]  /*3df0*/  MUFU.EX2 R158, R9 ;  /* 0x00000009009e7308 */ /* 0x000fe20000000800 */
[----:B-1----:R-:W-:Y:S09]  /*3e00*/  FFMA.FTZ R11, R72, c[0x0][0x23c], -R0 ;  /* 0x00008f00480b7a23 */ /* 0x002ff20000010800 */
[----:B------:R1:W-:Y:S01]  /*3e10*/  MUFU.EX2 R219, R11 ;  /* 0x0000000b00db7308 */ /* 0x0003e20000000800 */
[----:B--2---:R-:W-:Y:S09]  /*3e20*/  FFMA.FTZ R4, R84, c[0x0][0x23c], -R8 ;  /* 0x00008f0054047a23 */ /* 0x004ff20000010808 */
[----:B------:R2:W-:Y:S01]  /*3e30*/  MUFU.EX2 R196, R4 ;  /* 0x0000000400c47308 */ /* 0x0005e20000000800 */
[----:B-1----:R-:W-:Y:S09]  /*3e40*/  FFMA.FTZ R11, R71, c[0x0][0x23c], -R0 ;  /* 0x00008f00470b7a23 */ /* 0x002ff20000010800 */
[----:B------:R-:W1:Y:S01]  /*3e50*/  MUFU.EX2 R218, R11 ;  /* 0x0000000b00da7308 */ /* 0x000e620000000800 */
[----:B--2---:R-:W-:Y:S09]  /*3e60*/  FFMA.FTZ R4, R83, c[0x0][0x23c], -R8 ;  /* 0x00008f0053047a23 */ /* 0x004ff20000010808 */
[----:B------:R2:W3:Y:S02]  /*3e70*/  MUFU.EX2 R175, R4 ;  /* 0x0000000400af7308 */ /* 0x0004e40000000800 */
[--C-:B--2---:R-:W-:Y:S08]  /*3e80*/  FFMA.FTZ R4, R68, c[0x0][0x23c], -R0.reuse ;  /* 0x00008f0044047a23 */ /* 0x104ff00000010800 */
[----:B------:R2:W-:Y:S02]  /*3e90*/  MUFU.EX2 R209, R4 ;  /* 0x0000000400d17308 */ /* 0x0005e40000000800 */
[----:B--2---:R-:W-:Y:S08]  /*3ea0*/  FFMA.FTZ R4, R3, c[0x0][0x23c], -R0 ;  /* 0x00008f0003047a23 */ /* 0x004ff00000010800 */
[----:B------:R2:W1:Y:S02]  /*3eb0*/  MUFU.EX2 R208, R4 ;  /* 0x0000000400d07308 */ /* 0x0004640000000800 */
[--C-:B--2---:R-:W-:Y:S02]  /*3ec0*/  FFMA.FTZ R4, R82, c[0x0][0x23c], -R8.reuse ;  /* 0x00008f0052047a23 */ /* 0x104fe40000010808 */
[----:B------:R-:W-:Y:S06]  /*3ed0*/  FFMA.FTZ R8, R81, c[0x0][0x23c], -R8 ;  /* 0x00008f0051087a23 */ /* 0x000fec0000010808 */
[----:B------:R2:W-:Y:S10]  /*3ee0*/  MUFU.EX2 R174, R4 ;  /* 0x0000000400ae7308 */ /* 0x0005f40000000800 */
[----:B------:R-:W1:Y:S01]  /*3ef0*/  MUFU.EX2 R173, R8 ;  /* 0x0000000800ad7308 */ /* 0x000e620000000800 */
[--C-:B--2---:R-:W-:Y:S02]  /*3f00*/  FFMA.FTZ R4, R191, c[0x0][0x23c], -R0.reuse ;  /* 0x00008f00bf047a23 */ /* 0x104fe40000010800 */
[----:B------:R-:W-:Y:S07]  /*3f10*/  FFMA.FTZ R0, R190, c[0x0][0x23c], -R0 ;  /* 0x00008f00be007a23 */ /* 0x000fee0000010800 */
[----:B------:R2:W-:Y:S10]  /*3f20*/  MUFU.EX2 R207, R4 ;  /* 0x0000000400cf7308 */ /* 0x0005f40000000800 */
[----:B------:R1:W1:Y:S01]  /*3f30*/  MUFU.EX2 R204, R0 ;  /* 0x0000000000cc7308 */ /* 0x0002620000000800 */
[----:B--2---:R-:W-:Y:S05]  /*3f40*/  F2FP.PACK_AB R4, R166, R169 ;  /* 0x000000a9a604723e */ /* 0x004fea00000000ff */
[----:B------:R2:W-:Y:S04]  /*3f50*/  STS [R232+0x1c000], R4 ;  /* 0x01c00004e8007388 */ /* 0x0005e80000000800 */
[----:B------:R3:W-:Y:S01]  /*3f60*/  STS [R235+0x1c000], R5 ;  /* 0x01c00005eb007388 */ /* 0x0007e20000000800 */
[----:B-1----:R-:W-:Y:S02]  /*3f70*/  F2FP.PACK_AB R0, R167, R168 ;  /* 0x000000a8a700723e */ /* 0x002fe400000000ff */
[----:B--2---:R-:W-:Y:S02]  /*3f80*/  F2FP.PACK_AB R4, R202, R203 ;  /* 0x000000cbca04723e */ /* 0x004fe400000000ff */
[----:B---3--:R-:W-:Y:S03]  /*3f90*/  F2FP.PACK_AB R5, R230, R231 ;  /* 0x000000e7e605723e */ /* 0x008fe600000000ff */
        /* <DEDUP_REMOVED lines=8> */
[----:B-1----:R-:W-:Y:S02]  /*4020*/  F2FP.PACK_AB R4, R170, R171 ;  /* 0x000000abaa04723e */ /* 0x002fe400000000ff */
[----:B--2---:R-:W-:Y:S03]  /*4030*/  F2FP.PACK_AB R6, R198, R199 ;  /* 0x000000c7c606723e */ /* 0x004fe600000000ff */
[----:B------:R1:W-:Y:S04]  /*4040*/  STS [R239+0x1c000], R4 ;  /* 0x01c00004ef007388 */ /* 0x0003e80000000800 */
[----:B------:R2:W-:Y:S04]  /*4050*/  STS [R239+0x1c400], R6 ;  /* 0x01c40006ef007388 */ /* 0x0005e80000000800 */
[----:B------:R3:W-:Y:S01]  /*4060*/  STS [R238+0x1c000], R5 ;  /* 0x01c00005ee007388 */ /* 0x0007e20000000800 */
[----:B-1----:R-:W-:Y:S02]  /*4070*/  F2FP.PACK_AB R4, R194, R195 ;  /* 0x000000c3c204723e */ /* 0x002fe400000000ff */
[----:B--2---:R-:W-:Y:S03]  /*4080*/  F2FP.PACK_AB R6, R210, R211 ;  /* 0x000000d3d206723e */ /* 0x004fe600000000ff */
[----:B------:R1:W-:Y:S01]  /*4090*/  STS [R238+0x1c400], R4 ;  /* 0x01c40004ee007388 */ /* 0x0003e20000000800 */
[----:B---3--:R-:W-:Y:S03]  /*40a0*/  F2FP.PACK_AB R5, R214, R215 ;  /* 0x000000d7d605723e */ /* 0x008fe600000000ff */
[----:B------:R4:W-:Y:S04]  /*40b0*/  STS [R239+0x1e400], R7 ;  /* 0x01e40007ef007388 */ /* 0x0009e80000000800 */
[----:B------:R2:W-:Y:S04]  /*40c0*/  STS [R239+0x1e000], R5 ;  /* 0x01e00005ef007388 */ /* 0x0005e80000000800 */
[----:B------:R3:W-:Y:S01]  /*40d0*/  STS [R238+0x1e000], R6 ;  /* 0x01e00006ee007388 */ /* 0x0007e20000000800 */
[----:B-1----:R-:W-:Y:S02]  /*40e0*/  F2FP.PACK_AB R4, R160, R161 ;  /* 0x000000a1a004723e */ /* 0x002fe400000000ff */
[----:B----4-:R-:W-:Y:S02]  /*40f0*/  F2FP.PACK_AB R7, R178, R179 ;  /* 0x000000b3b207723e */ /* 0x010fe400000000ff */
[----:B--2---:R-:W-:Y:S02]  /*4100*/  F2FP.PACK_AB R5, R224, R225 ;  /* 0x000000e1e005723e */ /* 0x004fe400000000ff */
[----:B---3--:R-:W-:Y:S03]  /*4110*/  F2FP.PACK_AB R6, R205, R206 ;  /* 0x000000cecd06723e */ /* 0x008fe600000000ff */
        /* <DEDUP_REMOVED lines=32> */
[----:B-1----:R-:W4:Y:S04]  /*4320*/  LDL R0, [R1+0x44] ;  /* 0x0000440001007983 */ /* 0x002f280000100800 */
[----:B------:R-:W1:Y:S08]  /*4330*/  LDSM.16.M88.4 R32, [R183+0x10800] ;  /* 0x01080000b720783b */ /* 0x000e700000000200 */
        /* <DEDUP_REMOVED lines=41> */
[----:B------:R-:W-:Y:S03]  /*45d0*/  LDSM.16.M88.4 R132, [R184+0x10000] ;  /* 0x01000000b884783b */ /* 0x000fe60000000200 */
[----:B------:R-:W-:Y:S05]  /*45e0*/  MOV R147, R151 ;  /* 0x0000009700937202 */ /* 0x000fea0000000f00 */
[----:B------:R-:W1:Y:S08]  /*45f0*/  LDSM.16.M88.4 R140, [R145+0x8000] ;  /* 0x00800000918c783b */ /* 0x000e700000000200 */
[----:B------:R-:W2:Y:S01]  /*4600*/  LDSM.16.M88.4 R136, [R145+0xa000] ;  /* 0x00a000009188783b */ /* 0x000ea20000000200 */
[----:B----4-:R-:W-:Y:S02]  /*4610*/  IADD3.X R151, R0, UR7, RZ, P0, !PT ;  /* 0x0000000700977c10 */ /* 0x010fe400087fe4ff */
[----:B------:R-:W-:Y:S05]  /*4620*/  IADD3 R0, R2, R145, RZ ;  /* 0x0000009102007210 */ /* 0x000fea0007ffe0ff */
[----:B------:R-:W3:Y:S04]  /*4630*/  LDG.E R146, [R150.64] ;  /* 0x0000002696927981 */ /* 0x000ee8000c1e1900 */
[----:B------:R4:W4:Y:S04]  /*4640*/  LDG.E R144, [R150.64+0x20] ;  /* 0x0000202696907981 */ /* 0x000928000c1e1900 */
[----:B------:R4:W4:Y:S01]  /*4650*/  LDG.E R2, [R150.64+0x120] ;  /* 0x0001202696027981 */ /* 0x000922000c1e1900 */
        /* <DEDUP_REMOVED lines=20> */
[----:B------:R-:W1:Y:S06]  /*47a0*/  LDSM.16.M88.4 R132, [R185+0x10000] ;  /* 0x01000000b984783b */ /* 0x000e6c0000000200 */
[----:B------:R-:W-:Y:S01]  /*47b0*/  MOV R143, R149 ;  /* 0x00000095008f7202 */ /* 0x000fe20000000f00 */
[-C--:B-1----:R-:W-:Y:S11]  /*47c0*/  HMMA.16816.F32 R4, R136, R132.reuse, R4 ;  /* 0x000000848804723c */ /* 0x082ff60000001804 */
[----:B------:R-:W-:Y:S11]  /*47d0*/  @!UPT UIADD3 URZ, URZ, URZ, URZ ;  /* 0x0000003f3f3ff290 */ /* 0x000ff6000fffe03f */
[----:B------:R-:W-:Y:S02]  /*47e0*/  @!UPT UIADD3 URZ, URZ, URZ, URZ ;  /* 0x0000003f3f3ff290 */ /* 0x000fe4000fffe03f */
[C---:B---3--:R-:W-:Y:S02]  /*47f0*/  FADD.FTZ R149, -R146.reuse, R4 ;  /* 0x0000000492957221 */ /* 0x048fe40000010100 */
[----:B------:R-:W-:Y:S01]  /*4800*/  FADD.FTZ R5, -R146, R5 ;  /* 0x0000000592057221 */ /* 0x000fe20000010100 */
[----:B------:R4:W2:Y:S01]  /*4810*/  LDG.E R4, [R150.64+0x100] ;  /* 0x0001002696047981 */ /* 0x0008a2000c1e1900 */
[----:B------:R-:W-:Y:S01]  /*4820*/  FMUL.FTZ R149, R169, R149 ;  /* 0x00000095a9957220 */ /* 0x000fe20000410000 */
[----:B------:R-:W-:Y:S02]  /*4830*/  MOV R169, R172 ;  /* 0x000000ac00a97202 */ /* 0x000fe40000000f00 */
[----:B------:R-:W-:Y:S05]  /*4840*/  MOV R172, c[0x0][0x1c0] ;  /* 0x0000700000ac7a02 */ /* 0x000fea0000000f00 */
[----:B------:R-:W-:Y:S05]  /*4850*/  IMAD R172, R172, c[0x0][0x22c], RZ ;  /* 0x00008b00acac7a24 */ /* 0x000fea00078e02ff */
[----:B------:R-:W-:Y:S04]  /*4860*/  LEA R172, -R172, RZ, 0x7 ;  /* 0x000000ffacac7211 */ /* 0x000fe800078e39ff */
[C---:B------:R-:W-:Y:S04]  /*4870*/  LEA R192, P0, R172.reuse, R192, 0x2 ;  /* 0x000000c0acc07211 */ /* 0x040fe800078010ff */
[----:B------:R-:W-:Y:S02]  /*4880*/  LEA.HI.X.SX32 R193, R172, R193, 0x2, P0 ;  /* 0x000000c1acc17211 */ /* 0x000fe400000f16ff */
[----:B------:R-:W-:Y:S02]  /*4890*/  PLOP3.LUT P0, PT, PT, PT, UP2, 0x80, 0x0 ;  /* 0x000000000000781c */ /* 0x000fe40003f0f028 */
[----:B----4-:R-:W-:Y:S02]  /*48a0*/  MOV R151, R143 ;  /* 0x0000008f00977202 */ /* 0x010fe40000000f00 */
[----:B------:R1:W3:Y:S01]  /*48b0*/  LDSM.16.M88.4 R140, [R0+0xa000] ;  /* 0x00a00000008c783b */ /* 0x0002e20000000200 */
[----:B------:R-:W-:Y:S01]  /*48c0*/  MOV R150, R147 ;  /* 0x0000009300967202 */ /* 0x000fe20000000f00 */
[----:B------:R-:W-:Y:S02]  /*48d0*/  FMUL.FTZ R147, R166, R5 ;  /* 0x00000005a6937220 */ /* 0x000fe40000410000 */
[----:B------:R-:W-:Y:S04]  /*48e0*/  FFMA.FTZ R5, -R169, R169, 1 ;  /* 0x3f800000a9057423 */ /* 0x000fe800000101a9 */
[----:B------:R-:W-:Y:S02]  /*48f0*/  FMUL.FTZ R5, R5, c[0x0][0x2ec] ;  /* 0x0000bb0005057a20 */ /* 0x000fe40000410000 */
[----:B-1----:R-:W-:Y:S02]  /*4900*/  FFMA.FTZ R0, -R197, R197, 1 ;  /* 0x3f800000c5007423 */ /* 0x002fe400000101c5 */
[----:B------:R-:W-:Y:S02]  /*4910*/  FMUL.FTZ R197, R5, R149 ;  /* 0x0000009505c57220 */ /* 0x000fe40000410000 */
[----:B------:R-:W-:Y:S04]  /*4920*/  FMUL.FTZ R0, R0, c[0x0][0x2ec] ;  /* 0x0000bb0000007a20 */ /* 0x000fe80000410000 */
[----:B------:R-:W-:Y:S01]  /*4930*/  FMUL.FTZ R172, R0, R147 ;  /* 0x0000009300ac7220 */ /* 0x000fe20000410000 */
[C---:B---3--:R-:W-:Y:S08]  /*4940*/  HMMA.16816.F32 R8, R140.reuse, R132, R8 ;  /* 0x000000848c08723c */ /* 0x048ff00000001808 */
[-C--:B------:R-:W-:Y:S08]  /*4950*/  HMMA.16816.F32 R12, R140, R134.reuse, R12 ;  /* 0x000000868c0c723c */ /* 0x080ff0000000180c */
[C---:B------:R-:W-:Y:S01]  /*4960*/  HMMA.16816.F32 R16, R136.reuse, R134, R16 ;  /* 0x000000868810723c */ /* 0x040fe20000001810 */
[----:B------:R-:W1:Y:S11]  /*4970*/  LDSM.16.M88.4 R132, [R185+0x10800] ;  /* 0x01080000b984783b */ /* 0x000e760000000200 */
[----:B------:R-:W-:Y:S11]  /*4980*/  @!UPT UIADD3 URZ, URZ, URZ, URZ ;  /* 0x0000003f3f3ff290 */ /* 0x000ff6000fffe03f */
[----:B------:R-:W-:Y:S01]  /*4990*/  @!UPT UIADD3 URZ, URZ, URZ, URZ ;  /* 0x0000003f3f3ff290 */ /* 0x000fe2000fffe03f */
[C---:B------:R-:W-:Y:S02]  /*49a0*/  FADD.FTZ R18, -R144.reuse, R18 ;  /* 0x0000001290127221 */ /* 0x040fe40000010100 */
[----:B------:R-:W-:Y:S01]  /*49b0*/  FADD.FTZ R19, -R144, R19 ;  /* 0x0000001390137221 */ /* 0x000fe20000010100 */
[-C--:B-1----:R-:W-:Y:S08]  /*49c0*/  HMMA.16816.F32 R20, R136, R132.reuse, R20 ;  /* 0x000000848814723c */ /* 0x082ff00000001814 */
[C---:B------:R-:W-:Y:S08]  /*49d0*/  HMMA.16816.F32 R24, R140.reuse, R132, R24 ;  /* 0x000000848c18723c */ /* 0x040ff00000001818 */
[-C--:B------:R-:W-:Y:S08]  /*49e0*/  HMMA.16816.F32 R28, R140, R134.reuse, R28 ;  /* 0x000000868c1c723c */ /* 0x080ff0000000181c */
[C---:B------:R-:W-:Y:S01]  /*49f0*/  FADD.FTZ R5, -R146.reuse, R20 ;  /* 0x0000001492057221 */ /* 0x040fe20000010100 */
[C---:B------:R-:W-:Y:S01]  /*4a00*/  HMMA.16816.F32 R32, R136.reuse, R134, R32 ;  /* 0x000000868820723c */ /* 0x040fe20000001820 */
[----:B------:R-:W1:Y:S03]  /*4a10*/  LDSM.16.M88.4 R132, [R185+0x11000] ;  /* 0x01100000b984783b */ /* 0x000e660000000200 */
[----:B------:R-:W-:Y:S02]  /*4a20*/  FFMA.FTZ R20, -R151, R151, 1 ;  /* 0x3f80000097147423 */ /* 0x000fe40000010197 */
[----:B------:R-:W-:Y:S02]  /*4a30*/  FADD.FTZ R0, -R146, R21 ;  /* 0x0000001592007221 */ /* 0x000fe40000010100 */
[----:B------:R-:W-:Y:S04]  /*4a40*/  FFMA.FTZ R21, -R150, R150, 1 ;  /* 0x3f80000096157423 */ /* 0x000fe80000010196 */
[----:B------:R-:W-:Y:S02]  /*4a50*/  FMUL.FTZ R20, R20, c[0x0][0x2ec] ;  /* 0x0000bb0014147a20 */ /* 0x000fe40000410000 */
[----:B------:R-:W-:Y:S02]  /*4a60*/  FMUL.FTZ R0, R170, R0 ;  /* 0x00000000aa007220 */ /* 0x000fe40000410000 */
[----:B------:R-:W-:Y:S02]  /*4a70*/  FMUL.FTZ R21, R21, c[0x0][0x2ec] ;  /* 0x0000bb0015157a20 */ /* 0x000fe40000410000 */
[----:B------:R-:W-:Y:S06]  /*4a80*/  FMUL.FTZ R5, R171, R5 ;  /* 0x00000005ab057220 */ /* 0x000fec0000410000 */
[C---:B------:R-:W-:Y:S02]  /*4a90*/  FADD.FTZ R33, -R146.reuse, R33 ;  /* 0x0000002192217221 */ /* 0x040fe40000010100 */
[----:B------:R-:W-:Y:S02]  /*4aa0*/  FADD.FTZ R32, -R146, R32 ;  /* 0x0000002092207221 */ /* 0x000fe40000010100 */
[C---:B------:R-:W-:Y:S02]  /*4ab0*/  FADD.FTZ R34, -R144.reuse, R34 ;  /* 0x0000002290227221 */ /* 0x040fe40000010100 */
[----:B------:R-:W-:Y:S01]  /*4ac0*/  FADD.FTZ R35, -R144, R35 ;  /* 0x0000002390237221 */ /* 0x000fe20000010100 */
[-C--:B-1----:R-:W-:Y:S08]  /*4ad0*/  HMMA.16816.F32 R36, R136, R132.reuse, R36 ;  /* 0x000000848824723c */ /* 0x082ff00000001824 */
[C---:B------:R-:W-:Y:S08]  /*4ae0*/  HMMA.16816.F32 R40, R140.reuse, R132, R40 ;  /* 0x000000848c28723c */ /* 0x040ff00000001828 */
[-C--:B------:R-:W-:Y:S08]  /*4af0*/  HMMA.16816.F32 R44, R140, R134.reuse, R44 ;  /* 0x000000868c2c723c */ /* 0x080ff0000000182c */
[C---:B------:R-:W-:Y:S01]  /*4b00*/  HMMA.16816.F32 R48, R136.reuse, R134, R48 ;  /* 0x000000868830723c */ /* 0x040fe20000001830 */
[----:B------:R-:W1:Y:S11]  /*4b10*/  LDSM.16.M88.4 R132, [R185+0x11800] ;  /* 0x01180000b984783b */ /* 0x000e760000000200 */
[----:B------:R-:W-:Y:S11]  /*4b20*/  @!UPT UIADD3 URZ, URZ, URZ, URZ ;  /* 0x0000003f3f3ff290 */ /* 0x000ff6000fffe03f */
[----:B------:R-:W-:Y:S01]  /*4b30*/  @!UPT UIADD3 URZ, URZ, URZ, URZ ;  /* 0x0000003f3f3ff290 */ /* 0x000fe2000fffe03f */
[C---:B------:R-:W-:Y:S02]  /*4b40*/  FADD.FTZ R49, -R146.reuse, R49 ;  /* 0x0000003192317221 */ /* 0x040fe40000010100 */
[----:B------:R-:W-:Y:S02]  /*4b50*/  FADD.FTZ R48, -R146, R48 ;  /* 0x0000003092307221 */ /* 0x000fe40000010100 */
[C---:B------:R-:W-:Y:S02]  /*4b60*/  FADD.FTZ R51, -R144.reuse, R51 ;  /* 0x0000003390337221 */ /* 0x040fe40000010100 */
[----:B------:R-:W-:Y:S01]  /*4b70*/  FADD.FTZ R50, -R144, R50 ;  /* 0x0000003290327221 */ /* 0x000fe20000010100 */
[-C--:B-1----:R-:W-:Y:S08]  /*4b80*/  HMMA.16816.F32 R52, R136, R132.reuse, R52 ;  /* 0x000000848834723c */ /* 0x082ff00000001834 */
[C---:B------:R-:W-:Y:S07]  /*4b90*/  HMMA.16816.F32 R56, R140.reuse, R132, R56 ;  /* 0x000000848c38723c */ /* 0x040fee0000001838 */
[C---:B------:R-:W-:Y:S01]  /*4ba0*/  FADD.FTZ R132, -R146.reuse, R16 ;  /* 0x0000001092847221 */ /* 0x040fe20000010100 */
[-C--:B------:R-:W-:Y:S04]  /*4bb0*/  HMMA.16816.F32 R60, R140, R134.reuse, R60 ;  /* 0x000000868c3c723c */ /* 0x080fe8000000183c */
[----:B------:R-:W-:Y:S02]  /*4bc0*/  FADD.FTZ R16, -R146, R17 ;  /* 0x0000001192107221 */ /* 0x000fe40000010100 */
[----:B------:R-:W-:Y:S02]  /*4bd0*/  FFMA.FTZ R133, -R115, R115, 1 ;  /* 0x3f80000073857423 */ /* 0x000fe40000010173 */
[----:B------:R-:W-:Y:S01]  /*4be0*/  FMUL.FTZ R16, R176, R16 ;  /* 0x00000010b0107220 */ /* 0x000fe20000410000 */
[----:B------:R-:W-:Y:S04]  /*4bf0*/  HMMA.16816.F32 R64, R136, R134, R64 ;  /* 0x000000868840723c */ /* 0x000fe80000001840 */
[----:B------:R-:W-:Y:S02]  /*4c00*/  FMUL.FTZ R17, R177, R132 ;  /* 0x00000084b1117220 */ /* 0x000fe40000410000 */
[----:B------:R-:W-:Y:S02]  /*4c10*/  FFMA.FTZ R132, -R116, R116, 1 ;  /* 0x3f80000074847423 */ /* 0x000fe40000010174 */
[----:B------:R-:W-:Y:S01]  /*4c20*/  FMUL.FTZ R170, R20, R16 ;  /* 0x0000001014aa7220 */ /* 0x000fe20000410000 */
[----:B------:R1:W5:Y:S03]  /*4c30*/  LDL.LU R116, [R1+0x14c] ;  /* 0x00014c0001747983 */ /* 0x0003660000300800 */
[----:B------:R-:W-:Y:S01]  /*4c40*/  FMUL.FTZ R16, R133, c[0x0][0x2ec] ;  /* 0x0000bb0085107a20 */ /* 0x000fe20000410000 */
[----:B------:R1:W5:Y:S01]  /*4c50*/  LDL.LU R115, [R1+0x148] ;  /* 0x0001480001737983 */ /* 0x0003620000300800 */
[----:B------:R-:W-:Y:S02]  /*4c60*/  FFMA.FTZ R20, -R113, R113, 1 ;  /* 0x3f80000071147423 */ /* 0x000fe40000010171 */
[----:B------:R-:W-:Y:S02]  /*4c70*/  FMUL.FTZ R171, R21, R17 ;  /* 0x0000001115ab7220 */ /* 0x000fe40000410000 */
[----:B------:R-:W-:Y:S02]  /*4c80*/  FMUL.FTZ R17, R132, c[0x0][0x2ec] ;  /* 0x0000bb0084117a20 */ /* 0x000fe40000410000 */
[----:B------:R-:W-:Y:S02]  /*4c90*/  FMUL.FTZ R166, R16, R0 ;  /* 0x0000000010a67220 */ /* 0x000fe40000410000 */
[----:B------:R-:W-:Y:S02]  /*4ca0*/  FMUL.FTZ R16, R162, R33 ;  /* 0x00000021a2107220 */ /* 0x000fe40000410000 */
[----:B------:R-:W-:Y:S02]  /*4cb0*/  FADD.FTZ R0, -R146, R37 ;  /* 0x0000002592007221 */ /* 0x000fe40000010100 */
[----:B------:R-:W-:Y:S02]  /*4cc0*/  FFMA.FTZ R21, -R114, R114, 1 ;  /* 0x3f80000072157423 */ /* 0x000fe40000010172 */
[----:B------:R-:W-:Y:S01]  /*4cd0*/  FMUL.FTZ R20, R20, c[0x0][0x2ec] ;  /* 0x0000bb0014147a20 */ /* 0x000fe20000410000 */
[----:B------:R1:W5:Y:S01]  /*4ce0*/  LDL.LU R114, [R1+0x144] ;  /* 0x0001440001727983 */ /* 0x0003620000300800 */
[----:B------:R-:W-:Y:S02]  /*4cf0*/  FFMA.FTZ R33, -R111, R111, 1 ;  /* 0x3f8000006f217423 */ /* 0x000fe4000001016f */
[----:B------:R-:W-:Y:S01]  /*4d00*/  FMUL.FTZ R169, R17, R5 ;  /* 0x0000000511a97220 */ /* 0x000fe20000410000 */
[----:B------:R1:W5:Y:S01]  /*4d10*/  LDL.LU R113, [R1+0x140] ;  /* 0x0001400001717983 */ /* 0x0003620000300800 */
[----:B------:R-:W-:Y:S02]  /*4d20*/  FMUL.FTZ R17, R163, R32 ;  /* 0x00000020a3117220 */ /* 0x000fe40000410000 */
[----:B------:R-:W-:Y:S02]  /*4d30*/  FADD.FTZ R5, -R146, R36 ;  /* 0x0000002492057221 */ /* 0x000fe40000010100 */
[----:B------:R-:W-:Y:S02]  /*4d40*/  FMUL.FTZ R0, R160, R0 ;  /* 0x00000000a0007220 */ /* 0x000fe40000410000 */
[----:B------:R-:W-:Y:S02]  /*4d50*/  FMUL.FTZ R21, R21, c[0x0][0x2ec] ;  /* 0x0000bb0015157a20 */ /* 0x000fe40000410000 */
[----:B------:R-:W-:Y:S02]  /*4d60*/  FFMA.FTZ R32, -R112, R112, 1 ;  /* 0x3f80000070207423 */ /* 0x000fe40000010170 */
[----:B------:R-:W-:Y:S01]  /*4d70*/  FMUL.FTZ R160, R20, R16 ;  /* 0x0000001014a07220 */ /* 0x000fe20000410000 */
[----:B------:R1:W5:Y:S01]  /*4d80*/  LDL.LU R112, [R1+0x13c] ;  /* 0x00013c0001707983 */ /* 0x0003620000300800 */
[----:B------:R-:W-:Y:S02]  /*4d90*/  FMUL.FTZ R16, R33, c[0x0][0x2ec] ;  /* 0x0000bb0021107a20 */ /* 0x000fe40000410000 */
[----:B------:R-:W-:Y:S01]  /*4da0*/  FFMA.FTZ R20, -R249, R249, 1 ;  /* 0x3f800000f9147423 */ /* 0x000fe200000101f9 */
[----:B------:R1:W5:Y:S01]  /*4db0*/  LDL.LU R111, [R1+0x138] ;  /* 0x00013800016f7983 */ /* 0x0003620000300800 */
[----:B------:R-:W-:Y:S02]  /*4dc0*/  FMUL.FTZ R5, R161, R5 ;  /* 0x00000005a1057220 */ /* 0x000fe40000410000 */
[----:B------:R-:W-:Y:S02]  /*4dd0*/  FMUL.FTZ R161, R21, R17 ;  /* 0x0000001115a17220 */ /* 0x000fe40000410000 */
[----:B------:R-:W-:Y:S02]  /*4de0*/  FMUL.FTZ R17, R32, c[0x0][0x2ec] ;  /* 0x0000bb0020117a20 */ /* 0x000fe40000410000 */
[----:B------:R-:W-:Y:S02]  /*4df0*/  FMUL.FTZ R150, R16, R0 ;  /* 0x0000000010967220 */ /* 0x000fe40000410000 */
[----:B------:R-:W-:Y:S02]  /*4e00*/  FMUL.FTZ R0, R156, R49 ;  /* 0x000000319c007220 */ /* 0x000fe40000410000 */
[----:B------:R-:W-:Y:S02]  /*4e10*/  FFMA.FTZ R21, -R250, R250, 1 ;  /* 0x3f800000fa157423 */ /* 0x000fe400000101fa */
        /* <DEDUP_REMOVED lines=12> */
[----:B------:R-:W-:Y:S02]  /*4ee0*/  FADD.FTZ R17, -R146, R52 ;  /* 0x0000003492117221 */ /* 0x000fe40000010100 */
[----:B------:R-:W-:Y:S02]  /*4ef0*/  FMUL.FTZ R5, R153, R64 ;  /* 0x0000004099057220 */ /* 0x000fe40000410000 */
[----:B------:R-:W-:Y:S02]  /*4f00*/  FFMA.FTZ R33, -R248, R248, 1 ;  /* 0x3f800000f8217423 */ /* 0x000fe400000101f8 */
[----:B------:R-:W-:Y:S02]  /*4f10*/  FMUL.FTZ R21, R21, c[0x0][0x2ec] ;  /* 0x0000bb0015157a20 */ /* 0x000fe40000410000 */
[----:B------:R-:W-:Y:S02]  /*4f20*/  FMUL.FTZ R141, R20, R0 ;  /* 0x00000000148d7220 */ /* 0x000fe40000410000 */
[----:B------:R-:W-:Y:S02]  /*4f30*/  FADD.FTZ R0, -R144, R7 ;  /* 0x0000000790007221 */ /* 0x000fe40000010100 */
[----:B------:R-:W-:Y:S02]  /*4f40*/  FFMA.FTZ R7, -R110, R110, 1 ;  /* 0x3f8000006e077423 */ /* 0x000fe4000001016e */
[----:B------:R-:W-:Y:S01]  /*4f50*/  FADD.FTZ R16, -R146, R53 ;  /* 0x0000003592107221 */ /* 0x000fe20000010100 */
[----:B------:R1:W5:Y:S01]  /*4f60*/  LDL.LU R110, [R1+0x134] ;  /* 0x00013400016e7983 */ /* 0x0003620000300800 */
[----:B------:R-:W-:Y:S02]  /*4f70*/  FMUL.FTZ R17, R155, R17 ;  /* 0x000000119b117220 */ /* 0x000fe40000410000 */
[----:B------:R-:W-:Y:S02]  /*4f80*/  FFMA.FTZ R32, -R247, R247, 1 ;  /* 0x3f800000f7207423 */ /* 0x000fe400000101f7 */
[----:B------:R-:W-:Y:S02]  /*4f90*/  FMUL.FTZ R33, R33, c[0x0][0x2ec] ;  /* 0x0000bb0021217a20 */ /* 0x000fe40000410000 */
[----:B------:R-:W-:Y:S02]  /*4fa0*/  FMUL.FTZ R142, R21, R5 ;  /* 0x00000005158e7220 */ /* 0x000fe40000410000 */
[----:B------:R-:W-:Y:S02]  /*4fb0*/  FADD.FTZ R5, -R144, R6 ;  /* 0x0000000690057221 */ /* 0x000fe40000010100 */
[----:B------:R-:W-:Y:S02]  /*4fc0*/  FFMA.FTZ R6, -R109, R109, 1 ;  /* 0x3f8000006d067423 */ /* 0x000fe4000001016d */
[----:B------:R-:W-:Y:S01]  /*4fd0*/  FMUL.FTZ R16, R154, R16 ;  /* 0x000000109a107220 */ /* 0x000fe20000410000 */
[----:B------:R1:W5:Y:S01]  /*4fe0*/  LDL.LU R109, [R1+0x130] ;  /* 0x00013000016d7983 */ /* 0x0003620000300800 */
[----:B------:R-:W-:Y:S02]  /*4ff0*/  FMUL.FTZ R32, R32, c[0x0][0x2ec] ;  /* 0x0000bb0020207a20 */ /* 0x000fe40000410000 */
[----:B------:R-:W-:Y:S02]  /*5000*/  FMUL.FTZ R146, R33, R17 ;  /* 0x0000001121927220 */ /* 0x000fe40000410000 */
[----:B------:R-:W-:Y:S02]  /*5010*/  FFMA.FTZ R17, -R108, R108, 1 ;  /* 0x3f8000006c117423 */ /* 0x000fe4000001016c */
[----:B------:R-:W-:Y:S01]  /*5020*/  FMUL.FTZ R143, R32, R16 ;  /* 0x00000010208f7220 */ /* 0x000fe20000410000 */
[----:B------:R1:W5:Y:S01]  /*5030*/  LDL.LU R108, [R1+0x12c] ;  /* 0x00012c00016c7983 */ /* 0x0003620000300800 */
[----:B------:R-:W-:Y:S02]  /*5040*/  FMUL.FTZ R5, R213, R5 ;  /* 0x00000005d5057220 */ /* 0x000fe40000410000 */
[----:B------:R-:W-:Y:S02]  /*5050*/  FMUL.FTZ R7, R7, c[0x0][0x2ec] ;  /* 0x0000bb0007077a20 */ /* 0x000fe40000410000 */
[----:B------:R-:W-:Y:S02]  /*5060*/  FFMA.FTZ R16, -R107, R107, 1 ;  /* 0x3f8000006b107423 */ /* 0x000fe4000001016b */
[----:B------:R-:W-:Y:S01]  /*5070*/  FMUL.FTZ R0, R212, R0 ;  /* 0x00000000d4007220 */ /* 0x000fe20000410000 */
[----:B------:R1:W5:Y:S01]  /*5080*/  LDL.LU R107, [R1+0x128] ;  /* 0x00012800016b7983 */ /* 0x0003620000300800 */
[----:B------:R-:W-:Y:S02]  /*5090*/  FMUL.FTZ R6, R6, c[0x0][0x2ec] ;  /* 0x0000bb0006067a20 */ /* 0x000fe40000410000 */
[----:B------:R-:W-:Y:S02]  /*50a0*/  FMUL.FTZ R140, R7, R5 ;  /* 0x00000005078c7220 */ /* 0x000fe40000410000 */
[----:B------:R-:W-:Y:S02]  /*50b0*/  FMUL.FTZ R7, R203, R18 ;  /* 0x00000012cb077220 */ /* 0x000fe40000410000 */
[----:B------:R-:W-:Y:S02]  /*50c0*/  FFMA.FTZ R18, -R106, R106, 1 ;  /* 0x3f8000006a127423 */ /* 0x000fe4000001016a */
[----:B------:R-:W-:Y:S01]  /*50d0*/  FMUL.FTZ R139, R6, R0 ;  /* 0x00000000068b7220 */ /* 0x000fe20000410000 */
[----:B------:R1:W5:Y:S01]  /*50e0*/  LDL.LU R106, [R1+0x124] ;  /* 0x00012400016a7983 */ /* 0x0003620000300800 */
[----:B------:R-:W-:Y:S02]  /*50f0*/  FMUL.FTZ R6, R202, R19 ;  /* 0x00000013ca067220 */ /* 0x000fe40000410000 */
[----:B------:R-:W-:Y:S02]  /*5100*/  FMUL.FTZ R17, R17, c[0x0][0x2ec] ;  /* 0x0000bb0011117a20 */ /* 0x000fe40000410000 */
[----:B------:R-:W-:Y:S02]  /*5110*/  FFMA.FTZ R19, -R105, R105, 1 ;  /* 0x3f80000069137423 */ /* 0x000fe40000010169 */
[----:B------:R-:W-:Y:S01]  /*5120*/  FMUL.FTZ R16, R16, c[0x0][0x2ec] ;  /* 0x0000bb0010107a20 */ /* 0x000fe20000410000 */
[----:B------:R1:W5:Y:S01]  /*5130*/  LDL.LU R105, [R1+0x120] ;  /* 0x0001200001697983 */ /* 0x0003620000300800 */
[----:B------:R-:W-:Y:S02]  /*5140*/  FMUL.FTZ R138, R17, R7 ;  /* 0x00000007118a7220 */ /* 0x000fe40000410000 */
[----:B------:R-:W-:Y:S02]  /*5150*/  FFMA.FTZ R17, -R104, R104, 1 ;  /* 0x3f80000068117423 */ /* 0x000fe40000010168 */
[C---:B------:R-:W-:Y:S01]  /*5160*/  FADD.FTZ R5, -R144.reuse, R22 ;  /* 0x0000001690057221 */ /* 0x040fe20000010100 */
[----:B------:R1:W5:Y:S01]  /*5170*/  LDL.LU R104, [R1+0x11c] ;  /* 0x00011c0001687983 */ /* 0x0003620000300800 */
[----:B------:R-:W-:Y:S02]  /*5180*/  FADD.FTZ R0, -R144, R23 ;  /* 0x0000001790007221 */ /* 0x000fe40000010100 */
[----:B------:R-:W-:Y:S02]  /*5190*/  FMUL.FTZ R23, R16, R6 ;  /* 0x0000000610177220 */ /* 0x000fe40000410000 */
[----:B------:R-:W-:Y:S02]  /*51a0*/  FFMA.FTZ R16, -R103, R103, 1 ;  /* 0x3f80000067107423 */ /* 0x000fe40000010167 */
[----:B------:R-:W-:Y:S01]  /*51b0*/  FMUL.FTZ R5, R199, R5 ;  /* 0x00000005c7057220 */ /* 0x000fe20000410000 */
[----:B------:R1:W5:Y:S01]  /*51c0*/  LDL.LU R103, [R1+0x118] ;  /* 0x0001180001677983 */ /* 0x0003620000300800 */
[----:B------:R-:W-:Y:S02]  /*51d0*/  FMUL.FTZ R0, R198, R0 ;  /* 0x00000000c6007220 */ /* 0x000fe40000410000 */
[----:B------:R-:W-:Y:S02]  /*51e0*/  FMUL.FTZ R7, R18, c[0x0][0x2ec] ;  /* 0x0000bb0012077a20 */ /* 0x000fe40000410000 */
[----:B------:R-:W-:Y:S02]  /*51f0*/  FMUL.FTZ R6, R19, c[0x0][0x2ec] ;  /* 0x0000bb0013067a20 */ /* 0x000fe40000410000 */
[----:B------:R-:W-:Y:S02]  /*5200*/  FFMA.FTZ R18, -R102, R102, 1 ;  /* 0x3f80000066127423 */ /* 0x000fe40000010166 */
[----:B------:R-:W-:Y:S01]  /*5210*/  FMUL.FTZ R137, R7, R5 ;  /* 0x0000000507897220 */ /* 0x000fe20000410000 */
[----:B------:R1:W5:Y:S01]  /*5220*/  LDL.LU R102, [R1+0x114] ;  /* 0x0001140001667983 */ /* 0x0003620000300800 */
[----:B------:R-:W-:Y:S02]  /*5230*/  FMUL.FTZ R136, R6, R0 ;  /* 0x0000000006887220 */ /* 0x000fe40000410000 */
[----:B------:R-:W-:Y:S02]  /*5240*/  FMUL.FTZ R7, R195, R34 ;  /* 0x00000022c3077220 */ /* 0x000fe40000410000 */
[----:B------:R-:W-:Y:S02]  /*5250*/  FMUL.FTZ R6, R194, R35 ;  /* 0x00000023c2067220 */ /* 0x000fe40000410000 */
[----:B------:R-:W-:Y:S02]  /*5260*/  FADD.FTZ R0, -R144, R39 ;  /* 0x0000002790007221 */ /* 0x000fe40000010100 */
[----:B------:R-:W-:Y:S02]  /*5270*/  FMUL.FTZ R17, R17, c[0x0][0x2ec] ;  /* 0x0000bb0011117a20 */ /* 0x000fe40000410000 */
[----:B------:R-:W-:Y:S02]  /*5280*/  FMUL.FTZ R16, R16, c[0x0][0x2ec] ;  /* 0x0000bb0010107a20 */ /* 0x000fe40000410000 */
[----:B------:R-:W-:Y:S02]  /*5290*/  FFMA.FTZ R19, -R101, R101, 1 ;  /* 0x3f80000065137423 */ /* 0x000fe40000010165 */
[----:B------:R-:W-:Y:S01]  /*52a0*/  FADD.FTZ R5, -R144, R38 ;  /* 0x0000002690057221 */ /* 0x000fe20000010100 */
[----:B------:R1:W5:Y:S01]  /*52b0*/  LDL.LU R101, [R1+0x110] ;  /* 0x0001100001657983 */ /* 0x0003620000300800 */
[----:B------:R-:W-:Y:S02]  /*52c0*/  FMUL.FTZ R0, R178, R0 ;  /* 0x00000000b2007220 */ /* 0x000fe40000410000 */
[----:B------:R-:W-:Y:S02]  /*52d0*/  FMUL.FTZ R135, R17, R7 ;  /* 0x0000000711877220 */ /* 0x000fe40000410000 */
[----:B------:R-:W-:Y:S02]  /*52e0*/  FMUL.FTZ R134, R16, R6 ;  /* 0x0000000610867220 */ /* 0x000fe40000410000 */
[----:B------:R-:W-:Y:S02]  /*52f0*/  FMUL.FTZ R6, R19, c[0x0][0x2ec] ;  /* 0x0000bb0013067a20 */ /* 0x000fe40000410000 */
[----:B------:R-:W-:Y:S02]  /*5300*/  FFMA.FTZ R17, -R100, R100, 1 ;  /* 0x3f80000064117423 */ /* 0x000fe40000010164 */
[----:B------:R-:W-:Y:S01]  /*5310*/  FFMA.FTZ R16, -R99, R99, 1 ;  /* 0x3f80000063107423 */ /* 0x000fe20000010163 */
[----:B------:R1:W5:Y:S01]  /*5320*/  LDL.LU R100, [R1+0x10c] ;  /* 0x00010c0001647983 */ /* 0x0003620000300800 */
[----:B------:R-:W-:Y:S02]  /*5330*/  FMUL.FTZ R5, R179, R5 ;  /* 0x00000005b3057220 */ /* 0x000fe40000410000 */
[----:B------:R-:W-:Y:S01]  /*5340*/  FMUL.FTZ R7, R18, c[0x0][0x2ec] ;  /* 0x0000bb0012077a20 */ /* 0x000fe20000410000 */
[----:B------:R1:W5:Y:S01]  /*5350*/  LDL.LU R99, [R1+0x108] ;  /* 0x0001080001637983 */ /* 0x0003620000300800 */
[----:B------:R-:W-:Y:S02]  /*5360*/  FMUL.FTZ R132, R6, R0 ;  /* 0x0000000006847220 */ /* 0x000fe40000410000 */
        /* <DEDUP_REMOVED lines=8> */
[----:B------:R-:W-:Y:S01]  /*53f0*/  FFMA.FTZ R16, -R251, R251, 1 ;  /* 0x3f800000fb107423 */ /* 0x000fe200000101fb */
[----:B------:R1:W5:Y:S01]  /*5400*/  LDL.LU R98, [R1+0x104] ;  /* 0x0001040001627983 */ /* 0x0003620000300800 */
[----:B------:R-:W-:Y:S02]  /*5410*/  FADD.FTZ R66, -R144, R66 ;  /* 0x0000004290427221 */ /* 0x000fe40000010100 */
[----:B------:R-:W-:Y:S02]  /*5420*/  FMUL.FTZ R65, R17, R5 ;  /* 0x0000000511417220 */ /* 0x000fe40000410000 */
[----:B------:R-:W-:Y:S02]  /*5430*/  FMUL.FTZ R0, R158, R67 ;  /* 0x000000439e007220 */ /* 0x000fe40000410000 */
[----:B------:R-:W-:Y:S02]  /*5440*/  FFMA.FTZ R18, -R97, R97, 1 ;  /* 0x3f80000061127423 */ /* 0x000fe40000010161 */
[----:B------:R-:W-:Y:S01]  /*5450*/  FFMA.FTZ R17, -R252, R252, 1 ;  /* 0x3f800000fc117423 */ /* 0x000fe200000101fc */
[----:B------:R1:W5:Y:S01]  /*5460*/  LDL.LU R97, [R1+0x100] ;  /* 0x0001000001617983 */ /* 0x0003620000300800 */
[----:B------:R-:W-:Y:S02]  /*5470*/  FMUL.FTZ R16, R16, c[0x0][0x2ec] ;  /* 0x0000bb0010107a20 */ /* 0x000fe40000410000 */
[C---:B------:R-:W-:Y:S02]  /*5480*/  FADD.FTZ R7, -R144.reuse, R54 ;  /* 0x0000003690077221 */ /* 0x040fe40000010100 */
[----:B------:R-:W-:Y:S02]  /*5490*/  FADD.FTZ R6, -R144, R55 ;  /* 0x0000003790067221 */ /* 0x000fe40000010100 */
[----:B------:R-:W-:Y:S02]  /*54a0*/  FMUL.FTZ R5, R159, R66 ;  /* 0x000000429f057220 */ /* 0x000fe40000410000 */
[----:B------:R-:W-:Y:S02]  /*54b0*/  FMUL.FTZ R17, R17, c[0x0][0x2ec] ;  /* 0x0000bb0011117a20 */ /* 0x000fe40000410000 */
[----:B------:R-:W-:Y:S02]  /*54c0*/  FMUL.FTZ R52, R16, R0 ;  /* 0x0000000010347220 */ /* 0x000fe40000410000 */
[----:B--2---:R-:W-:Y:S02]  /*54d0*/  FADD.FTZ R0, -R4, R13 ;  /* 0x0000000d04007221 */ /* 0x004fe40000010100 */
[----:B------:R-:W-:Y:S02]  /*54e0*/  FFMA.FTZ R13, -R96, R96, 1 ;  /* 0x3f800000600d7423 */ /* 0x000fe40000010160 */
[----:B------:R-:W-:Y:S01]  /*54f0*/  FMUL.FTZ R7, R165, R7 ;  /* 0x00000007a5077220 */ /* 0x000fe20000410000 */
[----:B------:R1:W5:Y:S01]  /*5500*/  LDL.LU R96, [R1+0xfc] ;  /* 0x0000fc0001607983 */ /* 0x0003620000300800 */
[----:B------:R-:W-:Y:S02]  /*5510*/  FMUL.FTZ R6, R164, R6 ;  /* 0x00000006a4067220 */ /* 0x000fe40000410000 */
[----:B------:R-:W-:Y:S02]  /*5520*/  FMUL.FTZ R19, R19, c[0x0][0x2ec] ;  /* 0x0000bb0013137a20 */ /* 0x000fe40000410000 */
[----:B------:R-:W-:Y:S02]  /*5530*/  FMUL.FTZ R18, R18, c[0x0][0x2ec] ;  /* 0x0000bb0012127a20 */ /* 0x000fe40000410000 */
[----:B------:R-:W-:Y:S02]  /*5540*/  FMUL.FTZ R53, R17, R5 ;  /* 0x0000000511357220 */ /* 0x000fe40000410000 */
[----:B------:R-:W-:Y:S02]  /*5550*/  FADD.FTZ R5, -R4, R12 ;  /* 0x0000000c04057221 */ /* 0x000fe40000010100 */
[----:B------:R-:W-:Y:S02]  /*5560*/  FFMA.FTZ R12, -R95, R95, 1 ;  /* 0x3f8000005f0c7423 */ /* 0x000fe4000001015f */
[----:B------:R-:W-:Y:S01]  /*5570*/  FMUL.FTZ R55, R19, R7 ;  /* 0x0000000713377220 */ /* 0x000fe20000410000 */
[----:B------:R1:W5:Y:S01]  /*5580*/  LDL.LU R95, [R1+0xf8] ;  /* 0x0000f800015f7983 */ /* 0x0003620000300800 */
[----:B------:R-:W-:Y:S02]  /*5590*/  FMUL.FTZ R54, R18, R6 ;  /* 0x0000000612367220 */ /* 0x000fe40000410000 */
[C---:B------:R-:W-:Y:S02]  /*55a0*/  FADD.FTZ R7, -R4.reuse, R8 ;  /* 0x0000000804077221 */ /* 0x040fe40000010100 */
[----:B------:R-:W-:Y:S02]  /*55b0*/  FADD.FTZ R6, -R4, R9 ;  /* 0x0000000904067221 */ /* 0x000fe40000010100 */
[----:B------:R-:W-:Y:S02]  /*55c0*/  FFMA.FTZ R9, -R94, R94, 1 ;  /* 0x3f8000005e097423 */ /* 0x000fe4000001015e */
[----:B------:R-:W-:Y:S01]  /*55d0*/  FMUL.FTZ R7, R223, R7 ;  /* 0x00000007df077220 */ /* 0x000fe20000410000 */
[----:B------:R1:W5:Y:S01]  /*55e0*/  LDL.LU R94, [R1+0xf4] ;  /* 0x0000f400015e7983 */ /* 0x0003620000300800 */
[----:B------:R-:W-:Y:S02]  /*55f0*/  FFMA.FTZ R8, -R93, R93, 1 ;  /* 0x3f8000005d087423 */ /* 0x000fe4000001015d */
[----:B------:R-:W-:Y:S01]  /*5600*/  FMUL.FTZ R13, R13, c[0x0][0x2ec] ;  /* 0x0000bb000d0d7a20 */ /* 0x000fe20000410000 */
[----:B------:R1:W5:Y:S01]  /*5610*/  LDL.LU R93, [R1+0xf0] ;  /* 0x0000f000015d7983 */ /* 0x0003620000300800 */
[----:B------:R-:W-:Y:S02]  /*5620*/  FMUL.FTZ R6, R222, R6 ;  /* 0x00000006de067220 */ /* 0x000fe40000410000 */
[----:B------:R-:W-:Y:S02]  /*5630*/  FMUL.FTZ R12, R12, c[0x0][0x2ec] ;  /* 0x0000bb000c0c7a20 */ /* 0x000fe40000410000 */
[----:B------:R-:W-:Y:S02]  /*5640*/  FMUL.FTZ R20, R13, R7 ;  /* 0x000000070d147220 */ /* 0x000fe40000410000 */
        /* <DEDUP_REMOVED lines=8> */
[----:B------:R-:W-:Y:S02]  /*56d0*/  FMUL.FTZ R8, R8, c[0x0][0x2ec] ;  /* 0x0000bb0008087a20 */ /* 0x000fe40000410000 */
[----:B------:R-:W-:Y:S02]  /*56e0*/  FMUL.FTZ R16, R9, R5 ;  /* 0x0000000509107220 */ /* 0x000fe40000410000 */
[----:B------:R-:W-:Y:S02]  /*56f0*/  FADD.FTZ R7, -R4, R24 ;  /* 0x0000001804077221 */ /* 0x000fe40000010100 */
[----:B------:R-:W-:Y:S02]  /*5700*/  FFMA.FTZ R9, -R90, R90, 1 ;  /* 0x3f8000005a097423 */ /* 0x000fe4000001015a */
[----:B------:R-:W-:Y:S01]  /*5710*/  FMUL.FTZ R22, R8, R0 ;  /* 0x0000000008167220 */ /* 0x000fe20000410000 */
[----:B------:R1:W5:Y:S01]  /*5720*/  LDL.LU R90, [R1+0xe4] ;  /* 0x0000e400015a7983 */ /* 0x0003620000300800 */
[C---:B------:R-:W-:Y:S02]  /*5730*/  FADD.FTZ R6, -R4.reuse, R25 ;  /* 0x0000001904067221 */ /* 0x040fe40000010100 */
[----:B------:R-:W-:Y:S02]  /*5740*/  FMUL.FTZ R7, R215, R7 ;  /* 0x00000007d7077220 */ /* 0x000fe40000410000 */
[----:B------:R-:W-:Y:S02]  /*5750*/  FFMA.FTZ R8, -R89, R89, 1 ;  /* 0x3f80000059087423 */ /* 0x000fe40000010159 */
[----:B------:R-:W-:Y:S01]  /*5760*/  FMUL.FTZ R13, R13, c[0x0][0x2ec] ;  /* 0x0000bb000d0d7a20 */ /* 0x000fe20000410000 */
[----:B------:R1:W5:Y:S01]  /*5770*/  LDL.LU R89, [R1+0xe0] ;  /* 0x0000e00001597983 */ /* 0x0003620000300800 */
[----:B------:R-:W-:Y:S02]  /*5780*/  FADD.FTZ R5, -R4, R28 ;  /* 0x0000001c04057221 */ /* 0x000fe40000010100 */
[----:B------:R-:W-:Y:S02]  /*5790*/  FMUL.FTZ R6, R214, R6 ;  /* 0x00000006d6067220 */ /* 0x000fe40000410000 */
[----:B------:R-:W-:Y:S02]  /*57a0*/  FMUL.FTZ R12, R12, c[0x0][0x2ec] ;  /* 0x0000bb000c0c7a20 */ /* 0x000fe40000410000 */
[----:B------:R-:W-:Y:S02]  /*57b0*/  FMUL.FTZ R51, R13, R7 ;  /* 0x000000070d337220 */ /* 0x000fe40000410000 */
[----:B------:R-:W-:Y:S02]  /*57c0*/  FFMA.FTZ R13, -R88, R88, 1 ;  /* 0x3f800000580d7423 */ /* 0x000fe40000010158 */
[----:B------:R-:W-:Y:S01]  /*57d0*/  FADD.FTZ R0, -R4, R29 ;  /* 0x0000001d04007221 */ /* 0x000fe20000010100 */
        /* <DEDUP_REMOVED lines=13> */
[----:B------:R-:W-:Y:S02]  /*58b0*/  FADD.FTZ R5, -R4, R44 ;  /* 0x0000002c04057221 */ /* 0x000fe40000010100 */
        /* <DEDUP_REMOVED lines=32> */
[----:B------:R-:W-:Y:S02]  /*5ac0*/  FADD.FTZ R6, -R2, R10 ;  /* 0x0000000a02067221 */ /* 0x000fe40000010100 */
        /* <DEDUP_REMOVED lines=19> */
[C---:B------:R-:W-:Y:S02]  /*5c00*/  FADD.FTZ R4, -R2.reuse, R14 ;  /* 0x0000000e02047221 */ /* 0x040fe40000010100 */
[----:B------:R-:W-:Y:S02]  /*5c10*/  FADD.FTZ R0, -R2, R15 ;  /* 0x0000000f02007221 */ /* 0x000fe40000010100 */
        /* <DEDUP_REMOVED lines=52> */
[----:B------:R-:W-:Y:S02]  /*5f60*/  FFMA.FTZ R8, -R3, R3, 1 ;  /* 0x3f80000003087423 */ /* 0x000fe40000010103 */
[C---:B------:R-:W-:Y:S01]  /*5f70*/  FADD.FTZ R6, -R2.reuse, R42 ;  /* 0x0000002a02067221 */ /* 0x040fe20000010100 */
[----:B------:R1:W5:Y:S01]  /*5f80*/  LDL.LU R3, [R1+0x88] ;  /* 0x0000880001037983 */ /* 0x0003620000300800 */
[----:B------:R-:W-:Y:S02]  /*5f90*/  FADD.FTZ R0, -R2, R47 ;  /* 0x0000002f02007221 */ /* 0x000fe40000010100 */
[----:B------:R-:W-:Y:S02]  /*5fa0*/  FMUL.FTZ R6, R219, R6 ;  /* 0x00000006db067220 */ /* 0x000fe40000410000 */
[----:B------:R-:W-:Y:S02]  /*5fb0*/  FMUL.FTZ R0, R216, R0 ;  /* 0x00000000d8007220 */ /* 0x000fe40000410000 */
[----:B------:R-:W-:Y:S02]  /*5fc0*/  FMUL.FTZ R10, R10, c[0x0][0x2ec] ;  /* 0x0000bb000a0a7a20 */ /* 0x000fe40000410000 */
[----:B------:R-:W-:Y:S02]  /*5fd0*/  FMUL.FTZ R7, R7, c[0x0][0x2ec] ;  /* 0x0000bb0007077a20 */ /* 0x000fe40000410000 */
[----:B------:R-:W-:Y:S02]  /*5fe0*/  FMUL.FTZ R36, R10, R6 ;  /* 0x000000060a247220 */ /* 0x000fe40000410000 */
[----:B------:R-:W-:Y:S02]  /*5ff0*/  FMUL.FTZ R29, R7, R0 ;  /* 0x00000000071d7220 */ /* 0x000fe40000410000 */
[C---:B------:R-:W-:Y:S02]  /*6000*/  FADD.FTZ R5, -R2.reuse, R58 ;  /* 0x0000003a02057221 */ /* 0x040fe40000010100 */
[C---:B------:R-:W-:Y:S02]  /*6010*/  FADD.FTZ R4, -R2.reuse, R59 ;  /* 0x0000003b02047221 */ /* 0x040fe40000010100 */
[C---:B------:R-:W-:Y:S02]  /*6020*/  FADD.FTZ R62, -R2.reuse, R62 ;  /* 0x0000003e023e7221 */ /* 0x040fe40000010100 */
[----:B------:R-:W-:Y:S02]  /*6030*/  FADD.FTZ R0, -R2, R63 ;  /* 0x0000003f02007221 */ /* 0x000fe40000010100 */
[----:B------:R-:W-:Y:S01]  /*6040*/  FFMA.FTZ R7, -R191, R191, 1 ;  /* 0x3f800000bf077423 */ /* 0x000fe200000101bf */
[----:B------:R-:W-:Y:S01]  /*6050*/  MOV R191, 0x40 ;  /* 0x0000004000bf7802 */ /* 0x000fe20000000f00 */
[----:B------:R-:W-:Y:S01]  /*6060*/  FFMA.FTZ R6, -R190, R190, 1 ;  /* 0x3f800000be067423 */ /* 0x000fe200000101be */
[----:B------:R-:W-:Y:S01]  /*6070*/  MOV R190, 0x20 ;  /* 0x0000002000be7802 */ /* 0x000fe20000000f00 */
        /* <DEDUP_REMOVED lines=13> */
[----:B-1----:R-:W-:Y:S01]  /*6150*/  IMAD.MOV.U32 R9, RZ, RZ, c[0x0][0x190] ;  /* 0x00006400ff097624 */ /* 0x002fe200078e00ff */
        /* <DEDUP_REMOVED lines=27> */
.L_x_2027:
[----:B-1----:R-:W-:Y:S02]  /*6310*/  F2FP.PACK_AB R28, R172, R197 ;  /* 0x000000c5ac1c723e */ /* 0x002fe400000000ff */
        /* <DEDUP_REMOVED lines=68> */
[----:B------:R-:W2:Y:S04]  /*6760*/  LDSM.16.MT88.4 R12, [R3+0x20000] ;  /* 0x02000000030c783b */ /* 0x000ea80000004200 */
[----:B------:R-:W3:Y:S04]  /*6770*/  LDSM.16.MT88.4 R16, [R2+0x8000] ;  /* 0x008000000210783b */ /* 0x000ee80000004200 */
[----:B------:R-:W-:Y:S04]  /*6780*/  LDSM.16.MT88.4 R20, [R3+0x1c800] ;  /* 0x01c800000314783b */ /* 0x000fe80000004200 */
[----:B------:R-:W4:Y:S04]  /*6790*/  LDSM.16.MT88.4 R24, [R0+0x8800] ;  /* 0x008800000018783b */ /* 0x000f280000004200 */
[----:B------:R-:W3:Y:S04]  /*67a0*/  LDSM.16.MT88.4 R28, [R3+0x20800] ;  /* 0x02080000031c783b */ /* 0x000ee80000004200 */
        /* <DEDUP_REMOVED lines=116> */
.L_x_2028:
        /* <DEDUP_REMOVED lines=9> */
[----:B------:R-:W-:Y:S01]  /*6f80*/  IMAD.SHL.U32 R146, R146, 0x8, RZ ;  /* 0x0000000892927824 */ /* 0x000fe200078e00ff */
[----:B------:R-:W4:Y:S04]  /*6f90*/  LDSM.16.MT88.4 R36, [R2+0xc000] ;  /* 0x00c000000224783b */ /* 0x000f280000004200 */
[----:B------:R-:W5:Y:S04]  /*6fa0*/  LDL R153, [R1+0x3c] ;  /* 0x00003c0001997983 */ /* 0x000f680000100800 */
[----:B------:R-:W-:Y:S04]  /*6fb0*/  LDSM.16.M88.4 R40, [R148+0x14000] ;  /* 0x014000009428783b */ /* 0x000fe80000000200 */
[----:B------:R-:W5:Y:S04]  /*6fc0*/  LDL R152, [R1+0x48] ;  /* 0x0000480001987983 */ /* 0x000f680000100800 */
[----:B------:R-:W1:Y:S04]  /*6fd0*/  LDSM.16.MT88.4 R44, [R0+0xc800] ;  /* 0x00c80000002c783b */ /* 0x000e680000004200 */
[----:B------:R1:W5:Y:S04]  /*6fe0*/  LDL R147, [R1+0xc] ;  /* 0x00000c0001937983 */ /* 0x0003680000100800 */
[----:B------:R-:W1:Y:S04]  /*6ff0*/  LDSM.16.M88.4 R48, [R148+0x16000] ;  /* 0x016000009430783b */ /* 0x000e680000000200 */
[----:B------:R1:W5:Y:S02]  /*7000*/  LDL R149, [R1] ;  /* 0x0000000001957983 */ /* 0x0003640000100800 */
        /* <DEDUP_REMOVED lines=87> */
[----:B------:R-:W-:Y:S02]  /*7580*/  IMAD.SHL.U32 R46, R46, 0x40, RZ ;  /* 0x000000402e2e7824 */ /* 0x000fe400078e00ff */
[----:B------:R-:W-:Y:S02]  /*7590*/  IMAD R47, R47, 0x58, RZ ;  /* 0x000000582f2f7824 */ /* 0x000fe400078e02ff */
        /* <DEDUP_REMOVED lines=10> */
[----:B------:R-:W-:Y:S01]  /*7640*/  @UP2 UIADD3.X UR5, UR5, -0x1, URZ, UP1, !UPT ;  /* 0xffffffff05052890 */ /* 0x000fe20008ffe43f */
[CC--:B------:R-:W-:Y:S01]  /*7650*/  LEA R38, P1, R146.reuse, R192.reuse, 0x2 ;  /* 0x000000c092267211 */ /* 0x0c0fe200078210ff */
[C---:B-1----:R-:W-:Y:S02]  /*7660*/  HMMA.16816.F32 R8, R56.reuse, R52, R8 ;  /* 0x000000343808723c */ /* 0x042fe40000001808 */
[----:B------:R-:W2:Y:S02]  /*7670*/  @P0 LDG.E R147, [R36.64] ;  /* 0x0000002224930981 */ /* 0x000ea4000c1e1900 */
[-C--:B------:R-:W-:Y:S02]  /*7680*/  LEA.HI.X.SX32 R39, R146, R193.reuse, 0x2, P1 ;  /* 0x000000c192277211 */ /* 0x080fe400008f16ff */
[----:B------:R-:W3:Y:S02]  /*7690*/  @P0 LDG.E R149, [R36.64+0x120] ;  /* 0x0001202224950981 */ /* 0x000ee4000c1e1900 */
[-C--:B------:R-:W-:Y:S02]  /*76a0*/  HMMA.16816.F32 R12, R56, R54.reuse, R12 ;  /* 0x00000036380c723c */ /* 0x080fe4000000180c */
[----:B------:R-:W4:Y:S04]  /*76b0*/  @P0 LDG.E R150, [R36.64+0x100] ;  /* 0x0001002224960981 */ /* 0x000f28000c1e1900 */
[----:B------:R-:W5:Y:S02]  /*76c0*/  @P0 LDG.E R151, [R36.64+0x20] ;  /* 0x0000202224970981 */ /* 0x000f64000c1e1900 */
[C---:B------:R-:W-:Y:S02]  /*76d0*/  HMMA.16816.F32 R16, R40.reuse, R54, R16 ;  /* 0x000000362810723c */ /* 0x040fe40000001810 */
[----:B------:R-:W-:Y:S04]  /*76e0*/  RED.E.ADD.F32.FTZ.RN.STRONG.GPU [R192.64], R4 ;  /* 0x00000004c000798e */ /* 0x000fe8000c10e7a2 */
[----:B------:R-:W-:Y:S02]  /*76f0*/  RED.E.ADD.F32.FTZ.RN.STRONG.GPU [R38.64], R5 ;  /* 0x000000052600798e */ /* 0x000fe4000c10e7a2 */
[-C--:B------:R-:W-:Y:S08]  /*7700*/  HMMA.16816.F32 R20, R40, R60.reuse, R20 ;  /* 0x0000003c2814723c */ /* 0x080ff00000001814 */
[C---:B------:R-:W-:Y:S08]  /*7710*/  HMMA.16816.F32 R24, R56.reuse, R60, R24 ;  /* 0x0000003c3818723c */ /* 0x040ff00000001818 */
[-C--:B------:R-:W-:Y:S08]  /*7720*/  HMMA.16816.F32 R28, R56, R62.reuse, R28 ;  /* 0x0000003e381c723c */ /* 0x080ff0000000181c */
[----:B------:R-:W-:Y:S01]  /*7730*/  HMMA.16816.F32 R32, R40, R62, R32 ;  /* 0x0000003e2820723c */ /* 0x000fe20000001820 */
[----:B--2---:R1:W-:Y:S04]  /*7740*/  @P0 STL [R1+0xc], R147 ;  /* 0x00000c9301000387 */ /* 0x0043e80000100800 */
[----:B---3--:R2:W-:Y:S04]  /*7750*/  @P0 STL [R1], R149 ;  /* 0x0000009501000387 */ /* 0x0085e80000100800 */
[----:B----4-:R-:W-:Y:S04]  /*7760*/  @P0 STL [R1+0x4], R150 ;  /* 0x0000049601000387 */ /* 0x010fe80000100800 */
[----:B-----5:R3:W-:Y:S01]  /*7770*/  @P0 STL [R1+0x8], R151 ;  /* 0x0000089701000387 */ /* 0x0207e20000100800 */
[----:B-1----:R-:W-:Y:S04]  /*7780*/  IMAD.MOV.U32 R147, RZ, RZ, c[0x0][0x22c] ;  /* 0x00008b00ff937624 */ /* 0x002fe800078e00ff */
[----:B------:R-:W-:Y:S02]  /*7790*/  IMAD R147, R147, c[0x0][0x1c0], RZ ;  /* 0x0000700093937a24 */ /* 0x000fe400078e02ff */
[----:B--2---:R-:W-:Y:S02]  /*77a0*/  IMAD.MOV.U32 R149, RZ, RZ, c[0x0][0x22c] ;  /* 0x00008b00ff957624 */ /* 0x004fe400078e00ff */
[----:B------:R-:W-:Y:S02]  /*77b0*/  IMAD.SHL.U32 R147, R147, 0x10, RZ ;  /* 0x0000001093937824 */ /* 0x000fe400078e00ff */
[----:B------:R-:W-:Y:S02]  /*77c0*/  IMAD R149, R149, c[0x0][0x1c0], RZ ;  /* 0x0000700095957a24 */ /* 0x000fe400078e02ff */
[----:B---3--:R-:W-:Y:S01]  /*77d0*/  IMAD.MOV.U32 R151, RZ, RZ, c[0x0][0x22c] ;  /* 0x00008b00ff977624 */ /* 0x008fe200078e00ff */
[-C--:B------:R-:W-:Y:S01]  /*77e0*/  LEA R44, P0, R147, R192.reuse, 0x2 ;  /* 0x000000c0932c7211 */ /* 0x080fe200078010ff */
[----:B------:R-:W-:Y:S02]  /*77f0*/  IMAD R149, R149, 0x18, RZ ;  /* 0x0000001895957824 */ /* 0x000fe400078e02ff */
[----:B------:R-:W-:Y:S01]  /*7800*/  IMAD R151, R151, c[0x0][0x1c0], RZ ;  /* 0x0000700097977a24 */ /* 0x000fe200078e02ff */
[-C--:B------:R-:W-:Y:S01]  /*7810*/  LEA.HI.X.SX32 R45, R147, R193.reuse, 0x2, P0 ;  /* 0x000000c1932d7211 */ /* 0x080fe200000f16ff */
[----:B------:R-:W-:Y:S01]  /*7820*/  IMAD.MOV.U32 R150, RZ, RZ, c[0x0][0x22c] ;  /* 0x00008b00ff967624 */ /* 0x000fe200078e00ff */
[-C--:B------:R-:W-:Y:S01]  /*7830*/  LEA R40, P1, R149, R192.reuse, 0x2 ;  /* 0x000000c095287211 */ /* 0x080fe200078210ff */
[----:B------:R-:W-:Y:S02]  /*7840*/  IMAD.SHL.U32 R151, R151, 0x20, RZ ;  /* 0x0000002097977824 */ /* 0x000fe400078e00ff */
[----:B------:R1:W-:Y:S01]  /*7850*/  RED.E.ADD.F32.FTZ.RN.STRONG.GPU [R44.64], R6 ;  /* 0x000000062c00798e */ /* 0x0003e2000c10e7a2 */
[-C--:B------:R-:W-:Y:S01]  /*7860*/  LEA.HI.X.SX32 R41, R149, R193.reuse, 0x2, P1 ;  /* 0x000000c195297211 */ /* 0x080fe200008f16ff */
[----:B------:R-:W-:Y:S01]  /*7870*/  IMAD R150, R150, c[0x0][0x1c0], RZ ;  /* 0x0000700096967a24 */ /* 0x000fe200078e02ff */
[CC--:B------:R-:W-:Y:S01]  /*7880*/  LEA R4, P0, R151.reuse, R192.reuse, 0x2 ;  /* 0x000000c097047211 */ /* 0x0c0fe200078010ff */
[----:B------:R-:W-:Y:S02]  /*7890*/  IMAD.MOV.U32 R149, RZ, RZ, c[0x0][0x22c] ;  /* 0x00008b00ff957624 */ /* 0x000fe400078e00ff */
[----:B------:R2:W-:Y:S01]  /*78a0*/  RED.E.ADD.F32.FTZ.RN.STRONG.GPU [R40.64], R7 ;  /* 0x000000072800798e */ /* 0x0005e2000c10e7a2 */
[-C--:B------:R-:W-:Y:S01]  /*78b0*/  LEA.HI.X.SX32 R5, R151, R193.reuse, 0x2, P0 ;  /* 0x000000c197057211 */ /* 0x080fe200000f16ff */
[----:B------:R-:W-:Y:S02]  /*78c0*/  IMAD R150, R150, 0x28, RZ ;  /* 0x0000002896967824 */ /* 0x000fe400078e02ff */
[----:B------:R-:W-:Y:S02]  /*78d0*/  IMAD R149, R149, c[0x0][0x1c0], RZ ;  /* 0x0000700095957a24 */ /* 0x000fe400078e02ff */
[----:B------:R3:W-:Y:S01]  /*78e0*/  RED.E.ADD.F32.FTZ.RN.STRONG.GPU [R4.64], R8 ;  /* 0x000000080400798e */ /* 0x0007e2000c10e7a2 */
[CC--:B------:R-:W-:Y:S01]  /*78f0*/  LEA R36, P1, R150.reuse, R192.reuse, 0x2 ;  /* 0x000000c096247211 */ /* 0x0c0fe200078210ff */
[----:B------:R-:W-:Y:S03]  /*7900*/  IMAD R149, R149, 0x30, RZ ;  /* 0x0000003095957824 */ /* 0x000fe600078e02ff */
[-C--:B------:R-:W-:Y:S05]  /*7910*/  LEA.HI.X.SX32 R37, R150, R193.reuse, 0x2, P1 ;  /* 0x000000c196257211 */ /* 0x080fea00008f16ff */
[----:B------:R4:W-:Y:S01]  /*7920*/  RED.E.ADD.F32.FTZ.RN.STRONG.GPU [R36.64], R9 ;  /* 0x000000092400798e */ /* 0x0009e2000c10e7a2 */
[CC--:B-1----:R-:W-:Y:S04]  /*7930*/  LEA R6, P0, R149.reuse, R192.reuse, 0x2 ;  /* 0x000000c095067211 */ /* 0x0c2fe800078010ff */
[-C--:B--2---:R-:W-:Y:S01]  /*7940*/  LEA.HI.X.SX32 R7, R149, R193.reuse, 0x2, P0 ;  /* 0x000000c195077211 */ /* 0x084fe200000f16ff */
[----:B------:R-:W-:Y:S01]  /*7950*/  IMAD.MOV.U32 R149, RZ, RZ, c[0x0][0x22c] ;  /* 0x00008b00ff957624 */ /* 0x000fe200078e00ff */
[C---:B------:R-:W-:Y:S02]  /*7960*/  IADD3 R41, R147.reuse, 0x20, RZ ;  /* 0x0000002093297810 */ /* 0x040fe40007ffe0ff */
[----:B------:R-:W-:Y:S01]  /*7970*/  IADD3 R40, R147, 0x20, RZ ;  /* 0x0000002093287810 */ /* 0x000fe20007ffe0ff */
[----:B------:R1:W-:Y:S01]  /*7980*/  RED.E.ADD.F32.FTZ.RN.STRONG.GPU [R6.64], R10 ;  /* 0x0000000a0600798e */ /* 0x0003e2000c10e7a2 */
[-C--:B---3--:R-:W-:Y:S01]  /*7990*/  LEA R4, P1, R0, R192.reuse, 0x2 ;  /* 0x000000c000047211 */ /* 0x088fe200078210ff */
[----:B------:R-:W-:Y:S01]  /*79a0*/  IMAD R149, R149, c[0x0][0x1c0], RZ ;  /* 0x0000700095957a24 */ /* 0x000fe200078e02ff */
[-C--:B------:R-:W-:Y:S01]  /*79b0*/  LEA R8, P0, R46, R192.reuse, 0x2 ;  /* 0x000000c02e087211 */ /* 0x080fe200078010ff */
[----:B------:R-:W-:Y:S01]  /*79c0*/  IMAD.IADD R41, R146, 0x1, R41 ;  /* 0x0000000192297824 */ /* 0x000fe200078e0229 */
[-C--:B------:R-:W-:Y:S01]  /*79d0*/  LEA.HI.X.SX32 R5, R0, R193.reuse, 0x2, P1 ;  /* 0x000000c100057211 */ /* 0x080fe200008f16ff */
[----:B------:R-:W-:Y:S02]  /*79e0*/  IMAD.MOV.U32 R0, RZ, RZ, c[0x0][0x22c] ;  /* 0x00008b00ff007624 */ /* 0x000fe400078e00ff */
[----:B------:R-:W-:Y:S02]  /*79f0*/  IMAD.SHL.U32 R149, R149, 0x10, RZ ;  /* 0x0000001095957824 */ /* 0x000fe400078e00ff */
[----:B------:R2:W-:Y:S01]  /*7a00*/  RED.E.ADD.F32.FTZ.RN.STRONG.GPU [R4.64], R11 ;  /* 0x0000000b0400798e */ /* 0x0005e2000c10e7a2 */
[----:B------:R-:W-:Y:S01]  /*7a10*/  IMAD R0, R0, c[0x0][0x1c0], RZ ;  /* 0x0000700000007a24 */ /* 0x000fe200078e02ff */
[-C--:B----4-:R-:W-:Y:S01]  /*7a20*/  LEA.HI.X.SX32 R9, R46, R193.reuse, 0x2, P0 ;  /* 0x000000c12e097211 */ /* 0x090fe200000f16ff */
[----:B------:R-:W-:Y:S01]  /*7a30*/  IMAD.MOV.U32 R46, RZ, RZ, c[0x0][0x22c] ;  /* 0x00008b00ff2e7624 */ /* 0x000fe200078e00ff */
[----:B------:R-:W3:Y:S01]  /*7a40*/  LDL R36, [R1+0x30] ;  /* 0x0000300001247983 */ /* 0x000ee20000100800 */
[----:B------:R-:W-:Y:S01]  /*7a50*/  IMAD R0, R0, 0x48, RZ ;  /* 0x0000004800007824 */ /* 0x000fe200078e02ff */
[----:B------:R-:W-:Y:S01]  /*7a60*/  IADD3 R37, R147, 0x20, RZ ;  /* 0x0000002093257810 */ /* 0x000fe20007ffe0ff */
[----:B------:R-:W-:Y:S01]  /*7a70*/  IMAD R46, R46, c[0x0][0x1c0], RZ ;  /* 0x000070002e2e7a24 */ /* 0x000fe200078e02ff */
[----:B------:R4:W-:Y:S01]  /*7a80*/  RED.E.ADD.F32.FTZ.RN.STRONG.GPU [R8.64], R16 ;  /* 0x000000100800798e */ /* 0x0009e2000c10e7a2 */
[----:B------:R-:W-:Y:S02]  /*7a90*/  IMAD.IADD R40, R146, 0x1, R40 ;  /* 0x0000000192287824 */ /* 0x000fe400078e0228 */
[----:B------:R-:W-:Y:S02]  /*7aa0*/  IMAD R46, R46, 0x68, RZ ;  /* 0x000000682e2e7824 */ /* 0x000fe400078e02ff */
[C---:B------:R-:W-:Y:S02]  /*7ab0*/  IMAD.IADD R40, R146.reuse, 0x1, R40 ;  /* 0x0000000192287824 */ /* 0x040fe400078e0228 */
[----:B------:R-:W-:Y:S01]  /*7ac0*/  IMAD.IADD R37, R146, 0x1, R37 ;  /* 0x0000000192257824 */ /* 0x000fe200078e0225 */
[-C--:B-1----:R-:W-:Y:S03]  /*7ad0*/  LEA R6, P1, R0, R192.reuse, 0x2 ;  /* 0x000000c000067211 */ /* 0x082fe600078210ff */
[----:B------:R-:W-:Y:S01]  /*7ae0*/  IMAD.IADD R37, R146, 0x1, R37 ;  /* 0x0000000192257824 */ /* 0x000fe200078e0225 */
[-C--:B------:R-:W-:Y:S01]  /*7af0*/  LEA.HI.X.SX32 R7, R0, R193.reuse, 0x2, P1 ;  /* 0x000000c100077211 */ /* 0x080fe200008f16ff */
[----:B------:R-:W-:Y:S02]  /*7b00*/  IMAD.MOV.U32 R0, RZ, RZ, c[0x0][0x22c] ;  /* 0x00008b00ff007624 */ /* 0x000fe400078e00ff */
[----:B------:R-:W-:Y:S02]  /*7b10*/  IMAD.IADD R37, R146, 0x1, R37 ;  /* 0x0000000192257824 */ /* 0x000fe400078e0225 */
[----:B------:R1:W-:Y:S01]  /*7b20*/  RED.E.ADD.F32.FTZ.RN.STRONG.GPU [R6.64], R17 ;  /* 0x000000110600798e */ /* 0x0003e2000c10e7a2 */
[-C--:B--2---:R-:W-:Y:S01]  /*7b30*/  LEA R4, P0, R2, R192.reuse, 0x2 ;  /* 0x000000c002047211 */ /* 0x084fe200078010ff */
[----:B------:R-:W-:Y:S03]  /*7b40*/  IMAD R0, R0, c[0x0][0x1c0], RZ ;  /* 0x0000700000007a24 */ /* 0x000fe600078e02ff */
[-C--:B------:R-:W-:Y:S01]  /*7b50*/  LEA.HI.X.SX32 R5, R2, R193.reuse, 0x2, P0 ;  /* 0x000000c102057211 */ /* 0x080fe200000f16ff */
[----:B------:R-:W-:Y:S02]  /*7b60*/  IMAD R0, R0, 0x60, RZ ;  /* 0x0000006000007824 */ /* 0x000fe400078e02ff */
[----:B------:R-:W-:Y:S01]  /*7b70*/  IMAD.MOV.U32 R2, RZ, RZ, c[0x0][0x22c] ;  /* 0x00008b00ff027624 */ /* 0x000fe200078e00ff */
[CC--:B----4-:R-:W-:Y:S01]  /*7b80*/  LEA R16, P1, R47.reuse, R192.reuse, 0x2 ;  /* 0x000000c02f107211 */ /* 0x0d0fe200078210ff */
[----:B------:R2:W-:Y:S01]  /*7b90*/  RED.E.ADD.F32.FTZ.RN.STRONG.GPU [R4.64], R18 ;  /* 0x000000120400798e */ /* 0x0005e2000c10e7a2 */
[-C--:B------:R-:W-:Y:S01]  /*7ba0*/  LEA R10, P0, R0, R192.reuse, 0x2 ;  /* 0x000000c0000a7211 */ /* 0x080fe200078010ff */
[----:B------:R-:W-:Y:S01]  /*7bb0*/  IMAD R2, R2, c[0x0][0x1c0], RZ ;  /* 0x0000700002027a24 */ /* 0x000fe200078e02ff */
[-C--:B------:R-:W-:Y:S02]  /*7bc0*/  LEA R8, P2, R46, R192.reuse, 0x2 ;  /* 0x000000c02e087211 */ /* 0x080fe400078410ff */
[-C--:B------:R-:W-:Y:S01]  /*7bd0*/  LEA.HI.X.SX32 R11, R0, R193.reuse, 0x2, P0 ;  /* 0x000000c1000b7211 */ /* 0x080fe200000f16ff */
[----:B------:R-:W-:Y:S01]  /*7be0*/  IMAD.MOV.U32 R0, RZ, RZ, c[0x0][0x22c] ;  /* 0x00008b00ff007624 */ /* 0x000fe200078e00ff */
[-C--:B------:R-:W-:Y:S01]  /*7bf0*/  LEA.HI.X.SX32 R9, R46, R193.reuse, 0x2, P2 ;  /* 0x000000c12e097211 */ /* 0x080fe200010f16ff */
[----:B------:R-:W-:Y:S02]  /*7c00*/  IMAD R2, R2, 0x70, RZ ;  /* 0x0000007002027824 */ /* 0x000fe400078e02ff */
[----:B------:R-:W-:Y:S04]  /*7c10*/  IMAD R0, R0, c[0x0][0x1c0], RZ ;  /* 0x0000700000007a24 */ /* 0x000fe800078e02ff */
[----:B------:R-:W-:Y:S01]  /*7c20*/  IMAD R0, R0, 0x78, RZ ;  /* 0x0000007800007824 */ /* 0x000fe200078e02ff */
[-C--:B-1----:R-:W-:Y:S02]  /*7c30*/  LEA.HI.X.SX32 R17, R47, R193.reuse, 0x2, P1 ;  /* 0x000000c12f117211 */ /* 0x082fe400008f16ff */
[CC--:B------:R-:W-:Y:S03]  /*7c40*/  LEA R6, P1, R2.reuse, R192.reuse, 0x2 ;  /* 0x000000c002067211 */ /* 0x0c0fe600078210ff */
[----:B------:R1:W-:Y:S01]  /*7c50*/  RED.E.ADD.F32.FTZ.RN.STRONG.GPU [R16.64], R19 ;  /* 0x000000131000798e */ /* 0x0003e2000c10e7a2 */
[-C--:B------:R-:W-:Y:S03]  /*7c60*/  LEA.HI.X.SX32 R7, R2, R193.reuse, 0x2, P1 ;  /* 0x000000c102077211 */ /* 0x080fe600008f16ff */
[----:B------:R4:W-:Y:S01]  /*7c70*/  RED.E.ADD.F32.FTZ.RN.STRONG.GPU [R10.64], R12 ;  /* 0x0000000c0a00798e */ /* 0x0009e2000c10e7a2 */
[CC--:B--2---:R-:W-:Y:S03]  /*7c80*/  LEA R4, P0, R0.reuse, R192.reuse, 0x2 ;  /* 0x000000c000047211 */ /* 0x0c4fe600078010ff */
[----:B------:R-:W2:Y:S01]  /*7c90*/  LDL R18, [R1+0x2c] ;  /* 0x00002c0001127983 */ /* 0x000ea20000100800 */
[-C--:B------:R-:W-:Y:S02]  /*7ca0*/  LEA.HI.X.SX32 R5, R0, R193.reuse, 0x2, P0 ;  /* 0x000000c100057211 */ /* 0x080fe400000f16ff */
[----:B------:R-:W-:Y:S01]  /*7cb0*/  IADD3 R0, R149, 0x20, RZ ;  /* 0x0000002095007810 */ /* 0x000fe20007ffe0ff */
[----:B------:R5:W-:Y:S04]  /*7cc0*/  RED.E.ADD.F32.FTZ.RN.STRONG.GPU [R8.64], R13 ;  /* 0x0000000d0800798e */ /* 0x000be8000c10e7a2 */
[----:B------:R5:W-:Y:S04]  /*7cd0*/  RED.E.ADD.F32.FTZ.RN.STRONG.GPU [R6.64], R14 ;  /* 0x0000000e0600798e */ /* 0x000be8000c10e7a2 */
[----:B------:R5:W-:Y:S04]  /*7ce0*/  RED.E.ADD.F32.FTZ.RN.STRONG.GPU [R4.64], R15 ;  /* 0x0000000f0400798e */ /* 0x000be8000c10e7a2 */
[----:B------:R-:W2:Y:S04]  /*7cf0*/  LDL R2, [R1+0x10] ;  /* 0x0000100001027983 */ /* 0x000ea80000100800 */
[----:B-1----:R-:W2:Y:S04]  /*7d00*/  LDL R17, [R1+0x28] ;  /* 0x0000280001117983 */ /* 0x002ea80000100800 */
[----:B----4-:R-:W4:Y:S04]  /*7d10*/  LDL R11, [R1+0x24] ;  /* 0x00002400010b7983 */ /* 0x010f280000100800 */
[----:B------:R-:W4:Y:S01]  /*7d20*/  LDL R10, [R1+0x20] ;  /* 0x00002000010a7983 */ /* 0x000f220000100800 */
[CC--:B-----5:R-:W-:Y:S03]  /*7d30*/  LEA R8, P1, R0.reuse, R192.reuse, 0x2 ;  /* 0x000000c000087211 */ /* 0x0e0fe600078210ff */
[----:B------:R-:W5:Y:S01]  /*7d40*/  LDL R16, [R1+0x1c] ;  /* 0x00001c0001107983 */ /* 0x000f620000100800 */
[-C--:B------:R-:W-:Y:S03]  /*7d50*/  LEA.HI.X.SX32 R9, R0, R193.reuse, 0x2, P1 ;  /* 0x000000c100097211 */ /* 0x080fe600008f16ff */
[----:B------:R-:W5:Y:S01]  /*7d60*/  LDL R14, [R1+0x14] ;  /* 0x00001400010e7983 */ /* 0x000f620000100800 */
[CC--:B------:R-:W-:Y:S02]  /*7d70*/  LEA R6, P0, R41.reuse, R192.reuse, 0x2 ;  /* 0x000000c029067211 */ /* 0x0c0fe400078010ff */
[CC--:B------:R-:W-:Y:S01]  /*7d80*/  LEA R4, P1, R40.reuse, R192.reuse, 0x2 ;  /* 0x000000c028047211 */ /* 0x0c0fe200078210ff */
[----:B------:R-:W5:Y:S01]  /*7d90*/  LDL R15, [R1+0x18] ;  /* 0x00001800010f7983 */ /* 0x000f620000100800 */
[-C--:B------:R-:W-:Y:S02]  /*7da0*/  LEA.HI.X.SX32 R7, R41, R193.reuse, 0x2, P0 ;  /* 0x000000c129077211 */ /* 0x080fe400000f16ff */
[-C--:B------:R-:W-:Y:S01]  /*7db0*/  LEA.HI.X.SX32 R5, R40, R193.reuse, 0x2, P1 ;  /* 0x000000c128057211 */ /* 0x080fe200008f16ff */
[----:B------:R-:W5:Y:S04]  /*7dc0*/  LDL R0, [R1+0x34] ;  /* 0x0000340001007983 */ /* 0x000f680000100800 */
[----:B------:R-:W-:Y:S04]  /*7dd0*/  RED.E.ADD.F32.FTZ.RN.STRONG.GPU [R192.64+0x80], R20 ;  /* 0x00008014c000798e */ /* 0x000fe8000c10e7a2 */
[----:B------:R-:W-:Y:S04]  /*7de0*/  RED.E.ADD.F32.FTZ.RN.STRONG.GPU [R38.64+0x80], R21 ;  /* 0x000080152600798e */ /* 0x000fe8000c10e7a2 */
[----:B------:R1:W-:Y:S04]  /*7df0*/  RED.E.ADD.F32.FTZ.RN.STRONG.GPU [R8.64], R22 ;  /* 0x000000160800798e */ /* 0x0003e8000c10e7a2 */
[----:B------:R3:W-:Y:S04]  /*7e00*/  RED.E.ADD.F32.FTZ.RN.STRONG.GPU [R6.64], R23 ;  /* 0x000000170600798e */ /* 0x0007e8000c10e7a2 */
[----:B------:R2:W-:Y:S04]  /*7e10*/  RED.E.ADD.F32.FTZ.RN.STRONG.GPU [R4.64], R24 ;  /* 0x000000180400798e */ /* 0x0005e8000c10e7a2 */
[----:B------:R-:W-:Y:S01]  /*7e20*/  LDSM.16.MT88.4 R20, [R3+0x14800] ;  /* 0x014800000314783b */ /* 0x000fe20000004200 */
[CC--:B-1----:R-:W-:Y:S04]  /*7e30*/  LEA R8, P0, R37.reuse, R192.reuse, 0x2 ;  /* 0x000000c025087211 */ /* 0x0c2fe800078010ff */
[-C--:B------:R-:W-:Y:S05]  /*7e40*/  LEA.HI.X.SX32 R9, R37, R193.reuse, 0x2, P0 ;  /* 0x000000c125097211 */ /* 0x080fea00000f16ff */
[----:B------:R1:W-:Y:S01]  /*7e50*/  RED.E.ADD.F32.FTZ.RN.STRONG.GPU [R8.64], R25 ;  /* 0x000000190800798e */ /* 0x0003e2000c10e7a2 */
[CC--:B---3--:R-:W-:Y:S04]  /*7e60*/  LEA R6, P1, R36.reuse, R192.reuse, 0x2 ;  /* 0x000000c024067211 */ /* 0x0c8fe800078210ff */
[-C--:B------:R-:W-:Y:S02]  /*7e70*/  LEA.HI.X.SX32 R7, R36, R193.reuse, 0x2, P1 ;  /* 0x000000c124077211 */ /* 0x080fe400008f16ff */
[----:B------:R-:W-:Y:S04]  /*7e80*/  LDSM.16.MT88.4 R36, [R3+0x19000] ;  /* 0x019000000324783b */ /* 0x000fe80000004200 */
[----:B------:R4:W-:Y:S01]  /*7e90*/  RED.E.ADD.F32.FTZ.RN.STRONG.GPU [R6.64], R26 ;  /* 0x0000001a0600798e */ /* 0x0009e2000c10e7a2 */
[CC--:B--2---:R-:W-:Y:S04]  /*7ea0*/  LEA R4, P0, R18.reuse, R192.reuse, 0x2 ;  /* 0x000000c012047211 */ /* 0x0c4fe800078010ff */
[-C--:B------:R-:W-:Y:S05]  /*7eb0*/  LEA.HI.X.SX32 R5, R18, R193.reuse, 0x2, P0 ;  /* 0x000000c112057211 */ /* 0x080fea00000f16ff */
[----:B------:R2:W-:Y:S04]  /*7ec0*/  RED.E.ADD.F32.FTZ.RN.STRONG.GPU [R4.64], R27 ;  /* 0x0000001b0400798e */ /* 0x0005e8000c10e7a2 */
[----:B------:R-:W-:Y:S01]  /*7ed0*/  LDSM.16.MT88.4 R24, [R180+0x800] ;  /* 0x00080000b418783b */ /* 0x000fe20000004200 */
[-C--:B-1----:R-:W-:Y:S02]  /*7ee0*/  LEA R8, P1, R17, R192.reuse, 0x2 ;  /* 0x000000c011087211 */ /* 0x082fe400078210ff */
[-C--:B----4-:R-:W-:Y:S02]  /*7ef0*/  LEA R6, P0, R11, R192.reuse, 0x2 ;  /* 0x000000c00b067211 */ /* 0x090fe400078010ff */
[-C--:B------:R-:W-:Y:S02]  /*7f00*/  LEA.HI.X.SX32 R9, R17, R193.reuse, 0x2, P1 ;  /* 0x000000c111097211 */ /* 0x080fe400008f16ff */
[-C--:B------:R-:W-:Y:S03]  /*7f10*/  LEA.HI.X.SX32 R7, R11, R193.reuse, 0x2, P0 ;  /* 0x000000c10b077211 */ /* 0x080fe600000f16ff */
[----:B------:R1:W-:Y:S01]  /*7f20*/  RED.E.ADD.F32.FTZ.RN.STRONG.GPU [R8.64], R32 ;  /* 0x000000200800798e */ /* 0x0003e2000c10e7a2 */
[-C--:B-----5:R-:W-:Y:S03]  /*7f30*/  LEA R12, P0, R16, R192.reuse, 0x2 ;  /* 0x000000c0100c7211 */ /* 0x0a0fe600078010ff */
[----:B------:R3:W-:Y:S01]  /*7f40*/  RED.E.ADD.F32.FTZ.RN.STRONG.GPU [R6.64], R33 ;  /* 0x000000210600798e */ /* 0x0007e2000c10e7a2 */
[-C--:B--2---:R-:W-:Y:S02]  /*7f50*/  LEA R4, P1, R10, R192.reuse, 0x2 ;  /* 0x000000c00a047211 */ /* 0x084fe400078210ff */
[-C--:B------:R-:W-:Y:S02]  /*7f60*/  LEA.HI.X.SX32 R13, R16, R193.reuse, 0x2, P0 ;  /* 0x000000c1100d7211 */ /* 0x080fe400000f16ff */
[-C--:B------:R-:W-:Y:S02]  /*7f70*/  LEA.HI.X.SX32 R5, R10, R193.reuse, 0x2, P1 ;  /* 0x000000c10a057211 */ /* 0x080fe400008f16ff */
[CC--:B------:R-:W-:Y:S03]  /*7f80*/  LEA R10, P3, R15.reuse, R192.reuse, 0x2 ;  /* 0x000000c00f0a7211 */ /* 0x0c0fe600078610ff */
[----:B------:R2:W-:Y:S01]  /*7f90*/  RED.E.ADD.F32.FTZ.RN.STRONG.GPU [R4.64], R34 ;  /* 0x000000220400798e */ /* 0x0005e2000c10e7a2 */
[-C--:B------:R-:W-:Y:S03]  /*7fa0*/  LEA.HI.X.SX32 R11, R15, R193.reuse, 0x2, P3 ;  /* 0x000000c10f0b7211 */ /* 0x080fe600018f16ff */
[----:B------:R-:W-:Y:S04]  /*7fb0*/  RED.E.ADD.F32.FTZ.RN.STRONG.GPU [R12.64], R35 ;  /* 0x000000230c00798e */ /* 0x000fe8000c10e7a2 */
[----:B------:R-:W-:Y:S04]  /*7fc0*/  RED.E.ADD.F32.FTZ.RN.STRONG.GPU [R10.64], R28 ;  /* 0x0000001c0a00798e */ /* 0x000fe8000c10e7a2 */
[----:B------:R-:W-:Y:S01]  /*7fd0*/  LDSM.16.MT88.4 R32, [R3+0x18800] ;  /* 0x018800000320783b */ /* 0x000fe20000004200 */
[-C--:B-1----:R-:W-:Y:S02]  /*7fe0*/  LEA R8, P2, R14, R192.reuse, 0x2 ;  /* 0x000000c00e087211 */ /* 0x082fe400078410ff */
[-C--:B---3--:R-:W-:Y:S02]  /*7ff0*/  LEA R6, P1, R2, R192.reuse, 0x2 ;  /* 0x000000c002067211 */ /* 0x088fe400078210ff */
[-C--:B------:R-:W-:Y:S02]  /*8000*/  LEA.HI.X.SX32 R9, R14, R193.reuse, 0x2, P2 ;  /* 0x000000c10e097211 */ /* 0x080fe400010f16ff */
[-C--:B------:R-:W-:Y:S01]  /*8010*/  LEA.HI.X.SX32 R7, R2, R193.reuse, 0x2, P1 ;  /* 0x000000c102077211 */ /* 0x080fe200008f16ff */
[----:B------:R-:W-:Y:S01]  /*8020*/  LDSM.16.MT88.4 R12, [R3+0x18000] ;  /* 0x01800000030c783b */ /* 0x000fe20000004200 */
[----:B------:R-:W-:Y:S01]  /*8030*/  ISETP.LT.AND P1, PT, RZ, UR46, PT ;  /* 0x0000002eff007c0c */ /* 0x000fe2000bf21270 */
[----:B------:R-:W-:Y:S02]  /*8040*/  UMOV UR46, UR6 ;  /* 0x00000006002e7c82 */ /* 0x000fe40008000000 */
[----:B------:R-:W-:Y:S01]  /*8050*/  RED.E.ADD.F32.FTZ.RN.STRONG.GPU [R8.64], R29 ;  /* 0x0000001d0800798e */ /* 0x000fe2000c10e7a2 */
[C---:B--2---:R-:W-:Y:S03]  /*8060*/  LEA R4, P0, R0.reuse, R192, 0x2 ;  /* 0x000000c000047211 */ /* 0x044fe600078010ff */
[----:B------:R-:W-:Y:S01]  /*8070*/  RED.E.ADD.F32.FTZ.RN.STRONG.GPU [R6.64], R30 ;  /* 0x0000001e0600798e */ /* 0x000fe2000c10e7a2 */
[----:B------:R-:W-:Y:S01]  /*8080*/  LEA.HI.X.SX32 R5, R0, R193, 0x2, P0 ;  /* 0x000000c100057211 */ /* 0x000fe200000f16ff */
[----:B------:R-:W-:Y:S01]  /*8090*/  IMAD.IADD R0, R181, 0x1, R180 ;  /* 0x00000001b5007824 */ /* 0x000fe200078e02b4 */
[----:B------:R-:W-:Y:S01]  /*80a0*/  PLOP3.LUT P0, PT, PT, PT, UP0, 0x80, 0x0 ;  /* 0x000000000000781c */ /* 0x000fe20003f0f008 */
[----:B------:R-:W-:Y:S01]  /*80b0*/  LDSM.16.MT88.4 R8, [R180] ;  /* 0x00000000b408783b */ /* 0x000fe20000004200 */
[----:B------:R-:W-:Y:S03]  /*80c0*/  @UP2 UIADD3 UR8, UP0, UR8, -0x200, URZ ;  /* 0xfffffe0008082890 */ /* 0x000fe6000ff1e03f */
[----:B------:R-:W-:Y:S01]  /*80d0*/  RED.E.ADD.F32.FTZ.RN.STRONG.GPU [R4.64], R31 ;  /* 0x0000001f0400798e */ /* 0x000fe2000c10e7a2 */
[----:B------:R-:W-:Y:S03]  /*80e0*/  @UP2 UIADD3.X UR7, UR7, -0x1, URZ, UP0, !UPT ;  /* 0xffffffff07072890 */ /* 0x000fe600087fe43f */
        /* <DEDUP_REMOVED lines=94> */
.L_x_2026:
        /* <DEDUP_REMOVED lines=14> */
[----:B------:R-:W1:Y:S01]  /*87b0*/  S2R R18, SR_TID.X ;  /* 0x0000000000127919 */ /* 0x000e620000002100 */
[----:B------:R-:W-:Y:S01]  /*87c0*/  FMUL.FTZ R100, R100, c[0x0][0x2e0] ;  /* 0x0000b80064647a20 */ /* 0x000fe20000410000 */
[----:B------:R-:W-:Y:S01]  /*87d0*/  F2FP.PACK_AB R68, R69, R68 ;  /* 0x000000444544723e */ /* 0x000fe200000000ff */
[----:B------:R-:W-:-:S02]  /*87e0*/  FMUL.FTZ R8, R101, c[0x0][0x2e0] ;  /* 0x0000b80065087a20 */ /* 0x000fc40000410000 */
[----:B------:R-:W-:Y:S02]  /*87f0*/  FMUL.FTZ R102, R102, c[0x0][0x2e0] ;  /* 0x0000b80066667a20 */ /* 0x000fe40000410000 */
[----:B------:R-:W-:Y:S02]  /*8800*/  FMUL.FTZ R7, R103, c[0x0][0x2e0] ;  /* 0x0000b80067077a20 */ /* 0x000fe40000410000 */
[----:B------:R-:W-:Y:S02]  /*8810*/  FMUL.FTZ R112, R112, c[0x0][0x2e0] ;  /* 0x0000b80070707a20 */ /* 0x000fe40000410000 */
[----:B------:R-:W-:Y:S02]  /*8820*/  FMUL.FTZ R4, R113, c[0x0][0x2e0] ;  /* 0x0000b80071047a20 */ /* 0x000fe40000410000 */
[----:B------:R-:W-:Y:S02]  /*8830*/  FMUL.FTZ R114, R114, c[0x0][0x2e0] ;  /* 0x0000b80072727a20 */ /* 0x000fe40000410000 */
[----:B------:R-:W-:Y:S01]  /*8840*/  FMUL.FTZ R2, R115, c[0x0][0x2e0] ;  /* 0x0000b80073027a20 */ /* 0x000fe20000410000 */
[----:B------:R-:W-:Y:S01]  /*8850*/  F2FP.PACK_AB R8, R8, R100 ;  /* 0x000000640808723e */ /* 0x000fe200000000ff */
[----:B------:R-:W-:Y:S01]  /*8860*/  BAR.SYNC.DEFER_BLOCKING 0x0 ;  /* 0x0000000000007b1d */ /* 0x000fe20000010000 */
        /* <DEDUP_REMOVED lines=43> */
[----:B------:R-:W-:Y:S01]  /*8b20*/  F2FP.PACK_AB R84, R85, R84 ;  /* 0x000000545554723e */ /* 0x000fe200000000ff */
[----:B------:R-:W2:Y:S01]  /*8b30*/  S2R R19, SR_CTAID.Y ;  /* 0x0000000000137919 */ /* 0x000ea20000002600 */
[----:B------:R-:W-:Y:S01]  /*8b40*/  F2FP.PACK_AB R123, R123, R122 ;  /* 0x0000007a7b7b723e */ /* 0x000fe200000000ff */
[----:B------:R-:W-:Y:S01]  /*8b50*/  ULDC.64 UR6, c[0x0][0x3a0] ;  /* 0x0000e80000067ab9 */ /* 0x000fe20000000a00 */
[----:B------:R-:W-:Y:S01]  /*8b60*/  F2FP.PACK_AB R124, R125, R124 ;  /* 0x0000007c7d7c723e */ /* 0x000fe200000000ff */
[----:B------:R-:W-:Y:S01]  /*8b70*/  ULDC.64 UR4, c[0x0][0x3a8] ;  /* 0x0000ea0000047ab9 */ /* 0x000fe20000000a00 */
[----:B-1----:R-:W-:Y:S02]  /*8b80*/  SHF.R.S32.HI R9, RZ, 0x1f, R18 ;  /* 0x0000001fff097819 */ /* 0x002fe40000011412 */
[----:B------:R-:W-:Y:S02]  /*8b90*/  F2FP.PACK_AB R126, R127, R126 ;  /* 0x0000007e7f7e723e */ /* 0x000fe400000000ff */
[----:B------:R-:W-:-:S02]  /*8ba0*/  LEA.HI R9, R9, R18, RZ, 0x3 ;  /* 0x0000001209097211 */ /* 0x000fc400078f18ff */
[----:B------:R-:W-:Y:S02]  /*8bb0*/  F2FP.PACK_AB R86, R87, R86 ;  /* 0x000000565756723e */ /* 0x000fe400000000ff */
[----:B------:R-:W-:Y:S02]  /*8bc0*/  SHF.R.S32.HI R0, RZ, 0x3, R9 ;  /* 0x00000003ff007819 */ /* 0x000fe40000011409 */
[----:B------:R-:W-:Y:S02]  /*8bd0*/  F2FP.PACK_AB R96, R97, R96 ;  /* 0x000000606160723e */ /* 0x000fe400000000ff */
[----:B------:R-:W-:Y:S02]  /*8be0*/  F2FP.PACK_AB R98, R99, R98 ;  /* 0x000000626362723e */ /* 0x000fe400000000ff */
[----:B------:R-:W-:Y:S02]  /*8bf0*/  SHF.R.S32.HI R14, RZ, 0x1f, R0 ;  /* 0x0000001fff0e7819 */ /* 0x000fe40000011400 */
[----:B------:R-:W-:-:S02]  /*8c00*/  F2FP.PACK_AB R88, R89, R88 ;  /* 0x000000585958723e */ /* 0x000fc400000000ff */
[----:B------:R-:W-:Y:S02]  /*8c10*/  F2FP.PACK_AB R90, R91, R90 ;  /* 0x0000005a5b5a723e */ /* 0x000fe400000000ff */
[----:B------:R-:W-:Y:S02]  /*8c20*/  F2FP.PACK_AB R92, R93, R92 ;  /* 0x0000005c5d5c723e */ /* 0x000fe400000000ff */
[----:B------:R-:W-:Y:S01]  /*8c30*/  F2FP.PACK_AB R94, R95, R94 ;  /* 0x0000005e5f5e723e */ /* 0x000fe200000000ff */
[----:B------:R-:W-:Y:S01]  /*8c40*/  IMAD.WIDE.U32 R16, R0, c[0x0][0x3a0], RZ ;  /* 0x0000e80000107a25 */ /* 0x000fe200078e00ff */
[----:B------:R-:W-:Y:S02]  /*8c50*/  UIMAD UR8, UR43, UR6, URZ ;  /* 0x000000062b0872a4 */ /* 0x000fe4000f8e023f */
[----:B------:R-:W-:Y:S02]  /*8c60*/  UIMAD UR43, UR43, UR4, URZ ;  /* 0x000000042b2b72a4 */ /* 0x000fe4000f8e023f */
[----:B------:R-:W-:-:S02]  /*8c70*/  UIMAD UR8, UR27, UR7, UR8 ;  /* 0x000000071b0872a4 */ /* 0x000fc4000f8e0208 */
[----:B------:R-:W-:Y:S01]  /*8c80*/  UIMAD UR43, UR27, UR5, UR43 ;  /* 0x000000051b2b72a4 */ /* 0x000fe2000f8e022b */
[----:B--2---:R1:W-:Y:S04]  /*8c90*/  STS [R31], R8 ;  /* 0x000000081f007388 */ /* 0x0043e80000000800 */
[----:B------:R-:W-:Y:S04]  /*8ca0*/  STS [R31+0x400], R7 ;  /* 0x000400071f007388 */ /* 0x000fe80000000800 */
[----:B---3--:R2:W-:Y:S04]  /*8cb0*/  STS [R33], R4 ;  /* 0x0000000421007388 */ /* 0x0085e80000000800 */
[----:B----4-:R3:W-:Y:S04]  /*8cc0*/  STS [R32], R2 ;  /* 0x0000000220007388 */ /* 0x0107e80000000800 */
[----:B------:R4:W-:Y:S04]  /*8cd0*/  STS [R31+0x2000], R6 ;  /* 0x002000061f007388 */ /* 0x0009e80000000800 */
[----:B------:R-:W-:Y:S04]  /*8ce0*/  STS [R31+0x2400], R5 ;  /* 0x002400051f007388 */ /* 0x000fe80000000800 */
[----:B-----5:R5:W-:Y:S04]  /*8cf0*/  STS [R30], R12 ;  /* 0x0000000c1e007388 */ /* 0x020be80000000800 */
        /* <DEDUP_REMOVED lines=26> */
[----:B--2---:R-:W-:-:S03]  /*8ea0*/  LOP3.LUT R4, R9, 0xfffffff8, RZ, 0xc0, !PT ;  /* 0xfffffff809047812 */ /* 0x004fc600078ec0ff */
[----:B------:R-:W-:Y:S01]  /*8eb0*/  STS [R21+0x4000], R94 ;  /* 0x0040005e15007388 */ /* 0x000fe20000000800 */
[----:B------:R-:W-:Y:S02]  /*8ec0*/  IMAD.IADD R9, R17, 0x1, R8 ;  /* 0x0000000111097824 */ /* 0x000fe400078e0208 */
[----:B------:R-:W-:Y:S02]  /*8ed0*/  IMAD.MOV.U32 R8, RZ, RZ, R16 ;  /* 0x000000ffff087224 */ /* 0x000fe400078e0010 */
[----:B---3--:R-:W-:Y:S01]  /*8ee0*/  IMAD R2, R14, c[0x0][0x3a8], RZ ;  /* 0x0000ea000e027a24 */ /* 0x008fe200078e02ff */
[----:B------:R-:W1:Y:S01]  /*8ef0*/  S2R R16, SR_CTAID.Z ;  /* 0x0000000000107919 */ /* 0x000e620000002700 */
[----:B----4-:R-:W-:-:S04]  /*8f00*/  IMAD.WIDE.U32 R6, R0, c[0x0][0x3a8], RZ ;  /* 0x0000ea0000067a25 */ /* 0x010fc800078e00ff */
[----:B------:R-:W-:Y:S02]  /*8f10*/  IMAD R2, R0, c[0x0][0x3ac], R2 ;  /* 0x0000eb0000027a24 */ /* 0x000fe400078e0202 */
[----:B------:R-:W-:Y:S01]  /*8f20*/  IMAD.IADD R4, R18, 0x1, -R4 ;  /* 0x0000000112047824 */ /* 0x000fe200078e0a04 */
[----:B-----5:R-:W-:Y:S01]  /*8f30*/  MOV R12, UR27 ;  /* 0x0000001b000c7c02 */ /* 0x020fe20008000f00 */
[----:B------:R-:W-:Y:S01]  /*8f40*/  IMAD.U32 R0, RZ, RZ, UR27 ;  /* 0x0000001bff007e24 */ /* 0x000fe2000f8e00ff */
[----:B------:R-:W-:Y:S01]  /*8f50*/  SHF.R.S32.HI R5, RZ, 0x1f, R19 ;  /* 0x0000001fff057819 */ /* 0x000fe20000011413 */
[----:B------:R-:W-:Y:S01]  /*8f60*/  IMAD.SHL.U32 R4, R4, 0x8, RZ ;  /* 0x0000000804047824 */ /* 0x000fe200078e00ff */
[----:B------:R-:W-:Y:S01]  /*8f70*/  IADD3 R7, R7, R2, RZ ;  /* 0x0000000207077210 */ /* 0x000fe20007ffe0ff */
        /* <DEDUP_REMOVED lines=22> */
[----:B------:R-:W5:Y:S01]  /*90e0*/  LDS.128 R28, [R0+0x10000] ;  /* 0x01000000001c7984 */ /* 0x000f620000000c00 */
        /* <DEDUP_REMOVED lines=32> */
[----:B-----5:R3:W-:Y:S01]  /*92f0*/  STG.E.128 [R12.64], R28 ;  /* 0x0000001c0c007986 */ /* 0x0207e2000c101d20 */
[----:B-1----:R-:W-:-:S04]  /*9300*/  IADD3 R4, P0, R6, UR7, RZ ;  /* 0x0000000706047c10 */ /* 0x002fc8000ff1e0ff */
[----:B------:R-:W-:Y:S02]  /*9310*/  IADD3.X R5, R7, UR4, RZ, P0, !PT ;  /* 0x0000000407057c10 */ /* 0x000fe400087fe4ff */
[----:B--2---:R-:W-:Y:S01]  /*9320*/  IADD3 R8, P0, R4, UR7, RZ ;  /* 0x0000000704087c10 */ /* 0x004fe2000ff1e0ff */
[----:B------:R3:W-:Y:S03]  /*9330*/  STG.E.128 [R6.64], R24 ;  /* 0x0000001806007986 */ /* 0x0007e6000c101d20 */
[----:B------:R-:W-:Y:S01]  /*9340*/  IADD3.X R9, R5, UR4, RZ, P0, !PT ;  /* 0x0000000405097c10 */ /* 0x000fe200087fe4ff */
[----:B------:R3:W-:Y:S04]  /*9350*/  STG.E.128 [R4.64], R20 ;  /* 0x0000001404007986 */ /* 0x0007e8000c101d20 */
[----:B------:R3:W-:Y:S04]  /*9360*/  STG.E.128 [R8.64], R16 ;  /* 0x0000001008007986 */ /* 0x0007e8000c101d20 */
.L_x_2023:
        /* <DEDUP_REMOVED lines=11> */
.L_x_2030:
[----:B------:R-:W-:Y:S05]  /*9420*/  EXIT ;  /* 0x000000000000794d */ /* 0x000fea0003800000 */
.L_x_2032:
        /* <DEDUP_REMOVED lines=13> */
.L_x_2490:


//--------------------- .text._ZN5flash44flash_bwd_dq_dk_dv_loop_seqk_parallel_kernelI23Flash_bwd_kernel_traitsILi64ELi128ELi128ELi8ELi4ELi4ELi4ELb0ELb0EN7cutlass6half_tE19Flash_kernel_traitsILi64ELi128ELi128ELi8ES3_EELb1ELb0ELb0ELb1ELb0ELb0ELb0EEEvNS_16Flash_bwd_paramsE --------------------------
	.section	.text._ZN5flash44flash_bwd_dq_dk_dv_loop_seqk_parallel_kernelI23Flash_bwd_kernel_traitsILi64ELi128ELi128ELi8ELi4ELi4ELi4ELb0ELb0EN7cutlass6half_tE19Flash_kernel_traitsILi64ELi128ELi128ELi8ES3_EELb1ELb0ELb0ELb1ELb0ELb0ELb0EEEvNS_16Flash_bwd_paramsE,"ax",@progbits
	.sectioninfo	@"SHI_REGISTERS=255"
	.align	128
        .global         _ZN5flash44flash_bwd_dq_dk_dv_loop_seqk_parallel_kernelI23Flash_bwd_kernel_traitsILi64ELi128ELi128ELi8ELi4ELi4ELi4ELb0ELb0EN7cutlass6half_tE19Flash_kernel_traitsILi64ELi128ELi128ELi8ES3_EELb1ELb0ELb0ELb1ELb0ELb0ELb0EEEvNS_16Flash_bwd_paramsE
        .type           _ZN5flash44flash_bwd_dq_dk_dv_loop_seqk_parallel_kernelI23Flash_bwd_kernel_traitsILi64ELi128ELi128ELi8ELi4ELi4ELi4ELb0ELb0EN7cutlass6half_tE19Flash_kernel_traitsILi64ELi128ELi128ELi8ES3_EELb1ELb0ELb0ELb1ELb0ELb0ELb0EEEvNS_16Flash_bwd_paramsE,@function
        .size           _ZN5flash44flash_bwd_dq_dk_dv_loop_seqk_parallel_kernelI23Flash_bwd_kernel_traitsILi64ELi128ELi128ELi8ELi4ELi4ELi4ELb0ELb0EN7cutlass6half_tE19Flash_kernel_traitsILi64ELi128ELi128ELi8ES3_EELb1ELb0ELb0ELb1ELb0ELb0ELb0EEEvNS_16Flash_bwd_paramsE,(.L_x_2491 - _ZN5flash44flash_bwd_dq_dk_dv_loop_seqk_parallel_kernelI23Flash_bwd_kernel_traitsILi64ELi128ELi128ELi8ELi4ELi4ELi4ELb0ELb0EN7cutlass6half_tE19Flash_kernel_traitsILi64ELi128ELi128ELi8ES3_EELb1ELb0ELb0ELb1ELb0ELb0ELb0EEEvNS_16Flash_bwd_paramsE)
        .other          _ZN5flash44flash_bwd_dq_dk_dv_loop_seqk_parallel_kernelI23Flash_bwd_kernel_traitsILi64ELi128ELi128ELi8ELi4ELi4ELi4ELb0ELb0EN7cutlass6half_tE19Flash_kernel_traitsILi64ELi128ELi128ELi8ES3_EELb1ELb0ELb0ELb1ELb0ELb0ELb0EEEvNS_16Flash_bwd_paramsE,@"STO_CUDA_ENTRY STV_DEFAULT"
_ZN5flash44flash_bwd_dq_dk_dv_loop_seqk_parallel_kernelI23Flash_bwd_kernel_traitsILi64ELi128ELi128ELi8ELi4ELi4ELi4ELb0ELb0EN7cutlass6half_tE19Flash_kernel_traitsILi64ELi128ELi128ELi8ES3_EELb1ELb0ELb0ELb1ELb0ELb0ELb0EEEvNS_16Flash_bwd_paramsE:
.text._ZN5flash44flash_bwd_dq_dk_dv_loop_seqk_parallel_kernelI23Flash_bwd_kernel_traitsILi64ELi128ELi128ELi8ELi4ELi4ELi4ELb0ELb0EN7cutlass6half_tE19Flash_kernel_traitsILi64ELi128ELi128ELi8ES3_EELb1ELb0ELb0ELb1ELb0ELb0ELb0EEEvNS_16Flash_bwd_paramsE:
        /* <DEDUP_REMOVED lines=14> */
[----:B------:R-:W-:Y:S01]  /*00e0*/  IMAD.MOV.U32 R234, RZ, RZ, 0x20 ;  /* 0x00000020ffea7424 */ /* 0x000fe200078e00ff */
[----:B------:R-:W-:Y:S01]  /*00f0*/  ULDC UR4, c[0x0][0x210] ;  /* 0x0000840000047ab9 */ /* 0x000fe20000000800 */
[----:B------:R-:W-:Y:S01]  /*0100*/  IMAD.MOV.U32 R232, RZ, RZ, -0x10 ;  /* 0xfffffff0ffe87424 */ /* 0x000fe200078e00ff */
[----:B------:R-:W-:Y:S02]  /*0110*/  ULDC UR61, c[0x0][0x234] ;  /* 0x00008d00003d7ab9 */ /* 0x000fe40000000800 */
[----:B------:R-:W-:Y:S01]  /*0120*/  ULDC UR14, c[0x0][0x1c8] ;  /* 0x00007200000e7ab9 */ /* 0x000fe20000000800 */
[----:B------:R-:W3:Y:S01]  /*0130*/  S2UR UR35, SR_CTAID.Y ;  /* 0x00000000002379c3 */ /* 0x000ee20000002600 */
[----:B------:R-:W-:-:S02]  /*0140*/  UIMAD UR61, UR5, UR4, UR61 ;  /* 0x00000004053d72a4 */ /* 0x000fc4000f8e023d */
[----:B------:R-:W-:Y:S02]  /*0150*/  ULDC UR7, c[0x0][0x1c0] ;  /* 0x0000700000077ab9 */ /* 0x000fe40000000800 */
[----:B------:R-:W-:Y:S02]  /*0160*/  ULDC UR16, c[0x0][0x194] ;  /* 0x0000650000107ab9 */ /* 0x000fe40000000800 */
[----:B------:R-:W-:Y:S02]  /*0170*/  ULDC UR15, c[0x0][0x374] ;  /* 0x0000dd00000f7ab9 */ /* 0x000fe40000000800 */
[----:B------:R-:W-:Y:S02]  /*0180*/  ULDC.U8 UR12, c[0x0][0x3d0] ;  /* 0x0000f400000c7ab9 */ /* 0x000fe40000000000 */
[----:B------:R-:W-:Y:S02]  /*0190*/  ULDC.U8 UR10, c[0x0][0x328] ;  /* 0x0000ca00000a7ab9 */ /* 0x000fe40000000000 */
[----:B------:R-:W-:Y:S01]  /*01a0*/  UISETP.NE.AND UP3, UPT, UR12, URZ, UPT ;  /* 0x0000003f0c00728c */ /* 0x000fe2000bf65270 */
[----:B-1----:R-:W-:Y:S01]  /*01b0*/  SHF.R.S32.HI R2, RZ, 0x1f, R10 ;  /* 0x0000001fff027819 */ /* 0x002fe2000001140a */
[----:B--2---:R-:W-:-:S02]  /*01c0*/  ULOP3.LUT UR4, UR38, UR14, URZ, 0x3c, !UPT ;  /* 0x0000000e26047292 */ /* 0x004fc4000f8e3c3f */
[----:B------:R-:W-:Y:S01]  /*01d0*/  UISETP.NE.AND UP2, UPT, UR10, URZ, UPT ;  /* 0x0000003f0a00728c */ /* 0x000fe2000bf45270 */
[CC--:B------:R-:W-:Y:S01]  /*01e0*/  LEA.HI R4, R2.reuse, R10.reuse, RZ, 0x5 ;  /* 0x0000000a02047211 */ /* 0x0c0fe200078f28ff */
[----:B------:R-:W-:Y:S01]  /*01f0*/  USHF.R.S32.HI UR12, URZ, 0x1f, UR38 ;  /* 0x0000001f3f0c7899 */ /* 0x000fe20008011426 */
[CC--:B------:R-:W-:Y:S01]  /*0200*/  LEA.HI R9, R2.reuse, R10.reuse, RZ, 0x3 ;  /* 0x0000000a02097211 */ /* 0x0c0fe200078f18ff */
[----:B------:R-:W-:Y:S01]  /*0210*/  ULDC UR56, c[0x0][0x214] ;  /* 0x0000850000387ab9 */ /* 0x000fe20000000800 */
[--C-:B------:R-:W-:Y:S01]  /*0220*/  SHF.R.S32.HI R3, RZ, 0x5, R4.reuse ;  /* 0x00000005ff037819 */ /* 0x100fe20000011404 */
[----:B---3--:R-:W-:Y:S01]  /*0230*/  UIMAD UR5, UR35, UR7, UR38 ;  /* 0x00000007230572a4 */ /* 0x008fe2000f8e0226 */
[----:B------:R-:W-:Y:S01]  /*0240*/  SHF.R.S32.HI R0, RZ, 0x1f, R4 ;  /* 0x0000001fff007819 */ /* 0x000fe20000011404 */
[----:B------:R-:W-:Y:S01]  /*0250*/  UIMAD UR7, UR16, 0xc0, URZ ;  /* 0x000000c0100778a4 */ /* 0x000fe2000f8e023f */
[-C--:B------:R-:W-:Y:S01]  /*0260*/  LEA.HI R5, R2, R10.reuse, RZ, 0x4 ;  /* 0x0000000a02057211 */ /* 0x080fe200078f20ff */
[----:B------:R-:W-:Y:S01]  /*0270*/  ULDC UR52, c[0x0][0x22c] ;  /* 0x00008b0000347ab9 */ /* 0x000fe20000000800 */
[----:B------:R-:W-:Y:S01]  /*0280*/  LEA.HI R0, R0, R3, RZ, 0x2 ;  /* 0x0000000300007211 */ /* 0x000fe200078f10ff */
[----:B------:R-:W-:Y:S01]  /*0290*/  ULDC UR40, c[0x0][0x1c0] ;  /* 0x0000700000287ab9 */ /* 0x000fe20000000800 */
[CC--:B------:R-:W-:Y:S01]  /*02a0*/  LEA.HI R13, R2.reuse, R10.reuse, RZ, 0x7 ;  /* 0x0000000a020d7211 */ /* 0x0c0fe200078f38ff */
[----:B------:R-:W-:Y:S01]  /*02b0*/  ULDC UR13, c[0x0][0x1c0] ;  /* 0x00007000000d7ab9 */ /* 0x000fe20000000800 */
[CC--:B------:R-:W-:Y:S01]  /*02c0*/  LEA.HI R12, R2.reuse, R10.reuse, RZ, 0x6 ;  /* 0x0000000a020c7211 */ /* 0x0c0fe200078f30ff */
[----:B------:R-:W-:Y:S01]  /*02d0*/  ULDC UR17, c[0x0][0x1c0] ;  /* 0x0000700000117ab9 */ /* 0x000fe20000000800 */
[----:B------:R-:W-:Y:S01]  /*02e0*/  LEA.HI R2, R2, R10, RZ, 0x2 ;  /* 0x0000000a02027211 */ /* 0x000fe200078f10ff */
[----:B------:R-:W-:Y:S01]  /*02f0*/  UIMAD.WIDE UR40, UR52, UR40, URZ ;  /* 0x00000028342872a5 */ /* 0x000fe2000f8e023f */
[----:B------:R-:W-:Y:S01]  /*0300*/  LOP3.LUT R4, R4, 0xffffffe0, RZ, 0xc0, !PT ;  /* 0xffffffe004047812 */ /* 0x000fe200078ec0ff */
[----:B------:R-:W-:Y:S01]  /*0310*/  UIMAD UR53, UR38, UR52, URZ ;  /* 0x00000034263572a4 */ /* 0x000fe2000f8e023f */
[----:B------:R-:W-:Y:S01]  /*0320*/  LOP3.LUT R0, R0, 0xfffffffc, RZ, 0xc0, !PT ;  /* 0xfffffffc00007812 */ /* 0x000fe200078ec0ff */
[----:B------:R-:W-:Y:S01]  /*0330*/  UIMAD UR52, UR52, UR13, URZ ;  /* 0x0000000d343472a4 */ /* 0x000fe2000f8e023f */
[----:B------:R-:W-:Y:S01]  /*0340*/  LOP3.LUT R6, R2, 0x7ffffffc, RZ, 0xc0, !PT ;  /* 0x7ffffffc02067812 */ /* 0x000fe200078ec0ff */
[C---:B------:R-:W-:Y:S01]  /*0350*/  IMAD.IADD R4, R10.reuse, 0x1, -R4 ;  /* 0x000000010a047824 */ /* 0x040fe200078e0a04 */
[----:B------:R-:W-:Y:S01]  /*0360*/  LOP3.LUT R7, R9, 0xfffffff8, RZ, 0xc0, !PT ;  /* 0xfffffff809077812 */ /* 0x000fe200078ec0ff */
[----:B------:R-:W-:Y:S01]  /*0370*/  IMAD.IADD R15, R3, 0x1, -R0 ;  /* 0x00000001030f7824 */ /* 0x000fe200078e0a00 */
[----:B------:R-:W-:Y:S01]  /*0380*/  LOP3.LUT R8, R5, 0xfffffff0, RZ, 0xc0, !PT ;  /* 0xfffffff005087812 */ /* 0x000fe200078ec0ff */
[C---:B------:R-:W-:Y:S01]  /*0390*/  IMAD.IADD R14, R10.reuse, 0x1, -R6 ;  /* 0x000000010a0e7824 */ /* 0x040fe200078e0a06 */
[----:B------:R-:W-:Y:S01]  /*03a0*/  SHF.R.S32.HI R3, RZ, 0x4, R5 ;  /* 0x00000004ff037819 */ /* 0x000fe20000011405 */
[C---:B------:R-:W-:Y:S01]  /*03b0*/  IMAD.IADD R7, R10.reuse, 0x1, -R7 ;  /* 0x000000010a077824 */ /* 0x040fe200078e0a07 */
[----:B------:R-:W-:Y:S01]  /*03c0*/  SHF.R.S32.HI R6, RZ, 0x2, R2 ;  /* 0x00000002ff067819 */ /* 0x000fe20000011402 */
[----:B------:R-:W-:Y:S01]  /*03d0*/  IMAD.IADD R8, R10, 0x1, -R8 ;  /* 0x000000010a087824 */ /* 0x000fe200078e0a08 */
[----:B------:R-:W-:Y:S01]  /*03e0*/  SHF.R.S32.HI R0, RZ, 0x1f, R2 ;  /* 0x0000001fff007819 */ /* 0x000fe20000011402 */
[----:B------:R-:W-:Y:S01]  /*03f0*/  IMAD.SHL.U32 R240, R7, 0x8, RZ ;  /* 0x0000000807f07824 */ /* 0x000fe200078e00ff */
[----:B------:R-:W-:Y:S01]  /*0400*/  SHF.R.S32.HI R10, RZ, 0x1f, R4 ;  /* 0x0000001fff0a7819 */ /* 0x000fe20000011404 */
[----:B------:R-:W-:Y:S01]  /*0410*/  STL [R1+0x38], R15 ;  /* 0x0000380f01007387 */ /* 0x000fe20000100800 */
[----:B------:R-:W-:Y:S01]  /*0420*/  LEA.HI R2, R5, R3, RZ, 0x1 ;  /* 0x0000000305027211 */ /* 0x000fe200078f08ff */
[----:B------:R-:W-:Y:S01]  /*0430*/  ULDC UR18, c[0x0][0x1c0] ;  /* 0x0000700000127ab9 */ /* 0x000fe20000000800 */
[----:B------:R-:W-:Y:S01]  /*0440*/  LEA.HI R5, R10, R4, RZ, 0x2 ;  /* 0x000000040a057211 */ /* 0x000fe200078f10ff */
[----:B------:R-:W-:Y:S01]  /*0450*/  ULDC UR19, c[0x0][0x224] ;  /* 0x0000890000137ab9 */ /* 0x000fe20000000800 */
[----:B------:R-:W-:Y:S01]  /*0460*/  LOP3.LUT R2, R2, 0xfffffffe, RZ, 0xc0, !PT ;  /* 0xfffffffe02027812 */ /* 0x000fe200078ec0ff */
[----:B------:R-:W-:Y:S01]  /*0470*/  USHF.R.S32.HI UR10, URZ, 0x1f, UR19 ;  /* 0x0000001f3f0a7899 */ /* 0x000fe20008011413 */
[----:B------:R-:W-:Y:S01]  /*0480*/  LEA.HI R0, R0, R6, RZ, 0x3 ;  /* 0x0000000600007211 */ /* 0x000fe200078f18ff */
[----:B------:R-:W-:Y:S01]  /*0490*/  UIMAD.WIDE.U32 UR48, UR35, UR19, URZ ;  /* 0x00000013233072a5 */ /* 0x000fe2000f8e003f */
[----:B------:R-:W-:Y:S01]  /*04a0*/  SHF.R.S32.HI R4, RZ, 0x3, R9 ;  /* 0x00000003ff047819 */ /* 0x000fe20000011409 */
[----:B------:R-:W-:Y:S01]  /*04b0*/  IMAD.IADD R10, R3, 0x1, -R2 ;  /* 0x00000001030a7824 */ /* 0x000fe200078e0a02 */
[----:B------:R-:W-:Y:S01]  /*04c0*/  LOP3.LUT R0, R0, 0xfffffff8, RZ, 0xc0, !PT ;  /* 0xfffffff800007812 */ /* 0x000fe200078ec0ff */
[----:B------:R-:W-:Y:S01]  /*04d0*/  USHF.L.U32 UR51, UR52, 0x7, URZ ;  /* 0x0000000734337899 */ /* 0x000fe2000800063f */
[----:B------:R-:W-:Y:S01]  /*04e0*/  SHF.R.S32.HI R3, RZ, 0x1f, R8 ;  /* 0x0000001fff037819 */ /* 0x000fe20000011408 */
[----:B------:R-:W-:Y:S01]  /*04f0*/  IMAD.SHL.U32 R2, R4, 0x40, RZ ;  /* 0x0000004004027824 */ /* 0x000fe200078e00ff */
[----:B------:R-:W-:Y:S01]  /*0500*/  LOP3.LUT P4, RZ, R7, 0x2, RZ, 0xc0, !PT ;  /* 0x0000000207ff7812 */ /* 0x000fe2000788c0ff */
[----:B------:R-:W-:Y:S01]  /*0510*/  IMAD.IADD R6, R6, 0x1, -R0 ;  /* 0x0000000106067824 */ /* 0x000fe200078e0a00 */
[----:B------:R-:W-:Y:S01]  /*0520*/  LEA.HI R11, R3, R8, RZ, 0x3 ;  /* 0x00000008030b7211 */ /* 0x000fe200078f18ff */
[----:B------:R-:W-:Y:S01]  /*0530*/  ULDC UR60, c[0x0][0x224] ;  /* 0x00008900003c7ab9 */ /* 0x000fe20000000800 */
[----:B------:R-:W-:Y:S01]  /*0540*/  LOP3.LUT R0, R2, 0x1c0, RZ, 0xc0, !PT ;  /* 0x000001c002007812 */ /* 0x000fe200078ec0ff */
[----:B------:R-:W-:Y:S01]  /*0550*/  ULDC.U8 UR6, c[0x0][0x2d8] ;  /* 0x0000b60000067ab9 */ /* 0x000fe20000000000 */
[----:B------:R-:W-:Y:S01]  /*0560*/  LOP3.LUT R4, R6, 0x1, RZ, 0xc0, !PT ;  /* 0x0000000106047812 */ /* 0x000fe200078ec0ff */
[----:B------:R-:W-:Y:S01]  /*0570*/  ULDC.64 UR8, c[0x0][0x118] ;  /* 0x0000460000087ab9 */ /* 0x000fe20000000a00 */
[----:B------:R-:W-:Y:S01]  /*0580*/  SHF.R.U32.HI R3, RZ, 0x3, R0 ;  /* 0x00000003ff037819 */ /* 0x000fe20000011600 */
[----:B------:R-:W-:Y:S01]  /*0590*/  UMOV UR43, 0xffffc000 ;  /* 0xffffc000002b7882 */ /* 0x000fe20000000000 */
[----:B------:R-:W-:Y:S01]  /*05a0*/  LOP3.LUT R2, R0, 0x38, R240, 0xf8, !PT ;  /* 0x0000003800027812 */ /* 0x000fe200078ef8f0 */
[----:B------:R-:W-:Y:S01]  /*05b0*/  UIMAD UR60, UR5, UR60, URZ ;  /* 0x0000003c053c72a4 */ /* 0x000fe2000f8e023f */
[----:B------:R-:W-:Y:S01]  /*05c0*/  LOP3.LUT R0, R11, 0xfffffff8, RZ, 0xc0, !PT ;  /* 0xfffffff80b007812 */ /* 0x000fe200078ec0ff */
[----:B------:R-:W-:Y:S01]  /*05d0*/  UIMAD UR59, UR10, UR35, URZ ;  /* 0x000000230a3b72a4 */ /* 0x000fe2000f8e023f */
[----:B------:R-:W-:Y:S01]  /*05e0*/  LOP3.LUT R3, R2, R3, RZ, 0x3c, !PT ;  /* 0x0000000302037212 */ /* 0x000fe200078e3cff */
[----:B------:R-:W-:Y:S01]  /*05f0*/  IMAD.SHL.U32 R2, R12, 0x8, RZ ;  /* 0x000000080c027824 */ /* 0x000fe200078e00ff */
[C---:B------:R-:W-:Y:S01]  /*0600*/  LOP3.LUT P3, RZ, R7.reuse, 0x4, RZ, 0xc0, !PT ;  /* 0x0000000407ff7812 */ /* 0x040fe2000786c0ff */
[----:B------:R-:W-:Y:S01]  /*0610*/  IMAD.IADD R16, R8, 0x1, -R0 ;  /* 0x0000000108107824 */ /* 0x000fe200078e0a00 */
[----:B------:R-:W-:Y:S01]  /*0620*/  ISETP.NE.U32.AND P0, PT, R4, 0x1, PT ;  /* 0x000000010400780c */ /* 0x000fe20003f05070 */
[----:B------:R-:W-:Y:S01]  /*0630*/  IMAD.SHL.U32 R0, R7, 0x40, RZ ;  /* 0x0000004007007824 */ /* 0x000fe200078e00ff */
[----:B------:R-:W-:Y:S01]  /*0640*/  LOP3.LUT R2, R3, 0xfffffe00, R2, 0xf8, !PT ;  /* 0xfffffe0003027812 */ /* 0x000fe200078ef802 */
[----:B------:R-:W-:Y:S01]  /*0650*/  IMAD.U32 R3, RZ, RZ, UR4 ;  /* 0x00000004ff037e24 */ /* 0x000fe2000f8e00ff */
[----:B------:R-:W-:Y:S01]  /*0660*/  STL [R1+0x3c], R16 ;  /* 0x00003c1001007387 */ /* 0x000fe20000100800 */
[----:B------:R-:W-:Y:S01]  /*0670*/  SHF.R.S32.HI R7, RZ, 0x7, R13 ;  /* 0x00000007ff077819 */ /* 0x000fe2000001140d */
[----:B------:R-:W-:Y:S01]  /*0680*/  UIMAD UR4, UR15, 0xc0, URZ ;  /* 0x000000c00f0478a4 */ /* 0x000fe2000f8e023f */
[----:B------:R-:W-:Y:S01]  /*0690*/  LOP3.LUT R0, R0, 0x1c0, RZ, 0xc0, !PT ;  /* 0x000001c000007812 */ /* 0x000fe200078ec0ff */
[----:B------:R1:W-:Y:S01]  /*06a0*/  STL [R1+0x34], R2 ;  /* 0x0000340201007387 */ /* 0x0003e20000100800 */
[----:B------:R-:W-:Y:S01]  /*06b0*/  R2P PR, R6, 0x6 ;  /* 0x0000000606007804 */ /* 0x000fe20000000000 */
[----:B------:R-:W-:Y:S01]  /*06c0*/  UIMAD UR57, UR41, UR48, URZ ;  /* 0x00000030293972a4 */ /* 0x000fe2000f8e023f */
[----:B------:R-:W-:Y:S01]  /*06d0*/  LOP3.LUT R170, R0, 0x8, R9, 0xf8, !PT ;  /* 0x0000000800aa7812 */ /* 0x000fe200078ef809 */
[----:B------:R2:W-:Y:S01]  /*06e0*/  STL [R1+0x7c], R3 ;  /* 0x00007c0301007387 */ /* 0x0005e20000100800 */
[----:B------:R-:W-:Y:S01]  /*06f0*/  IMAD.U32 R8, RZ, RZ, UR4 ;  /* 0x00000004ff087e24 */ /* 0x000fe2000f8e00ff */
[C---:B------:R-:W-:Y:S01]  /*0700*/  SEL R172, R234.reuse, 0xffffffe0, !P4 ;  /* 0xffffffe0eaac7807 */ /* 0x040fe20006000000 */
[----:B------:R-:W-:Y:S01]  /*0710*/  UIMAD UR4, UR35, UR17, UR38 ;  /* 0x00000011230472a4 */ /* 0x000fe2000f8e0226 */
[----:B------:R-:W-:Y:S01]  /*0720*/  SEL R234, R234, 0xffffffe0, !P1 ;  /* 0xffffffe0eaea7807 */ /* 0x000fe20004800000 */
[----:B------:R-:W-:Y:S01]  /*0730*/  USHF.R.S32.HI UR58, URZ, 0x1f, UR53 ;  /* 0x0000001f3f3a7899 */ /* 0x000fe20008011435 */
[----:B------:R-:W-:Y:S01]  /*0740*/  SEL R232, R232, 0x10, !P0 ;  /* 0x00000010e8e87807 */ /* 0x000fe20004000000 */
[----:B------:R-:W-:-:S02]  /*0750*/  USHF.L.U32 UR50, UR4, 0x5, URZ ;  /* 0x0000000504327899 */ /* 0x000fc4000800063f */
[----:B------:R-:W-:Y:S02]  /*0760*/  UIMAD.WIDE.U32 UR44, UR40, UR48, URZ ;  /* 0x00000030282c72a5 */ /* 0x000fe4000f8e003f */
[----:B------:R-:W-:Y:S02]  /*0770*/  USHF.R.S32.HI UR55, URZ, 0x1f, UR51 ;  /* 0x0000001f3f377899 */ /* 0x000fe40008011433 */
[----:B------:R-:W-:Y:S02]  /*0780*/  USHF.R.S32.HI UR54, URZ, 0x1f, UR50 ;  /* 0x0000001f3f367899 */ /* 0x000fe40008011432 */
[----:B------:R-:W-:Y:S01]  /*0790*/  ULDC.64 UR46, c[0x0][0x118] ;  /* 0x00004600002e7ab9 */ /* 0x000fe20000000a00 */
[----:B-1----:R-:W-:-:S05]  /*07a0*/  IMAD.SHL.U32 R2, R15, 0x10, RZ ;  /* 0x000000100f027824 */ /* 0x002fca00078e00ff */
[----:B--2---:R-:W-:Y:S02]  /*07b0*/  LEA.HI.SX32 R3, R5, R2, 0x1e ;  /* 0x0000000205037211 */ /* 0x004fe400078ff2ff */
[----:B------:R-:W-:Y:S02]  /*07c0*/  LOP3.LUT R5, R0, 0x30, R2, 0xf8, !PT ;  /* 0x0000003000057812 */ /* 0x000fe400078ef802 */
[----:B------:R-:W-:Y:S01]  /*07d0*/  SHF.R.U32.HI R0, RZ, 0x3, R0 ;  /* 0x00000003ff007819 */ /* 0x000fe20000011600 */
[----:B------:R1:W-:Y:S01]  /*07e0*/  STL [R1], R3 ;  /* 0x0000000301007387 */ /* 0x0003e20000100800 */
[----:B------:R-:W-:Y:S01]  /*07f0*/  LOP3.LUT R4, R5, 0x8, R9, 0xf8, !PT ;  /* 0x0000000805047812 */ /* 0x000fe200078ef809 */
[----:B------:R-:W-:Y:S01]  /*0800*/  IMAD.U32 R5, RZ, RZ, UR7 ;  /* 0x00000007ff057e24 */ /* 0x000fe2000f8e00ff */
[----:B------:R-:W-:Y:S01]  /*0810*/  LOP3.LUT R170, R170, R0, RZ, 0x3c, !PT ;  /* 0x00000000aaaa7212 */ /* 0x000fe200078e3cff */
[----:B------:R-:W-:Y:S01]  /*0820*/  USHF.R.S32.HI UR7, URZ, 0x1f, UR38 ;  /* 0x0000001f3f077899 */ /* 0x000fe20008011426 */
[----:B------:R-:W-:Y:S04]  /*0830*/  STL [R1+0x78], R8 ;  /* 0x0000780801007387 */ /* 0x000fe80000100800 */
[----:B------:R2:W-:Y:S01]  /*0840*/  STL [R1+0x74], R5 ;  /* 0x0000740501007387 */ /* 0x0005e20000100800 */
[----:B-1----:R-:W-:-:S04]  /*0850*/  IMAD.SHL.U32 R3, R10, 0x200, RZ ;  /* 0x000002000a037824 */ /* 0x002fc800078e00ff */
[----:B------:R-:W-:Y:S01]  /*0860*/  IMAD R2, R7, 0x1000, R3 ;  /* 0x0000100007027824 */ /* 0x000fe200078e0203 */
[----:B------:R-:W-:Y:S01]  /*0870*/  LOP3.LUT R3, R3, R4, R0, 0xf6, !PT ;  /* 0x0000000403037212 */ /* 0x000fe200078ef600 */
[----:B------:R-:W-:Y:S02]  /*0880*/  IMAD.SHL.U32 R0, R6, 0x40, RZ ;  /* 0x0000004006007824 */ /* 0x000fe400078e00ff */
[----:B------:R-:W-:Y:S02]  /*0890*/  IMAD.IADD R170, R2, 0x1, R170 ;  /* 0x0000000102aa7824 */ /* 0x000fe400078e02aa */
[----:B------:R-:W-:Y:S01]  /*08a0*/  IMAD.U32 R2, RZ, RZ, UR7 ;  /* 0x00000007ff027e24 */ /* 0x000fe2000f8e00ff */
[----:B------:R-:W-:Y:S01]  /*08b0*/  USHF.L.U32 UR7, UR35, 0x7, URZ ;  /* 0x0000000723077899 */ /* 0x000fe2000800063f */
[----:B------:R-:W-:Y:S01]  /*08c0*/  IMAD.SHL.U32 R6, R14, 0x2, RZ ;  /* 0x000000020e067824 */ /* 0x000fe200078e00ff */
[----:B------:R-:W-:Y:S01]  /*08d0*/  LOP3.LUT R0, R0, 0x1c0, RZ, 0xc0, !PT ;  /* 0x000001c000007812 */ /* 0x000fe200078ec0ff */
[----:B------:R-:W-:-:S02]  /*08e0*/  IMAD.SHL.U32 R2, R7, 0x8, RZ ;  /* 0x0000000807027824 */ /* 0x000fc400078e00ff */
[----:B--2---:R-:W-:Y:S02]  /*08f0*/  IMAD R5, R7, 0x2000, R6 ;  /* 0x0000200007057824 */ /* 0x004fe400078e0206 */
[----:B------:R-:W-:Y:S01]  /*0900*/  IMAD.U32 R4, RZ, RZ, UR7 ;  /* 0x00000007ff047e24 */ /* 0x000fe2000f8e00ff */
[----:B------:R-:W-:Y:S01]  /*0910*/  USHF.R.S32.HI UR7, URZ, 0x1f, UR35 ;  /* 0x0000001f3f077899 */ /* 0x000fe20008011423 */
[----:B------:R-:W-:Y:S01]  /*0920*/  IMAD.SHL.U32 R8, R10, 0x10, RZ ;  /* 0x000000100a087824 */ /* 0x000fe200078e00ff */
[----:B------:R-:W-:Y:S01]  /*0930*/  LOP3.LUT R2, R2, 0x8, RZ, 0xc0, !PT ;  /* 0x0000000802027812 */ /* 0x000fe200078ec0ff */
[C---:B------:R-:W-:Y:S01]  /*0940*/  IMAD R5, R15.reuse, 0x400, R5 ;  /* 0x000004000f057824 */ /* 0x040fe200078e0205 */
[----:B------:R-:W-:Y:S01]  /*0950*/  SHF.R.U32.HI R4, RZ, 0x3, R0 ;  /* 0x00000003ff047819 */ /* 0x000fe20000011600 */
[----:B------:R-:W-:Y:S01]  /*0960*/  IMAD R6, R15, 0x400, R6 ;  /* 0x000004000f067824 */ /* 0x000fe200078e0206 */
[----:B------:R-:W-:Y:S01]  /*0970*/  LOP3.LUT R9, R2, 0x10, R8, 0xf8, !PT ;  /* 0x0000001002097812 */ /* 0x000fe200078ef808 */
[----:B------:R-:W-:Y:S01]  /*0980*/  IMAD.U32 R7, RZ, RZ, UR7 ;  /* 0x00000007ff077e24 */ /* 0x000fe2000f8e00ff */
[----:B------:R-:W-:Y:S01]  /*0990*/  USHF.R.S32.HI UR7, URZ, 0x1f, UR38 ;  /* 0x0000001f3f077899 */ /* 0x000fe20008011426 */
[-C--:B------:R-:W-:Y:S01]  /*09a0*/  LOP3.LUT R7, R4, R0.reuse, RZ, 0xfc, !PT ;  /* 0x0000000004077212 */ /* 0x080fe200078efcff */
[----:B------:R-:W-:Y:S01]  /*09b0*/  IMAD.SHL.U32 R170, R170, 0x2, RZ ;  /* 0x00000002aaaa7824 */ /* 0x000fe200078e00ff */
[----:B------:R-:W-:Y:S01]  /*09c0*/  LOP3.LUT R8, R4, R0, R2, 0x1e, !PT ;  /* 0x0000000004087212 */ /* 0x000fe200078e1e02 */
[----:B------:R-:W-:-:S02]  /*09d0*/  IMAD.SHL.U32 R2, R16, 0x40, RZ ;  /* 0x0000004010027824 */ /* 0x000fc400078e00ff */
[----:B------:R-:W-:Y:S01]  /*09e0*/  IMAD.U32 R12, RZ, RZ, UR7 ;  /* 0x00000007ff0c7e24 */ /* 0x000fe2000f8e00ff */
[----:B------:R-:W-:Y:S01]  /*09f0*/  USHF.R.S32.HI UR7, URZ, 0x1f, UR35 ;  /* 0x0000001f3f077899 */ /* 0x000fe20008011423 */
[----:B------:R-:W-:Y:S01]  /*0a00*/  IMAD.IADD R7, R7, 0x1, R5 ;  /* 0x0000000107077824 */ /* 0x000fe200078e0205 */
[----:B------:R-:W-:Y:S01]  /*0a10*/  LOP3.LUT R2, R2, 0x1c0, RZ, 0xc0, !PT ;  /* 0x000001c002027812 */ /* 0x000fe200078ec0ff */
[----:B------:R-:W-:Y:S02]  /*0a20*/  IMAD.SHL.U32 R5, R10, 0x8, RZ ;  /* 0x000000080a057824 */ /* 0x000fe400078e00ff */
[----:B------:R-:W-:Y:S01]  /*0a30*/  IMAD.U32 R4, RZ, RZ, UR12 ;  /* 0x0000000cff047e24 */ /* 0x000fe2000f8e00ff */
[--C-:B------:R-:W-:Y:S01]  /*0a40*/  SHF.R.U32.HI R4, RZ, 0x3, R2.reuse ;  /* 0x00000003ff047819 */ /* 0x100fe20000011602 */
[----:B------:R-:W-:Y:S01]  /*0a50*/  IMAD.U32 R0, RZ, RZ, UR7 ;  /* 0x00000007ff007e24 */ /* 0x000fe2000f8e00ff */
[----:B------:R-:W-:Y:S01]  /*0a60*/  LOP3.LUT R5, R2, 0x8, R5, 0xf8, !PT ;  /* 0x0000000802057812 */ /* 0x000fe200078ef805 */
[----:B------:R-:W-:Y:S01]  /*0a70*/  IMAD.SHL.U32 R0, R11, 0x40, RZ ;  /* 0x000000400b007824 */ /* 0x000fe200078e00ff */
[----:B------:R-:W-:Y:S01]  /*0a80*/  @UP2 UIMAD UR12, UR35, UR56, URZ ;  /* 0x00000038230c22a4 */ /* 0x000fe2000f8e023f */
[----:B------:R-:W-:Y:S01]  /*0a90*/  LOP3.LUT R2, R4, R9, R2, 0x1e, !PT ;  /* 0x0000000904027212 */ /* 0x000fe200078e1e02 */
[----:B------:R-:W-:Y:S01]  /*0aa0*/  IMAD.IADD R6, R6, 0x1, R8 ;  /* 0x0000000106067824 */ /* 0x000fe200078e0208 */
[----:B------:R-:W-:Y:S01]  /*0ab0*/  LOP3.LUT R5, R5, R4, RZ, 0x3c, !PT ;  /* 0x0000000405057212 */ /* 0x000fe200078e3cff */
[----:B------:R-:W-:Y:S01]  /*0ac0*/  IMAD.MOV.U32 R4, RZ, RZ, 0x40 ;  /* 0x00000040ff047424 */ /* 0x000fe200078e00ff */
[----:B------:R-:W-:Y:S01]  /*0ad0*/  LOP3.LUT R0, R0, 0xfffffe00, RZ, 0xc0, !PT ;  /* 0xfffffe0000007812 */ /* 0x000fe200078ec0ff */
[----:B------:R-:W-:Y:S01]  /*0ae0*/  IMAD.U32 R10, RZ, RZ, UR12 ;  /* 0x0000000cff0a7e24 */ /* 0x000fe2000f8e00ff */
[----:B------:R-:W-:Y:S01]  /*0af0*/  @!UP2 UIMAD UR7, UR35, UR18, UR38 ;  /* 0x000000122307a2a4 */ /* 0x000fe2000f8e0226 */
[----:B------:R-:W-:Y:S01]  /*0b00*/  IMAD.SHL.U32 R230, R7, 0x2, RZ ;  /* 0x0000000207e67824 */ /* 0x000fe200078e00ff */
[----:B------:R-:W-:Y:S01]  /*0b10*/  LOP3.LUT R177, R2, R0, RZ, 0xfc, !PT ;  /* 0x0000000002b17212 */ /* 0x000fe200078efcff */
[----:B------:R-:W-:Y:S01]  /*0b20*/  IMAD R178, R15, 0x400, R0 ;  /* 0x000004000fb27824 */ /* 0x000fe200078e0200 */
[----:B------:R-:W-:Y:S01]  /*0b30*/  SEL R171, R4, 0xffffffc0, !P3 ;  /* 0xffffffc004ab7807 */ /* 0x000fe20005800000 */
[----:B------:R1:W-:Y:S01]  /*0b40*/  STL [R1+0x70], R10 ;  /* 0x0000700a01007387 */ /* 0x0003e20000100800 */
[----:B------:R-:W-:Y:S01]  /*0b50*/  LEA R0, R6, 0xc000, 0x1 ;  /* 0x0000c00006007811 */ /* 0x000fe200078e08ff */
[----:B------:R-:W-:Y:S01]  /*0b60*/  IMAD.MOV.U32 R2, RZ, RZ, 0x440 ;  /* 0x00000440ff027424 */ /* 0x000fe200078e00ff */
[----:B------:R-:W-:Y:S01]  /*0b70*/  SEL R4, R4, 0xffffffc0, !P2 ;  /* 0xffffffc004047807 */ /* 0x000fe20005000000 */
[----:B------:R-:W-:Y:S01]  /*0b80*/  IMAD.IADD R178, R178, 0x1, R5 ;  /* 0x00000001b2b27824 */ /* 0x000fe200078e0205 */
[----:B------:R-:W-:Y:S01]  /*0b90*/  IADD3 R12, R0, 0x420, RZ ;  /* 0x00000420000c7810 */ /* 0x000fe20007ffe0ff */
[----:B------:R-:W-:Y:S01]  /*0ba0*/  IMAD.IADD R7, R234, 0x1, R0 ;  /* 0x00000001ea077824 */ /* 0x000fe200078e0200 */
        /* <DEDUP_REMOVED lines=8> */
[----:B------:R-:W-:Y:S01]  /*0c30*/  IADD3 R5, R0, 0x2440, RZ ;  /* 0x0000244000057810 */ /* 0x000fe20007ffe0ff */
[--C-:B------:R-:W-:Y:S01]  /*0c40*/  IMAD.IADD R232, R232, 0x1, R231.reuse ;  /* 0x00000001e8e87824 */ /* 0x100fe200078e02e7 */
[----:B------:R-:W-:Y:S01]  /*0c50*/  @P1 IADD3 R11, R0, 0x23e0, RZ ;  /* 0x000023e0000b1810 */ /* 0x000fe20007ffe0ff */
[----:B------:R-:W-:Y:S01]  /*0c60*/  IMAD.IADD R173, R170, 0x1, R172 ;  /* 0x00000001aaad7824 */ /* 0x000fe200078e02ac */
[----:B------:R-:W-:Y:S01]  /*0c70*/  @P2 IADD3 R5, R0, 0x23c0, RZ ;  /* 0x000023c000052810 */ /* 0x000fe20007ffe0ff */
[--C-:B------:R-:W-:Y:S01]  /*0c80*/  IMAD.IADD R237, R230, 0x1, R234.reuse ;  /* 0x00000001e6ed7824 */ /* 0x100fe200078e02ea */
[----:B------:R-:W-:Y:S01]  /*0c90*/  SEL R2, R2, 0x3c0, !P2 ;  /* 0x000003c002027807 */ /* 0x000fe20005000000 */
[----:B------:R-:W-:Y:S01]  /*0ca0*/  IMAD.IADD R236, R233, 0x1, R234 ;  /* 0x00000001e9ec7824 */ /* 0x000fe200078e02ea */
[----:B------:R-:W-:Y:S01]  /*0cb0*/  IADD3 R6, R0, 0x2040, RZ ;  /* 0x0000204000067810 */ /* 0x000fe20007ffe0ff */
[----:B------:R-:W-:Y:S01]  /*0cc0*/  IMAD.IADD R235, R234, 0x1, R231 ;  /* 0x00000001eaeb7824 */ /* 0x000fe200078e02e7 */
[----:B------:R-:W-:Y:S01]  /*0cd0*/  @P2 IADD3 R6, R0, 0x1fc0, RZ ;  /* 0x00001fc000062810 */ /* 0x000fe20007ffe0ff */
[C---:B-1----:R-:W-:Y:S01]  /*0ce0*/  IMAD.IADD R10, R4.reuse, 0x1, R0 ;  /* 0x00000001040a7824 */ /* 0x042fe200078e0200 */
[----:B------:R-:W-:Y:S01]  /*0cf0*/  @!UP2 UIMAD UR56, UR7, UR56, URZ ;  /* 0x000000380738a2a4 */ /* 0x000fe2000f8e023f */
[----:B------:R-:W-:-:S02]  /*0d00*/  IMAD.IADD R4, R4, 0x1, R8 ;  /* 0x0000000104047824 */ /* 0x000fc400078e0208 */
[----:B------:R-:W-:Y:S01]  /*0d10*/  IMAD.SHL.U32 R3, R3, 0x2, RZ ;  /* 0x0000000203037824 */ /* 0x000fe200078e00ff */
[----:B------:R-:W-:Y:S01]  /*0d20*/  STL [R1+0x50], R10 ;  /* 0x0000500a01007387 */ /* 0x000fe20000100800 */
[----:B------:R-:W-:-:S03]  /*0d30*/  IMAD.IADD R172, R172, 0x1, R171 ;  /* 0x00000001acac7824 */ /* 0x000fc600078e02ab */
[----:B------:R-:W-:Y:S04]  /*0d40*/  STL [R1+0x58], R12 ;  /* 0x0000580c01007387 */ /* 0x000fe80000100800 */
[----:B------:R-:W-:Y:S04]  /*0d50*/  STL [R1+0x40], R8 ;  /* 0x0000400801007387 */ /* 0x000fe80000100800 */
[----:B------:R-:W-:Y:S04]  /*0d60*/  STL [R1+0x54], R11 ;  /* 0x0000540b01007387 */ /* 0x000fe80000100800 */
[----:B------:R1:W-:Y:S04]  /*0d70*/  STL [R1+0x48], R5 ;  /* 0x0000480501007387 */ /* 0x0003e80000100800 */
[----:B------:R2:W-:Y:S01]  /*0d80*/  STL [R1+0x4c], R6 ;  /* 0x00004c0601007387 */ /* 0x0005e20000100800 */
[----:B-1----:R-:W-:-:S02]  /*0d90*/  IMAD.IADD R5, R0, 0x1, R2 ;  /* 0x0000000100057824 */ /* 0x002fc400078e0202 */
        /* <DEDUP_REMOVED lines=9> */
.L_x_2109:
        /* <DEDUP_REMOVED lines=54> */
.L_x_2033:
        /* <DEDUP_REMOVED lines=38> */
[----:B------:R-:W-:-:S04]  /*13f0*/  @UP0 UIADD3 UR4, UR30, UR31, URZ ;  /* 0x0000001f1e040290 */ /* 0x000fc8000fffe03f */
        /* <DEDUP_REMOVED lines=19> */
.L_x_2035:
        /* <DEDUP_REMOVED lines=18> */
.L_x_2036:
[----:B------:R-:W2:Y:S04]  /*1650*/  LDL R0, [R1+0x70] ;  /* 0x0000700001007983 */ /* 0x000ea80000100800 */
[----:B------:R-:W3:Y:S01]  /*1660*/  LDL R2, [R1+0x7c] ;  /* 0x00007c0001027983 */ /* 0x000ee20000100800 */
[----:B------:R-:W-:Y:S01]  /*1670*/  IABS R6, c[0x0][0x1c8] ;  /* 0x0000720000067a13 */ /* 0x000fe20000000000 */
[----:B------:R-:W-:-:S03]  /*1680*/  ULDC.64 UR14, c[0x0][0x370] ;  /* 0x0000dc00000e7ab9 */ /* 0x000fc60000000a00 */
[----:B------:R-:W1:Y:S01]  /*1690*/  I2F.RP R4, R6 ;  /* 0x0000000600047306 */ /* 0x000e620000209400 */
[----:B------:R-:W-:-:S04]  /*16a0*/  @UP1 UIMAD.WIDE.U32 UR12, UR18, UR14, URZ ;  /* 0x0000000e120c12a5 */ /* 0x000fc8000f8e003f */
[----:B------:R-:W-:-:S03]  /*16b0*/  @UP1 UIMAD UR26, UR18, UR15, UR13 ;  /* 0x0000000f121a12a4 */ /* 0x000fc6000f8e020d */
[----:B------:R-:W-:Y:S02]  /*16c0*/  @UP1 UMOV UR25, UR12 ;  /* 0x0000000c00191c82 */ /* 0x000fe40008000000 */
[----:B------:R-:W-:Y:S01]  /*16d0*/  ULDC.64 UR12, c[0x0][0x368] ;  /* 0x0000da00000c7ab9 */ /* 0x000fe20000000a00 */
[----:B-1----:R-:W1:Y:S01]  /*16e0*/  MUFU.RCP R4, R4 ;  /* 0x0000000400047308 */ /* 0x002e620000001000 */
[----:B------:R-:W-:Y:S02]  /*16f0*/  @!UP1 UIMAD UR4, UR42, UR12, URZ ;  /* 0x0000000c2a0492a4 */ /* 0x000fe4000f8e023f */
[----:B------:R-:W-:Y:S02]  /*1700*/  ULDC UR7, c[0x0][0x224] ;  /* 0x0000890000077ab9 */ /* 0x000fe40000000800 */
[----:B------:R-:W-:Y:S02]  /*1710*/  @!UP1 UIMAD UR4, UR35, UR13, UR4 ;  /* 0x0000000d230492a4 */ /* 0x000fe4000f8e0204 */
[----:B------:R-:W-:-:S02]  /*1720*/  @!UP1 UIMAD.WIDE.U32 UR12, UR35, UR12, URZ ;  /* 0x0000000c230c92a5 */ /* 0x000fc4000f8e003f */
[----:B------:R-:W-:Y:S02]  /*1730*/  ULDC.64 UR14, c[0x0][0x3d8] ;  /* 0x0000f600000e7ab9 */ /* 0x000fe40000000a00 */
[----:B------:R-:W-:Y:S02]  /*1740*/  @!UP1 UIADD3 UR26, UR13, UR4, URZ ;  /* 0x000000040d1a9290 */ /* 0x000fe4000fffe03f */
[----:B------:R-:W-:Y:S01]  /*1750*/  UIMAD UR4, UR42, UR7, UR59 ;  /* 0x000000072a0472a4 */ /* 0x000fe2000f8e023b */
[----:B-1----:R-:W-:Y:S01]  /*1760*/  IADD3 R4, R4, 0xffffffe, RZ ;  /* 0x0ffffffe04047810 */ /* 0x002fe20007ffe0ff */
[----:B------:R-:W1:Y:S03]  /*1770*/  S2UR UR7, SR_CTAID.X ;  /* 0x00000000000779c3 */ /* 0x000e660000002500 */
[----:B------:R4:W5:Y:S01]  /*1780*/  F2I.FTZ.U32.TRUNC.NTZ R5, R4 ;  /* 0x0000000400057305 */ /* 0x000962000021f000 */
[----:B------:R-:W-:-:S04]  /*1790*/  UIADD3 UR4, UR49, UR4, URZ ;  /* 0x0000000431047290 */ /* 0x000fc8000fffe03f */
[----:B------:R-:W-:Y:S02]  /*17a0*/  UIMAD UR4, UR40, UR4, UR57 ;  /* 0x00000004280472a4 */ /* 0x000fe4000f8e0239 */
[----:B------:R-:W-:Y:S02]  /*17b0*/  @!UP1 UMOV UR25, UR12 ;  /* 0x0000000c00199c82 */ /* 0x000fe40008000000 */
[----:B------:R-:W-:Y:S02]  /*17c0*/  UIADD3 UR17, UR45, UR4, URZ ;  /* 0x000000042d117290 */ /* 0x000fe4000fffe03f */
[----:B------:R-:W-:Y:S02]  /*17d0*/  UIMAD UR4, UR41, UR18, URZ ;  /* 0x00000012290472a4 */ /* 0x000fe4000f8e023f */
[----:B------:R-:W-:Y:S01]  /*17e0*/  UIMAD.WIDE.U32 UR12, UR40, UR18, URZ ;  /* 0x00000012280c72a5 */ /* 0x000fe2000f8e003f */
[----:B----4-:R-:W-:-:S03]  /*17f0*/  IMAD.MOV.U32 R4, RZ, RZ, RZ ;  /* 0x000000ffff047224 */ /* 0x010fc600078e00ff */
[----:B------:R-:W-:Y:S02]  /*1800*/  @UP1 UIADD3 UR17, UR13, UR4, URZ ;  /* 0x000000040d111290 */ /* 0x000fe4000fffe03f */
[----:B------:R-:W-:Y:S02]  /*1810*/  USEL UR22, UR44, UR12, !UP1 ;  /* 0x0000000c2c167287 */ /* 0x000fe4000c800000 */
[----:B-1----:R-:W-:-:S04]  /*1820*/  UIMAD.WIDE.U32 UR12, UR7, UR14, URZ ;  /* 0x0000000e070c72a5 */ /* 0x002fc8000f8e003f */
[----:B------:R-:W-:Y:S02]  /*1830*/  UIMAD UR10, UR7, UR15, UR13 ;  /* 0x0000000f070a72a4 */ /* 0x000fe4000f8e020d */
[----:B------:R-:W-:Y:S02]  /*1840*/  USHF.L.U32 UR7, UR35, 0x7, URZ ;  /* 0x0000000723077899 */ /* 0x000fe4000800063f */
[----:B------:R-:W-:Y:S02]  /*1850*/  USEL UR15, UR12, URZ, UP3 ;  /* 0x0000003f0c0f7287 */ /* 0x000fe40009800000 */
[----:B------:R-:W-:Y:S02]  /*1860*/  USHF.L.U64.HI UR4, UR35, 0x7, UR42 ;  /* 0x0000000723047899 */ /* 0x000fe4000801022a */
[----:B------:R-:W-:Y:S02]  /*1870*/  USEL UR12, UR7, URZ, UP6 ;  /* 0x0000003f070c7287 */ /* 0x000fe4000b000000 */
[----:B------:R-:W-:-:S02]  /*1880*/  USEL UR4, UR4, URZ, UP6 ;  /* 0x0000003f04047287 */ /* 0x000fc4000b000000 */
[----:B------:R-:W-:Y:S01]  /*1890*/  UIADD3 UR12, UP0, UR20, UR12, URZ ;  /* 0x0000000c140c7290 */ /* 0x000fe2000ff1e03f */
[----:B------:R-:W-:-:S03]  /*18a0*/  ISETP.NE.AND P1, PT, RZ, c[0x0][0x1c8], PT ;  /* 0x00007200ff007a0c */ /* 0x000fc60003f25270 */
[----:B------:R-:W-:Y:S02]  /*18b0*/  UIADD3.X UR7, UR34, UR4, URZ, UP0, !UPT ;  /* 0x0000000422077290 */ /* 0x000fe400087fe43f */
[----:B------:R-:W-:-:S04]  /*18c0*/  UIMAD UR4, UR41, UR12, URZ ;  /* 0x0000000c290472a4 */ /* 0x000fc8000f8e023f */
[----:B------:R-:W-:Y:S02]  /*18d0*/  UIMAD UR7, UR40, UR7, UR4 ;  /* 0x00000007280772a4 */ /* 0x000fe4000f8e0204 */
[----:B------:R-:W-:Y:S02]  /*18e0*/  UIMAD.WIDE.U32 UR12, UR40, UR12, URZ ;  /* 0x0000000c280c72a5 */ /* 0x000fe4000f8e003f */
[----:B------:R-:W-:Y:S02]  /*18f0*/  USEL UR10, UR10, URZ, UP3 ;  /* 0x0000003f0a0a7287 */ /* 0x000fe40009800000 */
[----:B------:R-:W-:Y:S01]  /*1900*/  UIADD3 UR7, UR13, UR7, URZ ;  /* 0x000000070d077290 */ /* 0x000fe2000fffe03f */
[----:B--2---:R5:W1:Y:S08]  /*1910*/  R2UR UR16, R0 ;  /* 0x00000000001073c2 */ /* 0x004a7000000e0000 */
[----:B---3--:R2:W3:Y:S01]  /*1920*/  R2UR UR14, R2 ;  /* 0x00000000020e73c2 */ /* 0x0084e200000e0000 */
[----:B-----5:R-:W-:-:S04]  /*1930*/  IMAD.MOV R0, RZ, RZ, -R5 ;  /* 0x000000ffff007224 */ /* 0x020fc800078e0a05 */
[----:B------:R-:W-:-:S04]  /*1940*/  IMAD R0, R0, R6, RZ ;  /* 0x0000000600007224 */ /* 0x000fc800078e02ff */
[----:B------:R-:W-:Y:S01]  /*1950*/  IMAD.HI.U32 R0, R5, R0, R4 ;  /* 0x0000000005007227 */ /* 0x000fe200078e0004 */
[----:B--2---:R-:W-:-:S05]  /*1960*/  IABS R2, UR38 ;  /* 0x0000002600027c13 */ /* 0x004fca0008000000 */
[----:B------:R-:W-:-:S04]  /*1970*/  IMAD.HI.U32 R0, R0, R2, RZ ;  /* 0x0000000200007227 */ /* 0x000fc800078e00ff */
[----:B------:R-:W-:-:S04]  /*1980*/  IMAD.MOV R4, RZ, RZ, -R0 ;  /* 0x000000ffff047224 */ /* 0x000fc800078e0a00 */
[----:B------:R-:W-:-:S05]  /*1990*/  IMAD R2, R6, R4, R2 ;  /* 0x0000000406027224 */ /* 0x000fca00078e0202 */
[----:B------:R-:W-:-:S13]  /*19a0*/  ISETP.GT.U32.AND P0, PT, R6, R2, PT ;  /* 0x000000020600720c */ /* 0x000fda0003f04070 */
[----:B------:R-:W-:-:S05]  /*19b0*/  @!P0 IMAD.IADD R2, R2, 0x1, -R6 ;  /* 0x0000000102028824 */ /* 0x000fca00078e0a06 */
[----:B------:R-:W-:Y:S02]  /*19c0*/  ISETP.GE.U32.AND P2, PT, R2, R6, PT ;  /* 0x000000060200720c */ /* 0x000fe40003f46070 */
[----:B------:R-:W-:Y:S02]  /*19d0*/  @!P0 IADD3 R0, R0, 0x1, RZ ;  /* 0x0000000100008810 */ /* 0x000fe40007ffe0ff */
[----:B---3--:R-:W-:-:S09]  /*19e0*/  ISETP.LE.AND P0, PT, RZ, UR14, PT ;  /* 0x0000000eff007c0c */ /* 0x008fd2000bf03270 */
[----:B------:R-:W-:-:S05]  /*19f0*/  @P2 IADD3 R0, R0, 0x1, RZ ;  /* 0x0000000100002810 */ /* 0x000fca0007ffe0ff */
[----:B------:R-:W-:Y:S01]  /*1a00*/  IMAD.MOV.U32 R12, RZ, RZ, R0 ;  /* 0x000000ffff0c7224 */ /* 0x000fe200078e0000 */
[----:B-1----:R-:W-:-:S03]  /*1a10*/  @UP2 USEL UR4, UR16, UR18, !UP1 ;  /* 0x0000001210042287 */ /* 0x002fc6000c800000 */
[----:B------:R-:W-:Y:S01]  /*1a20*/  @!P0 IMAD.MOV R12, RZ, RZ, -R12 ;  /* 0x000000ffff0c8224 */ /* 0x000fe200078e0a0c */
[----:B------:R-:W-:Y:S01]  /*1a30*/  PLOP3.LUT P0, PT, PT, PT, UP2, 0x80, 0x0 ;  /* 0x000000000000781c */ /* 0x000fe20003f0f028 */
[----:B------:R-:W-:Y:S02]  /*1a40*/  ULDC UR14, c[0x0][0x234] ;  /* 0x00008d00000e7ab9 */ /* 0x000fe40000000800 */
[----:B------:R-:W-:Y:S01]  /*1a50*/  @UP2 UIMAD UR19, UR38, UR14, UR4 ;  /* 0x0000000e261322a4 */ /* 0x000fe2000f8e0204 */
[----:B------:R-:W-:Y:S01]  /*1a60*/  @!P1 LOP3.LUT R12, RZ, c[0x0][0x1c8], RZ, 0x33, !PT ;  /* 0x00007200ff0c9a12 */ /* 0x000fe200078e33ff */
[----:B------:R-:W-:-:S05]  /*1a70*/  USHF.R.S32.HI UR16, URZ, 0x1f, UR21 ;  /* 0x0000001f3f107899 */ /* 0x000fca0008011415 */
[----:B------:R-:W-:Y:S01]  /*1a80*/  @!UP2 UMOV UR19, UR56 ;  /* 0x000000380013ac82 */ /* 0x000fe20008000000 */
[----:B------:R-:W-:Y:S02]  /*1a90*/  SHF.R.S32.HI R15, RZ, 0x1f, R12 ;  /* 0x0000001fff0f7819 */ /* 0x000fe4000001140c */
[----:B------:R-:W-:Y:S05]  /*1aa0*/  @!P0 BRA `(.L_x_2037) ;  /* 0x0000005000008947 */ /* 0x000fea0003800000 */
[----:B------:R-:W-:Y:S02]  /*1ab0*/  ULDC UR4, c[0x0][0x224] ;  /* 0x0000890000047ab9 */ /* 0x000fe40000000800 */
[----:B------:R-:W-:-:S04]  /*1ac0*/  @!UP1 UIMAD UR18, UR35, UR4, URZ ;  /* 0x00000004231292a4 */ /* 0x000fc8000f8e023f */
[----:B------:R-:W-:-:S04]  /*1ad0*/  ULEA UR4, UR35, UR18, 0x7 ;  /* 0x0000001223047291 */ /* 0x000fc8000f8e383f */
[----:B------:R-:W-:Y:S01]  /*1ae0*/  UIMAD UR14, UR61, UR38, UR4 ;  /* 0x000000263d0e72a4 */ /* 0x000fe2000f8e0204 */
[----:B------:R-:W-:Y:S05]  /*1af0*/  BRA `(.L_x_2038) ;  /* 0x0000001000007947 */ /* 0x000fea0003800000 */
.L_x_2037:
[----:B------:R-:W-:Y:S02]  /*1b00*/  UMOV UR14, UR60 ;  /* 0x0000003c000e7c82 */ /* 0x000fe40008000000 */
.L_x_2038:
[----:B------:R-:W1:Y:S01]  /*1b10*/  S2R R14, SR_TID.X ;  /* 0x00000000000e7919 */ /* 0x000e620000002100 */
[----:B------:R-:W-:Y:S01]  /*1b20*/  SHF.R.S32.HI R241, RZ, 0x1f, R240 ;  /* 0x0000001ffff17819 */ /* 0x000fe200000114f0 */
[----:B------:R-:W-:Y:S01]  /*1b30*/  UIADD3 UR12, UP5, UP4, UR12, UR51, UR53 ;  /* 0x000000330c0c7290 */ /* 0x000fe2000fcbe035 */
[----:B------:R-:W-:Y:S01]  /*1b40*/  IMAD.U32 R8, RZ, RZ, UR20 ;  /* 0x00000014ff087e24 */ /* 0x000fe2000f8e00ff */
[----:B------:R-:W-:Y:S02]  /*1b50*/  BSSY B1, `(.L_x_2034) ;  /* 0x0000c87000017945 */ /* 0x000fe40003800000 */
[----:B------:R-:W-:Y:S02]  /*1b60*/  UIADD3 UR18, UP1, UP0, UR15, UR12, UR22 ;  /* 0x0000000c0f127290 */ /* 0x000fe4000f83e016 */
[----:B------:R-:W-:Y:S02]  /*1b70*/  UIADD3.X UR4, UR7, UR55, UR58, UP5, UP4 ;  /* 0x0000003707047290 */ /* 0x000fe4000afe843a */
[----:B------:R-:W-:-:S02]  /*1b80*/  USHF.R.S32.HI UR22, URZ, 0x1f, UR38 ;  /* 0x0000001f3f167899 */ /* 0x000fc40008011426 */
[----:B------:R-:W-:Y:S02]  /*1b90*/  ULDC.64 UR12, c[0x0][0x1a8] ;  /* 0x00006a00000c7ab9 */ /* 0x000fe40000000a00 */
[----:B------:R-:W-:Y:S02]  /*1ba0*/  UIADD3.X UR17, UR10, UR4, UR17, UP1, UP0 ;  /* 0x000000040a117290 */ /* 0x000fe40008fe0411 */
[----:B------:R-:W-:Y:S02]  /*1bb0*/  UIMAD UR4, UR22, UR12, URZ ;  /* 0x0000000c160472a4 */ /* 0x000fe4000f8e023f */
[----:B------:R-:W-:Y:S02]  /*1bc0*/  UISETP.GE.AND UP0, UPT, UR24, 0x1, UPT ;  /* 0x000000011800788c */ /* 0x000fe4000bf06270 */
[----:B------:R-:W-:Y:S02]  /*1bd0*/  UIMAD UR15, UR38, UR13, UR4 ;  /* 0x0000000d260f72a4 */ /* 0x000fe4000f8e0204 */
[----:B------:R-:W-:Y:S01]  /*1be0*/  UIADD3 UR7, UR20, UR19, URZ ;  /* 0x0000001314077290 */ /* 0x000fe2000fffe03f */
[----:B-1----:R-:W-:Y:S01]  /*1bf0*/  SHF.R.S32.HI R9, RZ, 0x1f, R14 ;  /* 0x0000001fff097819 */ /* 0x002fe2000001140e */
[----:B------:R-:W-:-:S02]  /*1c00*/  ULDC.64 UR12, c[0x0][0x378] ;  /* 0x0000de00000c7ab9 */ /* 0x000fc40000000a00 */
[----:B------:R-:W-:Y:S01]  /*1c10*/  UIMAD UR4, UR22, UR12, URZ ;  /* 0x0000000c160472a4 */ /* 0x000fe2000f8e023f */
[----:B------:R-:W-:Y:S02]  /*1c20*/  LEA.HI R2, R9, R14, RZ, 0x3 ;  /* 0x0000000e09027211 */ /* 0x000fe400078f18ff */
[----:B------:R-:W-:Y:S02]  /*1c30*/  UMOV UR22, 0x4 ;  /* 0x0000000400167882 */ /* 0x000fe40000000000 */
[----:B------:R-:W-:Y:S01]  /*1c40*/  SHF.R.S32.HI R2, RZ, 0x3, R2 ;  /* 0x00000003ff027819 */ /* 0x000fe20000011402 */
[----:B------:R-:W-:-:S03]  /*1c50*/  UIMAD UR10, UR38, UR13, UR4 ;  /* 0x0000000d260a72a4 */ /* 0x000fc6000f8e0204 */
[----:B------:R-:W-:Y:S01]  /*1c60*/  SHF.R.S32.HI R18, RZ, 0x1f, R2 ;  /* 0x0000001fff127819 */ /* 0x000fe20000011402 */
[----:B------:R-:W-:Y:S01]  /*1c70*/  ULDC.64 UR12, c[0x0][0x370] ;  /* 0x0000dc00000c7ab9 */ /* 0x000fe20000000a00 */
[----:B------:R-:W-:Y:S01]  /*1c80*/  IADD3 R0, P0, R2, UR20, RZ ;  /* 0x0000001402007c10 */ /* 0x000fe2000ff1e0ff */
[----:B------:R-:W-:Y:S02]  /*1c90*/  UIMAD UR4, UR34, UR12, URZ ;  /* 0x0000000c220472a4 */ /* 0x000fe4000f8e023f */
[----:B------:R-:W-:Y:S01]  /*1ca0*/  UIADD3 UR12, UR20, UR14, URZ ;  /* 0x0000000e140c7290 */ /* 0x000fe2000fffe03f */
[----:B------:R-:W-:Y:S01]  /*1cb0*/  IADD3.X R7, R18, UR34, RZ, P0, !PT ;  /* 0x0000002212077c10 */ /* 0x000fe200087fe4ff */
[----:B------:R-:W-:Y:S01]  /*1cc0*/  IMAD.WIDE.U32 R4, R0, c[0x0][0x190], R240 ;  /* 0x0000640000047a25 */ /* 0x000fe200078e00f0 */
[----:B------:R-:W-:-:S03]  /*1cd0*/  UIMAD UR4, UR20, UR13, UR4 ;  /* 0x0000000d140472a4 */ /* 0x000fc6000f8e0204 */
        /* <DEDUP_REMOVED lines=9> */
[----:B------:R-:W-:-:S04]  /*1d70*/  IMAD.IADD R14, R14, 0x1, -R9 ;  /* 0x000000010e0e7824 */ /* 0x000fc800078e0a09 */
[----:B------:R-:W-:Y:S02]  /*1d80*/  IMAD R0, R0, UR52, R14 ;  /* 0x0000003400007c24 */ /* 0x000fe4000f8e020e */
[----:B------:R-:W-:-:S03]  /*1d90*/  IMAD.WIDE.U32 R4, R8, c[0x0][0x370], R4 ;  /* 0x0000dc0008047a25 */ /* 0x000fc600078e0004 */
[C---:B------:R-:W-:Y:S01]  /*1da0*/  IADD3 R9, P0, R0.reuse, UR18, RZ ;  /* 0x0000001200097c10 */ /* 0x040fe2000ff1e0ff */
[----:B------:R-:W-:Y:S01]  /*1db0*/  ULDC.64 UR18, c[0x0][0x3c8] ;  /* 0x0000f20000127ab9 */ /* 0x000fe20000000a00 */
[----:B------:R-:W-:Y:S01]  /*1dc0*/  IADD3 R5, R5, UR4, RZ ;  /* 0x0000000405057c10 */ /* 0x000fe2000fffe0ff */
[----:B------:R-:W-:Y:S01]  /*1dd0*/  ULEA.HI.SX32 UR4, UR36, 0xffffffff, 0x19 ;  /* 0xffffffff24047891 */ /* 0x000fe2000f8fca3f */
[----:B------:R-:W-:Y:S01]  /*1de0*/  LEA.HI.X.SX32 R8, R0, UR17, 0x1, P0 ;  /* 0x0000001100087c11 */ /* 0x000fe200080f0eff */
[----:B------:R-:W-:Y:S01]  /*1df0*/  IMAD.U32 R0, RZ, RZ, UR38 ;  /* 0x00000026ff007e24 */ /* 0x000fe2000f8e00ff */
[C---:B------:R-:W-:Y:S01]  /*1e00*/  LEA R10, P0, R9.reuse, c[0x0][0x350], 0x2 ;  /* 0x0000d400090a7a11 */ /* 0x040fe200078010ff */
[----:B------:R-:W-:Y:S02]  /*1e10*/  UIMAD.WIDE UR12, UR12, UR22, UR18 ;  /* 0x000000160c0c72a5 */ /* 0x000fe4000f8e0212 */
[----:B------:R-:W-:Y:S01]  /*1e20*/  IMAD.WIDE.U32 R4, R0, c[0x0][0x378], R4 ;  /* 0x0000de0000047a25 */ /* 0x000fe200078e0004 */
[----:B------:R-:W-:-:S02]  /*1e30*/  LEA.HI.X R8, R9, c[0x0][0x354], R8, 0x2, P0 ;  /* 0x0000d50009087a11 */ /* 0x000fc400000f1408 */
        /* <DEDUP_REMOVED lines=25> */
[----:B------:R-:W-:Y:S01]  /*1fd0*/  UMOV UR25, UR13 ;  /* 0x0000000d00197c82 */ /* 0x000fe20008000000 */
[----:B------:R-:W-:Y:S01]  /*1fe0*/  IMAD.MOV.U32 R245, RZ, RZ, R4 ;  /* 0x000000fffff57224 */ /* 0x000fe200078e0004 */
[----:B------:R-:W-:Y:S01]  /*1ff0*/  UIADD3 UR4, UR7, -UR4, URZ ;  /* 0x8000000407047290 */ /* 0x000fe2000fffe03f */
[----:B------:R-:W-:Y:S01]  /*2000*/  MOV R239, R10 ;  /* 0x0000000a00ef7202 */ /* 0x000fe20000000f00 */
[----:B------:R-:W-:Y:S01]  /*2010*/  UMOV UR12, UR14 ;  /* 0x0000000e000c7c82 */ /* 0x000fe20008000000 */
[----:B------:R-:W-:Y:S01]  /*2020*/  IMAD.MOV.U32 R238, RZ, RZ, R8 ;  /* 0x000000ffffee7224 */ /* 0x000fe200078e0008 */
[----:B------:R-:W-:-:S02]  /*2030*/  UISETP.NE.AND UP0, UPT, UR4, 0x1, UPT ;  /* 0x000000010400788c */ /* 0x000fc4000bf05270 */
[----:B------:R-:W-:Y:S02]  /*2040*/  UIMAD UR4, UR7, -0x80, UR24 ;  /* 0xffffff80070478a4 */ /* 0x000fe4000f8e0218 */
[----:B------:R-:W-:Y:S01]  /*2050*/  UMOV UR13, UR15 ;  /* 0x0000000f000d7c82 */ /* 0x000fe20008000000 */
[----:B------:R-:W-:Y:S03]  /*2060*/  @P0 BAR.SYNC.DEFER_BLOCKING 0x0 ;  /* 0x0000000000000b1d */ /* 0x000fe60000010000 */
        /* <DEDUP_REMOVED lines=13> */
.L_x_2041:
[----:B------:R-:W-:Y:S05]  /*2140*/  BSYNC B0 ;  /* 0x0000000000007941 */ /* 0x000fea0003800000 */
.L_x_2040:
        /* <DEDUP_REMOVED lines=16> */
.L_x_2043:
[----:B------:R-:W-:Y:S05]  /*2250*/  BSYNC B0 ;  /* 0x0000000000007941 */ /* 0x000fea0003800000 */
.L_x_2042:
        /* <DEDUP_REMOVED lines=16> */
.L_x_2045:
[----:B------:R-:W-:Y:S05]  /*2360*/  BSYNC B0 ;  /* 0x0000000000007941 */ /* 0x000fea0003800000 */
.L_x_2044:
        /* <DEDUP_REMOVED lines=19> */
.L_x_2047:
[----:B------:R-:W-:Y:S05]  /*24a0*/  BSYNC B0 ;  /* 0x0000000000007941 */ /* 0x000fea0003800000 */
.L_x_2046:
        /* <DEDUP_REMOVED lines=22> */
.L_x_2049:
[----:B------:R-:W-:Y:S05]  /*2610*/  BSYNC B0 ;  /* 0x0000000000007941 */ /* 0x000fea0003800000 */
.L_x_2048:
        /* <DEDUP_REMOVED lines=20> */
.L_x_2051:
[----:B------:R-:W-:Y:S05]  /*2760*/  BSYNC B0 ;  /* 0x0000000000007941 */ /* 0x000fea0003800000 */
.L_x_2050:
        /* <DEDUP_REMOVED lines=20> */
.L_x_2053:
[----:B------:R-:W-:Y:S05]  /*28b0*/  BSYNC B0 ;  /* 0x0000000000007941 */ /* 0x000fea0003800000 */
.L_x_2052:
        /* <DEDUP_REMOVED lines=23> */
.L_x_2055:
[----:B------:R-:W-:Y:S05]  /*2a30*/  BSYNC B0 ;  /* 0x0000000000007941 */ /* 0x000fea0003800000 */
.L_x_2054:
[----:B--2---:R-:W2:Y:S01]  /*2a40*/  LDL R19, [R1] ;  /* 0x0000000001137983 */ /* 0x004ea20000100800 */
[----:B------:R-:W-:Y:S01]  /*2a50*/  ULDC.64 UR14, c[0x0][0x198] ;  /* 0x00006600000e7ab9 */ /* 0x000fe20000000a00 */
[----:B------:R-:W-:Y:S01]  /*2a60*/  IMAD.U32 R13, RZ, RZ, UR21 ;  /* 0x00000015ff0d7e24 */ /* 0x000fe2000f8e00ff */
[----:B------:R-:W-:Y:S01]  /*2a70*/  UIMAD UR10, UR16, UR14, URZ ;  /* 0x0000000e100a72a4 */ /* 0x000fe2000f8e023f */
[----:B------:R-:W-:Y:S01]  /*2a80*/  MOV R250, 0x7f800000 ;  /* 0x7f80000000fa7802 */ /* 0x000fe20000000f00 */
[----:B------:R-:W-:Y:S01]  /*2a90*/  IMAD.MOV.U32 R251, RZ, RZ, 0x7f800000 ;  /* 0x7f800000fffb7424 */ /* 0x000fe200078e00ff */
[----:B------:R-:W-:Y:S01]  /*2aa0*/  MOV R252, 0x7f800000 ;  /* 0x7f80000000fc7802 */ /* 0x000fe20000000f00 */
[----:B------:R-:W-:Y:S01]  /*2ab0*/  UIMAD UR10, UR21, UR15, UR10 ;  /* 0x0000000f150a72a4 */ /* 0x000fe2000f8e020a */
[----:B-1----:R-:W-:-:S04]  /*2ac0*/  IMAD.WIDE.U32 R4, R13, c[0x0][0x198], R240 ;  /* 0x000066000d047a25 */ /* 0x002fc800078e00f0 */
[----:B------:R-:W-:Y:S01]  /*2ad0*/  IMAD.MOV.U32 R247, RZ, RZ, 0x7f800000 ;  /* 0x7f800000fff77424 */ /* 0x000fe200078e00ff */
[----:B------:R-:W-:Y:S01]  /*2ae0*/  IADD3 R6, P1, R4, UR28, RZ ;  /* 0x0000001c04067c10 */ /* 0x000fe2000ff3e0ff */
[----:B------:R-:W-:Y:S01]  /*2af0*/  IMAD.U32 R9, RZ, RZ, UR10 ;  /* 0x0000000aff097e24 */ /* 0x000fe2000f8e00ff */
[C---:B--2---:R-:W-:Y:S02]  /*2b00*/  IADD3 R8, R19.reuse, 0x48, RZ ;  /* 0x0000004813087810 */ /* 0x044fe40007ffe0ff */
[----:B------:R-:W-:Y:S02]  /*2b10*/  IADD3 R7, R19, 0x8, RZ ;  /* 0x0000000813077810 */ /* 0x000fe40007ffe0ff */
[----:B------:R-:W-:Y:S02]  /*2b20*/  ISETP.GE.AND P2, PT, R8, UR4, PT ;  /* 0x0000000408007c0c */ /* 0x000fe4000bf46270 */
[----:B------:R-:W-:Y:S02]  /*2b30*/  ISETP.GE.AND P4, PT, R7, UR4, PT ;  /* 0x0000000407007c0c */ /* 0x000fe4000bf86270 */
[----:B------:R-:W-:Y:S01]  /*2b40*/  IADD3.X R7, R5, UR29, R9, P1, !PT ;  /* 0x0000001d05077c10 */ /* 0x000fe20008ffe409 */
[----:B------:R-:W-:Y:S01]  /*2b50*/  IMAD.MOV.U32 R9, RZ, RZ, 0x4 ;  /* 0x00000004ff097424 */ /* 0x000fe200078e00ff */
[----:B------:R-:W-:-:S02]  /*2b60*/  IADD3 R4, R19, 0x40, RZ ;  /* 0x0000004013047810 */ /* 0x000fc40007ffe0ff */
[----:B------:R-:W-:Y:S02]  /*2b70*/  ISETP.GE.AND P5, PT, R19, UR4, PT ;  /* 0x0000000413007c0c */ /* 0x000fe4000bfa6270 */
[----:B------:R-:W-:Y:S02]  /*2b80*/  ISETP.GE.AND P3, PT, R4, UR4, PT ;  /* 0x0000000404007c0c */ /* 0x000fe4000bf66270 */
[----:B------:R-:W-:Y:S01]  /*2b90*/  MOV R4, 0x4 ;  /* 0x0000000400047802 */ /* 0x000fe20000000f00 */
[----:B------:R-:W-:Y:S01]  /*2ba0*/  @!P2 IMAD.WIDE R8, R8, R9, UR12 ;  /* 0x0000000c0808ae25 */ /* 0x000fe2000f8e0209 */
[----:B------:R-:W-:-:S03]  /*2bb0*/  UIMAD UR4, UR11, -0x80, UR5 ;  /* 0xffffff800b0478a4 */ /* 0x000fc6000f8e0205 */
[----:B------:R-:W-:Y:S01]  /*2bc0*/  IMAD.WIDE R4, R19, R4, UR12 ;  /* 0x0000000c13047e25 */ /* 0x000fe2000f8e0204 */
[----:B------:R1:W5:Y:S04]  /*2bd0*/  @!P2 LDG.E R250, [R8.64] ;  /* 0x0000002008faa981 */ /* 0x000368000c1e1900 */
        /* <DEDUP_REMOVED lines=26> */
.L_x_2057:
[----:B-1----:R-:W-:Y:S05]  /*2d80*/  BSYNC B0 ;  /* 0x0000000000007941 */ /* 0x002fea0003800000 */
.L_x_2056:
        /* <DEDUP_REMOVED lines=21> */
.L_x_2059:
[----:B------:R-:W-:Y:S05]  /*2ee0*/  BSYNC B0 ;  /* 0x0000000000007941 */ /* 0x000fea0003800000 */
.L_x_2058:
        /* <DEDUP_REMOVED lines=21> */
.L_x_2061:
[----:B------:R-:W-:Y:S05]  /*3040*/  BSYNC B0 ;  /* 0x0000000000007941 */ /* 0x000fea0003800000 */
.L_x_2060:
        /* <DEDUP_REMOVED lines=21> */
.L_x_2063:
[----:B------:R-:W-:Y:S05]  /*31a0*/  BSYNC B0 ;  /* 0x0000000000007941 */ /* 0x000fea0003800000 */
.L_x_2062:
        /* <DEDUP_REMOVED lines=29> */
.L_x_2065:
[----:B------:R-:W-:Y:S05]  /*3380*/  BSYNC B0 ;  /* 0x0000000000007941 */ /* 0x000fea0003800000 */
.L_x_2064:
        /* <DEDUP_REMOVED lines=20> */
.L_x_2067:
[----:B------:R-:W-:Y:S05]  /*34d0*/  BSYNC B0 ;  /* 0x0000000000007941 */ /* 0x000fea0003800000 */
.L_x_2066:
        /* <DEDUP_REMOVED lines=20> */
.L_x_2069:
[----:B------:R-:W-:Y:S05]  /*3620*/  BSYNC B0 ;  /* 0x0000000000007941 */ /* 0x000fea0003800000 */
.L_x_2068:
        /* <DEDUP_REMOVED lines=19> */
.L_x_2071:
[----:B------:R-:W-:Y:S05]  /*3760*/  BSYNC B0 ;  /* 0x0000000000007941 */ /* 0x000fea0003800000 */
.L_x_2070:
[----:B------:R-:W-:Y:S02]  /*3770*/  ULDC.64 UR16, c[0x0][0x318] ;  /* 0x0000c60000107ab9 */ /* 0x000fe40000000a00 */
[----:B------:R-:W-:Y:S02]  /*3780*/  USHF.R.S32.HI UR10, URZ, 0x1f, UR38 ;  /* 0x0000001f3f0a7899 */ /* 0x000fe40008011426 */
[----:B------:R-:W-:Y:S01]  /*3790*/  ULDC.64 UR18, c[0x0][0x320] ;  /* 0x0000c80000127ab9 */ /* 0x000fe20000000a00 */
[----:B------:R-:W1:Y:S01]  /*37a0*/  S2R R6, SR_TID.X ;  /* 0x0000000000067919 */ /* 0x000e620000002100 */
[----:B------:R-:W-:-:S03]  /*37b0*/  UISETP.NE.U32.AND UP1, UPT, URZ, UR16, UPT ;  /* 0x000000103f00728c */ /* 0x000fc6000bf25070 */
[----:B------:R-:W2:Y:S01]  /*37c0*/  S2R R2, SR_TID.X ;  /* 0x0000000000027919 */ /* 0x000ea20000002100 */
[----:B------:R-:W-:-:S03]  /*37d0*/  UISETP.NE.AND.EX UP1, UPT, URZ, UR17, UPT, UP1 ;  /* 0x000000113f00728c */ /* 0x000fc6000bf25310 */
[----:B------:R-:W3:Y:S03]  /*37e0*/  S2R R7, SR_TID.X ;  /* 0x0000000000077919 */ /* 0x000ee60000002100 */
[----:B------:R-:W-:Y:S01]  /*37f0*/  PLOP3.LUT P1, PT, PT, PT, UP1, 0x80, 0x0 ;  /* 0x000000000000781c */ /* 0x000fe20003f2f018 */
[----:B------:R-:W0:Y:S04]  /*3800*/  LDGDEPBAR ;  /* 0x00000000000079af */ /* 0x000e280000000000 */
[----:B------:R-:W-:Y:S02]  /*3810*/  @UP1 UIMAD UR4, UR42, UR18, URZ ;  /* 0x000000122a0412a4 */ /* 0x000fe4000f8e023f */
[----:B------:R-:W-:-:S02]  /*3820*/  @UP1 UMOV UR14, UR38 ;  /* 0x00000026000e1c82 */ /* 0x000fc40008000000 */
[----:B------:R-:W-:Y:S02]  /*3830*/  @UP1 UMOV UR15, UR10 ;  /* 0x0000000a000f1c82 */ /* 0x000fe40008000000 */
[----:B------:R-:W-:Y:S02]  /*3840*/  @UP1 UIMAD.WIDE.U32 UR14, UR35, UR18, UR14 ;  /* 0x00000012230e12a5 */ /* 0x000fe4000f8e000e */
[----:B------:R-:W-:Y:S02]  /*3850*/  @UP1 UIMAD UR19, UR35, UR19, UR4 ;  /* 0x00000013231312a4 */ /* 0x000fe4000f8e0204 */
[----:B------:R-:W-:Y:S02]  /*3860*/  @UP1 ULEA UR16, UP0, UR14, UR16, 0x2 ;  /* 0x000000100e101291 */ /* 0x000fe4000f80103f */
[----:B------:R-:W-:-:S04]  /*3870*/  @UP1 UIADD3 UR19, UR15, UR19, URZ ;  /* 0x000000130f131290 */ /* 0x000fc8000fffe03f */
[----:B------:R-:W-:Y:S01]  /*3880*/  @UP1 ULEA.HI.X UR17, UR14, UR17, UR19, 0x2, UP0 ;  /* 0x000000110e111291 */ /* 0x000fe200080f1413 */
[----:B--2---:R-:W-:-:S05]  /*3890*/  IMAD.U32 R4, RZ, RZ, UR16 ;  /* 0x00000010ff047e24 */ /* 0x004fca000f8e00ff */
[----:B------:R-:W-:-:S05]  /*38a0*/  IMAD.U32 R5, RZ, RZ, UR17 ;  /* 0x00000011ff057e24 */ /* 0x000fca000f8e00ff */
[----:B----4-:R2:W4:Y:S01]  /*38b0*/  @P1 LDG.E R4, [R4.64] ;  /* 0x0000002004041981 */ /* 0x010522000c1e1900 */
[----:B-1----:R-:W-:Y:S01]  /*38c0*/  SHF.R.S32.HI R6, RZ, 0x1f, R6 ;  /* 0x0000001fff067819 */ /* 0x002fe20000011406 */
[----:B------:R-:W-:Y:S01]  /*38d0*/  IMAD.SHL.U32 R2, R2, 0x2, RZ ;  /* 0x0000000202027824 */ /* 0x000fe200078e00ff */
[----:B------:R-:W-:Y:S01]  /*38e0*/  MOV R0, UR11 ;  /* 0x0000000b00007c02 */ /* 0x000fe20008000f00 */
[----:B------:R-:W-:Y:S01]  /*38f0*/  IMAD.MOV.U32 R242, RZ, RZ, R208 ;  /* 0x000000fffff27224 */ /* 0x000fe200078e00d0 */
[----:B---3--:R-:W-:Y:S01]  /*3900*/  LEA.HI R6, R6, R7, RZ, 0x7 ;  /* 0x0000000706067211 */ /* 0x008fe200078f38ff */
[----:B------:R-:W-:Y:S01]  /*3910*/  IMAD.MOV.U32 R7, RZ, RZ, c[0x0][0x30c] ;  /* 0x0000c300ff077624 */ /* 0x000fe200078e00ff */
[----:B------:R-:W-:Y:S01]  /*3920*/  LOP3.LUT R2, R2, 0x6, RZ, 0xc0, !PT ;  /* 0x0000000602027812 */ /* 0x000fe200078ec0ff */
[----:B------:R-:W-:Y:S01]  /*3930*/  CS2R R126, SRZ ;  /* 0x00000000007e7805 */ /* 0x000fe2000001ff00 */
[----:B------:R-:W-:Y:S01]  /*3940*/  SHF.R.S32.HI R6, RZ, 0x7, R6 ;  /* 0x00000007ff067819 */ /* 0x000fe20000011406 */
[----:B------:R-:W-:Y:S01]  /*3950*/  CS2R R124, SRZ ;  /* 0x00000000007c7805 */ /* 0x000fe2000001ff00 */
[----:B------:R-:W-:Y:S01]  /*3960*/  CS2R R130, SRZ ;  /* 0x0000000000827805 */ /* 0x000fe2000001ff00 */
[----:B------:R-:W-:Y:S01]  /*3970*/  CS2R R128, SRZ ;  /* 0x0000000000807805 */ /* 0x000fe2000001ff00 */
[----:B------:R-:W-:Y:S01]  /*3980*/  CS2R R122, SRZ ;  /* 0x00000000007a7805 */ /* 0x000fe2000001ff00 */
[----:B------:R-:W-:Y:S01]  /*3990*/  IMAD R2, R6, 0x40, R2 ;  /* 0x0000004006027824 */ /* 0x000fe200078e0202 */
[----:B------:R-:W-:Y:S01]  /*39a0*/  MOV R6, c[0x0][0x308] ;  /* 0x0000c20000067a02 */ /* 0x000fe20000000f00 */
[----:B------:R-:W-:Y:S01]  /*39b0*/  CS2R R120, SRZ ;  /* 0x0000000000787805 */ /* 0x000fe2000001ff00 */
[----:B------:R-:W-:Y:S01]  /*39c0*/  CS2R R118, SRZ ;  /* 0x0000000000767805 */ /* 0x000fe2000001ff00 */
[----:B------:R-:W-:Y:S01]  /*39d0*/  IMAD R0, R0, 0x80, R2 ;  /* 0x0000008000007824 */ /* 0x000fe200078e0202 */
[----:B------:R-:W-:Y:S01]  /*39e0*/  CS2R R116, SRZ ;  /* 0x0000000000747805 */ /* 0x000fe2000001ff00 */
[----:B------:R-:W-:Y:S01]  /*39f0*/  CS2R R110, SRZ ;  /* 0x00000000006e7805 */ /* 0x000fe2000001ff00 */
[----:B------:R-:W-:Y:S01]  /*3a00*/  CS2R R108, SRZ ;  /* 0x00000000006c7805 */ /* 0x000fe2000001ff00 */
[----:B------:R-:W-:Y:S01]  /*3a10*/  CS2R R114, SRZ ;  /* 0x0000000000727805 */ /* 0x000fe2000001ff00 */
[----:B------:R-:W-:Y:S01]  /*3a20*/  IADD3 R8, R19, -UR24, -R0 ;  /* 0x8000001813087c10 */ /* 0x000fe2000fffe800 */
[----:B------:R-:W-:Y:S01]  /*3a30*/  CS2R R112, SRZ ;  /* 0x0000000000707805 */ /* 0x000fe2000001ff00 */
[----:B--2---:R-:W4:Y:S01]  /*3a40*/  @P1 MUFU.RCP R5, c[0x0][0x238] ;  /* 0x00008e0000051b08 */ /* 0x004f220000001000 */
        /* <DEDUP_REMOVED lines=20> */
[----:B------:R-:W-:Y:S01]  /*3b90*/  IMAD.MOV.U32 R180, RZ, RZ, 0x20 ;  /* 0x00000020ffb47424 */ /* 0x000fe200078e00ff */
[----:B------:R-:W-:Y:S01]  /*3ba0*/  MOV R179, 0x40 ;  /* 0x0000004000b37802 */ /* 0x000fe20000000f00 */
[C---:B------:R-:W-:Y:S01]  /*3bb0*/  IMAD.SHL.U32 R176, R178.reuse, 0x2, RZ ;  /* 0x00000002b2b07824 */ /* 0x040fe200078e00ff */
[----:B------:R-:W-:Y:S01]  /*3bc0*/  SHF.L.U32 R175, R178, 0x1, RZ ;  /* 0x00000001b2af7819 */ /* 0x000fe200000006ff */
[----:B------:R-:W-:Y:S01]  /*3bd0*/  UMOV UR4, URZ ;  /* 0x0000003f00047c82 */ /* 0x000fe20008000000 */
[----:B----4-:R-:W-:-:S02]  /*3be0*/  @P1 FMUL.FTZ R2, R4, R5 ;  /* 0x0000000504021220 */ /* 0x010fc40000410000 */
[----:B------:R1:W2:Y:S01]  /*3bf0*/  LDG.E.64 R4, [R6.64+0x8] ;  /* 0x0000082006047981 */ /* 0x0002a2000c1e1b00 */
[----:B------:R-:W-:Y:S01]  /*3c00*/  SHF.R.S32.HI R0, RZ, 0x1f, R14 ;  /* 0x0000001fff007819 */ /* 0x000fe2000001140e */
[----:B------:R3:W4:Y:S02]  /*3c10*/  @P1 R2UR UR10, R2 ;  /* 0x00000000020a13c2 */ /* 0x00072400000e0000 */
[----:B-1----:R-:W2:Y:S01]  /*3c20*/  LDG.E.64 R6, [R6.64] ;  /* 0x0000002006067981 */ /* 0x002ea2000c1e1b00 */
[----:B---3--:R-:W-:Y:S01]  /*3c30*/  IADD3 R2, R177, 0x2000, RZ ;  /* 0x00002000b1027810 */ /* 0x008fe20007ffe0ff */
[----:B----4-:R-:W-:-:S03]  /*3c40*/  @UP1 UMOV UR4, UR10 ;  /* 0x0000000a00041c82 */ /* 0x010fc60008000000 */
[----:B------:R-:W-:-:S04]  /*3c50*/  SEL R2, R2, R177, !P0 ;  /* 0x000000b102027207 */ /* 0x000fc80004000000 */
[----:B------:R-:W-:Y:S02]  /*3c60*/  SHF.L.U32 R168, R2, 0x1, RZ ;  /* 0x0000000102a87819 */ /* 0x000fe400000006ff */
[----:B--2---:R-:W-:-:S04]  /*3c70*/  IADD3 R248, P2, P1, R4, UR50, R14 ;  /* 0x0000003204f87c10 */ /* 0x004fc8000f95e00e */
[----:B------:R-:W-:Y:S02]  /*3c80*/  IADD3.X R4, R5, UR54, R0, P2, P1 ;  /* 0x0000003605047c10 */ /* 0x000fe400097e2400 */
[----:B------:R-:W-:Y:S01]  /*3c90*/  IADD3 R0, R178, 0x2000, RZ ;  /* 0x00002000b2007810 */ /* 0x000fe20007ffe0ff */
[----:B------:R-:W1:Y:S03]  /*3ca0*/  R2UR UR15, R6 ;  /* 0x00000000060f73c2 */ /* 0x000e6600000e0000 */
[----:B------:R-:W-:-:S05]  /*3cb0*/  SEL R0, R0, R178, !P0 ;  /* 0x000000b200007207 */ /* 0x000fca0004000000 */
[----:B------:R-:W-:Y:S01]  /*3cc0*/  IMAD.SHL.U32 R174, R0, 0x2, RZ ;  /* 0x0000000200ae7824 */ /* 0x000fe200078e00ff */
[----:B-1----:R-:W-:-:S05]  /*3cd0*/  LOP3.LUT R0, R4, UR15, RZ, 0x3c, !PT ;  /* 0x0000000f04007c12 */ /* 0x002fca000f8e3cff */
[----:B------:R1:W-:Y:S02]  /*3ce0*/  STL [R1+0x2c], R0 ;  /* 0x00002c0001007387 */ /* 0x0003e40000100800 */
[----:B-1----:R-:W-:-:S05]  /*3cf0*/  IADD3 R0, R8, UR5, RZ ;  /* 0x0000000508007c10 */ /* 0x002fca000fffe0ff */
[----:B------:R1:W-:Y:S02]  /*3d00*/  STL [R1+0x30], R0 ;  /* 0x0000300001007387 */ /* 0x0003e40000100800 */
[----:B-1----:R-:W-:-:S04]  /*3d10*/  IMAD.MOV.U32 R0, RZ, RZ, c[0x0][0x22c] ;  /* 0x00008b00ff007624 */ /* 0x002fc800078e00ff */
[----:B------:R-:W-:-:S05]  /*3d20*/  IMAD R0, R0, c[0x0][0x1c0], RZ ;  /* 0x0000700000007a24 */ /* 0x000fca00078e02ff */
[C---:B------:R-:W-:Y:S01]  /*3d30*/  SHF.L.U32 R4, R0.reuse, 0x4, RZ ;  /* 0x0000000400047819 */ /* 0x040fe200000006ff */
[----:B------:R-:W-:-:S03]  /*3d40*/  IMAD.SHL.U32 R2, R0, 0x8, RZ ;  /* 0x0000000800027824 */ /* 0x000fc600078e00ff */
[----:B------:R-:W-:-:S05]  /*3d50*/  IADD3 R4, R4, 0x20, RZ ;  /* 0x0000002004047810 */ /* 0x000fca0007ffe0ff */
[----:B------:R-:W-:-:S05]  /*3d60*/  IMAD.IADD R0, R2, 0x1, R4 ;  /* 0x0000000102007824 */ /* 0x000fca00078e0204 */
[----:B------:R-:W-:-:S05]  /*3d70*/  IADD3 R0, R2, R0, RZ ;  /* 0x0000000002007210 */ /* 0x000fca0007ffe0ff */
[----:B------:R-:W-:-:S04]  /*3d80*/  IMAD.IADD R0, R2, 0x1, R0 ;  /* 0x0000000102007824 */ /* 0x000fc800078e0200 */
[----:B------:R-:W-:-:S05]  /*3d90*/  IMAD.IADD R0, R2, 0x1, R0 ;  /* 0x0000000102007824 */ /* 0x000fca00078e0200 */
[----:B------:R1:W-:Y:S02]  /*3da0*/  STL [R1+0x24], R0 ;  /* 0x0000240001007387 */ /* 0x0003e40000100800 */
[----:B-1----:R-:W-:-:S05]  /*3db0*/  IADD3 R0, R2, R0, RZ ;  /* 0x0000000002007210 */ /* 0x002fca0007ffe0ff */
[----:B------:R1:W-:Y:S02]  /*3dc0*/  STL [R1+0x20], R0 ;  /* 0x0000200001007387 */ /* 0x0003e40000100800 */
[----:B-1----:R-:W-:-:S05]  /*3dd0*/  IMAD.IADD R0, R2, 0x1, R0 ;  /* 0x0000000102007824 */ /* 0x002fca00078e0200 */
[----:B------:R1:W-:Y:S02]  /*3de0*/  STL [R1+0x1c], R0 ;  /* 0x00001c0001007387 */ /* 0x0003e40000100800 */
[----:B-1----:R-:W-:-:S04]  /*3df0*/  IMAD.IADD R0, R2, 0x1, R0 ;  /* 0x0000000102007824 */ /* 0x002fc800078e0200 */
[C---:B------:R-:W-:Y:S01]  /*3e00*/  IMAD.IADD R4, R2.reuse, 0x1, R0 ;  /* 0x0000000102047824 */ /* 0x040fe200078e0200 */
[----:B------:R-:W-:Y:S04]  /*3e10*/  STL [R1+0x18], R0 ;  /* 0x0000180001007387 */ /* 0x000fe80000100800 */
[----:B------:R1:W-:Y:S02]  /*3e20*/  STL [R1+0x14], R4 ;  /* 0x0000140401007387 */ /* 0x0003e40000100800 */
[----:B-1----:R-:W-:-:S05]  /*3e30*/  IMAD.IADD R4, R2, 0x1, R4 ;  /* 0x0000000102047824 */ /* 0x002fca00078e0204 */
[----:B------:R1:W-:Y:S01]  /*3e40*/  STL [R1+0x10], R4 ;  /* 0x0000100401007387 */ /* 0x0003e20000100800 */
[----:B------:R-:W2:Y:S01]  /*3e50*/  R2UR UR28, R7 ;  /* 0x00000000071c73c2 */ /* 0x000ea200000e0000 */
[----:B-1----:R-:W-:-:S05]  /*3e60*/  IADD3 R4, R2, R4, RZ ;  /* 0x0000000402047210 */ /* 0x002fca0007ffe0ff */
[----:B------:R1:W-:Y:S02]  /*3e70*/  STL [R1+0xc], R4 ;  /* 0x00000c0401007387 */ /* 0x0003e40000100800 */
[----:B-1----:R-:W-:-:S05]  /*3e80*/  IMAD.IADD R4, R2, 0x1, R4 ;  /* 0x0000000102047824 */ /* 0x002fca00078e0204 */
[----:B------:R1:W-:Y:S02]  /*3e90*/  STL [R1+0x8], R4 ;  /* 0x0000080401007387 */ /* 0x0003e40000100800 */
[----:B-1----:R-:W-:-:S05]  /*3ea0*/  IMAD.IADD R4, R2, 0x1, R4 ;  /* 0x0000000102047824 */ /* 0x002fca00078e0204 */
[----:B------:R-:W-:Y:S01]  /*3eb0*/  IADD3 R0, R2, R4, RZ ;  /* 0x0000000402007210 */ /* 0x000fe20007ffe0ff */
[----:B------:R1:W-:Y:S04]  /*3ec0*/  STL [R1+0x4], R4 ;  /* 0x0000040401007387 */ /* 0x0003e80000100800 */
[----:B------:R1:W-:Y:S01]  /*3ed0*/  STL [R1+0x28], R0 ;  /* 0x0000280001007387 */ /* 0x0003e20000100800 */
[----:B------:R-:W-:Y:S01]  /*3ee0*/  IMAD.WIDE.U32 R248, R248, -0x2daee0ad, RZ ;  /* 0xd2511f53f8f87825 */ /* 0x000fe200078e00ff */
[----:B------:R-:W-:Y:S02]  /*3ef0*/  UIADD3 UR24, UR15, -0x61c88647, URZ ;  /* 0x9e3779b90f187890 */ /* 0x000fe4000fffe03f */
[----:B------:R-:W-:Y:S02]  /*3f00*/  UIADD3 UR23, UR15, 0x3c6ef372, URZ ;  /* 0x3c6ef3720f177890 */ /* 0x000fe4000fffe03f */
[----:B------:R-:W-:-:S02]  /*3f10*/  UIADD3 UR21, UR15, -0x255992d5, URZ ;  /* 0xdaa66d2b0f157890 */ /* 0x000fc4000fffe03f */
[----:B------:R-:W-:Y:S02]  /*3f20*/  UIADD3 UR19, UR15, 0x78dde6e4, URZ ;  /* 0x78dde6e40f137890 */ /* 0x000fe4000fffe03f */
[----:B------:R-:W-:Y:S02]  /*3f30*/  UIADD3 UR17, UR15, 0x1715609d, URZ ;  /* 0x1715609d0f117890 */ /* 0x000fe4000fffe03f */
[----:B------:R-:W-:Y:S02]  /*3f40*/  UIADD3 UR15, UR15, -0x4ab325aa, URZ ;  /* 0xb54cda560f0f7890 */ /* 0x000fe4000fffe03f */
[----:B--2---:R-:W-:Y:S02]  /*3f50*/  UIADD3 UR29, UR28, -0x4498517b, URZ ;  /* 0xbb67ae851c1d7890 */ /* 0x004fe4000fffe03f */
[----:B------:R-:W-:Y:S02]  /*3f60*/  UIADD3 UR22, UR28, 0x76cf5d0a, URZ ;  /* 0x76cf5d0a1c167890 */ /* 0x000fe4000fffe03f */
[----:B------:R-:W-:-:S02]  /*3f70*/  UIADD3 UR20, UR28, 0x32370b8f, URZ ;  /* 0x32370b8f1c147890 */ /* 0x000fc4000fffe03f */
[----:B------:R-:W-:Y:S02]  /*3f80*/  UIADD3 UR18, UR28, -0x126145ec, URZ ;  /* 0xed9eba141c127890 */ /* 0x000fe4000fffe03f */
[----:B------:R-:W-:Y:S02]  /*3f90*/  UIADD3 UR16, UR28, -0x56f99767, URZ ;  /* 0xa90668991c107890 */ /* 0x000fe4000fffe03f */
[----:B------:R-:W-:Y:S02]  /*3fa0*/  UIADD3 UR14, UR28, 0x646e171e, URZ ;  /* 0x646e171e1c0e7890 */ /* 0x000fe4000fffe03f */
.L_x_2074:
[----:B-1----:R-:W2:Y:S01]  /*3fb0*/  LDL R0, [R1+0x3c] ;  /* 0x00003c0001007983 */ /* 0x002ea20000100800 */
[----:B------:R-:W-:Y:S02]  /*3fc0*/  USHF.L.U32 UR10, UR11, 0x7, URZ ;  /* 0x000000070b0a7899 */ /* 0x000fe4000800063f */
[----:B------:R-:W-:Y:S01]  /*3fd0*/  UISETP.GE.AND UP1, UPT, UR7, 0x1, UPT ;  /* 0x000000010700788c */ /* 0x000fe2000bf26270 */
[----:B------:R-:W0:Y:S01]  /*3fe0*/  LDGDEPBAR ;  /* 0x00000000000079af */ /* 0x000e220000000000 */
[----:B------:R-:W-:Y:S04]  /*3ff0*/  UIADD3 UR10, UR10, 0x80, URZ ;  /* 0x000000800a0a7890 */ /* 0x000fe8000fffe03f */
[----:B------:R-:W-:Y:S03]  /*4000*/  UISETP.GE.AND UP0, UPT, UR10, UR5, UPT ;  /* 0x000000050a00728c */ /* 0x000fe6000bf06270 */
[----:B------:R-:W3:Y:S04]  /*4010*/  LDL R181, [R1+0x30] ;  /* 0x0000300001b57983 */ /* 0x000ee80000100800 */
[----:B------:R-:W1:Y:S08]  /*4020*/  S2R R205, SR_TID.X ;  /* 0x0000000000cd7919 */ /* 0x000e700000002100 */
[----:B------:R-:W4:Y:S02]  /*4030*/  S2R R191, SR_TID.X ;  /* 0x0000000000bf7919 */ /* 0x000f240000002100 */
[----:B----4-:R-:W-:Y:S01]  /*4040*/  SHF.R.S32.HI R191, RZ, 0x1f, R191 ;  /* 0x0000001fffbf7819 */ /* 0x010fe200000114bf */
[----:B------:R-:W-:Y:S04]  /*4050*/  DEPBAR.LE SB0, 0x0 ;  /* 0x000080000000791a */ /* 0x000fe80000000000 */
[----:B-1----:R-:W-:Y:S01]  /*4060*/  LEA.HI R191, R191, R205, RZ, 0x7 ;  /* 0x000000cdbfbf7211 */ /* 0x002fe200078f38ff */
[----:B------:R-:W-:Y:S03]  /*4070*/  BAR.SYNC.DEFER_BLOCKING 0x0 ;  /* 0x0000000000007b1d */ /* 0x000fe60000010000 */
[----:B------:R-:W-:Y:S05]  /*4080*/  SHF.R.S32.HI R191, RZ, 0x7, R191 ;  /* 0x00000007ffbf7819 */ /* 0x000fea00000114bf */
[----:B------:R-:W-:Y:S08]  /*4090*/  LDSM.16.M88.4 R64, [R174] ;  /* 0x00000000ae40783b */ /* 0x000ff00000000200 */
[----:B------:R-:W1:Y:S08]  /*40a0*/  LDSM.16.M88.4 R16, [R170+0xc000] ;  /* 0x00c00000aa10783b */ /* 0x000e700000000200 */
[----:B------:R-:W4:Y:S08]  /*40b0*/  LDSM.16.M88.4 R60, [R174+0x2000] ;  /* 0x00200000ae3c783b */ /* 0x000f300000000200 */
[----:B------:R-:W4:Y:S08]  /*40c0*/  LDSM.16.M88.4 R32, [R170+0xc800] ;  /* 0x00c80000aa20783b */ /* 0x000f300000000200 */
[----:B------:R-:W4:Y:S08]  /*40d0*/  LDSM.16.M88.4 R48, [R170+0xd000] ;  /* 0x00d00000aa30783b */ /* 0x000f300000000200 */
[----:B------:R-:W4:Y:S01]  /*40e0*/  LDSM.16.M88.4 R132, [R170+0xd800] ;  /* 0x00d80000aa84783b */ /* 0x000f220000000200 */
[-C--:B-1----:R-:W-:Y:S07]  /*40f0*/  HMMA.16816.F32 R4, R64, R16.reuse, RZ ;  /* 0x000000104004723c */ /* 0x082fee00000018ff */
[----:B------:R-:W-:Y:S01]  /*4100*/  LDSM.16.M88.4 R140, [R173+0xc000] ;  /* 0x00c00000ad8c783b */ /* 0x000fe20000000200 */
[C---:B----4-:R-:W-:Y:S07]  /*4110*/  HMMA.16816.F32 R8, R60.reuse, R16, RZ ;  /* 0x000000103c08723c */ /* 0x050fee00000018ff */
[----:B------:R-:W-:Y:S01]  /*4120*/  LDSM.16.M88.4 R148, [R173+0xc800] ;  /* 0x00c80000ad94783b */ /* 0x000fe20000000200 */
[-C--:B------:R-:W-:Y:S07]  /*4130*/  HMMA.16816.F32 R12, R60, R18.reuse, RZ ;  /* 0x000000123c0c723c */ /* 0x080fee00000018ff */
[----:B------:R-:W-:Y:S01]  /*4140*/  LDSM.16.M88.4 R152, [R173+0xd000] ;  /* 0x00d00000ad98783b */ /* 0x000fe20000000200 */
[C---:B------:R-:W-:Y:S07]  /*4150*/  HMMA.16816.F32 R16, R64.reuse, R18, RZ ;  /* 0x000000124010723c */ /* 0x040fee00000018ff */
[----:B------:R-:W-:Y:S01]  /*4160*/  LDSM.16.M88.4 R156, [R173+0xd800] ;  /* 0x00d80000ad9c783b */ /* 0x000fe20000000200 */
[-C--:B------:R-:W-:Y:S07]  /*4170*/  HMMA.16816.F32 R20, R64, R32.reuse, RZ ;  /* 0x000000204014723c */ /* 0x080fee00000018ff */
        /* <DEDUP_REMOVED lines=12> */
[----:B--2---:R-:W-:Y:S05]  /*4240*/  R2P PR, R0, 0x6 ;  /* 0x0000000600007804 */ /* 0x004fea0000000000 */
[----:B------:R-:W-:Y:S02]  /*4250*/  SEL R2, R180, 0xffffffe0, !P1 ;  /* 0xffffffe0b4027807 */ /* 0x000fe40004800000 */
[----:B------:R-:W-:Y:S04]  /*4260*/  SEL R169, R179, 0xffffffc0, !P2 ;  /* 0xffffffc0b3a97807 */ /* 0x000fe80005000000 */
[C---:B------:R-:W-:Y:S02]  /*4270*/  IMAD.IADD R0, R174.reuse, 0x1, R2 ;  /* 0x00000001ae007824 */ /* 0x040fe400078e0202 */
[--C-:B------:R-:W-:Y:S03]  /*4280*/  IMAD.IADD R132, R174, 0x1, R169.reuse ;  /* 0x00000001ae847824 */ /* 0x100fe600078e02a9 */
[----:B------:R-:W1:Y:S08]  /*4290*/  LDSM.16.M88.4 R136, [R0] ;  /* 0x000000000088783b */ /* 0x000e700000000200 */
[----:B------:R2:W4:Y:S08]  /*42a0*/  LDSM.16.M88.4 R144, [R0+0x2000] ;  /* 0x002000000090783b */ /* 0x0005300000000200 */
[----:B------:R-:W3:Y:S08]  /*42b0*/  LDSM.16.M88.4 R160, [R132] ;  /* 0x0000000084a0783b */ /* 0x000ef00000000200 */
[----:B------:R-:W3:Y:S01]  /*42c0*/  LDSM.16.M88.4 R132, [R132+0x2000] ;  /* 0x002000008484783b */ /* 0x000ee20000000200 */
[----:B--2---:R-:W-:Y:S01]  /*42d0*/  IMAD.IADD R0, R0, 0x1, R169 ;  /* 0x0000000100007824 */ /* 0x004fe200078e02a9 */
[-C--:B-1----:R-:W-:Y:S08]  /*42e0*/  HMMA.16816.F32 R4, R136, R140.reuse, R4 ;  /* 0x0000008c8804723c */ /* 0x082ff00000001804 */
[C---:B----4-:R-:W-:Y:S08]  /*42f0*/  HMMA.16816.F32 R8, R144.reuse, R140, R8 ;  /* 0x0000008c9008723c */ /* 0x050ff00000001808 */
[-C--:B------:R-:W-:Y:S08]  /*4300*/  HMMA.16816.F32 R12, R144, R142.reuse, R12 ;  /* 0x0000008e900c723c */ /* 0x080ff0000000180c */
[C---:B------:R-:W-:Y:S01]  /*4310*/  HMMA.16816.F32 R16, R136.reuse, R142, R16 ;  /* 0x0000008e8810723c */ /* 0x040fe20000001810 */
[----:B------:R-:W1:Y:S07]  /*4320*/  LDSM.16.M88.4 R140, [R171+0xc800] ;  /* 0x00c80000ab8c783b */ /* 0x000e6e0000000200 */
[-C--:B------:R-:W-:Y:S08]  /*4330*/  HMMA.16816.F32 R20, R136, R148.reuse, R20 ;  /* 0x000000948814723c */ /* 0x080ff00000001814 */
[C---:B------:R-:W-:Y:S01]  /*4340*/  HMMA.16816.F32 R24, R144.reuse, R148, R24 ;  /* 0x000000949018723c */ /* 0x040fe20000001818 */
[----:B------:R-:W2:Y:S06]  /*4350*/  LDL R149, [R1+0x38] ;  /* 0x0000380001957983 */ /* 0x000eac0000100800 */
[----:B------:R-:W-:Y:S01]  /*4360*/  IMAD.U32 R148, RZ, RZ, UR7 ;  /* 0x00000007ff947e24 */ /* 0x000fe2000f8e00ff */
[-C--:B------:R-:W-:Y:S04]  /*4370*/  HMMA.16816.F32 R28, R144, R150.reuse, R28 ;  /* 0x00000096901c723c */ /* 0x080fe8000000181c */
[----:B---3--:R-:W-:Y:S04]  /*4380*/  IMAD R148, R148, 0x80, R181 ;  /* 0x0000008094947824 */ /* 0x008fe800078e02b5 */
[C---:B------:R-:W-:Y:S01]  /*4390*/  HMMA.16816.F32 R32, R136.reuse, R150, R32 ;  /* 0x000000968820723c */ /* 0x040fe20000001820 */
[C---:B------:R-:W-:Y:S03]  /*43a0*/  IADD3 R187, R148.reuse, -0x38, RZ ;  /* 0xffffffc894bb7810 */ /* 0x040fe60007ffe0ff */
[C---:B------:R-:W-:Y:S02]  /*43b0*/  IADD3 R182, R148.reuse, -0x29, RZ ;  /* 0xffffffd794b67810 */ /* 0x040fe40007ffe0ff */
[C---:B------:R-:W-:Y:S02]  /*43c0*/  IADD3 R181, R148.reuse, 0x17, RZ ;  /* 0x0000001794b57810 */ /* 0x040fe40007ffe0ff */
[C---:B------:R-:W-:Y:S01]  /*43d0*/  IADD3 R151, R148.reuse, -0x20, RZ ;  /* 0xffffffe094977810 */ /* 0x040fe20007ffe0ff */
[-C--:B------:R-:W-:Y:S03]  /*43e0*/  HMMA.16816.F32 R36, R136, R152.reuse, R36 ;  /* 0x000000988824723c */ /* 0x080fe60000001824 */
[C---:B------:R-:W-:Y:S02]  /*43f0*/  IADD3 R150, R148.reuse, -0x19, RZ ;  /* 0xffffffe794967810 */ /* 0x040fe40007ffe0ff */
[----:B------:R-:W-:Y:S02]  /*4400*/  IADD3 R188, R148, -0x39, RZ ;  /* 0xffffffc794bc7810 */ /* 0x000fe40007ffe0ff */
[----:B------:R-:W-:Y:S01]  /*4410*/  ISETP.GE.AND P3, PT, R150, RZ, PT ;  /* 0x000000ff9600720c */ /* 0x000fe20003f66270 */
[C---:B------:R-:W-:Y:S01]  /*4420*/  HMMA.16816.F32 R40, R144.reuse, R152, R40 ;  /* 0x000000989028723c */ /* 0x040fe20000001828 */
[C---:B------:R-:W-:Y:S03]  /*4430*/  IADD3 R183, R148.reuse, -0x30, RZ ;  /* 0xffffffd094b77810 */ /* 0x040fe60007ffe0ff */
[C---:B------:R-:W-:Y:S02]  /*4440*/  IADD3 R184, R148.reuse, 0x10, RZ ;  /* 0x0000001094b87810 */ /* 0x040fe40007ffe0ff */
[C---:B------:R-:W-:Y:S02]  /*4450*/  IADD3 R185, R148.reuse, -0x31, RZ ;  /* 0xffffffcf94b97810 */ /* 0x040fe40007ffe0ff */
[C---:B------:R-:W-:Y:S01]  /*4460*/  IADD3 R152, R148.reuse, -0x21, RZ ;  /* 0xffffffdf94987810 */ /* 0x040fe20007ffe0ff */
[-C--:B------:R-:W-:Y:S03]  /*4470*/  HMMA.16816.F32 R44, R144, R154.reuse, R44 ;  /* 0x0000009a902c723c */ /* 0x080fe6000000182c */
[C---:B------:R-:W-:Y:S02]  /*4480*/  @!P3 IADD3 R150, -R148.reuse, 0x19, RZ ;  /* 0x000000199496b810 */ /* 0x040fe40007ffe1ff */
[----:B------:R-:W-:Y:S02]  /*4490*/  ISETP.GE.AND P3, PT, R181, RZ, PT ;  /* 0x000000ffb500720c */ /* 0x000fe40003f66270 */
[C---:B------:R-:W-:Y:S01]  /*44a0*/  IADD3 R186, R148.reuse, 0xf, RZ ;  /* 0x0000000f94ba7810 */ /* 0x040fe20007ffe0ff */
[C---:B------:R-:W-:Y:S01]  /*44b0*/  HMMA.16816.F32 R48, R136.reuse, R154, R48 ;  /* 0x0000009a8830723c */ /* 0x040fe20000001830 */
[----:B------:R-:W-:Y:S07]  /*44c0*/  I2F R197, R150 ;  /* 0x0000009600c57306 */ /* 0x000fee0000201400 */
[-C--:B------:R-:W-:Y:S04]  /*44d0*/  HMMA.16816.F32 R52, R136, R156.reuse, R52 ;  /* 0x0000009c8834723c */ /* 0x080fe80000001834 */
[----:B------:R-:W-:Y:S02]  /*44e0*/  @!P3 IADD3 R181, -R148, -0x17, RZ ;  /* 0xffffffe994b5b810 */ /* 0x000fe40007ffe1ff */
[----:B------:R-:W-:Y:S02]  /*44f0*/  ISETP.GE.AND P3, PT, R188, RZ, PT ;  /* 0x000000ffbc00720c */ /* 0x000fe40003f66270 */
[C---:B------:R-:W-:Y:S01]  /*4500*/  HMMA.16816.F32 R56, R144.reuse, R156, R56 ;  /* 0x0000009c9038723c */ /* 0x040fe20000001838 */
[----:B------:R-:W3:Y:S01]  /*4510*/  LDL R156, [R1+0x2c] ;  /* 0x00002c00019c7983 */ /* 0x000ee20000100800 */
[----:B------:R-:W-:Y:S06]  /*4520*/  I2F R181, R181 ;  /* 0x000000b500b57306 */ /* 0x000fec0000201400 */
[-C--:B------:R-:W-:Y:S04]  /*4530*/  HMMA.16816.F32 R60, R144, R158.reuse, R60 ;  /* 0x0000009e903c723c */ /* 0x080fe8000000183c */
[C---:B------:R-:W-:Y:S02]  /*4540*/  @!P3 IADD3 R188, -R148.reuse, 0x39, RZ ;  /* 0x0000003994bcb810 */ /* 0x040fe40007ffe1ff */
[----:B------:R-:W-:Y:S02]  /*4550*/  PLOP3.LUT P3, PT, PT, PT, UP0, 0x80, 0x0 ;  /* 0x000000000000781c */ /* 0x000fe40003f6f008 */
[C---:B------:R-:W-:Y:S01]  /*4560*/  IADD3 R146, R148.reuse, 0x40, RZ ;  /* 0x0000004094927810 */ /* 0x040fe20007ffe0ff */
[----:B------:R-:W-:Y:S01]  /*4570*/  HMMA.16816.F32 R64, R136, R158, R64 ;  /* 0x0000009e8840723c */ /* 0x000fe20000001840 */
[----:B------:R-:W-:Y:S02]  /*4580*/  I2F R188, R188 ;  /* 0x000000bc00bc7306 */ /* 0x000fe40000201400 */
[C---:B------:R-:W-:Y:S02]  /*4590*/  IADD3 R145, R148.reuse, 0x8, RZ ;  /* 0x0000000894917810 */ /* 0x040fe40007ffe0ff */
[C---:B------:R-:W-:Y:S02]  /*45a0*/  IADD3 R144, R148.reuse, -0x1, RZ ;  /* 0xffffffff94907810 */ /* 0x040fe40007ffe0ff */
[----:B------:R-:W-:Y:S01]  /*45b0*/  IADD3 R136, R148, 0x48, RZ ;  /* 0x0000004894887810 */ /* 0x000fe20007ffe0ff */
[-C--:B------:R-:W-:Y:S01]  /*45c0*/  HMMA.16816.F32 R4, R160, R164.reuse, R4 ;  /* 0x000000a4a004723c */ /* 0x080fe20000001804 */
[----:B------:R-:W-:Y:S02]  /*45d0*/  IABS R137, R148 ;  /* 0x0000009400897213 */ /* 0x000fe40000000000 */
[----:B------:R-:W-:Y:S02]  /*45e0*/  ISETP.GE.AND P0, PT, R136, RZ, PT ;  /* 0x000000ff8800720c */ /* 0x000fe40003f06270 */
[----:B------:R-:W-:Y:S01]  /*45f0*/  ISETP.GE.AND P1, PT, R145, RZ, PT ;  /* 0x000000ff9100720c */ /* 0x000fe20003f26270 */
[----:B------:R-:W-:Y:S02]  /*4600*/  I2F R200, R137 ;  /* 0x0000008900c87306 */ /* 0x000fe40000201400 */
[C---:B------:R-:W-:Y:S07]  /*4610*/  HMMA.16816.F32 R8, R132.reuse, R164, R8 ;  /* 0x000000a48408723c */ /* 0x040fee0000001808 */
[C---:B------:R-:W-:Y:S01]  /*4620*/  IADD3 R165, R148.reuse, 0x20, RZ ;  /* 0x0000002094a57810 */ /* 0x040fe20007ffe0ff */
[-C--:B------:R-:W-:Y:S01]  /*4630*/  HMMA.16816.F32 R12, R132, R166.reuse, R12 ;  /* 0x000000a6840c723c */ /* 0x080fe2000000180c */
[----:B------:R-:W-:Y:S02]  /*4640*/  @!P0 IADD3 R136, -R148, -0x48, RZ ;  /* 0xffffffb894888810 */ /* 0x000fe40007ffe1ff */
[----:B------:R-:W-:Y:S02]  /*4650*/  ISETP.GE.AND P0, PT, R146, RZ, PT ;  /* 0x000000ff9200720c */ /* 0x000fe40003f06270 */
[----:B------:R-:W-:Y:S01]  /*4660*/  @!P1 IADD3 R145, -R148, -0x8, RZ ;  /* 0xfffffff894919810 */ /* 0x000fe20007ffe1ff */
[----:B------:R4:W-:Y:S01]  /*4670*/  I2F R211, R136 ;  /* 0x0000008800d37306 */ /* 0x0009e20000201400 */
[----:B------:R-:W-:Y:S01]  /*4680*/  ISETP.GE.AND P1, PT, R144, RZ, PT ;  /* 0x000000ff9000720c */ /* 0x000fe20003f26270 */
[C---:B------:R-:W-:Y:S01]  /*4690*/  HMMA.16816.F32 R16, R160.reuse, R166, R16 ;  /* 0x000000a6a010723c */ /* 0x040fe20000001810 */
[C---:B------:R-:W-:Y:S06]  /*46a0*/  IADD3 R164, R148.reuse, 0x1f, RZ ;  /* 0x0000001f94a47810 */ /* 0x040fec0007ffe0ff */
[C---:B------:R-:W-:Y:S01]  /*46b0*/  IADD3 R166, R148.reuse, 0x18, RZ ;  /* 0x0000001894a67810 */ /* 0x040fe20007ffe0ff */
[-C--:B-1----:R-:W-:Y:S01]  /*46c0*/  HMMA.16816.F32 R20, R160, R140.reuse, R20 ;  /* 0x0000008ca014723c */ /* 0x082fe20000001814 */
[C---:B------:R-:W-:Y:S01]  /*46d0*/  @!P0 IADD3 R146, -R148.reuse, -0x40, RZ ;  /* 0xffffffc094928810 */ /* 0x040fe20007ffe1ff */
[----:B------:R-:W1:Y:S02]  /*46e0*/  I2F R229, R145 ;  /* 0x0000009100e57306 */ /* 0x000e640000201400 */
[C---:B------:R-:W-:Y:S02]  /*46f0*/  @!P1 IADD3 R144, -R148.reuse, 0x1, RZ ;  /* 0x0000000194909810 */ /* 0x040fe40007ffe1ff */
[C---:B------:R-:W-:Y:S02]  /*4700*/  IADD3 R167, R148.reuse, -0x28, RZ ;  /* 0xffffffd894a77810 */ /* 0x040fe40007ffe0ff */
[C---:B------:R-:W-:Y:S04]  /*4710*/  HMMA.16816.F32 R24, R132.reuse, R140, R24 ;  /* 0x0000008c8418723c */ /* 0x040fe80000001818 */
[----:B------:R-:W-:Y:S01]  /*4720*/  I2F R194, R146 ;  /* 0x0000009200c27306 */ /* 0x000fe20000201400 */
[----:B----4-:R-:W4:Y:S02]  /*4730*/  LDSM.16.M88.4 R136, [R171+0xd000] ;  /* 0x00d00000ab88783b */ /* 0x010f240000000200 */
[C---:B------:R-:W-:Y:S01]  /*4740*/  IADD3 R141, R148.reuse, 0x7, RZ ;  /* 0x00000007948d7810 */ /* 0x040fe20007ffe0ff */
[-C--:B------:R-:W-:Y:S01]  /*4750*/  HMMA.16816.F32 R28, R132, R142.reuse, R28 ;  /* 0x0000008e841c723c */ /* 0x080fe2000000181c */
[----:B------:R-:W-:Y:S02]  /*4760*/  IADD3 R140, R148, 0x47, RZ ;  /* 0x00000047948c7810 */ /* 0x000fe40007ffe0ff */
[----:B------:R-:W-:Y:S02]  /*4770*/  ISETP.GE.AND P0, PT, R141, RZ, PT ;  /* 0x000000ff8d00720c */ /* 0x000fe40003f06270 */
[----:B------:R-:W-:Y:S01]  /*4780*/  ISETP.GE.AND P1, PT, R140, RZ, PT ;  /* 0x000000ff8c00720c */ /* 0x000fe20003f26270 */
[----:B------:R1:W-:Y:S02]  /*4790*/  I2F R196, R144 ;  /* 0x0000009000c47306 */ /* 0x0003e40000201400 */
[C---:B------:R-:W-:Y:S07]  /*47a0*/  HMMA.16816.F32 R32, R160.reuse, R142, R32 ;  /* 0x0000008ea020723c */ /* 0x040fee0000001820 */
[C---:B------:R-:W-:Y:S02]  /*47b0*/  IADD3 R142, R148.reuse, 0x3f, RZ ;  /* 0x0000003f948e7810 */ /* 0x040fe40007ffe0ff */
[----:B------:R-:W-:Y:S02]  /*47c0*/  @!P0 IADD3 R141, -R148, -0x7, RZ ;  /* 0xfffffff9948d8810 */ /* 0x000fe40007ffe1ff */
[----:B------:R-:W-:Y:S02]  /*47d0*/  ISETP.GE.AND P0, PT, R142, RZ, PT ;  /* 0x000000ff8e00720c */ /* 0x000fe40003f06270 */
[C---:B------:R-:W-:Y:S01]  /*47e0*/  @!P1 IADD3 R140, -R148.reuse, -0x47, RZ ;  /* 0xffffffb9948c9810 */ /* 0x040fe20007ffe1ff */
[----:B------:R4:W-:Y:S01]  /*47f0*/  I2F R228, R141 ;  /* 0x0000008d00e47306 */ /* 0x0009e20000201400 */
[----:B-1----:R-:W1:Y:S09]  /*4800*/  LDSM.16.M88.4 R144, [R171+0xd800] ;  /* 0x00d80000ab90783b */ /* 0x002e720000000200 */
[C---:B------:R-:W-:Y:S01]  /*4810*/  @!P0 IADD3 R142, -R148.reuse, -0x3f, RZ ;  /* 0xffffffc1948e8810 */ /* 0x040fe20007ffe1ff */
[----:B------:R1:W-:Y:S01]  /*4820*/  I2F R210, R140 ;  /* 0x0000008c00d27306 */ /* 0x0003e20000201400 */
[-C--:B----4-:R-:W-:Y:S09]  /*4830*/  HMMA.16816.F32 R36, R160, R136.reuse, R36 ;  /* 0x00000088a024723c */ /* 0x090ff20000001824 */
[----:B------:R4:W1:Y:S03]  /*4840*/  I2F R189, R142 ;  /* 0x0000008e00bd7306 */ /* 0x0008660000201400 */
[C---:B------:R-:W-:Y:S01]  /*4850*/  IADD3 R141, R148.reuse, 0x38, RZ ;  /* 0x00000038948d7810 */ /* 0x040fe20007ffe0ff */
[C---:B------:R-:W-:Y:S03]  /*4860*/  HMMA.16816.F32 R40, R132.reuse, R136, R40 ;  /* 0x000000888428723c */ /* 0x040fe60000001828 */
[----:B------:R-:W-:Y:S04]  /*4870*/  ISETP.GE.AND P1, PT, R141, RZ, PT ;  /* 0x000000ff8d00720c */ /* 0x000fe80003f26270 */
[C---:B------:R-:W-:Y:S01]  /*4880*/  IADD3 R136, R148.reuse, -0x8, RZ ;  /* 0xfffffff894887810 */ /* 0x040fe20007ffe0ff */
[-C--:B------:R-:W-:Y:S01]  /*4890*/  HMMA.16816.F32 R44, R132, R138.reuse, R44 ;  /* 0x0000008a842c723c */ /* 0x080fe2000000182c */
[----:B------:R-:W-:Y:S02]  /*48a0*/  IADD3 R137, R148, 0x2f, RZ ;  /* 0x0000002f94897810 */ /* 0x000fe40007ffe0ff */
[----:B------:R-:W-:Y:S02]  /*48b0*/  ISETP.GE.AND P0, PT, R136, RZ, PT ;  /* 0x000000ff8800720c */ /* 0x000fe40003f06270 */
[C---:B-1----:R-:W-:Y:S02]  /*48c0*/  IADD3 R140, R148.reuse, -0x10, RZ ;  /* 0xfffffff0948c7810 */ /* 0x042fe40007ffe0ff */
[----:B------:R-:W-:Y:S01]  /*48d0*/  ISETP.GE.AND P2, PT, R137, RZ, PT ;  /* 0x000000ff8900720c */ /* 0x000fe20003f46270 */
[C---:B------:R-:W-:Y:S01]  /*48e0*/  HMMA.16816.F32 R48, R160.reuse, R138, R48 ;  /* 0x0000008aa030723c */ /* 0x040fe20000001830 */
[C---:B------:R-:W-:Y:S03]  /*48f0*/  @!P1 IADD3 R141, -R148.reuse, -0x38, RZ ;  /* 0xffffffc8948d9810 */ /* 0x040fe60007ffe1ff */
[C---:B----4-:R-:W-:Y:S01]  /*4900*/  IADD3 R142, R148.reuse, 0x37, RZ ;  /* 0x00000037948e7810 */ /* 0x050fe20007ffe0ff */
[----:B------:R1:W-:Y:S02]  /*4910*/  I2F R193, R141 ;  /* 0x0000008d00c17306 */ /* 0x0003e40000201400 */
[C---:B------:R-:W-:Y:S01]  /*4920*/  IADD3 R138, R148.reuse, 0x30, RZ ;  /* 0x00000030948a7810 */ /* 0x040fe20007ffe0ff */
[-C--:B------:R-:W-:Y:S01]  /*4930*/  HMMA.16816.F32 R52, R160, R144.reuse, R52 ;  /* 0x00000090a034723c */ /* 0x080fe20000001834 */
[----:B------:R-:W-:Y:S02]  /*4940*/  @!P0 IADD3 R136, -R148, 0x8, RZ ;  /* 0x0000000894888810 */ /* 0x000fe40007ffe1ff */
[----:B------:R-:W-:Y:S02]  /*4950*/  ISETP.GE.AND P1, PT, R142, RZ, PT ;  /* 0x000000ff8e00720c */ /* 0x000fe40003f26270 */
[C---:B------:R-:W-:Y:S02]  /*4960*/  IADD3 R139, R148.reuse, -0x11, RZ ;  /* 0xffffffef948b7810 */ /* 0x040fe40007ffe0ff */
[C---:B------:R-:W-:Y:S01]  /*4970*/  @!P2 IADD3 R137, -R148.reuse, -0x2f, RZ ;  /* 0xffffffd19489a810 */ /* 0x040fe20007ffe1ff */
[----:B------:R4:W2:Y:S01]  /*4980*/  I2F R192, R136 ;  /* 0x0000008800c07306 */ /* 0x0008a20000201400 */
[----:B------:R-:W-:Y:S01]  /*4990*/  ISETP.GE.AND P6, PT, R139, RZ, PT ;  /* 0x000000ff8b00720c */ /* 0x000fe20003fc6270 */
[C---:B------:R-:W-:Y:S01]  /*49a0*/  HMMA.16816.F32 R56, R132.reuse, R144, R56 ;  /* 0x000000908438723c */ /* 0x040fe20000001838 */
[----:B------:R-:W-:Y:S05]  /*49b0*/  ISETP.GE.AND P2, PT, R165, RZ, PT ;  /* 0x000000ffa500720c */ /* 0x000fea0003f46270 */
[C---:B------:R-:W-:Y:S02]  /*49c0*/  @!P1 IADD3 R142, -R148.reuse, -0x37, RZ ;  /* 0xffffffc9948e9810 */ /* 0x040fe40007ffe1ff */
[----:B------:R-:W-:Y:S01]  /*49d0*/  IADD3 R144, R148, 0x27, RZ ;  /* 0x0000002794907810 */ /* 0x000fe20007ffe0ff */
[----:B------:R-:W-:Y:S01]  /*49e0*/  I2F R201, R137 ;  /* 0x0000008900c97306 */ /* 0x000fe20000201400 */
[----:B------:R-:W-:Y:S01]  /*49f0*/  ISETP.GE.AND P1, PT, R140, RZ, PT ;  /* 0x000000ff8c00720c */ /* 0x000fe20003f26270 */
[-C--:B------:R-:W-:Y:S01]  /*4a00*/  HMMA.16816.F32 R60, R132, R146.reuse, R60 ;  /* 0x00000092843c723c */ /* 0x080fe2000000183c */
[C---:B-1----:R-:W-:Y:S01]  /*4a10*/  IADD3 R141, R148.reuse, -0x9, RZ ;  /* 0xfffffff7948d7810 */ /* 0x042fe20007ffe0ff */
[----:B------:R-:W-:Y:S01]  /*4a20*/  LDSM.16.M88.4 R132, [R0+0x2000] ;  /* 0x002000000084783b */ /* 0x000fe20000000200 */
[----:B------:R-:W-:Y:S02]  /*4a30*/  @!P6 IADD3 R139, -R148, 0x11, RZ ;  /* 0x00000011948be810 */ /* 0x000fe40007ffe1ff */
[----:B------:R-:W-:Y:S02]  /*4a40*/  ISETP.GE.AND P6, PT, R152, RZ, PT ;  /* 0x000000ff9800720c */ /* 0x000fe40003fc6270 */
[----:B------:R-:W-:Y:S01]  /*4a50*/  ISETP.GE.AND P0, PT, R141, RZ, PT ;  /* 0x000000ff8d00720c */ /* 0x000fe20003f06270 */
[----:B------:R-:W-:Y:S01]  /*4a60*/  I2F R198, R142 ;  /* 0x0000008e00c67306 */ /* 0x000fe20000201400 */
[C---:B------:R-:W-:Y:S01]  /*4a70*/  IADD3 R145, R148.reuse, -0x18, RZ ;  /* 0xffffffe894917810 */ /* 0x040fe20007ffe0ff */
[----:B------:R-:W-:Y:S02]  /*4a80*/  HMMA.16816.F32 R64, R160, R146, R64 ;  /* 0x00000092a040723c */ /* 0x000fe40000001840 */
[C---:B----4-:R-:W-:Y:S02]  /*4a90*/  IADD3 R136, R148.reuse, 0x28, RZ ;  /* 0x0000002894887810 */ /* 0x050fe40007ffe0ff */
[----:B------:R-:W-:Y:S02]  /*4aa0*/  @!P1 IADD3 R140, -R148, 0x10, RZ ;  /* 0x00000010948c9810 */ /* 0x000fe40007ffe1ff */
[----:B------:R-:W-:Y:S02]  /*4ab0*/  ISETP.GE.AND P5, PT, R136, RZ, PT ;  /* 0x000000ff8800720c */ /* 0x000fe40003fa6270 */
[----:B------:R-:W-:Y:S01]  /*4ac0*/  @!P6 IADD3 R152, -R148, 0x21, RZ ;  /* 0x000000219498e810 */ /* 0x000fe20007ffe1ff */
[----:B------:R-:W-:Y:S01]  /*4ad0*/  I2F R203, R140 ;  /* 0x0000008c00cb7306 */ /* 0x000fe20000201400 */
[----:B------:R-:W-:Y:S02]  /*4ae0*/  ISETP.GE.AND P1, PT, R144, RZ, PT ;  /* 0x000000ff9000720c */ /* 0x000fe40003f26270 */
[----:B------:R-:W-:Y:S02]  /*4af0*/  @!P0 IADD3 R141, -R148, 0x9, RZ ;  /* 0x00000009948d8810 */ /* 0x000fe40007ffe1ff */
[----:B------:R-:W-:Y:S02]  /*4b00*/  ISETP.GE.AND P0, PT, R138, RZ, PT ;  /* 0x000000ff8a00720c */ /* 0x000fe40003f06270 */
[----:B------:R-:W-:Y:S02]  /*4b10*/  ISETP.GE.AND P4, PT, R145, RZ, PT ;  /* 0x000000ff9100720c */ /* 0x000fe40003f86270 */
[----:B------:R-:W-:Y:S01]  /*4b20*/  ISETP.GE.AND P6, PT, R183, RZ, PT ;  /* 0x000000ffb700720c */ /* 0x000fe20003fc6270 */
[----:B------:R-:W-:Y:S01]  /*4b30*/  I2F R217, R152 ;  /* 0x0000009800d97306 */ /* 0x000fe20000201400 */
[----:B------:R-:W-:Y:S02]  /*4b40*/  @!P5 IADD3 R136, -R148, -0x28, RZ ;  /* 0xffffffd89488d810 */ /* 0x000fe40007ffe1ff */
[----:B------:R-:W-:Y:S02]  /*4b50*/  ISETP.GE.AND P5, PT, R164, RZ, PT ;  /* 0x000000ffa400720c */ /* 0x000fe40003fa6270 */
[----:B------:R-:W-:Y:S02]  /*4b60*/  @!P1 IADD3 R144, -R148, -0x27, RZ ;  /* 0xffffffd994909810 */ /* 0x000fe40007ffe1ff */
[----:B------:R-:W-:Y:S02]  /*4b70*/  ISETP.GE.AND P1, PT, R166, RZ, PT ;  /* 0x000000ffa600720c */ /* 0x000fe40003f26270 */
[C---:B------:R-:W-:Y:S01]  /*4b80*/  @!P0 IADD3 R138, -R148.reuse, -0x30, RZ ;  /* 0xffffffd0948a8810 */ /* 0x040fe20007ffe1ff */
[----:B------:R1:W-:Y:S01]  /*4b90*/  I2F R195, R141 ;  /* 0x0000008d00c37306 */ /* 0x0003e20000201400 */
[----:B------:R-:W-:Y:S02]  /*4ba0*/  ISETP.GE.AND P0, PT, R151, RZ, PT ;  /* 0x000000ff9700720c */ /* 0x000fe40003f06270 */
[C---:B------:R-:W-:Y:S02]  /*4bb0*/  @!P4 IADD3 R145, -R148.reuse, 0x18, RZ ;  /* 0x000000189491c810 */ /* 0x040fe40007ffe1ff */
[----:B------:R-:W-:Y:S02]  /*4bc0*/  ISETP.GE.AND P4, PT, R167, RZ, PT ;  /* 0x000000ffa700720c */ /* 0x000fe40003f86270 */
[----:B------:R-:W-:Y:S02]  /*4bd0*/  @!P2 IADD3 R165, -R148, -0x20, RZ ;  /* 0xffffffe094a5a810 */ /* 0x000fe40007ffe1ff */
[----:B------:R-:W-:Y:S01]  /*4be0*/  ISETP.GE.AND P2, PT, R184, RZ, PT ;  /* 0x000000ffb800720c */ /* 0x000fe20003f46270 */
[----:B------:R-:W-:Y:S01]  /*4bf0*/  I2F R202, R138 ;  /* 0x0000008a00ca7306 */ /* 0x000fe20000201400 */
[C---:B------:R-:W-:Y:S02]  /*4c00*/  @!P5 IADD3 R164, -R148.reuse, -0x1f, RZ ;  /* 0xffffffe194a4d810 */ /* 0x040fe40007ffe1ff */
[----:B------:R-:W-:Y:S02]  /*4c10*/  ISETP.GE.AND P5, PT, R185, RZ, PT ;  /* 0x000000ffb900720c */ /* 0x000fe40003fa6270 */
[----:B------:R-:W-:Y:S02]  /*4c20*/  @!P0 IADD3 R151, -R148, 0x20, RZ ;  /* 0x0000002094978810 */ /* 0x000fe40007ffe1ff */
[----:B------:R-:W-:Y:S02]  /*4c30*/  ISETP.GE.AND P0, PT, R182, RZ, PT ;  /* 0x000000ffb600720c */ /* 0x000fe40003f06270 */
[----:B------:R-:W-:Y:S01]  /*4c40*/  @!P1 IADD3 R166, -R148, -0x18, RZ ;  /* 0xffffffe894a69810 */ /* 0x000fe20007ffe1ff */
[----:B------:R-:W4:Y:S01]  /*4c50*/  I2F R204, R139 ;  /* 0x0000008b00cc7306 */ /* 0x000f220000201400 */
[----:B------:R-:W-:Y:S02]  /*4c60*/  ISETP.GE.AND P1, PT, R186, RZ, PT ;  /* 0x000000ffba00720c */ /* 0x000fe40003f26270 */
[C---:B------:R-:W-:Y:S01]  /*4c70*/  @!P4 IADD3 R167, -R148.reuse, 0x28, RZ ;  /* 0x0000002894a7c810 */ /* 0x040fe20007ffe1ff */
[----:B-1----:R-:W-:Y:S01]  /*4c80*/  LDSM.16.M88.4 R140, [R172+0xc000] ;  /* 0x00c00000ac8c783b */ /* 0x002fe20000000200 */
[----:B------:R-:W-:Y:S02]  /*4c90*/  ISETP.GE.AND P4, PT, R187, RZ, PT ;  /* 0x000000ffbb00720c */ /* 0x000fe40003f86270 */
[C---:B------:R-:W-:Y:S02]  /*4ca0*/  @!P6 IADD3 R183, -R148.reuse, 0x30, RZ ;  /* 0x0000003094b7e810 */ /* 0x040fe40007ffe1ff */
[C---:B------:R-:W-:Y:S01]  /*4cb0*/  @!P2 IADD3 R184, -R148.reuse, -0x10, RZ ;  /* 0xfffffff094b8a810 */ /* 0x040fe20007ffe1ff */
[----:B------:R1:W-:Y:S01]  /*4cc0*/  I2F R207, R136 ;  /* 0x0000008800cf7306 */ /* 0x0003e20000201400 */
[C---:B------:R-:W-:Y:S02]  /*4cd0*/  @!P0 IADD3 R182, -R148.reuse, 0x29, RZ ;  /* 0x0000002994b68810 */ /* 0x040fe40007ffe1ff */
[----:B------:R-:W-:Y:S02]  /*4ce0*/  PLOP3.LUT P0, PT, PT, PT, UP0, 0x80, 0x0 ;  /* 0x000000000000781c */ /* 0x000fe40003f0f008 */
[C---:B------:R-:W-:Y:S02]  /*4cf0*/  @!P5 IADD3 R185, -R148.reuse, 0x31, RZ ;  /* 0x0000003194b9d810 */ /* 0x040fe40007ffe1ff */
[C---:B------:R-:W-:Y:S02]  /*4d00*/  @!P1 IADD3 R186, -R148.reuse, -0xf, RZ ;  /* 0xfffffff194ba9810 */ /* 0x040fe40007ffe1ff */
[----:B------:R-:W-:Y:S01]  /*4d10*/  @!P4 IADD3 R187, -R148, 0x38, RZ ;  /* 0x0000003894bbc810 */ /* 0x000fe20007ffe1ff */
[----:B------:R4:W-:Y:S01]  /*4d20*/  I2F R206, R144 ;  /* 0x0000009000ce7306 */ /* 0x0009e20000201400 */
[----:B------:R-:W-:Y:S01]  /*4d30*/  PLOP3.LUT P2, PT, PT, PT, UP0, 0x80, 0x0 ;  /* 0x000000000000781c */ /* 0x000fe20003f4f008 */
[----:B------:R-:W-:Y:S01]  /*4d40*/  IMAD.U32 R148, RZ, RZ, UR7 ;  /* 0x00000007ff947e24 */ /* 0x000fe2000f8e00ff */
[----:B------:R-:W-:Y:S02]  /*4d50*/  PLOP3.LUT P1, PT, PT, PT, UP0, 0x80, 0x0 ;  /* 0x000000000000781c */ /* 0x000fe40003f2f008 */
[----:B------:R-:W-:Y:S01]  /*4d60*/  PLOP3.LUT P5, PT, PT, PT, UP0, 0x80, 0x0 ;  /* 0x000000000000781c */ /* 0x000fe20003faf008 */
[----:B------:R-:W4:Y:S01]  /*4d70*/  @P0 S2R R153, SR_TID.X ;  /* 0x0000000000990919 */ /* 0x000f220000002100 */
[----:B------:R-:W-:Y:S01]  /*4d80*/  PLOP3.LUT P0, PT, PT, PT, UP0, 0x80, 0x0 ;  /* 0x000000000000781c */ /* 0x000fe20003f0f008 */
[----:B--2---:R-:W-:Y:S01]  /*4d90*/  IMAD R148, R148, 0x8, R149 ;  /* 0x0000000894947824 */ /* 0x004fe200078e0295 */
[----:B------:R-:W-:Y:S01]  /*4da0*/  PLOP3.LUT P6, PT, PT, PT, UP0, 0x80, 0x0 ;  /* 0x000000000000781c */ /* 0x000fe20003fcf008 */
[----:B------:R2:W2:Y:S01]  /*4db0*/  I2F R199, R145 ;  /* 0x0000009100c77306 */ /* 0x0004a20000201400 */
[----:B------:R-:W-:Y:S02]  /*4dc0*/  LOP3.LUT R161, R248, UR29, RZ, 0x3c, !PT ;  /* 0x0000001df8a17c12 */ /* 0x000fe4000f8e3cff */
[C---:B------:R-:W-:Y:S01]  /*4dd0*/  IADD3 R154, R148.reuse, 0x4, RZ ;  /* 0x00000004949a7810 */ /* 0x040fe20007ffe0ff */
[----:B-1----:R1:W2:Y:S01]  /*4de0*/  LDSM.16.M88.4 R136, [R0] ;  /* 0x000000000088783b */ /* 0x0022a20000000200 */
[----:B------:R-:W-:Y:S01]  /*4df0*/  PLOP3.LUT P4, PT, PT, PT, UP0, 0x80, 0x0 ;  /* 0x000000000000781c */ /* 0x000fe20003f8f008 */
[----:B------:R-:W-:Y:S04]  /*4e00*/  IMAD.WIDE.U32 R148, R148, -0x326172a9, RZ ;  /* 0xcd9e8d5794947825 */ /* 0x000fe800078e00ff */
[----:B------:R-:W-:Y:S01]  /*4e10*/  IMAD.WIDE.U32 R154, R154, -0x326172a9, RZ ;  /* 0xcd9e8d579a9a7825 */ /* 0x000fe200078e00ff */
[----:B------:R-:W2:Y:S03]  /*4e20*/  I2F R166, R166 ;  /* 0x000000a600a67306 */ /* 0x000ea60000201400 */
[----:B----4-:R-:W-:Y:S07]  /*4e30*/  IMAD.U32 R144, RZ, RZ, UR11 ;  /* 0x0000000bff907e24 */ /* 0x010fee000f8e00ff */
[----:B------:R4:W-:Y:S01]  /*4e40*/  I2F R215, R151 ;  /* 0x0000009700d77306 */ /* 0x0009e20000201400 */
[----:B-1----:R-:W-:Y:S04]  /*4e50*/  IMAD R0, R144, 0x2, R191 ;  /* 0x0000000290007824 */ /* 0x002fe800078e02bf */
[----:B------:R-:W-:Y:S05]  /*4e60*/  IMAD.SHL.U32 R0, R0, 0x2, RZ ;  /* 0x0000000200007824 */ /* 0x000fea00078e00ff */
[----:B------:R-:W1:Y:S01]  /*4e70*/  I2F R205, R165 ;  /* 0x000000a500cd7306 */ /* 0x000e620000201400 */
[----:B------:R-:W-:Y:S02]  /*4e80*/  IADD3 R144, R0, 0x1, RZ ;  /* 0x0000000100907810 */ /* 0x000fe40007ffe0ff */
[----:B------:R-:W-:Y:S01]  /*4e90*/  LOP3.LUT R146, R249, UR28, R0, 0x96, !PT ;  /* 0x0000001cf9927c12 */ /* 0x000fe2000f8e9600 */
[----:B------:R-:W-:Y:S01]  /*4ea0*/  @P3 IMAD.SHL.U32 R0, R153, 0x2, RZ ;  /* 0x0000000299003824 */ /* 0x000fe200078e00ff */
[----:B------:R-:W-:Y:S02]  /*4eb0*/  LOP3.LUT R144, R249, UR28, R144, 0x96, !PT ;  /* 0x0000001cf9907c12 */ /* 0x000fe4000f8e9690 */
[----:B------:R-:W-:Y:S01]  /*4ec0*/  PLOP3.LUT P3, PT, PT, PT, UP0, 0x80, 0x0 ;  /* 0x000000000000781c */ /* 0x000fe20003f6f008 */
[----:B------:R-:W-:Y:S01]  /*4ed0*/  IMAD.WIDE.U32 R146, R146, -0x326172a9, RZ ;  /* 0xcd9e8d5792927825 */ /* 0x000fe200078e00ff */
[----:B------:R-:W-:Y:S01]  /*4ee0*/  @P2 LOP3.LUT R0, R0, 0x6, RZ, 0xc0, !PT ;  /* 0x0000000600002812 */ /* 0x000fe200078ec0ff */
[-C--:B--2---:R-:W-:Y:S01]  /*4ef0*/  HMMA.16816.F32 R4, R136, R140.reuse, R4 ;  /* 0x0000008c8804723c */ /* 0x084fe20000001804 */
[----:B------:R-:W-:Y:S01]  /*4f00*/  PLOP3.LUT P2, PT, PT, PT, UP0, 0x80, 0x0 ;  /* 0x000000000000781c */ /* 0x000fe20003f4f008 */
[----:B------:R-:W-:Y:S01]  /*4f10*/  IMAD.WIDE.U32 R144, R144, -0x326172a9, RZ ;  /* 0xcd9e8d5790907825 */ /* 0x000fe200078e00ff */
[-C--:B---3--:R-:W-:Y:S01]  /*4f20*/  LOP3.LUT R158, R149, R156.reuse, RZ, 0x3c, !PT ;  /* 0x0000009c959e7212 */ /* 0x088fe200078e3cff */
[----:B------:R2:W3:Y:S01]  /*4f30*/  I2F R209, R164 ;  /* 0x000000a400d17306 */ /* 0x0004e20000201400 */
[----:B------:R-:W-:Y:S01]  /*4f40*/  LOP3.LUT R156, R155, R156, RZ, 0x3c, !PT ;  /* 0x0000009c9b9c7212 */ /* 0x000fe200078e3cff */
[----:B------:R-:W-:Y:S01]  /*4f50*/  @P1 IMAD R149, R191, 0x40, R0 ;  /* 0x00000040bf951824 */ /* 0x000fe200078e0200 */
[--C-:B------:R-:W-:Y:S01]  /*4f60*/  LOP3.LUT R160, R147, UR24, R148.reuse, 0x96, !PT ;  /* 0x0000001893a07c12 */ /* 0x100fe2000f8e9694 */
[C---:B------:R-:W-:Y:S01]  /*4f70*/  HMMA.16816.F32 R8, R132.reuse, R140, R8 ;  /* 0x0000008c8408723c */ /* 0x040fe20000001808 */
[----:B------:R-:W-:Y:S02]  /*4f80*/  LOP3.LUT R155, R145, UR24, R148, 0x96, !PT ;  /* 0x00000018919b7c12 */ /* 0x000fe4000f8e9694 */
[----:B------:R-:W-:Y:S01]  /*4f90*/  PLOP3.LUT P1, PT, PT, PT, UP0, 0x80, 0x0 ;  /* 0x000000000000781c */ /* 0x000fe20003f2f008 */
[----:B------:R-:W-:Y:S01]  /*4fa0*/  IMAD.U32 R148, RZ, RZ, UR11 ;  /* 0x0000000bff947e24 */ /* 0x000fe2000f8e00ff */
[--C-:B------:R-:W-:Y:S01]  /*4fb0*/  LOP3.LUT R190, R147, UR24, R154.reuse, 0x96, !PT ;  /* 0x0000001893be7c12 */ /* 0x100fe2000f8e969a */
[----:B------:R-:W-:Y:S01]  /*4fc0*/  IMAD.WIDE.U32 R158, R158, -0x2daee0ad, RZ ;  /* 0xd2511f539e9e7825 */ /* 0x000fe200078e00ff */
[----:B------:R-:W-:Y:S01]  /*4fd0*/  LOP3.LUT R162, R145, UR24, R154, 0x96, !PT ;  /* 0x0000001891a27c12 */ /* 0x000fe2000f8e969a */
[-C--:B------:R-:W-:Y:S01]  /*4fe0*/  HMMA.16816.F32 R12, R132, R142.reuse, R12 ;  /* 0x0000008e840c723c */ /* 0x080fe2000000180c */
[----:B------:R-:W1:Y:S03]  /*4ff0*/  I2F R167, R167 ;  /* 0x000000a700a77306 */ /* 0x000e660000201400 */
[----:B------:R-:W-:Y:S01]  /*5000*/  LOP3.LUT R153, R161, R159, RZ, 0x3c, !PT ;  /* 0x0000009fa1997212 */ /* 0x000fe200078e3cff */
[----:B------:R-:W-:Y:S01]  /*5010*/  @P0 IMAD R149, R148, 0x80, R149 ;  /* 0x0000008094950824 */ /* 0x000fe200078e0295 */
[----:B------:R-:W-:Y:S01]  /*5020*/  PLOP3.LUT P0, PT, PT, PT, UP0, 0x80, 0x0 ;  /* 0x000000000000781c */ /* 0x000fe20003f0f008 */
[----:B------:R-:W-:Y:S01]  /*5030*/  IMAD.WIDE.U32 R190, R190, -0x2daee0ad, RZ ;  /* 0xd2511f53bebe7825 */ /* 0x000fe200078e00ff */
[C---:B------:R-:W-:Y:S01]  /*5040*/  HMMA.16816.F32 R16, R136.reuse, R142, R16 ;  /* 0x0000008e8810723c */ /* 0x040fe20000001810 */
[----:B------:R-:W1:Y:S01]  /*5050*/  LDSM.16.M88.4 R140, [R172+0xc800] ;  /* 0x00c80000ac8c783b */ /* 0x000e620000000200 */
[----:B------:R-:W-:Y:S01]  /*5060*/  @P5 ISETP.GE.AND P5, PT, R149, UR5, PT ;  /* 0x0000000595005c0c */ /* 0x000fe2000bfa6270 */
[----:B------:R-:W-:Y:S01]  /*5070*/  I2F R186, R186 ;  /* 0x000000ba00ba7306 */ /* 0x000fe20000201400 */
[----:B------:R-:W-:Y:S02]  /*5080*/  FFMA.FTZ R6, R229, -UR4, R6 ;  /* 0x80000004e5067c23 */ /* 0x000fe40008010006 */
[----:B------:R-:W-:Y:S06]  /*5090*/  IMAD.WIDE.U32 R156, R156, -0x2daee0ad, RZ ;  /* 0xd2511f539c9c7825 */ /* 0x000fec00078e00ff */
[----:B------:R-:W-:Y:S01]  /*50a0*/  @P0 IADD3 R0, R149, 0x1, RZ ;  /* 0x0000000195000810 */ /* 0x000fe20007ffe0ff */
[----:B------:R-:W-:Y:S01]  /*50b0*/  FFMA.FTZ R9, R189, -UR4, R9 ;  /* 0x80000004bd097c23 */ /* 0x000fe20008010009 */
[----:B------:R-:W-:Y:S01]  /*50c0*/  PLOP3.LUT P0, PT, PT, PT, UP0, 0x80, 0x0 ;  /* 0x000000000000781c */ /* 0x000fe20003f0f008 */
[----:B------:R-:W-:Y:S01]  /*50d0*/  IMAD.WIDE.U32 R152, R153, -0x326172a9, RZ ;  /* 0xcd9e8d5799987825 */ /* 0x000fe200078e00ff */
[----:B------:R-:W-:Y:S01]  /*50e0*/  @P3 FSEL R6, R6, -INF , !P5 ;  /* 0xff80000006063808 */ /* 0x000fe20006800000 */
[----:B------:R-:W-:Y:S01]  /*50f0*/  I2F R187, R187 ;  /* 0x000000bb00bb7306 */ /* 0x000fe20000201400 */
[----:B------:R-:W-:Y:S01]  /*5100*/  PLOP3.LUT P3, PT, PT, PT, UP0, 0x80, 0x0 ;  /* 0x000000000000781c */ /* 0x000fe20003f6f008 */
[----:B------:R-:W-:Y:S01]  /*5110*/  FFMA.FTZ R15, R189, -UR4, R15 ;  /* 0x80000004bd0f7c23 */ /* 0x000fe2000801000f */
[----:B------:R-:W-:Y:S01]  /*5120*/  LOP3.LUT R150, R161, R157, RZ, 0x3c, !PT ;  /* 0x0000009da1967212 */ /* 0x000fe200078e3cff */
[----:B------:R-:W-:Y:S01]  /*5130*/  FFMA.FTZ R8, R194, -UR4, R8 ;  /* 0x80000004c2087c23 */ /* 0x000fe20008010008 */
[----:B------:R-:W-:Y:S01]  /*5140*/  @P6 ISETP.GE.AND P6, PT, R0, UR5, PT ;  /* 0x0000000500006c0c */ /* 0x000fe2000bfc6270 */
[----:B------:R-:W-:Y:S01]  /*5150*/  FFMA.FTZ R10, R211, -UR4, R10 ;  /* 0x80000004d30a7c23 */ /* 0x000fe2000801000a */
[----:B------:R-:W-:Y:S01]  /*5160*/  LOP3.LUT R148, R153, UR23, R146, 0x96, !PT ;  /* 0x0000001799947c12 */ /* 0x000fe2000f8e9692 */
[----:B------:R-:W-:Y:S01]  /*5170*/  FFMA.FTZ R4, R200, -UR4, R4 ;  /* 0x80000004c8047c23 */ /* 0x000fe20008010004 */
[----:B------:R-:W-:Y:S01]  /*5180*/  @P2 FSEL R8, R8, -INF , !P5 ;  /* 0xff80000008082808 */ /* 0x000fe20006800000 */
[----:B----4-:R-:W-:Y:S01]  /*5190*/  IMAD.WIDE.U32 R150, R150, -0x326172a9, RZ ;  /* 0xcd9e8d5796967825 */ /* 0x010fe200078e00ff */
[----:B------:R-:W-:Y:S01]  /*51a0*/  PLOP3.LUT P2, PT, PT, PT, UP0, 0x80, 0x0 ;  /* 0x000000000000781c */ /* 0x000fe20003f4f008 */
[----:B------:R-:W2:Y:S01]  /*51b0*/  I2F R182, R182 ;  /* 0x000000b600b67306 */ /* 0x000ea20000201400 */
[----:B------:R-:W-:Y:S01]  /*51c0*/  @P1 FSEL R4, R4, -INF , !P5 ;  /* 0xff80000004041808 */ /* 0x000fe20006800000 */
[----:B------:R-:W-:Y:S01]  /*51d0*/  FFMA.FTZ R16, R192, -UR4, R16 ;  /* 0x80000004c0107c23 */ /* 0x000fe20008010010 */
[----:B------:R-:W-:Y:S01]  /*51e0*/  @P0 FSEL R10, R10, -INF , !P5 ;  /* 0xff8000000a0a0808 */ /* 0x000fe20006800000 */
[----:B--2---:R-:W-:Y:S01]  /*51f0*/  IMAD.WIDE.U32 R164, R148, -0x2daee0ad, RZ ;  /* 0xd2511f5394a47825 */ /* 0x004fe200078e00ff */
[----:B------:R-:W-:Y:S02]  /*5200*/  PLOP3.LUT P5, PT, PT, PT, UP0, 0x80, 0x0 ;  /* 0x000000000000781c */ /* 0x000fe40003faf008 */
[----:B------:R-:W-:Y:S01]  /*5210*/  PLOP3.LUT P0, PT, PT, PT, UP0, 0x80, 0x0 ;  /* 0x000000000000781c */ /* 0x000fe20003f0f008 */
[----:B-----5:R-:W-:Y:S01]  /*5220*/  FMUL.FTZ R148, R251, 1.4426950216293334961 ;  /* 0x3fb8aa3bfb947820 */ /* 0x020fe20000410000 */
[----:B------:R-:W-:Y:S01]  /*5230*/  LOP3.LUT R157, R151, UR23, R146, 0x96, !PT ;  /* 0x00000017979d7c12 */ /* 0x000fe2000f8e9692 */
[----:B------:R-:W-:Y:S01]  /*5240*/  IMAD.WIDE.U32 R146, R160, -0x2daee0ad, RZ ;  /* 0xd2511f53a0927825 */ /* 0x000fe200078e00ff */
[--C-:B------:R-:W-:Y:S01]  /*5250*/  LOP3.LUT R159, R153, UR23, R144.reuse, 0x96, !PT ;  /* 0x00000017999f7c12 */ /* 0x100fe2000f8e9690 */
[-C--:B-1----:R-:W-:Y:S01]  /*5260*/  HMMA.16816.F32 R20, R136, R140.reuse, R20 ;  /* 0x0000008c8814723c */ /* 0x082fe20000001814 */
[----:B------:R-:W-:Y:S01]  /*5270*/  LOP3.LUT R160, R151, UR23, R144, 0x96, !PT ;  /* 0x0000001797a07c12 */ /* 0x000fe2000f8e9690 */
[----:B------:R-:W-:Y:S01]  /*5280*/  IMAD.WIDE.U32 R154, R155, -0x2daee0ad, RZ ;  /* 0xd2511f539b9a7825 */ /* 0x000fe200078e00ff */
[C---:B------:R-:W-:Y:S01]  /*5290*/  @P3 IADD3 R144, R149.reuse, 0x10, RZ ;  /* 0x0000001095903810 */ /* 0x040fe20007ffe0ff */
[----:B------:R-:W1:Y:S01]  /*52a0*/  I2F R183, R183 ;  /* 0x000000b700b77306 */ /* 0x000e620000201400 */
[----:B------:R-:W-:Y:S01]  /*52b0*/  PLOP3.LUT P3, PT, PT, PT, UP0, 0x80, 0x0 ;  /* 0x000000000000781c */ /* 0x000fe20003f6f008 */
[----:B------:R-:W-:Y:S01]  /*52c0*/  FFMA.FTZ R5, R196, -UR4, R5 ;  /* 0x80000004c4057c23 */ /* 0x000fe20008010005 */
[----:B------:R-:W-:Y:S01]  /*52d0*/  PLOP3.LUT P1, PT, PT, PT, UP0, 0x80, 0x0 ;  /* 0x000000000000781c */ /* 0x000fe20003f2f008 */
[----:B------:R-:W-:Y:S01]  /*52e0*/  FFMA.FTZ R7, R228, -UR4, R7 ;  /* 0x80000004e4077c23 */ /* 0x000fe20008010007 */
[----:B------:R-:W-:Y:S01]  /*52f0*/  @P4 IADD3 R0, R149, 0x8, RZ ;  /* 0x0000000895004810 */ /* 0x000fe20007ffe0ff */
[C---:B------:R-:W-:Y:S01]  /*5300*/  HMMA.16816.F32 R24, R132.reuse, R140, R24 ;  /* 0x0000008c8418723c */ /* 0x040fe20000001818 */
[----:B------:R-:W-:Y:S01]  /*5310*/  PLOP3.LUT P4, PT, PT, PT, UP0, 0x80, 0x0 ;  /* 0x000000000000781c */ /* 0x000fe20003f8f008 */
[----:B------:R-:W-:Y:S01]  /*5320*/  IMAD.WIDE.U32 R160, R160, -0x2daee0ad, RZ ;  /* 0xd2511f53a0a07825 */ /* 0x000fe200078e00ff */
[----:B------:R-:W-:Y:S01]  /*5330*/  @P2 FSEL R5, R5, -INF , !P6 ;  /* 0xff80000005052808 */ /* 0x000fe20007000000 */
[----:B------:R-:W2:Y:S01]  /*5340*/  I2F R184, R184 ;  /* 0x000000b800b87306 */ /* 0x000ea20000201400 */
[----:B------:R-:W-:Y:S01]  /*5350*/  PLOP3.LUT P2, PT, PT, PT, UP0, 0x80, 0x0 ;  /* 0x000000000000781c */ /* 0x000fe20003f4f008 */
[----:B------:R-:W-:Y:S01]  /*5360*/  IMAD.WIDE.U32 R162, R162, -0x2daee0ad, RZ ;  /* 0xd2511f53a2a27825 */ /* 0x000fe200078e00ff */
[----:B------:R-:W-:Y:S01]  /*5370*/  @P5 ISETP.GE.AND P5, PT, R0, UR5, PT ;  /* 0x0000000500005c0c */ /* 0x000fe2000bfa6270 */
[-C--:B------:R-:W-:Y:S01]  /*5380*/  HMMA.16816.F32 R28, R132, R142.reuse, R28 ;  /* 0x0000008e841c723c */ /* 0x080fe2000000181c */
[----:B------:R-:W-:Y:S02]  /*5390*/  @P0 FSEL R7, R7, -INF , !P6 ;  /* 0xff80000007070808 */ /* 0x000fe40007000000 */
[----:B------:R-:W-:Y:S01]  /*53a0*/  PLOP3.LUT P0, PT, PT, PT, UP0, 0x80, 0x0 ;  /* 0x000000000000781c */ /* 0x000fe20003f0f008 */
[----:B------:R-:W-:Y:S01]  /*53b0*/  FFMA.FTZ R12, R193, -UR4, R12 ;  /* 0x80000004c10c7c23 */ /* 0x000fe2000801000c */
[----:B------:R-:W-:Y:S01]  /*53c0*/  @P3 FSEL R9, R9, -INF , !P6 ;  /* 0xff80000009093808 */ /* 0x000fe20007000000 */
[----:B------:R-:W-:Y:S01]  /*53d0*/  FFMA.FTZ R22, R192, -UR4, R22 ;  /* 0x80000004c0167c23 */ /* 0x000fe20008010016 */
[----:B------:R-:W-:Y:S01]  /*53e0*/  PLOP3.LUT P3, PT, PT, PT, UP0, 0x80, 0x0 ;  /* 0x000000000000781c */ /* 0x000fe20003f6f008 */
[----:B------:R-:W-:Y:S01]  /*53f0*/  FFMA.FTZ R11, R210, -UR4, R11 ;  /* 0x80000004d20b7c23 */ /* 0x000fe2000801000b */
[----:B------:R-:W-:Y:S01]  /*5400*/  @P1 IADD3 R145, R149, 0x9, RZ ;  /* 0x0000000995911810 */ /* 0x000fe20007ffe0ff */
[C---:B------:R-:W-:Y:S01]  /*5410*/  HMMA.16816.F32 R32, R136.reuse, R142, R32 ;  /* 0x0000008e8820723c */ /* 0x040fe20000001820 */
[----:B------:R-:W-:Y:S01]  /*5420*/  PLOP3.LUT P1, PT, PT, PT, UP0, 0x80, 0x0 ;  /* 0x000000000000781c */ /* 0x000fe20003f2f008 */
[----:B------:R-:W-:Y:S01]  /*5430*/  FFMA.FTZ R14, R194, -UR4, R14 ;  /* 0x80000004c20e7c23 */ /* 0x000fe2000801000e */
[----:B------:R-:W-:Y:S01]  /*5440*/  @P2 FSEL R11, R11, -INF , !P6 ;  /* 0xff8000000b0b2808 */ /* 0x000fe20007000000 */
[----:B------:R-:W-:Y:S01]  /*5450*/  FFMA.FTZ R21, R204, -UR4, R21 ;  /* 0x80000004cc157c23 */ /* 0x000fe20008010015 */
[----:B------:R-:W-:Y:S01]  /*5460*/  PLOP3.LUT P6, PT, PT, PT, UP0, 0x80, 0x0 ;  /* 0x000000000000781c */ /* 0x000fe20003fcf008 */
[----:B------:R-:W-:Y:S01]  /*5470*/  FFMA.FTZ R25, R201, -UR4, R25 ;  /* 0x80000004c9197c23 */ /* 0x000fe20008010019 */
[----:B------:R-:W-:Y:S01]  /*5480*/  @P4 ISETP.GE.AND P4, PT, R145, UR5, PT ;  /* 0x0000000591004c0c */ /* 0x000fe2000bf86270 */
[----:B------:R-:W-:Y:S01]  /*5490*/  FFMA.FTZ R13, R198, -UR4, R13 ;  /* 0x80000004c60d7c23 */ /* 0x000fe2000801000d */
[----:B------:R-:W-:Y:S02]  /*54a0*/  @P0 FSEL R12, R12, -INF , !P5 ;  /* 0xff8000000c0c0808 */ /* 0x000fe40006800000 */
        /* <DEDUP_REMOVED lines=11> */
[C---:B------:R-:W-:Y:S01]  /*5560*/  FFMA.FTZ R20, R203.reuse, -UR4, R20 ;  /* 0x80000004cb147c23 */ /* 0x040fe20008010014 */
[----:B------:R-:W-:Y:S01]  /*5570*/  @P1 ISETP.GE.AND P1, PT, R144, UR5, PT ;  /* 0x0000000590001c0c */ /* 0x000fe2000bf26270 */
        /* <DEDUP_REMOVED lines=17> */
[----:B------:R-:W-:Y:S01]  /*5690*/  @P0 IADD3 R140, R149, 0x11, RZ ;  /* 0x00000011958c0810 */ /* 0x000fe20007ffe0ff */
[----:B------:R-:W-:Y:S01]  /*56a0*/  FFMA.FTZ R29, R206, -UR4, R29 ;  /* 0x80000004ce1d7c23 */ /* 0x000fe2000801001d */
[----:B------:R-:W-:Y:S02]  /*56b0*/  PLOP3.LUT P0, PT, PT, PT, UP0, 0x80, 0x0 ;  /* 0x000000000000781c */ /* 0x000fe40003f0f008 */
[----:B------:R-:W-:Y:S02]  /*56c0*/  @P2 FSEL R19, R19, -INF , !P4 ;  /* 0xff80000013132808 */ /* 0x000fe40006000000 */
[----:B------:R-:W-:Y:S02]  /*56d0*/  PLOP3.LUT P4, PT, PT, PT, UP0, 0x80, 0x0 ;  /* 0x000000000000781c */ /* 0x000fe40003f8f008 */
[----:B------:R-:W-:Y:S02]  /*56e0*/  @P3 IADD3 R141, R149, 0x18, RZ ;  /* 0x00000018958d3810 */ /* 0x000fe40007ffe0ff */
[----:B------:R-:W-:Y:S02]  /*56f0*/  PLOP3.LUT P3, PT, PT, PT, UP0, 0x80, 0x0 ;  /* 0x000000000000781c */ /* 0x000fe40003f6f008 */
[----:B------:R-:W-:Y:S02]  /*5700*/  FSETP.NEU.FTZ.AND P5, PT, R251, -INF , PT ;  /* 0xff800000fb00780b */ /* 0x000fe40003fbd000 */
        /* <DEDUP_REMOVED lines=11> */
[C---:B------:R-:W-:Y:S01]  /*57c0*/  @P4 IADD3 R145, R149.reuse, 0x21, RZ ;  /* 0x0000002195914810 */ /* 0x040fe20007ffe0ff */
[----:B------:R-:W-:Y:S01]  /*57d0*/  MUFU.EX2 R213, R4 ;  /* 0x0000000400d57308 */ /* 0x000fe20000000800 */
[----:B------:R-:W-:Y:S02]  /*57e0*/  PLOP3.LUT P4, PT, PT, PT, UP0, 0x80, 0x0 ;  /* 0x000000000000781c */ /* 0x000fe40003f8f008 */
[----:B------:R-:W-:Y:S02]  /*57f0*/  @P3 FSEL R24, R24, -INF , !P1 ;  /* 0xff80000018183808 */ /* 0x000fe40004800000 */
[----:B------:R-:W-:Y:S02]  /*5800*/  PLOP3.LUT P3, PT, PT, PT, UP0, 0x80, 0x0 ;  /* 0x000000000000781c */ /* 0x000fe40003f6f008 */
[----:B------:R-:W-:Y:S02]  /*5810*/  @P2 IADD3 R0, R149, 0x20, RZ ;  /* 0x0000002095002810 */ /* 0x000fe40007ffe0ff */
[----:B------:R-:W-:Y:S01]  /*5820*/  PLOP3.LUT P2, PT, PT, PT, UP0, 0x80, 0x0 ;  /* 0x000000000000781c */ /* 0x000fe20003f4f008 */
[----:B------:R-:W-:Y:S01]  /*5830*/  MUFU.EX2 R211, R16 ;  /* 0x0000001000d37308 */ /* 0x000fe20000000800 */
[----:B------:R-:W-:Y:S02]  /*5840*/  @P5 FSEL R20, R20, -INF , !P1 ;  /* 0xff80000014145808 */ /* 0x000fe40004800000 */
[----:B------:R-:W-:Y:S02]  /*5850*/  PLOP3.LUT P5, PT, PT, PT, UP0, 0x80, 0x0 ;  /* 0x000000000000781c */ /* 0x000fe40003faf008 */
[----:B------:R-:W-:Y:S01]  /*5860*/  @P6 ISETP.GE.AND P6, PT, R140, UR5, PT ;  /* 0x000000058c006c0c */ /* 0x000fe2000bfc6270 */
[C---:B------:R-:W-:Y:S01]  /*5870*/  FMUL.FTZ R140, R247.reuse, 1.4426950216293334961 ;  /* 0x3fb8aa3bf78c7820 */ /* 0x040fe20000410000 */
[----:B------:R-:W-:Y:S01]  /*5880*/  @P0 FSEL R26, R26, -INF , !P1 ;  /* 0xff8000001a1a0808 */ /* 0x000fe20004800000 */
[----:B------:R-:W-:Y:S01]  /*5890*/  FFMA.FTZ R20, R20, c[0x0][0x23c], -R148 ;  /* 0x00008f0014147a23 */ /* 0x000fe20000010894 */
[----:B------:R-:W-:Y:S01]  /*58a0*/  FSETP.NEU.FTZ.AND P0, PT, R247, -INF , PT ;  /* 0xff800000f700780b */ /* 0x000fe20003f1d000 */
[----:B------:R1:W-:Y:S01]  /*58b0*/  MUFU.EX2 R216, R5 ;  /* 0x0000000500d87308 */ /* 0x0003e20000000800 */
[----:B------:R-:W-:Y:S02]  /*58c0*/  LOP3.LUT R151, R147, UR22, R158, 0x96, !PT ;  /* 0x0000001693977c12 */ /* 0x000fe4000f8e969e */
[----:B------:R-:W-:Y:S02]  /*58d0*/  LOP3.LUT R153, R191, UR22, R156, 0x96, !PT ;  /* 0x00000016bf997c12 */ /* 0x000fe4000f8e969c */
[----:B------:R-:W-:Y:S02]  /*58e0*/  LOP3.LUT R191, R165, UR20, R146, 0x96, !PT ;  /* 0x00000014a5bf7c12 */ /* 0x000fe4000f8e9692 */
[----:B------:R-:W-:Y:S02]  /*58f0*/  @P4 ISETP.GE.AND P4, PT, R144, UR5, PT ;  /* 0x0000000590004c0c */ /* 0x000fe4000bf86270 */
[----:B------:R-:W-:Y:S01]  /*5900*/  @P3 ISETP.GE.AND P3, PT, R145, UR5, PT ;  /* 0x0000000591003c0c */ /* 0x000fe2000bf66270 */
[----:B------:R-:W1:Y:S01]  /*5910*/  I2F R165, R185 ;  /* 0x000000b900a57306 */ /* 0x000e620000201400 */
[----:B------:R-:W-:Y:S01]  /*5920*/  FSEL R140, R140, RZ, P0 ;  /* 0x000000ff8c8c7208 */ /* 0x000fe20000000000 */
[----:B------:R-:W2:Y:S01]  /*5930*/  LDSM.16.M88.4 R144, [R172+0xd000] ;  /* 0x00d00000ac90783b */ /* 0x000ea20000000200 */
[----:B------:R-:W-:Y:S02]  /*5940*/  PLOP3.LUT P0, PT, PT, PT, UP0, 0x80, 0x0 ;  /* 0x000000000000781c */ /* 0x000fe40003f0f008 */
[----:B------:R-:W-:Y:S01]  /*5950*/  @P2 ISETP.GE.AND P2, PT, R141, UR5, PT ;  /* 0x000000058d002c0c */ /* 0x000fe2000bf46270 */
[C---:B------:R-:W-:Y:S01]  /*5960*/  FMUL.FTZ R141, R252.reuse, 1.4426950216293334961 ;  /* 0x3fb8aa3bfc8d7820 */ /* 0x040fe20000410000 */
[----:B------:R-:W-:Y:S01]  /*5970*/  FSETP.NEU.FTZ.AND P1, PT, R252, -INF , PT ;  /* 0xff800000fc00780b */ /* 0x000fe20003f3d000 */
[--C-:B------:R-:W-:Y:S01]  /*5980*/  FFMA.FTZ R8, R8, c[0x0][0x23c], -R140.reuse ;  /* 0x00008f0008087a23 */ /* 0x100fe2000001088c */
[----:B------:R-:W-:Y:S01]  /*5990*/  @P5 ISETP.GE.AND P5, PT, R0, UR5, PT ;  /* 0x0000000500005c0c */ /* 0x000fe2000bfa6270 */
[C---:B------:R-:W-:Y:S01]  /*59a0*/  FMUL.FTZ R0, R250.reuse, 1.4426950216293334961 ;  /* 0x3fb8aa3bfa007820 */ /* 0x040fe20000410000 */
[----:B------:R-:W-:Y:S01]  /*59b0*/  FSEL R141, R141, RZ, P1 ;  /* 0x000000ff8d8d7208 */ /* 0x000fe20000800000 */
[--C-:B------:R-:W-:Y:S01]  /*59c0*/  FFMA.FTZ R9, R9, c[0x0][0x23c], -R140.reuse ;  /* 0x00008f0009097a23 */ /* 0x100fe2000001088c */
[----:B------:R-:W-:Y:S01]  /*59d0*/  FSETP.NEU.FTZ.AND P1, PT, R250, -INF , PT ;  /* 0xff800000fa00780b */ /* 0x000fe20003f3d000 */
[----:B------:R-:W-:Y:S01]  /*59e0*/  FFMA.FTZ R12, R12, c[0x0][0x23c], -R140 ;  /* 0x00008f000c0c7a23 */ /* 0x000fe2000001088c */
[----:B------:R-:W-:Y:S01]  /*59f0*/  LOP3.LUT R155, R155, UR22, R158, 0x96, !PT ;  /* 0x000000169b9b7c12 */ /* 0x000fe2000f8e969e */
[--C-:B------:R-:W-:Y:S01]  /*5a00*/  FFMA.FTZ R7, R7, c[0x0][0x23c], -R141.reuse ;  /* 0x00008f0007077a23 */ /* 0x100fe2000001088d */
[----:B------:R-:W-:Y:S01]  /*5a10*/  FSEL R0, R0, RZ, P1 ;  /* 0x000000ff00007208 */ /* 0x000fe20000800000 */
[--C-:B------:R-:W-:Y:S01]  /*5a20*/  FFMA.FTZ R6, R6, c[0x0][0x23c], -R141.reuse ;  /* 0x00008f0006067a23 */ /* 0x100fe2000001088d */
[----:B------:R-:W-:Y:S01]  /*5a30*/  PLOP3.LUT P1, PT, PT, PT, UP0, 0x80, 0x0 ;  /* 0x000000000000781c */ /* 0x000fe20003f2f008 */
[----:B------:R-:W-:Y:S01]  /*5a40*/  FFMA.FTZ R13, R13, c[0x0][0x23c], -R140 ;  /* 0x00008f000d0d7a23 */ /* 0x000fe2000001088c */
[----:B------:R-:W-:Y:S01]  /*5a50*/  @P0 FSEL R21, R21, -INF , !P6 ;  /* 0xff80000015150808 */ /* 0x000fe20007000000 */
[----:B------:R-:W-:Y:S01]  /*5a60*/  FFMA.FTZ R14, R14, c[0x0][0x23c], -R0 ;  /* 0x00008f000e0e7a23 */ /* 0x000fe20000010800 */
[----:B------:R-:W-:Y:S01]  /*5a70*/  PLOP3.LUT P0, PT, PT, PT, UP0, 0x80, 0x0 ;  /* 0x000000000000781c */ /* 0x000fe20003f0f008 */
[----:B-1----:R-:W-:Y:S01]  /*5a80*/  IMAD.WIDE.U32 R4, R151, -0x326172a9, RZ ;  /* 0xcd9e8d5797047825 */ /* 0x002fe200078e00ff */
[----:B------:R-:W-:Y:S01]  /*5a90*/  LOP3.LUT R163, R163, UR22, R156, 0x96, !PT ;  /* 0x00000016a3a37c12 */ /* 0x000fe2000f8e969c */
[----:B------:R1:W-:Y:S01]  /*5aa0*/  MUFU.EX2 R220, R7 ;  /* 0x0000000700dc7308 */ /* 0x0003e20000000800 */
[----:B------:R-:W-:Y:S01]  /*5ab0*/  LOP3.LUT R162, R161, UR20, R162, 0x96, !PT ;  /* 0x00000014a1a27c12 */ /* 0x000fe2000f8e96a2 */
[--C-:B------:R-:W-:Y:S02]  /*5ac0*/  FFMA.FTZ R10, R10, c[0x0][0x23c], -R0.reuse ;  /* 0x00008f000a0a7a23 */ /* 0x100fe40000010800 */
[----:B------:R-:W-:Y:S02]  /*5ad0*/  IMAD.WIDE.U32 R142, R163, -0x326172a9, RZ ;  /* 0xcd9e8d57a38e7825 */ /* 0x000fe400078e00ff */
[----:B------:R-:W-:Y:S02]  /*5ae0*/  @P1 FSEL R23, R23, -INF , !P6 ;  /* 0xff80000017171808 */ /* 0x000fe40007000000 */
[----:B------:R-:W-:Y:S01]  /*5af0*/  PLOP3.LUT P1, PT, PT, PT, UP0, 0x80, 0x0 ;  /* 0x000000000000781c */ /* 0x000fe20003f2f008 */
[--C-:B------:R-:W-:Y:S01]  /*5b00*/  FFMA.FTZ R11, R11, c[0x0][0x23c], -R0.reuse ;  /* 0x00008f000b0b7a23 */ /* 0x100fe20000010800 */
[----:B------:R-:W-:Y:S01]  /*5b10*/  @P0 FSEL R25, R25, -INF , !P6 ;  /* 0xff80000019190808 */ /* 0x000fe20007000000 */
[--C-:B------:R-:W-:Y:S01]  /*5b20*/  FFMA.FTZ R18, R18, c[0x0][0x23c], -R141.reuse ;  /* 0x00008f0012127a23 */ /* 0x100fe2000001088d */
[----:B------:R-:W-:Y:S01]  /*5b30*/  PLOP3.LUT P0, PT, PT, PT, UP0, 0x80, 0x0 ;  /* 0x000000000000781c */ /* 0x000fe20003f0f008 */
[--C-:B------:R-:W-:Y:S01]  /*5b40*/  FFMA.FTZ R19, R19, c[0x0][0x23c], -R141.reuse ;  /* 0x00008f0013137a23 */ /* 0x100fe2000001088d */
[----:B------:R1:W-:Y:S01]  /*5b50*/  MUFU.EX2 R221, R6 ;  /* 0x0000000600dd7308 */ /* 0x0003e20000000800 */
[----:B------:R-:W-:Y:S01]  /*5b60*/  FFMA.FTZ R15, R15, c[0x0][0x23c], -R0 ;  /* 0x00008f000f0f7a23 */ /* 0x000fe20000010800 */
[-C--:B--2---:R-:W-:Y:S01]  /*5b70*/  HMMA.16816.F32 R36, R136, R144.reuse, R36 ;  /* 0x000000908824723c */ /* 0x084fe20000001824 */
[--C-:B------:R-:W-:Y:S02]  /*5b80*/  FFMA.FTZ R23, R23, c[0x0][0x23c], -R141.reuse ;  /* 0x00008f0017177a23 */ /* 0x100fe4000001088d */
[--C-:B------:R-:W-:Y:S02]  /*5b90*/  FFMA.FTZ R24, R24, c[0x0][0x23c], -R140.reuse ;  /* 0x00008f0018187a23 */ /* 0x100fe4000001088c */
[----:B------:R-:W-:Y:S01]  /*5ba0*/  @P1 FSEL R27, R27, -INF , !P6 ;  /* 0xff8000001b1b1808 */ /* 0x000fe20007000000 */
[----:B------:R-:W-:Y:S01]  /*5bb0*/  FFMA.FTZ R22, R22, c[0x0][0x23c], -R141 ;  /* 0x00008f0016167a23 */ /* 0x000fe2000001088d */
[----:B------:R-:W-:Y:S01]  /*5bc0*/  PLOP3.LUT P1, PT, PT, PT, UP0, 0x80, 0x0 ;  /* 0x000000000000781c */ /* 0x000fe20003f2f008 */
[C---:B------:R-:W-:Y:S01]  /*5bd0*/  HMMA.16816.F32 R40, R132.reuse, R144, R40 ;  /* 0x000000908428723c */ /* 0x040fe20000001828 */
[----:B------:R-:W-:Y:S01]  /*5be0*/  PLOP3.LUT P6, PT, PT, PT, UP0, 0x80, 0x0 ;  /* 0x000000000000781c */ /* 0x000fe20003fcf008 */
[----:B------:R-:W-:Y:S02]  /*5bf0*/  MUFU.EX2 R224, R14 ;  /* 0x0000000e00e07308 */ /* 0x000fe40000000800 */
[----:B------:R-:W-:Y:S01]  /*5c00*/  @P0 FSEL R28, R28, -INF , !P2 ;  /* 0xff8000001c1c0808 */ /* 0x000fe20005000000 */
[----:B------:R-:W-:Y:S01]  /*5c10*/  FFMA.FTZ R25, R25, c[0x0][0x23c], -R140 ;  /* 0x00008f0019197a23 */ /* 0x000fe2000001088c */
[----:B------:R-:W-:Y:S01]  /*5c20*/  PLOP3.LUT P0, PT, PT, PT, UP0, 0x80, 0x0 ;  /* 0x000000000000781c */ /* 0x000fe20003f0f008 */
[--C-:B------:R-:W-:Y:S01]  /*5c30*/  FFMA.FTZ R27, R27, c[0x0][0x23c], -R0.reuse ;  /* 0x00008f001b1b7a23 */ /* 0x100fe20000010800 */
[-C--:B------:R-:W-:Y:S01]  /*5c40*/  HMMA.16816.F32 R44, R132, R146.reuse, R44 ;  /* 0x00000092842c723c */ /* 0x080fe2000000182c */
[----:B------:R-:W-:Y:S03]  /*5c50*/  FFMA.FTZ R26, R26, c[0x0][0x23c], -R0 ;  /* 0x00008f001a1a7a23 */ /* 0x000fe60000010800 */
[----:B------:R-:W-:Y:S01]  /*5c60*/  @P1 FSEL R30, R30, -INF , !P2 ;  /* 0xff8000001e1e1808 */ /* 0x000fe20005000000 */
[----:B------:R-:W-:Y:S01]  /*5c70*/  FFMA.FTZ R28, R28, c[0x0][0x23c], -R140 ;  /* 0x00008f001c1c7a23 */ /* 0x000fe2000001088c */
[----:B------:R-:W-:Y:S01]  /*5c80*/  PLOP3.LUT P1, PT, PT, PT, UP0, 0x80, 0x0 ;  /* 0x000000000000781c */ /* 0x000fe20003f2f008 */
[----:B------:R-:W-:Y:S01]  /*5c90*/  IMAD.WIDE.U32 R158, R159, -0x2daee0ad, RZ ;  /* 0xd2511f539f9e7825 */ /* 0x000fe200078e00ff */
[----:B------:R-:W-:Y:S01]  /*5ca0*/  @P6 FSEL R32, R32, -INF , !P2 ;  /* 0xff80000020206808 */ /* 0x000fe20005000000 */
[C---:B------:R-:W-:Y:S01]  /*5cb0*/  HMMA.16816.F32 R48, R136.reuse, R146, R48 ;  /* 0x000000928830723c */ /* 0x040fe20000001830 */
[----:B------:R-:W-:Y:S01]  /*5cc0*/  PLOP3.LUT P6, PT, PT, PT, UP0, 0x80, 0x0 ;  /* 0x000000000000781c */ /* 0x000fe20003fcf008 */
[----:B------:R2:W-:Y:S01]  /*5cd0*/  MUFU.EX2 R222, R8 ;  /* 0x0000000800de7308 */ /* 0x0005e20000000800 */
[----:B------:R-:W-:Y:S01]  /*5ce0*/  @P0 FSEL R34, R34, -INF , !P2 ;  /* 0xff80000022220808 */ /* 0x000fe20005000000 */
[----:B------:R-:W-:Y:S01]  /*5cf0*/  FFMA.FTZ R37, R217, -UR4, R37 ;  /* 0x80000004d9257c23 */ /* 0x000fe20008010025 */
[----:B------:R-:W-:Y:S01]  /*5d00*/  PLOP3.LUT P2, PT, PT, PT, UP0, 0x80, 0x0 ;  /* 0x000000000000781c */ /* 0x000fe20003f4f008 */
[----:B------:R-:W-:Y:S01]  /*5d10*/  FFMA.FTZ R32, R32, c[0x0][0x23c], -R148 ;  /* 0x00008f0020207a23 */ /* 0x000fe20000010894 */
[----:B------:R-:W-:Y:S01]  /*5d20*/  PLOP3.LUT P0, PT, PT, PT, UP0, 0x80, 0x0 ;  /* 0x000000000000781c */ /* 0x000fe20003f0f008 */
[----:B------:R-:W-:Y:S01]  /*5d30*/  FFMA.FTZ R34, R34, c[0x0][0x23c], -R141 ;  /* 0x00008f0022227a23 */ /* 0x000fe2000001088d */
[----:B------:R-:W-:Y:S03]  /*5d40*/  LOP3.LUT R159, R159, UR20, R154, 0x96, !PT ;  /* 0x000000149f9f7c12 */ /* 0x000fe6000f8e969a */
[----:B------:R-:W-:Y:S01]  /*5d50*/  @P1 FSEL R29, R29, -INF , !P4 ;  /* 0xff8000001d1d1808 */ /* 0x000fe20006000000 */
[----:B------:R-:W-:Y:S01]  /*5d60*/  MUFU.EX2 R192, R34 ;  /* 0x0000002200c07308 */ /* 0x000fe20000000800 */
[----:B------:R-:W-:Y:S01]  /*5d70*/  @P6 FSEL R31, R31, -INF , !P4 ;  /* 0xff8000001f1f6808 */ /* 0x000fe20006000000 */
[----:B------:R-:W-:Y:S01]  /*5d80*/  FFMA.FTZ R44, R166, -UR4, R44 ;  /* 0x80000004a62c7c23 */ /* 0x000fe2000801002c */
[----:B------:R-:W-:Y:S01]  /*5d90*/  PLOP3.LUT P1, PT, PT, PT, UP0, 0x80, 0x0 ;  /* 0x000000000000781c */ /* 0x000fe20003f2f008 */
[----:B------:R-:W-:Y:S01]  /*5da0*/  IMAD.WIDE.U32 R144, R159, -0x326172a9, RZ ;  /* 0xcd9e8d579f907825 */ /* 0x000fe200078e00ff */
[----:B------:R-:W-:Y:S02]  /*5db0*/  @P2 FSEL R33, R33, -INF , !P4 ;  /* 0xff80000021212808 */ /* 0x000fe40006000000 */
[----:B------:R-:W-:Y:S01]  /*5dc0*/  PLOP3.LUT P2, PT, PT, PT, UP0, 0x80, 0x0 ;  /* 0x000000000000781c */ /* 0x000fe20003f4f008 */
[----:B------:R-:W-:Y:S01]  /*5dd0*/  FFMA.FTZ R29, R29, c[0x0][0x23c], -R140 ;  /* 0x00008f001d1d7a23 */ /* 0x000fe2000001088c */
[----:B------:R-:W-:Y:S01]  /*5de0*/  @P0 FSEL R35, R35, -INF , !P4 ;  /* 0xff80000023230808 */ /* 0x000fe20006000000 */
[----:B------:R-:W-:Y:S01]  /*5df0*/  FFMA.FTZ R33, R33, c[0x0][0x23c], -R148 ;  /* 0x00008f0021217a23 */ /* 0x000fe20000010894 */
[----:B------:R-:W-:Y:S01]  /*5e00*/  PLOP3.LUT P4, PT, PT, PT, UP0, 0x80, 0x0 ;  /* 0x000000000000781c */ /* 0x000fe20003f8f008 */
[----:B------:R-:W-:Y:S01]  /*5e10*/  FFMA.FTZ R51, R217, -UR4, R51 ;  /* 0x80000004d9337c23 */ /* 0x000fe20008010033 */
[----:B------:R-:W-:Y:S01]  /*5e20*/  PLOP3.LUT P6, PT, PT, PT, UP0, 0x80, 0x0 ;  /* 0x000000000000781c */ /* 0x000fe20003fcf008 */
[----:B------:R-:W-:Y:S01]  /*5e30*/  FFMA.FTZ R42, R207, -UR4, R42 ;  /* 0x80000004cf2a7c23 */ /* 0x000fe2000801002a */
[----:B------:R-:W-:Y:S01]  /*5e40*/  PLOP3.LUT P0, PT, PT, PT, UP0, 0x80, 0x0 ;  /* 0x000000000000781c */ /* 0x000fe20003f0f008 */
[----:B------:R-:W-:Y:S01]  /*5e50*/  FFMA.FTZ R40, R205, -UR4, R40 ;  /* 0x80000004cd287c23 */ /* 0x000fe20008010028 */
[----:B------:R-:W4:Y:S01]  /*5e60*/  LDL R217, [R1] ;  /* 0x0000000001d97983 */ /* 0x000f220000100800 */
[----:B------:R-:W-:Y:S01]  /*5e70*/  MUFU.EX2 R185, R33 ;  /* 0x0000002100b97308 */ /* 0x000fe20000000800 */
[--C-:B------:R-:W-:Y:S02]  /*5e80*/  FFMA.FTZ R35, R35, c[0x0][0x23c], -R141.reuse ;  /* 0x00008f0023237a23 */ /* 0x100fe4000001088d */
[----:B------:R-:W-:Y:S01]  /*5e90*/  @P2 FSEL R40, R40, -INF , !P5 ;  /* 0xff80000028282808 */ /* 0x000fe20006800000 */
[--C-:B------:R-:W-:Y:S01]  /*5ea0*/  FFMA.FTZ R30, R30, c[0x0][0x23c], -R0.reuse ;  /* 0x00008f001e1e7a23 */ /* 0x100fe20000010800 */
[----:B------:R-:W-:Y:S01]  /*5eb0*/  PLOP3.LUT P2, PT, PT, PT, UP0, 0x80, 0x0 ;  /* 0x000000000000781c */ /* 0x000fe20003f4f008 */
[----:B------:R-:W-:Y:S01]  /*5ec0*/  FFMA.FTZ R31, R31, c[0x0][0x23c], -R0 ;  /* 0x00008f001f1f7a23 */ /* 0x000fe20000010800 */
[----:B------:R-:W-:Y:S01]  /*5ed0*/  @P4 FSEL R42, R42, -INF , !P5 ;  /* 0xff8000002a2a4808 */ /* 0x000fe20006800000 */
[----:B------:R-:W-:Y:S01]  /*5ee0*/  FFMA.FTZ R40, R40, c[0x0][0x23c], -R140 ;  /* 0x00008f0028287a23 */ /* 0x000fe2000001088c */
[----:B------:R-:W-:Y:S01]  /*5ef0*/  PLOP3.LUT P4, PT, PT, PT, UP0, 0x80, 0x0 ;  /* 0x000000000000781c */ /* 0x000fe20003f8f008 */
[----:B------:R-:W-:Y:S01]  /*5f00*/  FFMA.FTZ R38, R199, -UR4, R38 ;  /* 0x80000004c7267c23 */ /* 0x000fe20008010026 */
[----:B------:R-:W-:Y:S01]  /*5f10*/  @P0 FSEL R37, R37, -INF , !P3 ;  /* 0xff80000025250808 */ /* 0x000fe20005800000 */
[----:B------:R-:W-:Y:S01]  /*5f20*/  FFMA.FTZ R36, R215, -UR4, R36 ;  /* 0x80000004d7247c23 */ /* 0x000fe20008010024 */
[----:B------:R-:W-:Y:S01]  /*5f30*/  PLOP3.LUT P0, PT, PT, PT, UP0, 0x80, 0x0 ;  /* 0x000000000000781c */ /* 0x000fe20003f0f008 */
[----:B------:R-:W-:Y:S01]  /*5f40*/  MUFU.EX2 R189, R32 ;  /* 0x0000002000bd7308 */ /* 0x000fe20000000800 */
[----:B------:R-:W-:Y:S01]  /*5f50*/  @P6 FSEL R38, R38, -INF , !P5 ;  /* 0xff80000026266808 */ /* 0x000fe20006800000 */
[----:B------:R-:W-:Y:S01]  /*5f60*/  FFMA.FTZ R37, R37, c[0x0][0x23c], -R148 ;  /* 0x00008f0025257a23 */ /* 0x000fe20000010894 */
[----:B------:R-:W-:Y:S01]  /*5f70*/  @P1 FSEL R36, R36, -INF , !P5 ;  /* 0xff80000024241808 */ /* 0x000fe20006800000 */
[----:B------:R-:W-:Y:S01]  /*5f80*/  FFMA.FTZ R42, R42, c[0x0][0x23c], -R0 ;  /* 0x00008f002a2a7a23 */ /* 0x000fe20000010800 */
[----:B------:R-:W-:Y:S01]  /*5f90*/  PLOP3.LUT P1, PT, PT, PT, UP0, 0x80, 0x0 ;  /* 0x000000000000781c */ /* 0x000fe20003f2f008 */
[----:B------:R-:W-:Y:S01]  /*5fa0*/  FFMA.FTZ R38, R38, c[0x0][0x23c], -R141 ;  /* 0x00008f0026267a23 */ /* 0x000fe2000001088d */
[----:B------:R-:W-:Y:S01]  /*5fb0*/  PLOP3.LUT P6, PT, PT, PT, UP0, 0x80, 0x0 ;  /* 0x000000000000781c */ /* 0x000fe20003fcf008 */
[----:B------:R-:W-:Y:S01]  /*5fc0*/  FFMA.FTZ R43, R206, -UR4, R43 ;  /* 0x80000004ce2b7c23 */ /* 0x000fe2000801002b */
[----:B-1----:R-:W-:Y:S01]  /*5fd0*/  @P4 IADD3 R7, R149, 0x28, RZ ;  /* 0x0000002895074810 */ /* 0x002fe20007ffe0ff */
[----:B------:R-:W-:Y:S01]  /*5fe0*/  FFMA.FTZ R36, R36, c[0x0][0x23c], -R148 ;  /* 0x00008f0024247a23 */ /* 0x000fe20000010894 */
[----:B------:R-:W-:Y:S01]  /*5ff0*/  PLOP3.LUT P4, PT, PT, PT, UP0, 0x80, 0x0 ;  /* 0x000000000000781c */ /* 0x000fe20003f8f008 */
[----:B------:R-:W-:Y:S01]  /*6000*/  MUFU.EX2 R207, R24 ;  /* 0x0000001800cf7308 */ /* 0x000fe20000000800 */
[----:B------:R-:W-:Y:S01]  /*6010*/  @P2 FSEL R43, R43, -INF , !P3 ;  /* 0xff8000002b2b2808 */ /* 0x000fe20005800000 */
[----:B------:R-:W-:Y:S01]  /*6020*/  IMAD.WIDE.U32 R156, R157, -0x2daee0ad, RZ ;  /* 0xd2511f539d9c7825 */ /* 0x000fe200078e00ff */
[----:B------:R-:W-:Y:S02]  /*6030*/  PLOP3.LUT P2, PT, PT, PT, UP0, 0x80, 0x0 ;  /* 0x000000000000781c */ /* 0x000fe40003f4f008 */
[----:B------:R-:W-:Y:S01]  /*6040*/  PLOP3.LUT P5, PT, PT, PT, UP0, 0x80, 0x0 ;  /* 0x000000000000781c */ /* 0x000fe20003faf008 */
[----:B------:R-:W-:Y:S01]  /*6050*/  FFMA.FTZ R39, R197, -UR4, R39 ;  /* 0x80000004c5277c23 */ /* 0x000fe20008010027 */
[----:B------:R-:W-:Y:S01]  /*6060*/  @P0 IADD3 R6, R149, 0x30, RZ ;  /* 0x0000003095060810 */ /* 0x000fe20007ffe0ff */
[----:B---3--:R-:W-:Y:S01]  /*6070*/  FFMA.FTZ R41, R209, -UR4, R41 ;  /* 0x80000004d1297c23 */ /* 0x008fe20008010029 */
[----:B------:R-:W-:Y:S01]  /*6080*/  LOP3.LUT R190, R157, UR20, R190, 0x96, !PT ;  /* 0x000000149dbe7c12 */ /* 0x000fe2000f8e96be */
[----:B------:R-:W-:Y:S01]  /*6090*/  FFMA.FTZ R43, R43, c[0x0][0x23c], -R0 ;  /* 0x00008f002b2b7a23 */ /* 0x000fe20000010800 */
[----:B------:R-:W-:Y:S01]  /*60a0*/  @P1 FSEL R39, R39, -INF , !P3 ;  /* 0xff80000027271808 */ /* 0x000fe20005800000 */
[----:B------:R1:W-:Y:S01]  /*60b0*/  MUFU.EX2 R225, R9 ;  /* 0x0000000900e17308 */ /* 0x0003e20000000800 */
[----:B------:R-:W-:Y:S01]  /*60c0*/  @P6 FSEL R41, R41, -INF , !P3 ;  /* 0xff80000029296808 */ /* 0x000fe20005800000 */
[----:B------:R-:W-:Y:S01]  /*60d0*/  IMAD.WIDE.U32 R154, R155, -0x326172a9, RZ ;  /* 0xcd9e8d579b9a7825 */ /* 0x000fe200078e00ff */
[----:B------:R-:W-:Y:S02]  /*60e0*/  PLOP3.LUT P3, PT, PT, PT, UP0, 0x80, 0x0 ;  /* 0x000000000000781c */ /* 0x000fe40003f6f008 */
[----:B------:R-:W-:Y:S01]  /*60f0*/  LOP3.LUT R157, R5, UR21, R152, 0x96, !PT ;  /* 0x00000015059d7c12 */ /* 0x000fe2000f8e9698 */
[----:B------:R-:W-:Y:S01]  /*6100*/  FFMA.FTZ R41, R41, c[0x0][0x23c], -R140 ;  /* 0x00008f0029297a23 */ /* 0x000fe2000001088c */
[----:B------:R-:W-:Y:S01]  /*6110*/  LOP3.LUT R155, R155, UR21, R152, 0x96, !PT ;  /* 0x000000159b9b7c12 */ /* 0x000fe2000f8e9698 */
[----:B------:R-:W-:Y:S01]  /*6120*/  FFMA.FTZ R39, R39, c[0x0][0x23c], -R141 ;  /* 0x00008f0027277a23 */ /* 0x000fe2000001088d */
[----:B------:R-:W-:Y:S01]  /*6130*/  @P2 ISETP.GE.AND P2, PT, R7, UR5, PT ;  /* 0x0000000507002c0c */ /* 0x000fe2000bf46270 */
[----:B------:R-:W-:Y:S01]  /*6140*/  MUFU.EX2 R219, R12 ;  /* 0x0000000c00db7308 */ /* 0x000fe20000000800 */
[----:B------:R-:W-:Y:S01]  /*6150*/  @P4 ISETP.GE.AND P4, PT, R6, UR5, PT ;  /* 0x0000000506004c0c */ /* 0x000fe2000bf86270 */
[----:B------:R-:W-:Y:S01]  /*6160*/  IMAD.WIDE.U32 R6, R191, -0x326172a9, RZ ;  /* 0xcd9e8d57bf067825 */ /* 0x000fe200078e00ff */
[----:B------:R-:W-:Y:S02]  /*6170*/  @P5 IADD3 R5, R149, 0x29, RZ ;  /* 0x0000002995055810 */ /* 0x000fe40007ffe0ff */
[----:B------:R-:W-:Y:S01]  /*6180*/  PLOP3.LUT P1, PT, PT, PT, UP0, 0x80, 0x0 ;  /* 0x000000000000781c */ /* 0x000fe20003f2f008 */
[----:B------:R-:W-:Y:S01]  /*6190*/  IMAD.WIDE.U32 R152, R153, -0x326172a9, RZ ;  /* 0xcd9e8d5799987825 */ /* 0x000fe200078e00ff */
[----:B------:R-:W-:Y:S02]  /*61a0*/  PLOP3.LUT P6, PT, PT, PT, UP0, 0x80, 0x0 ;  /* 0x000000000000781c */ /* 0x000fe40003fcf008 */
[----:B------:R-:W-:Y:S01]  /*61b0*/  PLOP3.LUT P0, PT, PT, PT, UP0, 0x80, 0x0 ;  /* 0x000000000000781c */ /* 0x000fe20003f0f008 */
[----:B------:R3:W-:Y:S01]  /*61c0*/  MUFU.EX2 R218, R13 ;  /* 0x0000000d00da7308 */ /* 0x0007e20000000800 */
[----:B------:R-:W-:Y:S01]  /*61d0*/  LOP3.LUT R151, R153, UR21, R150, 0x96, !PT ;  /* 0x0000001599977c12 */ /* 0x000fe2000f8e9696 */
[----:B------:R-:W-:Y:S01]  /*61e0*/  FFMA.FTZ R48, R167, -UR4, R48 ;  /* 0x80000004a7307c23 */ /* 0x000fe20008010030 */
[----:B------:R-:W-:Y:S01]  /*61f0*/  LOP3.LUT R153, R143, UR21, R150, 0x96, !PT ;  /* 0x000000158f997c12 */ /* 0x000fe2000f8e9696 */
[----:B------:R-:W-:Y:S01]  /*6200*/  FFMA.FTZ R50, R215, -UR4, R50 ;  /* 0x80000004d7327c23 */ /* 0x000fe20008010032 */
[----:B------:R-:W-:Y:S01]  /*6210*/  @P3 ISETP.GE.AND P3, PT, R5, UR5, PT ;  /* 0x0000000505003c0c */ /* 0x000fe2000bf66270 */
[----:B------:R-:W-:Y:S01]  /*6220*/  FFMA.FTZ R45, R181, -UR4, R45 ;  /* 0x80000004b52d7c23 */ /* 0x000fe2000801002d */
[----:B------:R-:W-:Y:S01]  /*6230*/  LOP3.LUT R143, R7, UR19, R4, 0x96, !PT ;  /* 0x00000013078f7c12 */ /* 0x000fe2000f8e9604 */
[----:B------:R-:W-:Y:S01]  /*6240*/  IMAD.WIDE.U32 R4, R190, -0x326172a9, RZ ;  /* 0xcd9e8d57be047825 */ /* 0x000fe200078e00ff */
[C---:B--2---:R-:W-:Y:S01]  /*6250*/  @P1 IADD3 R8, R149.reuse, 0x31, RZ ;  /* 0x0000003195081810 */ /* 0x044fe20007ffe0ff */
[----:B------:R2:W-:Y:S01]  /*6260*/  MUFU.EX2 R210, R17 ;  /* 0x0000001100d27308 */ /* 0x0005e20000000800 */
[----:B-1----:R-:W-:Y:S01]  /*6270*/  @P6 IADD3 R9, R149, 0x38, RZ ;  /* 0x0000003895096810 */ /* 0x002fe20007ffe0ff */
[----:B------:R-:W-:Y:S01]  /*6280*/  FFMA.FTZ R49, R182, -UR4, R49 ;  /* 0x80000004b6317c23 */ /* 0x000fe20008010031 */
[----:B------:R-:W-:Y:S01]  /*6290*/  LOP3.LUT R14, R5, UR19, R152, 0x96, !PT ;  /* 0x00000013050e7c12 */ /* 0x000fe2000f8e9698 */
[----:B------:R-:W-:Y:S01]  /*62a0*/  FFMA.FTZ R5, R21, c[0x0][0x23c], -R148 ;  /* 0x00008f0015057a23 */ /* 0x000fe20000010894 */
[----:B------:R-:W-:Y:S01]  /*62b0*/  @P0 IADD3 R149, R149, 0x39, RZ ;  /* 0x0000003995950810 */ /* 0x000fe20007ffe0ff */
[----:B------:R-:W-:Y:S01]  /*62c0*/  FFMA.FTZ R46, R205, -UR4, R46 ;  /* 0x80000004cd2e7c23 */ /* 0x000fe2000801002e */
[----:B------:R-:W-:Y:S01]  /*62d0*/  PLOP3.LUT P0, PT, PT, PT, UP0, 0x80, 0x0 ;  /* 0x000000000000781c */ /* 0x000fe20003f0f008 */
[----:B------:R-:W-:Y:S01]  /*62e0*/  FFMA.FTZ R47, R209, -UR4, R47 ;  /* 0x80000004d12f7c23 */ /* 0x000fe2000801002f */
[----:B------:R-:W-:Y:S01]  /*62f0*/  PLOP3.LUT P5, PT, PT, PT, UP0, 0x80, 0x0 ;  /* 0x000000000000781c */ /* 0x000fe20003faf008 */
[----:B------:R1:W-:Y:S01]  /*6300*/  MUFU.EX2 R227, R10 ;  /* 0x0000000a00e37308 */ /* 0x0003e20000000800 */
[----:B------:R-:W-:Y:S02]  /*6310*/  PLOP3.LUT P1, PT, PT, PT, UP0, 0x80, 0x0 ;  /* 0x000000000000781c */ /* 0x000fe40003f2f008 */
[----:B------:R-:W-:Y:S01]  /*6320*/  LOP3.LUT R154, R145, UR19, R154, 0x96, !PT ;  /* 0x00000013919a7c12 */ /* 0x000fe2000f8e969a */
[----:B---3--:R-:W-:Y:S01]  /*6330*/  IMAD.WIDE.U32 R12, R157, -0x2daee0ad, RZ ;  /* 0xd2511f539d0c7825 */ /* 0x008fe200078e00ff */
[----:B------:R-:W-:Y:S03]  /*6340*/  PLOP3.LUT P6, PT, PT, PT, UP0, 0x80, 0x0 ;  /* 0x000000000000781c */ /* 0x000fe60003fcf008 */
[----:B------:R-:W-:Y:S02]  /*6350*/  IMAD.WIDE.U32 R146, R154, -0x2daee0ad, RZ ;  /* 0xd2511f539a927825 */ /* 0x000fe400078e00ff */
[----:B------:R-:W-:Y:S01]  /*6360*/  @P0 FSEL R44, R44, -INF , !P2 ;  /* 0xff8000002c2c0808 */ /* 0x000fe20005000000 */
[----:B------:R3:W-:Y:S01]  /*6370*/  MUFU.EX2 R226, R11 ;  /* 0x0000000b00e27308 */ /* 0x0007e20000000800 */
[----:B------:R-:W-:Y:S02]  /*6380*/  PLOP3.LUT P0, PT, PT, PT, UP0, 0x80, 0x0 ;  /* 0x000000000000781c */ /* 0x000fe40003f0f008 */
[----:B------:R-:W-:Y:S01]  /*6390*/  @P5 ISETP.GE.AND P5, PT, R8, UR5, PT ;  /* 0x0000000508005c0c */ /* 0x000fe2000bfa6270 */
[----:B--2---:R-:W-:Y:S01]  /*63a0*/  IMAD.WIDE.U32 R16, R151, -0x2daee0ad, RZ ;  /* 0xd2511f5397107825 */ /* 0x004fe200078e00ff */
[----:B------:R-:W-:Y:S02]  /*63b0*/  @P1 ISETP.GE.AND P1, PT, R9, UR5, PT ;  /* 0x0000000509001c0c */ /* 0x000fe4000bf26270 */
[----:B------:R-:W-:Y:S01]  /*63c0*/  @P6 ISETP.GE.AND P6, PT, R149, UR5, PT ;  /* 0x0000000595006c0c */ /* 0x000fe2000bfc6270 */
[----:B------:R-:W-:Y:S01]  /*63d0*/  IMAD.WIDE.U32 R150, R162, -0x326172a9, RZ ;  /* 0xcd9e8d57a2967825 */ /* 0x000fe200078e00ff */
[----:B------:R-:W-:Y:S01]  /*63e0*/  LOP3.LUT R156, R17, UR18, R156, 0x96, !PT ;  /* 0x00000012119c7c12 */ /* 0x000fe2000f8e969c */
[----:B------:R-:W-:Y:S02]  /*63f0*/  MUFU.EX2 R214, R18 ;  /* 0x0000001200d67308 */ /* 0x000fe40000000800 */
[----:B------:R-:W-:Y:S01]  /*6400*/  IMAD.WIDE.U32 R8, R153, -0x2daee0ad, RZ ;  /* 0xd2511f5399087825 */ /* 0x000fe200078e00ff */
[----:B-1----:R-:W-:Y:S02]  /*6410*/  LOP3.LUT R10, R13, UR18, R164, 0x96, !PT ;  /* 0x000000120d0a7c12 */ /* 0x002fe4000f8e96a4 */
[----:B------:R-:W-:Y:S01]  /*6420*/  LOP3.LUT R152, R151, UR19, R142, 0x96, !PT ;  /* 0x0000001397987c12 */ /* 0x000fe2000f8e968e */
[----:B------:R-:W-:Y:S01]  /*6430*/  IMAD.WIDE.U32 R142, R143, -0x2daee0ad, RZ ;  /* 0xd2511f538f8e7825 */ /* 0x000fe200078e00ff */
[----:B------:R-:W-:Y:S02]  /*6440*/  @P0 FSEL R46, R46, -INF , !P2 ;  /* 0xff8000002e2e0808 */ /* 0x000fe40005000000 */
[----:B------:R-:W-:Y:S01]  /*6450*/  PLOP3.LUT P0, PT, PT, PT, UP0, 0x80, 0x0 ;  /* 0x000000000000781c */ /* 0x000fe20003f0f008 */
[----:B------:R1:W2:Y:S01]  /*6460*/  MUFU.EX2 R212, R19 ;  /* 0x0000001300d47308 */ /* 0x0002a20000000800 */
[----:B------:R-:W-:Y:S04]  /*6470*/  IMAD.WIDE.U32 R152, R152, -0x2daee0ad, RZ ;  /* 0xd2511f5398987825 */ /* 0x000fe800078e00ff */
[----:B---3--:R-:W-:Y:S01]  /*6480*/  IMAD.WIDE.U32 R10, R10, -0x326172a9, RZ ;  /* 0xcd9e8d570a0a7825 */ /* 0x008fe200078e00ff */
[----:B------:R-:W-:Y:S03]  /*6490*/  LOP3.LUT R145, R153, UR16, R8, 0x96, !PT ;  /* 0x0000001099917c12 */ /* 0x000fe6000f8e9608 */
[----:B------:R-:W-:Y:S01]  /*64a0*/  FFMA.FTZ R46, R46, c[0x0][0x23c], -R0 ;  /* 0x00008f002e2e7a23 */ /* 0x000fe20000010800 */
[----:B------:R-:W-:Y:S01]  /*64b0*/  LOP3.LUT R11, R11, UR17, R6, 0x96, !PT ;  /* 0x000000110b0b7c12 */ /* 0x000fe2000f8e9606 */
[----:B------:R3:W-:Y:S01]  /*64c0*/  MUFU.EX2 R202, R20 ;  /* 0x0000001400ca7308 */ /* 0x0007e20000000800 */
[----:B------:R-:W-:Y:S01]  /*64d0*/  @P0 FSEL R48, R48, -INF , !P2 ;  /* 0xff80000030300808 */ /* 0x000fe20005000000 */
[----:B------:R-:W-:Y:S01]  /*64e0*/  FFMA.FTZ R44, R44, c[0x0][0x23c], -R140 ;  /* 0x00008f002c2c7a23 */ /* 0x000fe2000001088c */
[----:B------:R-:W-:Y:S03]  /*64f0*/  PLOP3.LUT P0, PT, PT, PT, UP0, 0x80, 0x0 ;  /* 0x000000000000781c */ /* 0x000fe60003f0f008 */
[----:B------:R-:W-:Y:S04]  /*6500*/  FFMA.FTZ R48, R48, c[0x0][0x23c], -R148 ;  /* 0x00008f0030307a23 */ /* 0x000fe80000010894 */
[----:B------:R2:W-:Y:S01]  /*6510*/  MUFU.EX2 R201, R5 ;  /* 0x0000000500c97308 */ /* 0x0005e20000000800 */
[----:B-1----:R-:W-:Y:S05]  /*6520*/  IMAD.WIDE.U32 R18, R155, -0x2daee0ad, RZ ;  /* 0xd2511f539b127825 */ /* 0x002fea00078e00ff */
[----:B------:R-:W-:Y:S02]  /*6530*/  @P0 FSEL R50, R50, -INF , !P2 ;  /* 0xff80000032320808 */ /* 0x000fe40005000000 */
[----:B------:R-:W-:Y:S02]  /*6540*/  LOP3.LUT R17, R19, UR18, R158, 0x96, !PT ;  /* 0x0000001213117c12 */ /* 0x000fe4000f8e969e */
[----:B------:R-:W-:Y:S01]  /*6550*/  LOP3.LUT R19, R9, UR18, R160, 0x96, !PT ;  /* 0x0000001209137c12 */ /* 0x000fe2000f8e96a0 */
[----:B------:R-:W-:Y:S01]  /*6560*/  MUFU.EX2 R190, R35 ;  /* 0x0000002300be7308 */ /* 0x000fe20000000800 */
[----:B------:R-:W-:Y:S01]  /*6570*/  LOP3.LUT R9, R143, UR16, R12, 0x96, !PT ;  /* 0x000000108f097c12 */ /* 0x000fe2000f8e960c */
[--C-:B------:R-:W-:Y:S01]  /*6580*/  FFMA.FTZ R50, R50, c[0x0][0x23c], -R141.reuse ;  /* 0x00008f0032327a23 */ /* 0x100fe2000001088d */
[----:B------:R-:W-:Y:S01]  /*6590*/  PLOP3.LUT P0, PT, PT, PT, UP0, 0x80, 0x0 ;  /* 0x000000000000781c */ /* 0x000fe20003f0f008 */
[----:B---3--:R-:W-:Y:S01]  /*65a0*/  IMAD.WIDE.U32 R20, R156, -0x326172a9, RZ ;  /* 0xcd9e8d579c147825 */ /* 0x008fe200078e00ff */
[----:B------:R-:W-:Y:S03]  /*65b0*/  PLOP3.LUT P2, PT, PT, PT, UP0, 0x80, 0x0 ;  /* 0x000000000000781c */ /* 0x000fe60003f4f008 */
[----:B------:R-:W-:Y:S01]  /*65c0*/  IMAD.WIDE.U32 R8, R9, -0x326172a9, RZ ;  /* 0xcd9e8d5709087825 */ /* 0x000fe200078e00ff */
[----:B------:R-:W-:Y:S01]  /*65d0*/  LOP3.LUT R12, R21, UR17, R4, 0x96, !PT ;  /* 0x00000011150c7c12 */ /* 0x000fe2000f8e9604 */
[----:B------:R-:W-:Y:S01]  /*65e0*/  MUFU.EX2 R161, R48 ;  /* 0x0000003000a17308 */ /* 0x000fe20000000800 */
[----:B------:R-:W-:Y:S01]  /*65f0*/  LOP3.LUT R21, R147, UR16, R18, 0x96, !PT ;  /* 0x0000001093157c12 */ /* 0x000fe2000f8e9612 */
[----:B------:R-:W-:Y:S01]  /*6600*/  IMAD.WIDE.U32 R18, R19, -0x326172a9, RZ ;  /* 0xcd9e8d5713127825 */ /* 0x000fe200078e00ff */
[----:B------:R-:W-:Y:S01]  /*6610*/  LOP3.LUT R13, R9, UR15, R10, 0x96, !PT ;  /* 0x0000000f090d7c12 */ /* 0x000fe2000f8e960a */
[----:B--2---:R-:W1:Y:S01]  /*6620*/  LDSM.16.M88.4 R4, [R172+0xd800] ;  /* 0x00d80000ac04783b */ /* 0x004e620000000200 */
[----:B------:R-:W-:Y:S01]  /*6630*/  LOP3.LUT R143, R8, 0xffff, RZ, 0xc0, !PT ;  /* 0x0000ffff088f7812 */ /* 0x000fe200078ec0ff */
[----:B------:R-:W-:Y:S01]  /*6640*/  IMAD.WIDE.U32 R10, R11, -0x2daee0ad, RZ ;  /* 0xd2511f530b0a7825 */ /* 0x000fe200078e00ff */
[----:B------:R-:W-:Y:S02]  /*6650*/  @P0 FSEL R45, R45, -INF , !P3 ;  /* 0xff8000002d2d0808 */ /* 0x000fe40005800000 */
[----:B------:R-:W-:Y:S01]  /*6660*/  PLOP3.LUT P0, PT, PT, PT, UP0, 0x80, 0x0 ;  /* 0x000000000000781c */ /* 0x000fe20003f0f008 */
[----:B------:R2:W-:Y:S01]  /*6670*/  MUFU.EX2 R205, R25 ;  /* 0x0000001900cd7308 */ /* 0x0005e20000000800 */
[----:B------:R-:W-:Y:S01]  /*6680*/  @P2 FSEL R47, R47, -INF , !P3 ;  /* 0xff8000002f2f2808 */ /* 0x000fe20005800000 */
[----:B------:R-:W-:Y:S01]  /*6690*/  FFMA.FTZ R45, R45, c[0x0][0x23c], -R140 ;  /* 0x00008f002d2d7a23 */ /* 0x000fe2000001088c */
[----:B------:R-:W-:Y:S02]  /*66a0*/  PLOP3.LUT P2, PT, PT, PT, UP0, 0x80, 0x0 ;  /* 0x000000000000781c */ /* 0x000fe40003f4f008 */
[----:B------:R-:W-:Y:S01]  /*66b0*/  LOP3.LUT R153, R19, UR17, R150, 0x96, !PT ;  /* 0x0000001113997c12 */ /* 0x000fe2000f8e9696 */
[----:B------:R-:W-:Y:S01]  /*66c0*/  FFMA.FTZ R47, R47, c[0x0][0x23c], -R0 ;  /* 0x00008f002f2f7a23 */ /* 0x000fe20000010800 */
[----:B------:R-:W-:Y:S02]  /*66d0*/  SHF.R.U32.HI R19, RZ, 0x18, R8 ;  /* 0x00000018ff137819 */ /* 0x000fe40000011608 */
[----:B------:R-:W-:Y:S01]  /*66e0*/  LOP3.LUT R147, R10, 0xffff, RZ, 0xc0, !PT ;  /* 0x0000ffff0a937812 */ /* 0x000fe200078ec0ff */
[----:B------:R3:W1:Y:S01]  /*66f0*/  MUFU.EX2 R223, R15 ;  /* 0x0000000f00df7308 */ /* 0x0006620000000800 */
[----:B------:R-:W-:Y:S02]  /*6700*/  SHF.R.U32.HI R150, RZ, 0x10, R10 ;  /* 0x00000010ff967819 */ /* 0x000fe4000001160a */
[----:B------:R-:W-:Y:S02]  /*6710*/  @P0 FSEL R49, R49, -INF , !P3 ;  /* 0xff80000031310808 */ /* 0x000fe40005800000 */
[----:B------:R-:W-:Y:S02]  /*6720*/  PLOP3.LUT P0, PT, PT, PT, UP0, 0x80, 0x0 ;  /* 0x000000000000781c */ /* 0x000fe40003f0f008 */
[----:B------:R-:W-:Y:S01]  /*6730*/  @P2 FSEL R51, R51, -INF , !P3 ;  /* 0xff80000033332808 */ /* 0x000fe20005800000 */
[----:B------:R-:W-:Y:S01]  /*6740*/  FFMA.FTZ R49, R49, c[0x0][0x23c], -R148 ;  /* 0x00008f0031317a23 */ /* 0x000fe20000010894 */
[----:B------:R-:W-:Y:S01]  /*6750*/  PLOP3.LUT P2, PT, PT, PT, UP0, 0x80, 0x0 ;  /* 0x000000000000781c */ /* 0x000fe20003f4f008 */
[----:B------:R-:W-:Y:S01]  /*6760*/  MUFU.EX2 R209, R27 ;  /* 0x0000001b00d17308 */ /* 0x000fe20000000800 */
[----:B------:R-:W-:Y:S01]  /*6770*/  PLOP3.LUT P3, PT, PT, PT, UP0, 0x80, 0x0 ;  /* 0x000000000000781c */ /* 0x000fe20003f6f008 */
[--C-:B------:R-:W-:Y:S01]  /*6780*/  FFMA.FTZ R51, R51, c[0x0][0x23c], -R141.reuse ;  /* 0x00008f0033337a23 */ /* 0x100fe2000001088d */
[----:B--2---:R-:W-:Y:S07]  /*6790*/  SHF.R.U32.HI R25, RZ, 0x18, R10 ;  /* 0x00000018ff197819 */ /* 0x004fee000001160a */
[----:B------:R2:W2:Y:S01]  /*67a0*/  MUFU.EX2 R200, R23 ;  /* 0x0000001700c87308 */ /* 0x0004a20000000800 */
[-C--:B-1----:R-:W-:Y:S01]  /*67b0*/  HMMA.16816.F32 R52, R136, R4.reuse, R52 ;  /* 0x000000048834723c */ /* 0x082fe20000001834 */
[----:B---3--:R-:W-:Y:S05]  /*67c0*/  IMAD.WIDE.U32 R14, R14, -0x2daee0ad, RZ ;  /* 0xd2511f530e0e7825 */ /* 0x008fea00078e00ff */
[----:B------:R-:W-:Y:S03]  /*67d0*/  LOP3.LUT R15, R15, UR16, R16, 0x96, !PT ;  /* 0x000000100f0f7c12 */ /* 0x000fe6000f8e9610 */
[----:B------:R1:W3:Y:S01]  /*67e0*/  MUFU.EX2 R203, R22 ;  /* 0x0000001600cb7308 */ /* 0x0002e20000000800 */
[C---:B------:R-:W-:Y:S02]  /*67f0*/  HMMA.16816.F32 R56, R132.reuse, R4, R56 ;  /* 0x000000048438723c */ /* 0x040fe40000001838 */
[----:B------:R-:W-:Y:S05]  /*6800*/  IMAD.WIDE.U32 R16, R17, -0x326172a9, RZ ;  /* 0xcd9e8d5711107825 */ /* 0x000fea00078e00ff */
[----:B------:R-:W-:Y:S01]  /*6810*/  LOP3.LUT R151, R17, UR17, R144, 0x96, !PT ;  /* 0x0000001111977c12 */ /* 0x000fe2000f8e9690 */
[----:B------:R-:W-:Y:S01]  /*6820*/  IMAD.WIDE.U32 R4, R15, -0x326172a9, RZ ;  /* 0xcd9e8d570f047825 */ /* 0x000fe200078e00ff */
[----:B------:R-:W-:Y:S01]  /*6830*/  LOP3.LUT R17, R8, 0xff, RZ, 0xc0, !PT ;  /* 0x000000ff08117812 */ /* 0x000fe200078ec0ff */
[-C--:B------:R-:W-:Y:S01]  /*6840*/  HMMA.16816.F32 R60, R132, R6.reuse, R60 ;  /* 0x00000006843c723c */ /* 0x080fe2000000183c */
[----:B------:R1:W-:Y:S01]  /*6850*/  MUFU.EX2 R215, R26 ;  /* 0x0000001a00d77308 */ /* 0x0003e20000000800 */
[----:B------:R-:W-:Y:S01]  /*6860*/  SHF.R.U32.HI R144, RZ, 0x10, R8 ;  /* 0x00000010ff907819 */ /* 0x000fe20000011608 */
[----:B------:R-:W-:Y:S01]  /*6870*/  IMAD.WIDE.U32 R8, R12, -0x2daee0ad, RZ ;  /* 0xd2511f530c087825 */ /* 0x000fe200078e00ff */
[----:B------:R-:W-:Y:S02]  /*6880*/  LOP3.LUT R12, R11, UR14, R142, 0x96, !PT ;  /* 0x0000000e0b0c7c12 */ /* 0x000fe4000f8e968e */
[----:B------:R-:W-:Y:S01]  /*6890*/  SHF.R.U32.HI R15, RZ, 0x10, R4 ;  /* 0x00000010ff0f7819 */ /* 0x000fe20000011604 */
[----:B------:R-:W-:Y:S01]  /*68a0*/  FFMA.FTZ R52, R183, -UR4, R52 ;  /* 0x80000004b7347c23 */ /* 0x000fe20008010034 */
[----:B------:R-:W-:Y:S01]  /*68b0*/  SHF.R.U32.HI R24, RZ, 0x18, R8 ;  /* 0x00000018ff187819 */ /* 0x000fe20000011608 */
[----:B------:R-:W-:Y:S02]  /*68c0*/  HMMA.16816.F32 R64, R136, R6, R64 ;  /* 0x000000068840723c */ /* 0x000fe40000001840 */
[----:B------:R-:W-:Y:S01]  /*68d0*/  MUFU.EX2 R159, R49 ;  /* 0x00000031009f7308 */ /* 0x000fe20000000800 */
[----:B------:R-:W-:Y:S01]  /*68e0*/  LOP3.LUT R14, R9, UR14, R14, 0x96, !PT ;  /* 0x0000000e090e7c12 */ /* 0x000fe2000f8e960e */
[----:B------:R-:W-:Y:S01]  /*68f0*/  FFMA.FTZ R54, R167, -UR4, R54 ;  /* 0x80000004a7367c23 */ /* 0x000fe20008010036 */
[----:B------:R-:W-:Y:S01]  /*6900*/  @P0 FSEL R52, R52, -INF , !P4 ;  /* 0xff80000034340808 */ /* 0x000fe20006000000 */
[----:B------:R-:W-:Y:S01]  /*6910*/  FFMA.FTZ R58, R166, -UR4, R58 ;  /* 0x80000004a63a7c23 */ /* 0x000fe2000801003a */
[----:B------:R-:W-:Y:S01]  /*6920*/  PLOP3.LUT P0, PT, PT, PT, UP0, 0x80, 0x0 ;  /* 0x000000000000781c */ /* 0x000fe20003f0f008 */
[----:B------:R-:W-:Y:S01]  /*6930*/  FFMA.FTZ R56, R184, -UR4, R56 ;  /* 0x80000004b8387c23 */ /* 0x000fe20008010038 */
[----:B------:R-:W-:Y:S03]  /*6940*/  @P2 FSEL R54, R54, -INF , !P4 ;  /* 0xff80000036362808 */ /* 0x000fe60006000000 */
[----:B------:R-:W-:Y:S01]  /*6950*/  FFMA.FTZ R52, R52, c[0x0][0x23c], -R148 ;  /* 0x00008f0034347a23 */ /* 0x000fe20000010894 */
[----:B------:R-:W-:Y:S01]  /*6960*/  PLOP3.LUT P2, PT, PT, PT, UP0, 0x80, 0x0 ;  /* 0x000000000000781c */ /* 0x000fe20003f4f008 */
[----:B------:R-:W-:Y:S01]  /*6970*/  MUFU.EX2 R166, R50 ;  /* 0x0000003200a67308 */ /* 0x000fe20000000800 */
[----:B------:R-:W-:Y:S01]  /*6980*/  @P3 FSEL R56, R56, -INF , !P4 ;  /* 0xff80000038383808 */ /* 0x000fe20006000000 */
[----:B------:R-:W-:Y:S01]  /*6990*/  FFMA.FTZ R54, R54, c[0x0][0x23c], -R141 ;  /* 0x00008f0036367a23 */ /* 0x000fe2000001088d */
[----:B------:R-:W-:Y:S01]  /*69a0*/  PLOP3.LUT P3, PT, PT, PT, UP0, 0x80, 0x0 ;  /* 0x000000000000781c */ /* 0x000fe20003f6f008 */
[----:B------:R-:W-:Y:S01]  /*69b0*/  FFMA.FTZ R63, R186, -UR4, R63 ;  /* 0x80000004ba3f7c23 */ /* 0x000fe2000801003f */
[----:B--2---:R-:W-:Y:S01]  /*69c0*/  LOP3.LUT R23, R8, 0xff, RZ, 0xc0, !PT ;  /* 0x000000ff08177812 */ /* 0x004fe200078ec0ff */
[----:B------:R-:W-:Y:S01]  /*69d0*/  FFMA.FTZ R61, R228, -UR4, R61 ;  /* 0x80000004e43d7c23 */ /* 0x000fe2000801003d */
[----:B------:R-:W-:Y:S01]  /*69e0*/  LOP3.LUT R142, R8, 0xffff, RZ, 0xc0, !PT ;  /* 0x0000ffff088e7812 */ /* 0x000fe200078ec0ff */
[----:B------:R-:W-:Y:S01]  /*69f0*/  FFMA.FTZ R56, R56, c[0x0][0x23c], -R140 ;  /* 0x00008f0038387a23 */ /* 0x000fe2000001088c */
[----:B------:R-:W-:Y:S01]  /*6a00*/  @P0 FSEL R58, R58, -INF , !P4 ;  /* 0xff8000003a3a0808 */ /* 0x000fe20006000000 */
[----:B------:R-:W-:Y:S01]  /*6a10*/  MUFU.EX2 R164, R51 ;  /* 0x0000003300a47308 */ /* 0x000fe20000000800 */
[----:B------:R-:W-:Y:S01]  /*6a20*/  PLOP3.LUT P4, PT, PT, PT, UP0, 0x80, 0x0 ;  /* 0x000000000000781c */ /* 0x000fe20003f8f008 */
[----:B------:R-:W-:Y:S01]  /*6a30*/  FFMA.FTZ R53, R165, -UR4, R53 ;  /* 0x80000004a5357c23 */ /* 0x000fe20008010035 */
[----:B------:R-:W-:Y:S01]  /*6a40*/  PLOP3.LUT P0, PT, PT, PT, UP0, 0x80, 0x0 ;  /* 0x000000000000781c */ /* 0x000fe20003f0f008 */
[----:B------:R-:W-:Y:S01]  /*6a50*/  FFMA.FTZ R59, R181, -UR4, R59 ;  /* 0x80000004b53b7c23 */ /* 0x000fe2000801003b */
[----:B------:R-:W-:Y:S01]  /*6a60*/  SHF.R.U32.HI R149, RZ, 0x10, R8 ;  /* 0x00000010ff957819 */ /* 0x000fe20000011608 */
[----:B------:R-:W-:Y:S01]  /*6a70*/  FFMA.FTZ R55, R182, -UR4, R55 ;  /* 0x80000004b6377c23 */ /* 0x000fe20008010037 */
[----:B------:R-:W-:Y:S01]  /*6a80*/  @P2 FSEL R53, R53, -INF , !P5 ;  /* 0xff80000035352808 */ /* 0x000fe20006800000 */
[----:B------:R-:W-:Y:S01]  /*6a90*/  FFMA.FTZ R57, R186, -UR4, R57 ;  /* 0x80000004ba397c23 */ /* 0x000fe20008010039 */
[----:B------:R-:W-:Y:S01]  /*6aa0*/  PLOP3.LUT P2, PT, PT, PT, UP0, 0x80, 0x0 ;  /* 0x000000000000781c */ /* 0x000fe20003f4f008 */
[----:B------:R-:W-:Y:S01]  /*6ab0*/  FFMA.FTZ R65, R188, -UR4, R65 ;  /* 0x80000004bc417c23 */ /* 0x000fe20008010041 */
[----:B------:R-:W-:Y:S01]  /*6ac0*/  @P3 FSEL R55, R55, -INF , !P5 ;  /* 0xff80000037373808 */ /* 0x000fe20006800000 */
[----:B------:R-:W-:Y:S01]  /*6ad0*/  FFMA.FTZ R67, R165, -UR4, R67 ;  /* 0x80000004a5437c23 */ /* 0x000fe20008010043 */
[----:B-1----:R-:W-:Y:S01]  /*6ae0*/  LOP3.LUT R22, R10, 0xff, RZ, 0xc0, !PT ;  /* 0x000000ff0a167812 */ /* 0x002fe200078ec0ff */
[----:B------:R-:W-:Y:S01]  /*6af0*/  MUFU.EX2 R156, R52 ;  /* 0x00000034009c7308 */ /* 0x000fe20000000800 */
[----:B------:R-:W-:Y:S01]  /*6b00*/  @P4 FSEL R57, R57, -INF , !P5 ;  /* 0xff80000039394808 */ /* 0x000fe20006800000 */
[----:B------:R-:W-:Y:S01]  /*6b10*/  FFMA.FTZ R53, R53, c[0x0][0x23c], -R148 ;  /* 0x00008f0035357a23 */ /* 0x000fe20000010894 */
[----:B------:R-:W-:Y:S01]  /*6b20*/  PLOP3.LUT P4, PT, PT, PT, UP0, 0x80, 0x0 ;  /* 0x000000000000781c */ /* 0x000fe20003f8f008 */
[----:B------:R-:W-:Y:S01]  /*6b30*/  FFMA.FTZ R58, R58, c[0x0][0x23c], -R0 ;  /* 0x00008f003a3a7a23 */ /* 0x000fe20000010800 */
[----:B------:R-:W-:Y:S01]  /*6b40*/  @P0 FSEL R59, R59, -INF , !P5 ;  /* 0xff8000003b3b0808 */ /* 0x000fe20006800000 */
[----:B------:R-:W-:Y:S01]  /*6b50*/  FFMA.FTZ R57, R57, c[0x0][0x23c], -R140 ;  /* 0x00008f0039397a23 */ /* 0x000fe2000001088c */
[----:B------:R-:W-:Y:S01]  /*6b60*/  PLOP3.LUT P5, PT, PT, PT, UP0, 0x80, 0x0 ;  /* 0x000000000000781c */ /* 0x000fe20003faf008 */
[--C-:B------:R-:W-:Y:S01]  /*6b70*/  FFMA.FTZ R55, R55, c[0x0][0x23c], -R141.reuse ;  /* 0x00008f0037377a23 */ /* 0x100fe2000001088d */
[----:B------:R-:W-:Y:S01]  /*6b80*/  PLOP3.LUT P0, PT, PT, PT, UP0, 0x80, 0x0 ;  /* 0x000000000000781c */ /* 0x000fe20003f0f008 */
[----:B------:R1:W2:Y:S01]  /*6b90*/  MUFU.EX2 R199, R28 ;  /* 0x0000001c00c77308 */ /* 0x0002a20000000800 */
[----:B------:R-:W-:Y:S01]  /*6ba0*/  SHF.R.U32.HI R10, RZ, 0x18, R4 ;  /* 0x00000018ff0a7819 */ /* 0x000fe20000011604 */
[----:B------:R-:W-:Y:S01]  /*6bb0*/  FFMA.FTZ R60, R229, -UR4, R60 ;  /* 0x80000004e53c7c23 */ /* 0x000fe2000801003c */
[----:B------:R-:W-:Y:S01]  /*6bc0*/  ISETP.LE.U32.AND P3, PT, R17, UR6, PT ;  /* 0x0000000611007c0c */ /* 0x000fe2000bf63070 */
[----:B------:R-:W-:Y:S02]  /*6bd0*/  FFMA.FTZ R62, R184, -UR4, R62 ;  /* 0x80000004b83e7c23 */ /* 0x000fe4000801003e */
[----:B------:R-:W-:Y:S01]  /*6be0*/  FFMA.FTZ R64, R187, -UR4, R64 ;  /* 0x80000004bb407c23 */ /* 0x000fe20008010040 */
[----:B------:R-:W-:Y:S01]  /*6bf0*/  @P2 FSEL R60, R60, -INF , !P1 ;  /* 0xff8000003c3c2808 */ /* 0x000fe20004800000 */
[----:B------:R-:W-:Y:S01]  /*6c00*/  FFMA.FTZ R66, R183, -UR4, R66 ;  /* 0x80000004b7427c23 */ /* 0x000fe20008010042 */
[----:B------:R-:W-:Y:S01]  /*6c10*/  @P4 FSEL R62, R62, -INF , !P1 ;  /* 0xff8000003e3e4808 */ /* 0x000fe20004800000 */
        /* <DEDUP_REMOVED lines=8> */
[----:B------:R-:W-:Y:S01]  /*6ca0*/  IMAD.WIDE.U32 R8, R21, -0x326172a9, RZ ;  /* 0xcd9e8d5715087825 */ /* 0x000fe200078e00ff */
[----:B------:R-:W-:Y:S01]  /*6cb0*/  PLOP3.LUT P0, PT, PT, PT, UP0, 0x80, 0x0 ;  /* 0x000000000000781c */ /* 0x000fe20003f0f008 */
[----:B------:R-:W-:Y:S01]  /*6cc0*/  MUFU.EX2 R155, R60 ;  /* 0x0000003c009b7308 */ /* 0x000fe20000000800 */
[----:B------:R-:W-:Y:S01]  /*6cd0*/  ISETP.LE.U32.AND P2, PT, R19, UR6, PT ;  /* 0x0000000613007c0c */ /* 0x000fe2000bf43070 */
[----:B------:R-:W-:Y:S01]  /*6ce0*/  FFMA.FTZ R66, R66, c[0x0][0x23c], -R141 ;  /* 0x00008f0042427a23 */ /* 0x000fe2000001088d */
[----:B------:R-:W-:Y:S01]  /*6cf0*/  LOP3.LUT R27, R8, 0xffff, RZ, 0xc0, !PT ;  /* 0x0000ffff081b7812 */ /* 0x000fe200078ec0ff */
[----:B------:R-:W-:Y:S01]  /*6d00*/  @!P3 FADD.FTZ R211, -R211, -RZ ;  /* 0x800000ffd3d3b221 */ /* 0x000fe20000010100 */
[----:B------:R-:W-:Y:S01]  /*6d10*/  LOP3.LUT R11, R9, UR15, R16, 0x96, !PT ;  /* 0x0000000f090b7c12 */ /* 0x000fe2000f8e9610 */
[----:B------:R-:W-:Y:S01]  /*6d20*/  FFMA.FTZ R59, R59, c[0x0][0x23c], -R0 ;  /* 0x00008f003b3b7a23 */ /* 0x000fe20000010800 */
[--C-:B------:R-:W-:Y:S02]  /*6d30*/  SHF.R.U32.HI R26, RZ, 0x18, R8.reuse ;  /* 0x00000018ff1a7819 */ /* 0x100fe40000011608 */
[C---:B------:R-:W-:Y:S01]  /*6d40*/  LOP3.LUT R9, R4.reuse, 0xffff, RZ, 0xc0, !PT ;  /* 0x0000ffff04097812 */ /* 0x040fe200078ec0ff */
[----:B------:R-:W-:Y:S01]  /*6d50*/  MUFU.EX2 R162, R62 ;  /* 0x0000003e00a27308 */ /* 0x000fe20000000800 */
[----:B-1----:R-:W-:Y:S02]  /*6d60*/  SHF.R.U32.HI R28, RZ, 0x10, R8 ;  /* 0x00000010ff1c7819 */ /* 0x002fe40000011608 */
[----:B------:R-:W-:Y:S01]  /*6d70*/  LOP3.LUT R16, R4, 0xff, RZ, 0xc0, !PT ;  /* 0x000000ff04107812 */ /* 0x000fe200078ec0ff */
[----:B------:R-:W-:Y:S01]  /*6d80*/  @!P2 FADD.FTZ R212, -R212, -RZ ;  /* 0x800000ffd4d4a221 */ /* 0x000fe20000010100 */
[----:B------:R-:W-:Y:S02]  /*6d90*/  LOP3.LUT R4, R13, 0xff, RZ, 0xc0, !PT ;  /* 0x000000ff0d047812 */ /* 0x000fe400078ec0ff */
[----:B------:R-:W-:Y:S02]  /*6da0*/  LOP3.LUT R21, R8, 0xff, RZ, 0xc0, !PT ;  /* 0x000000ff08157812 */ /* 0x000fe400078ec0ff */
[----:B------:R-:W-:Y:S01]  /*6db0*/  ISETP.LE.U32.AND P5, PT, R4, UR6, PT ;  /* 0x0000000604007c0c */ /* 0x000fe2000bfa3070 */
[----:B------:R-:W-:Y:S01]  /*6dc0*/  MUFU.EX2 R160, R54 ;  /* 0x0000003600a07308 */ /* 0x000fe20000000800 */
[----:B------:R-:W-:Y:S02]  /*6dd0*/  LOP3.LUT R8, R5, UR15, R20, 0x96, !PT ;  /* 0x0000000f05087c12 */ /* 0x000fe4000f8e9614 */
[----:B------:R-:W-:Y:S02]  /*6de0*/  SHF.R.U32.HI R4, RZ, 0x18, R13 ;  /* 0x00000018ff047819 */ /* 0x000fe4000001160d */
[----:B------:R-:W-:Y:S02]  /*6df0*/  LOP3.LUT R5, R13, 0xffff, RZ, 0xc0, !PT ;  /* 0x0000ffff0d057812 */ /* 0x000fe400078ec0ff */
[----:B------:R-:W-:Y:S02]  /*6e00*/  @P1 FSEL R63, R63, -INF , !P6 ;  /* 0xff8000003f3f1808 */ /* 0x000fe40007000000 */
[----:B------:R-:W-:Y:S01]  /*6e10*/  PLOP3.LUT P1, PT, PT, PT, UP0, 0x80, 0x0 ;  /* 0x000000000000781c */ /* 0x000fe20003f2f008 */
[----:B------:R-:W-:Y:S01]  /*6e20*/  MUFU.EX2 R165, R56 ;  /* 0x0000003800a57308 */ /* 0x000fe20000000800 */
[----:B------:R-:W-:Y:S01]  /*6e30*/  @P4 FSEL R61, R61, -INF , !P6 ;  /* 0xff8000003d3d4808 */ /* 0x000fe20007000000 */
[----:B------:R-:W-:Y:S01]  /*6e40*/  FFMA.FTZ R0, R63, c[0x0][0x23c], -R0 ;  /* 0x00008f003f007a23 */ /* 0x000fe20000010800 */
[----:B------:R-:W-:Y:S01]  /*6e50*/  ISETP.LE.U32.AND P4, PT, R4, UR6, PT ;  /* 0x0000000604007c0c */ /* 0x000fe2000bf83070 */
[----:B------:R-:W-:Y:S01]  /*6e60*/  @!P5 FADD.FTZ R213, -R213, -RZ ;  /* 0x800000ffd5d5d221 */ /* 0x000fe20000010100 */
[----:B------:R-:W-:Y:S01]  /*6e70*/  SHF.R.U32.HI R4, RZ, 0x8, R5 ;  /* 0x00000008ff047819 */ /* 0x000fe20000011605 */
[----:B------:R-:W-:Y:S01]  /*6e80*/  FFMA.FTZ R140, R61, c[0x0][0x23c], -R140 ;  /* 0x00008f003d8c7a23 */ /* 0x000fe2000001088c */
[----:B------:R-:W-:Y:S02]  /*6e90*/  SHF.R.U32.HI R5, RZ, 0x10, R13 ;  /* 0x00000010ff057819 */ /* 0x000fe4000001160d */
[----:B------:R-:W-:Y:S01]  /*6ea0*/  LOP3.LUT R4, R4, 0xffff, RZ, 0xc0, !PT ;  /* 0x0000ffff04047812 */ /* 0x000fe200078ec0ff */
[----:B------:R-:W-:Y:S01]  /*6eb0*/  MUFU.EX2 R181, R58 ;  /* 0x0000003a00b57308 */ /* 0x000fe20000000800 */
[----:B------:R-:W-:Y:S02]  /*6ec0*/  LOP3.LUT R5, R5, 0xff, RZ, 0xc0, !PT ;  /* 0x000000ff05057812 */ /* 0x000fe400078ec0ff */
[----:B------:R-:W-:Y:S02]  /*6ed0*/  @P0 FSEL R65, R65, -INF , !P6 ;  /* 0xff80000041410808 */ /* 0x000fe40007000000 */
[----:B------:R-:W-:Y:S01]  /*6ee0*/  ISETP.LE.U32.AND P0, PT, R4, UR6, PT ;  /* 0x0000000604007c0c */ /* 0x000fe2000bf03070 */
[----:B------:R-:W-:Y:S01]  /*6ef0*/  @!P4 FADD.FTZ R220, -R220, -RZ ;  /* 0x800000ffdcdcc221 */ /* 0x000fe20000010100 */
[C---:B------:R-:W-:Y:S01]  /*6f00*/  LOP3.LUT R4, R8.reuse, 0xffff, RZ, 0xc0, !PT ;  /* 0x0000ffff08047812 */ /* 0x040fe200078ec0ff */
[----:B------:R-:W-:Y:S01]  /*6f10*/  FFMA.FTZ R148, R65, c[0x0][0x23c], -R148 ;  /* 0x00008f0041947a23 */ /* 0x000fe20000010894 */
[----:B------:R-:W-:Y:S01]  /*6f20*/  @P1 FSEL R67, R67, -INF , !P6 ;  /* 0xff80000043431808 */ /* 0x000fe20007000000 */
[----:B------:R-:W-:Y:S01]  /*6f30*/  MUFU.EX2 R163, R57 ;  /* 0x0000003900a37308 */ /* 0x000fe20000000800 */
[----:B------:R-:W-:Y:S02]  /*6f40*/  ISETP.LE.U32.AND P6, PT, R5, UR6, PT ;  /* 0x0000000605007c0c */ /* 0x000fe4000bfc3070 */
[----:B------:R-:W-:Y:S01]  /*6f50*/  SHF.R.U32.HI R4, RZ, 0x8, R4 ;  /* 0x00000008ff047819 */ /* 0x000fe20000011604 */
[----:B------:R-:W-:Y:S01]  /*6f60*/  FFMA.FTZ R141, R67, c[0x0][0x23c], -R141 ;  /* 0x00008f00438d7a23 */ /* 0x000fe2000001088d */
[----:B------:R-:W-:Y:S02]  /*6f70*/  LOP3.LUT R7, R8, 0xff, RZ, 0xc0, !PT ;  /* 0x000000ff08077812 */ /* 0x000fe400078ec0ff */
[----:B------:R-:W-:Y:S01]  /*6f80*/  LOP3.LUT R4, R4, 0xffff, RZ, 0xc0, !PT ;  /* 0x0000ffff04047812 */ /* 0x000fe200078ec0ff */
[----:B------:R-:W-:Y:S01]  /*6f90*/  @!P0 FADD.FTZ R216, -R216, -RZ ;  /* 0x800000ffd8d88221 */ /* 0x000fe20000010100 */
[--C-:B------:R-:W-:Y:S01]  /*6fa0*/  SHF.R.U32.HI R6, RZ, 0x10, R8.reuse ;  /* 0x00000010ff067819 */ /* 0x100fe20000011608 */
[----:B------:R-:W-:Y:S01]  /*6fb0*/  MUFU.EX2 R157, R0 ;  /* 0x00000000009d7308 */ /* 0x000fe20000000800 */
[----:B------:R-:W-:Y:S02]  /*6fc0*/  SHF.R.U32.HI R8, RZ, 0x18, R8 ;  /* 0x00000018ff087819 */ /* 0x000fe40000011608 */
[----:B------:R-:W-:Y:S01]  /*6fd0*/  ISETP.LE.U32.AND P0, PT, R4, UR6, PT ;  /* 0x0000000604007c0c */ /* 0x000fe2000bf03070 */
[----:B------:R-:W-:Y:S01]  /*6fe0*/  @!P6 FADD.FTZ R221, -R221, -RZ ;  /* 0x800000ffdddde221 */ /* 0x000fe20000010100 */
[----:B------:R-:W-:Y:S02]  /*6ff0*/  ISETP.LE.U32.AND P6, PT, R8, UR6, PT ;  /* 0x0000000608007c0c */ /* 0x000fe4000bfc3070 */
[----:B------:R-:W-:Y:S02]  /*7000*/  ISETP.LE.U32.AND P1, PT, R7, UR6, PT ;  /* 0x0000000607007c0c */ /* 0x000fe4000bf23070 */
[----:B------:R-:W-:Y:S01]  /*7010*/  LOP3.LUT R5, R6, 0xff, RZ, 0xc0, !PT ;  /* 0x000000ff06057812 */ /* 0x000fe200078ec0ff */
[----:B------:R-:W-:Y:S01]  /*7020*/  MUFU.EX2 R158, R55 ;  /* 0x00000037009e7308 */ /* 0x000fe20000000800 */
[----:B------:R-:W-:Y:S02]  /*7030*/  SHF.R.U32.HI R4, RZ, 0x8, R9 ;  /* 0x00000008ff047819 */ /* 0x000fe40000011609 */
[----:B------:R-:W-:Y:S02]  /*7040*/  ISETP.LE.U32.AND P5, PT, R5, UR6, PT ;  /* 0x0000000605007c0c */ /* 0x000fe4000bfa3070 */
[----:B------:R-:W-:Y:S01]  /*7050*/  LOP3.LUT R5, R15, 0xff, RZ, 0xc0, !PT ;  /* 0x000000ff0f057812 */ /* 0x000fe200078ec0ff */
[----:B------:R-:W-:Y:S01]  /*7060*/  @!P0 FADD.FTZ R225, -R225, -RZ ;  /* 0x800000ffe1e18221 */ /* 0x000fe20000010100 */
[----:B------:R-:W-:Y:S01]  /*7070*/  LOP3.LUT R4, R4, 0xffff, RZ, 0xc0, !PT ;  /* 0x0000ffff04047812 */ /* 0x000fe200078ec0ff */
[----:B------:R-:W-:Y:S01]  /*7080*/  @!P6 FADD.FTZ R226, -R226, -RZ ;  /* 0x800000ffe2e2e221 */ /* 0x000fe20000010100 */
[----:B------:R-:W-:Y:S01]  /*7090*/  ISETP.LE.U32.AND P0, PT, R5, UR6, PT ;  /* 0x0000000605007c0c */ /* 0x000fe2000bf03070 */
[----:B------:R-:W-:Y:S01]  /*70a0*/  @!P1 FADD.FTZ R222, -R222, -RZ ;  /* 0x800000ffdede9221 */ /* 0x000fe20000010100 */
[----:B------:R-:W-:Y:S01]  /*70b0*/  ISETP.LE.U32.AND P6, PT, R10, UR6, PT ;  /* 0x000000060a007c0c */ /* 0x000fe2000bfc3070 */
[----:B------:R-:W-:Y:S01]  /*70c0*/  MUFU.EX2 R167, R59 ;  /* 0x0000003b00a77308 */ /* 0x000fe20000000800 */
[----:B------:R-:W-:Y:S02]  /*70d0*/  ISETP.LE.U32.AND P1, PT, R4, UR6, PT ;  /* 0x0000000604007c0c */ /* 0x000fe4000bf23070 */
[----:B------:R-:W-:Y:S01]  /*70e0*/  SHF.R.U32.HI R4, RZ, 0x8, R143 ;  /* 0x00000008ff047819 */ /* 0x000fe2000001168f */
[----:B------:R-:W-:Y:S01]  /*70f0*/  @!P5 FADD.FTZ R227, -R227, -RZ ;  /* 0x800000ffe3e3d221 */ /* 0x000fe20000010100 */
[----:B------:R-:W-:Y:S02]  /*7100*/  LOP3.LUT R6, R144, 0xff, RZ, 0xc0, !PT ;  /* 0x000000ff90067812 */ /* 0x000fe400078ec0ff */
[----:B------:R-:W-:Y:S02]  /*7110*/  LOP3.LUT R4, R4, 0xffff, RZ, 0xc0, !PT ;  /* 0x0000ffff04047812 */ /* 0x000fe400078ec0ff */
[----:B------:R-:W-:Y:S01]  /*7120*/  LOP3.LUT R7, R12, 0xff, RZ, 0xc0, !PT ;  /* 0x000000ff0c077812 */ /* 0x000fe200078ec0ff */
[----:B------:R-:W-:Y:S01]  /*7130*/  @!P0 FADD.FTZ R224, -R224, -RZ ;  /* 0x800000ffe0e08221 */ /* 0x000fe20000010100 */
[----:B------:R-:W-:Y:S01]  /*7140*/  ISETP.LE.U32.AND P0, PT, R4, UR6, PT ;  /* 0x0000000604007c0c */ /* 0x000fe2000bf03070 */
[----:B------:R-:W-:Y:S01]  /*7150*/  @!P6 FADD.FTZ R223, -R223, -RZ ;  /* 0x800000ffdfdfe221 */ /* 0x000fe20000010100 */
[----:B------:R-:W-:Y:S01]  /*7160*/  ISETP.LE.U32.AND P3, PT, R7, UR6, PT ;  /* 0x0000000607007c0c */ /* 0x000fe2000bf63070 */
[----:B------:R-:W-:Y:S01]  /*7170*/  IMAD.WIDE.U32 R4, R145, -0x326172a9, RZ ;  /* 0xcd9e8d5791047825 */ /* 0x000fe200078e00ff */
[----:B------:R-:W-:Y:S01]  /*7180*/  ISETP.LE.U32.AND P6, PT, R6, UR6, PT ;  /* 0x0000000606007c0c */ /* 0x000fe2000bfc3070 */
[----:B------:R-:W1:Y:S01]  /*7190*/  MUFU.EX2 R198, R29 ;  /* 0x0000001d00c67308 */ /* 0x000e620000000800 */
[----:B------:R-:W-:Y:S01]  /*71a0*/  LOP3.LUT R6, R12, 0xffff, RZ, 0xc0, !PT ;  /* 0x0000ffff0c067812 */ /* 0x000fe200078ec0ff */
[----:B------:R-:W-:Y:S01]  /*71b0*/  @!P1 FADD.FTZ R218, -R218, -RZ ;  /* 0x800000ffdada9221 */ /* 0x000fe20000010100 */
[----:B------:R-:W-:Y:S02]  /*71c0*/  LOP3.LUT R15, R4, 0xffff, RZ, 0xc0, !PT ;  /* 0x0000ffff040f7812 */ /* 0x000fe400078ec0ff */
        /* <DEDUP_REMOVED lines=9> */
[--C-:B------:R-:W-:Y:S02]  /*7260*/  SHF.R.U32.HI R7, RZ, 0x10, R12.reuse ;  /* 0x00000010ff077819 */ /* 0x100fe4000001160c */
[----:B------:R-:W-:Y:S02]  /*7270*/  SHF.R.U32.HI R12, RZ, 0x18, R12 ;  /* 0x00000018ff0c7819 */ /* 0x000fe4000001160c */
[----:B------:R-:W-:Y:S02]  /*7280*/  LOP3.LUT R6, R7, 0xff, RZ, 0xc0, !PT ;  /* 0x000000ff07067812 */ /* 0x000fe400078ec0ff */
[----:B------:R-:W-:Y:S02]  /*7290*/  ISETP.LE.U32.AND P6, PT, R12, UR6, PT ;  /* 0x000000060c007c0c */ /* 0x000fe4000bfc3070 */
[----:B------:R-:W-:Y:S01]  /*72a0*/  ISETP.LE.U32.AND P2, PT, R6, UR6, PT ;  /* 0x0000000606007c0c */ /* 0x000fe2000bf43070 */
[----:B------:R-:W-:Y:S01]  /*72b0*/  @!P3 FADD.FTZ R190, -R190, -RZ ;  /* 0x800000ffbebeb221 */ /* 0x000fe20000010100 */
[----:B------:R-:W-:Y:S01]  /*72c0*/  LOP3.LUT R6, R14, 0xffff, RZ, 0xc0, !PT ;  /* 0x0000ffff0e067812 */ /* 0x000fe200078ec0ff */
[----:B------:R-:W-:Y:S01]  /*72d0*/  @!P0 FADD.FTZ R201, -R201, -RZ ;  /* 0x800000ffc9c98221 */ /* 0x000fe20000010100 */
[----:B------:R-:W-:Y:S01]  /*72e0*/  ISETP.LE.U32.AND P0, PT, R8, UR6, PT ;  /* 0x0000000608007c0c */ /* 0x000fe2000bf03070 */
[----:B------:R-:W1:Y:S01]  /*72f0*/  MUFU.EX2 R206, R30 ;  /* 0x0000001e00ce7308 */ /* 0x000e620000000800 */
[--C-:B------:R-:W-:Y:S02]  /*7300*/  SHF.R.U32.HI R7, RZ, 0x10, R14.reuse ;  /* 0x00000010ff077819 */ /* 0x100fe4000001160e */
[----:B------:R-:W-:Y:S02]  /*7310*/  SHF.R.U32.HI R14, RZ, 0x18, R14 ;  /* 0x00000018ff0e7819 */ /* 0x000fe4000001160e */
[----:B------:R-:W-:Y:S01]  /*7320*/  SHF.R.U32.HI R6, RZ, 0x8, R6 ;  /* 0x00000008ff067819 */ /* 0x000fe20000011606 */
[----:B------:R-:W-:Y:S01]  /*7330*/  @!P6 FADD.FTZ R200, -R200, -RZ ;  /* 0x800000ffc8c8e221 */ /* 0x000fe20000010100 */
[----:B------:R-:W-:Y:S01]  /*7340*/  ISETP.LE.U32.AND P5, PT, R23, UR6, PT ;  /* 0x0000000617007c0c */ /* 0x000fe2000bfa3070 */
[----:B---3--:R-:W-:Y:S01]  /*7350*/  @!P2 FADD.FTZ R203, -R203, -RZ ;  /* 0x800000ffcbcba221 */ /* 0x008fe20000010100 */
[----:B------:R-:W-:Y:S01]  /*7360*/  LOP3.LUT R6, R6, 0xffff, RZ, 0xc0, !PT ;  /* 0x0000ffff06067812 */ /* 0x000fe200078ec0ff */
[----:B------:R-:W-:Y:S01]  /*7370*/  MUFU.EX2 R182, R37 ;  /* 0x0000002500b67308 */ /* 0x000fe20000000800 */
[----:B------:R-:W-:Y:S01]  /*7380*/  SHF.R.U32.HI R12, RZ, 0x8, R142 ;  /* 0x00000008ff0c7819 */ /* 0x000fe2000001168e */
[----:B------:R-:W-:Y:S01]  /*7390*/  @!P0 FADD.FTZ R207, -R207, -RZ ;  /* 0x800000ffcfcf8221 */ /* 0x000fe20000010100 */
[----:B------:R-:W-:Y:S02]  /*73a0*/  ISETP.LE.U32.AND P0, PT, R14, UR6, PT ;  /* 0x000000060e007c0c */ /* 0x000fe4000bf03070 */
[----:B------:R-:W-:Y:S02]  /*73b0*/  ISETP.LE.U32.AND P6, PT, R6, UR6, PT ;  /* 0x0000000606007c0c */ /* 0x000fe4000bfc3070 */
[----:B------:R-:W-:Y:S02]  /*73c0*/  LOP3.LUT R7, R7, 0xff, RZ, 0xc0, !PT ;  /* 0x000000ff07077812 */ /* 0x000fe400078ec0ff */
[----:B------:R-:W-:Y:S01]  /*73d0*/  LOP3.LUT R12, R12, 0xffff, RZ, 0xc0, !PT ;  /* 0x0000ffff0c0c7812 */ /* 0x000fe200078ec0ff */
[----:B--2---:R-:W-:Y:S01]  /*73e0*/  @!P5 FADD.FTZ R199, -R199, -RZ ;  /* 0x800000ffc7c7d221 */ /* 0x004fe20000010100 */
[----:B------:R-:W-:Y:S01]  /*73f0*/  ISETP.LE.U32.AND P2, PT, R7, UR6, PT ;  /* 0x0000000607007c0c */ /* 0x000fe2000bf43070 */
[----:B------:R-:W-:Y:S01]  /*7400*/  IMAD.WIDE.U32 R6, R151, -0x2daee0ad, RZ ;  /* 0xd2511f5397067825 */ /* 0x000fe200078e00ff */
[----:B------:R-:W-:Y:S01]  /*7410*/  LOP3.LUT R17, R4, 0xff, RZ, 0xc0, !PT ;  /* 0x000000ff04117812 */ /* 0x000fe200078ec0ff */
[----:B------:R-:W2:Y:S01]  /*7420*/  MUFU.EX2 R204, R31 ;  /* 0x0000001f00cc7308 */ /* 0x000ea20000000800 */
[----:B------:R-:W-:Y:S01]  /*7430*/  ISETP.LE.U32.AND P4, PT, R16, UR6, PT ;  /* 0x0000000610007c0c */ /* 0x000fe2000bf83070 */
[----:B------:R-:W-:Y:S01]  /*7440*/  @!P0 FADD.FTZ R209, -R209, -RZ ;  /* 0x800000ffd1d18221 */ /* 0x000fe20000010100 */
[----:B------:R-:W-:Y:S01]  /*7450*/  ISETP.LE.U32.AND P0, PT, R12, UR6, PT ;  /* 0x000000060c007c0c */ /* 0x000fe2000bf03070 */
[----:B------:R-:W-:Y:S01]  /*7460*/  @!P6 FADD.FTZ R205, -R205, -RZ ;  /* 0x800000ffcdcde221 */ /* 0x000fe20000010100 */
[----:B------:R-:W-:Y:S02]  /*7470*/  LOP3.LUT R12, R149, 0xff, RZ, 0xc0, !PT ;  /* 0x000000ff950c7812 */ /* 0x000fe400078ec0ff */
[----:B------:R-:W-:Y:S02]  /*7480*/  SHF.R.U32.HI R16, RZ, 0x10, R4 ;  /* 0x00000010ff107819 */ /* 0x000fe40000011604 */
[----:B------:R-:W-:Y:S01]  /*7490*/  LOP3.LUT R10, R5, UR15, R18, 0x96, !PT ;  /* 0x0000000f050a7c12 */ /* 0x000fe2000f8e9612 */
[----:B------:R-:W3:Y:S01]  /*74a0*/  MUFU.EX2 R183, R36 ;  /* 0x0000002400b77308 */ /* 0x000ee20000000800 */
[----:B------:R-:W-:Y:S01]  /*74b0*/  SHF.R.U32.HI R18, RZ, 0x18, R4 ;  /* 0x00000018ff127819 */ /* 0x000fe20000011604 */
[----:B------:R-:W-:Y:S01]  /*74c0*/  IMAD.WIDE.U32 R4, R153, -0x2daee0ad, RZ ;  /* 0xd2511f5399047825 */ /* 0x000fe200078e00ff */
[----:B------:R-:W-:Y:S02]  /*74d0*/  ISETP.LE.U32.AND P5, PT, R12, UR6, PT ;  /* 0x000000060c007c0c */ /* 0x000fe4000bfa3070 */
[----:B------:R-:W-:Y:S01]  /*74e0*/  LOP3.LUT R13, R6, 0xff, RZ, 0xc0, !PT ;  /* 0x000000ff060d7812 */ /* 0x000fe200078ec0ff */
[----:B-1----:R-:W-:Y:S01]  /*74f0*/  @!P0 FADD.FTZ R198, -R198, -RZ ;  /* 0x800000ffc6c68221 */ /* 0x002fe20000010100 */
[--C-:B------:R-:W-:Y:S01]  /*7500*/  SHF.R.U32.HI R14, RZ, 0x18, R6.reuse ;  /* 0x00000018ff0e7819 */ /* 0x100fe20000011606 */
[----:B------:R-:W-:Y:S01]  /*7510*/  @!P4 FADD.FTZ R219, -R219, -RZ ;  /* 0x800000ffdbdbc221 */ /* 0x000fe20000010100 */
[----:B------:R-:W-:Y:S01]  /*7520*/  ISETP.LE.U32.AND P1, PT, R22, UR6, PT ;  /* 0x0000000616007c0c */ /* 0x000fe2000bf23070 */
[----:B------:R-:W1:Y:S01]  /*7530*/  MUFU.EX2 R193, R40 ;  /* 0x0000002800c17308 */ /* 0x000e620000000800 */
[----:B------:R-:W-:Y:S01]  /*7540*/  SHF.R.U32.HI R22, RZ, 0x10, R6 ;  /* 0x00000010ff167819 */ /* 0x000fe20000011606 */
[----:B------:R-:W-:Y:S01]  /*7550*/  @!P2 FADD.FTZ R215, -R215, -RZ ;  /* 0x800000ffd7d7a221 */ /* 0x000fe20000010100 */
[----:B------:R-:W-:Y:S02]  /*7560*/  ISETP.LE.U32.AND P6, PT, R21, UR6, PT ;  /* 0x0000000615007c0c */ /* 0x000fe4000bfc3070 */
[----:B------:R-:W-:Y:S01]  /*7570*/  LOP3.LUT R21, R6, 0xffff, RZ, 0xc0, !PT ;  /* 0x0000ffff06157812 */ /* 0x000fe200078ec0ff */
[----:B------:R-:W-:Y:S01]  /*7580*/  @!P5 FADD.FTZ R206, -R206, -RZ ;  /* 0x800000ffceced221 */ /* 0x000fe20000010100 */
[----:B------:R-:W-:Y:S02]  /*7590*/  SHF.R.U32.HI R6, RZ, 0x8, R147 ;  /* 0x00000008ff067819 */ /* 0x000fe40000011693 */
[----:B------:R-:W-:Y:S01]  /*75a0*/  LOP3.LUT R8, R5, UR14, R152, 0x96, !PT ;  /* 0x0000000e05087c12 */ /* 0x000fe2000f8e9698 */
[----:B------:R-:W1:Y:S01]  /*75b0*/  MUFU.EX2 R197, R42 ;  /* 0x0000002a00c57308 */ /* 0x000e620000000800 */
[----:B------:R-:W-:Y:S01]  /*75c0*/  LOP3.LUT R20, R4, 0xffff, RZ, 0xc0, !PT ;  /* 0x0000ffff04147812 */ /* 0x000fe200078ec0ff */
[----:B------:R-:W-:Y:S01]  /*75d0*/  @!P1 FADD.FTZ R189, -R189, -RZ ;  /* 0x800000ffbdbd9221 */ /* 0x000fe20000010100 */
[----:B------:R-:W-:Y:S02]  /*75e0*/  LOP3.LUT R5, R6, 0xffff, RZ, 0xc0, !PT ;  /* 0x0000ffff06057812 */ /* 0x000fe400078ec0ff */
[----:B------:R-:W-:Y:S01]  /*75f0*/  LOP3.LUT R9, R7, UR14, R146, 0x96, !PT ;  /* 0x0000000e07097c12 */ /* 0x000fe2000f8e9692 */
[----:B------:R-:W-:Y:S01]  /*7600*/  @!P6 FADD.FTZ R161, -R161, -RZ ;  /* 0x800000ffa1a1e221 */ /* 0x000fe20000010100 */
[----:B------:R-:W-:Y:S02]  /*7610*/  ISETP.LE.U32.AND P0, PT, R5, UR6, PT ;  /* 0x0000000605007c0c */ /* 0x000fe4000bf03070 */
[----:B------:R-:W-:Y:S01]  /*7620*/  LOP3.LUT R5, R150, 0xff, RZ, 0xc0, !PT ;  /* 0x000000ff96057812 */ /* 0x000fe200078ec0ff */
[----:B------:R-:W1:Y:S01]  /*7630*/  MUFU.EX2 R191, R41 ;  /* 0x0000002900bf7308 */ /* 0x000e620000000800 */
[--C-:B------:R-:W-:Y:S02]  /*7640*/  SHF.R.U32.HI R19, RZ, 0x10, R4.reuse ;  /* 0x00000010ff137819 */ /* 0x100fe40000011604 */
[----:B------:R-:W-:Y:S02]  /*7650*/  ISETP.LE.U32.AND P5, PT, R5, UR6, PT ;  /* 0x0000000605007c0c */ /* 0x000fe4000bfa3070 */
[----:B------:R-:W-:Y:S02]  /*7660*/  LOP3.LUT R7, R4, 0xff, RZ, 0xc0, !PT ;  /* 0x000000ff04077812 */ /* 0x000fe400078ec0ff */
[----:B------:R-:W-:Y:S02]  /*7670*/  SHF.R.U32.HI R12, RZ, 0x18, R4 ;  /* 0x00000018ff0c7819 */ /* 0x000fe40000011604 */
[----:B------:R-:W-:Y:S01]  /*7680*/  LOP3.LUT R4, R11, 0xffff, RZ, 0xc0, !PT ;  /* 0x0000ffff0b047812 */ /* 0x000fe200078ec0ff */
[----:B------:R-:W-:Y:S01]  /*7690*/  @!P0 FADD.FTZ R185, -R185, -RZ ;  /* 0x800000ffb9b98221 */ /* 0x000fe20000010100 */
[----:B------:R-:W-:Y:S01]  /*76a0*/  ISETP.LE.U32.AND P4, PT, R24, UR6, PT ;  /* 0x0000000618007c0c */ /* 0x000fe2000bf83070 */
[----:B------:R-:W1:Y:S01]  /*76b0*/  MUFU.EX2 R196, R43 ;  /* 0x0000002b00c47308 */ /* 0x000e620000000800 */
[----:B------:R-:W-:Y:S02]  /*76c0*/  LOP3.LUT R6, R11, 0xff, RZ, 0xc0, !PT ;  /* 0x000000ff0b067812 */ /* 0x000fe400078ec0ff */
[----:B------:R-:W-:Y:S01]  /*76d0*/  SHF.R.U32.HI R5, RZ, 0x8, R4 ;  /* 0x00000008ff057819 */ /* 0x000fe20000011604 */
[----:B------:R-:W-:Y:S01]  /*76e0*/  @!P5 FADD.FTZ R192, -R192, -RZ ;  /* 0x800000ffc0c0d221 */ /* 0x000fe20000010100 */
[--C-:B------:R-:W-:Y:S02]  /*76f0*/  SHF.R.U32.HI R4, RZ, 0x18, R11.reuse ;  /* 0x00000018ff047819 */ /* 0x100fe4000001160b */
[----:B------:R-:W-:Y:S02]  /*7700*/  SHF.R.U32.HI R11, RZ, 0x10, R11 ;  /* 0x00000010ff0b7819 */ /* 0x000fe4000001160b */
[----:B------:R-:W-:Y:S01]  /*7710*/  LOP3.LUT R5, R5, 0xffff, RZ, 0xc0, !PT ;  /* 0x0000ffff05057812 */ /* 0x000fe200078ec0ff */
[----:B------:R-:W-:Y:S01]  /*7720*/  MUFU.EX2 R194, R46 ;  /* 0x0000002e00c27308 */ /* 0x000fe20000000800 */
[----:B------:R-:W-:Y:S01]  /*7730*/  LOP3.LUT R11, R11, 0xff, RZ, 0xc0, !PT ;  /* 0x000000ff0b0b7812 */ /* 0x000fe200078ec0ff */
[----:B--2---:R-:W-:Y:S01]  /*7740*/  @!P4 FADD.FTZ R204, -R204, -RZ ;  /* 0x800000ffccccc221 */ /* 0x004fe20000010100 */
[----:B------:R-:W-:Y:S02]  /*7750*/  ISETP.LE.U32.AND P0, PT, R5, UR6, PT ;  /* 0x0000000605007c0c */ /* 0x000fe4000bf03070 */
[----:B------:R-:W-:Y:S02]  /*7760*/  ISETP.LE.U32.AND P5, PT, R11, UR6, PT ;  /* 0x000000060b007c0c */ /* 0x000fe4000bfa3070 */
[----:B------:R-:W-:Y:S02]  /*7770*/  LOP3.LUT R5, R10, 0xff, RZ, 0xc0, !PT ;  /* 0x000000ff0a057812 */ /* 0x000fe400078ec0ff */
[----:B------:R-:W-:Y:S01]  /*7780*/  ISETP.LE.U32.AND P1, PT, R4, UR6, PT ;  /* 0x0000000604007c0c */ /* 0x000fe2000bf23070 */
[----:B------:R-:W-:Y:S01]  /*7790*/  MUFU.EX2 R195, R47 ;  /* 0x0000002f00c37308 */ /* 0x000fe20000000800 */
[----:B------:R-:W-:Y:S02]  /*77a0*/  LOP3.LUT R4, R10, 0xffff, RZ, 0xc0, !PT ;  /* 0x0000ffff0a047812 */ /* 0x000fe400078ec0ff */
[----:B------:R-:W-:Y:S02]  /*77b0*/  ISETP.LE.U32.AND P4, PT, R6, UR6, PT ;  /* 0x0000000606007c0c */ /* 0x000fe4000bf83070 */
[----:B------:R-:W-:Y:S01]  /*77c0*/  ISETP.LE.U32.AND P3, PT, R5, UR6, PT ;  /* 0x0000000605007c0c */ /* 0x000fe2000bf63070 */
[----:B------:R-:W-:Y:S01]  /*77d0*/  @!P0 FADD.FTZ R182, -R182, -RZ ;  /* 0x800000ffb6b68221 */ /* 0x000fe20000010100 */
[--C-:B------:R-:W-:Y:S01]  /*77e0*/  SHF.R.U32.HI R5, RZ, 0x18, R10.reuse ;  /* 0x00000018ff057819 */ /* 0x100fe2000001160a */
[----:B------:R-:W-:Y:S01]  /*77f0*/  @!P5 FADD.FTZ R186, -R186, -RZ ;  /* 0x800000ffbabad221 */ /* 0x000fe20000010100 */
[----:B------:R-:W-:Y:S01]  /*7800*/  SHF.R.U32.HI R10, RZ, 0x10, R10 ;  /* 0x00000010ff0a7819 */ /* 0x000fe2000001160a */
[----:B------:R-:W2:Y:S01]  /*7810*/  MUFU.EX2 R184, R39 ;  /* 0x0000002700b87308 */ /* 0x000ea20000000800 */
[----:B------:R-:W-:Y:S02]  /*7820*/  SHF.R.U32.HI R4, RZ, 0x8, R4 ;  /* 0x00000008ff047819 */ /* 0x000fe40000011604 */
[----:B------:R-:W-:Y:S02]  /*7830*/  LOP3.LUT R10, R10, 0xff, RZ, 0xc0, !PT ;  /* 0x000000ff0a0a7812 */ /* 0x000fe400078ec0ff */
[----:B------:R-:W-:Y:S01]  /*7840*/  LOP3.LUT R4, R4, 0xffff, RZ, 0xc0, !PT ;  /* 0x0000ffff04047812 */ /* 0x000fe200078ec0ff */
[----:B---3--:R-:W-:Y:S01]  /*7850*/  @!P4 FADD.FTZ R183, -R183, -RZ ;  /* 0x800000ffb7b7c221 */ /* 0x008fe20000010100 */
[----:B------:R-:W-:Y:S01]  /*7860*/  ISETP.LE.U32.AND P5, PT, R10, UR6, PT ;  /* 0x000000060a007c0c */ /* 0x000fe2000bfa3070 */
[----:B-1----:R-:W-:Y:S01]  /*7870*/  @!P3 FADD.FTZ R193, -R193, -RZ ;  /* 0x800000ffc1c1b221 */ /* 0x002fe20000010100 */
[----:B------:R-:W-:Y:S01]  /*7880*/  ISETP.LE.U32.AND P0, PT, R4, UR6, PT ;  /* 0x0000000604007c0c */ /* 0x000fe2000bf03070 */
[----:B------:R-:W1:Y:S01]  /*7890*/  MUFU.EX2 R187, R44 ;  /* 0x0000002c00bb7308 */ /* 0x000e620000000800 */
[----:B------:R-:W-:Y:S02]  /*78a0*/  ISETP.LE.U32.AND P4, PT, R5, UR6, PT ;  /* 0x0000000605007c0c */ /* 0x000fe4000bf83070 */
[----:B------:R-:W-:Y:S02]  /*78b0*/  SHF.R.U32.HI R4, RZ, 0x8, R15 ;  /* 0x00000008ff047819 */ /* 0x000fe4000001160f */
[----:B------:R-:W-:Y:S02]  /*78c0*/  LOP3.LUT R5, R16, 0xff, RZ, 0xc0, !PT ;  /* 0x000000ff10057812 */ /* 0x000fe400078ec0ff */
[----:B------:R-:W-:Y:S02]  /*78d0*/  LOP3.LUT R4, R4, 0xffff, RZ, 0xc0, !PT ;  /* 0x0000ffff04047812 */ /* 0x000fe400078ec0ff */
[----:B------:R-:W-:Y:S01]  /*78e0*/  ISETP.LE.U32.AND P3, PT, R5, UR6, PT ;  /* 0x0000000605007c0c */ /* 0x000fe2000bf63070 */
[----:B------:R-:W-:Y:S01]  /*78f0*/  @!P5 FADD.FTZ R197, -R197, -RZ ;  /* 0x800000ffc5c5d221 */ /* 0x000fe20000010100 */
[----:B------:R-:W-:Y:S01]  /*7900*/  ISETP.LE.U32.AND P5, PT, R18, UR6, PT ;  /* 0x0000000612007c0c */ /* 0x000fe2000bfa3070 */
[----:B------:R-:W-:Y:S01]  /*7910*/  @!P0 FADD.FTZ R191, -R191, -RZ ;  /* 0x800000ffbfbf8221 */ /* 0x000fe20000010100 */
[----:B------:R-:W-:Y:S01]  /*7920*/  ISETP.LE.U32.AND P0, PT, R4, UR6, PT ;  /* 0x0000000604007c0c */ /* 0x000fe2000bf03070 */
[----:B------:R-:W-:Y:S01]  /*7930*/  @!P4 FADD.FTZ R196, -R196, -RZ ;  /* 0x800000ffc4c4c221 */ /* 0x000fe20000010100 */
[----:B------:R-:W-:Y:S01]  /*7940*/  LOP3.LUT R4, R28, 0xff, RZ, 0xc0, !PT ;  /* 0x000000ff1c047812 */ /* 0x000fe200078ec0ff */
[----:B--2---:R-:W-:Y:S01]  /*7950*/  @!P1 FADD.FTZ R184, -R184, -RZ ;  /* 0x800000ffb8b89221 */ /* 0x004fe20000010100 */
[----:B------:R-:W-:Y:S01]  /*7960*/  LOP3.LUT R5, R9, 0xffff, RZ, 0xc0, !PT ;  /* 0x0000ffff09057812 */ /* 0x000fe200078ec0ff */
[----:B------:R-:W-:Y:S01]  /*7970*/  MUFU.EX2 R152, R64 ;  /* 0x0000004000987308 */ /* 0x000fe20000000800 */
[----:B------:R-:W-:Y:S02]  /*7980*/  ISETP.LE.U32.AND P4, PT, R4, UR6, PT ;  /* 0x0000000604007c0c */ /* 0x000fe4000bf83070 */
[----:B------:R-:W-:Y:S01]  /*7990*/  SHF.R.U32.HI R4, RZ, 0x8, R27 ;  /* 0x00000008ff047819 */ /* 0x000fe2000001161b */
[----:B------:R-:W-:Y:S01]  /*79a0*/  @!P3 FADD.FTZ R194, -R194, -RZ ;  /* 0x800000ffc2c2b221 */ /* 0x000fe20000010100 */
[----:B------:R-:W-:Y:S01]  /*79b0*/  SHF.R.U32.HI R6, RZ, 0x8, R5 ;  /* 0x00000008ff067819 */ /* 0x000fe20000011605 */
[----:B------:R-:W-:Y:S01]  /*79c0*/  @!P5 FADD.FTZ R195, -R195, -RZ ;  /* 0x800000ffc3c3d221 */ /* 0x000fe20000010100 */
[----:B------:R-:W-:Y:S02]  /*79d0*/  LOP3.LUT R4, R4, 0xffff, RZ, 0xc0, !PT ;  /* 0x0000ffff04047812 */ /* 0x000fe400078ec0ff */
[----:B------:R-:W-:Y:S01]  /*79e0*/  ISETP.LE.U32.AND P5, PT, R7, UR6, PT ;  /* 0x0000000607007c0c */ /* 0x000fe2000bfa3070 */
[----:B------:R2:W-:Y:S01]  /*79f0*/  MUFU.EX2 R151, R148 ;  /* 0x0000009400977308 */ /* 0x0005e20000000800 */
[----:B------:R-:W-:Y:S02]  /*7a00*/  LOP3.LUT R7, R9, 0xff, RZ, 0xc0, !PT ;  /* 0x000000ff09077812 */ /* 0x000fe400078ec0ff */
[----:B------:R-:W-:Y:S01]  /*7a10*/  ISETP.LE.U32.AND P3, PT, R4, UR6, PT ;  /* 0x0000000604007c0c */ /* 0x000fe2000bf63070 */
[----:B------:R-:W-:Y:S01]  /*7a20*/  @!P4 FADD.FTZ R166, -R166, -RZ ;  /* 0x800000ffa6a6c221 */ /* 0x000fe20000010100 */
[----:B------:R-:W-:Y:S02]  /*7a30*/  SHF.R.U32.HI R4, RZ, 0x10, R9 ;  /* 0x00000010ff047819 */ /* 0x000fe40000011609 */
[----:B------:R-:W-:Y:S02]  /*7a40*/  ISETP.LE.U32.AND P6, PT, R7, UR6, PT ;  /* 0x0000000607007c0c */ /* 0x000fe4000bfc3070 */
[----:B------:R-:W-:Y:S01]  /*7a50*/  LOP3.LUT R5, R4, 0xff, RZ, 0xc0, !PT ;  /* 0x000000ff04057812 */ /* 0x000fe200078ec0ff */
[----:B------:R-:W3:Y:S01]  /*7a60*/  MUFU.EX2 R188, R45 ;  /* 0x0000002d00bc7308 */ /* 0x000ee20000000800 */
[----:B------:R-:W-:Y:S01]  /*7a70*/  LOP3.LUT R4, R6, 0xffff, RZ, 0xc0, !PT ;  /* 0x0000ffff06047812 */ /* 0x000fe200078ec0ff */
[----:B------:R-:W-:Y:S01]  /*7a80*/  @!P5 FADD.FTZ R155, -R155, -RZ ;  /* 0x800000ff9b9bd221 */ /* 0x000fe20000010100 */
[----:B------:R-:W-:Y:S02]  /*7a90*/  ISETP.LE.U32.AND P1, PT, R17, UR6, PT ;  /* 0x0000000611007c0c */ /* 0x000fe4000bf23070 */
[----:B------:R-:W-:Y:S01]  /*7aa0*/  ISETP.LE.U32.AND P4, PT, R4, UR6, PT ;  /* 0x0000000604007c0c */ /* 0x000fe2000bf83070 */
[----:B------:R-:W-:Y:S01]  /*7ab0*/  @!P3 FADD.FTZ R159, -R159, -RZ ;  /* 0x800000ff9f9fb221 */ /* 0x000fe20000010100 */
[----:B------:R-:W-:Y:S02]  /*7ac0*/  LOP3.LUT R4, R8, 0xffff, RZ, 0xc0, !PT ;  /* 0x0000ffff08047812 */ /* 0x000fe400078ec0ff */
[----:B------:R-:W-:Y:S01]  /*7ad0*/  ISETP.LE.U32.AND P3, PT, R5, UR6, PT ;  /* 0x0000000605007c0c */ /* 0x000fe2000bf63070 */
[----:B------:R-:W-:Y:S01]  /*7ae0*/  @!P6 FADD.FTZ R156, -R156, -RZ ;  /* 0x800000ff9c9ce221 */ /* 0x000fe20000010100 */
[----:B------:R-:W-:Y:S01]  /*7af0*/  LOP3.LUT R5, R8, 0xff, RZ, 0xc0, !PT ;  /* 0x000000ff08057812 */ /* 0x000fe200078ec0ff */
[----:B------:R-:W4:Y:S01]  /*7b00*/  MUFU.EX2 R150, R66 ;  /* 0x0000004200967308 */ /* 0x000f220000000800 */
[----:B------:R-:W-:Y:S01]  /*7b10*/  SHF.R.U32.HI R4, RZ, 0x8, R4 ;  /* 0x00000008ff047819 */ /* 0x000fe20000011604 */
[----:B--2---:R-:W-:Y:S01]  /*7b20*/  IMAD.IADD R148, R2, 0x1, R176 ;  /* 0x0000000102947824 */ /* 0x004fe200078e02b0 */
[----:B------:R-:W-:Y:S01]  /*7b30*/  ISETP.LE.U32.AND P6, PT, R5, UR6, PT ;  /* 0x0000000605007c0c */ /* 0x000fe2000bfc3070 */
[----:B-1----:R-:W-:Y:S01]  /*7b40*/  @!P1 FADD.FTZ R187, -R187, -RZ ;  /* 0x800000ffbbbb9221 */ /* 0x002fe20000010100 */
[----:B------:R-:W-:Y:S01]  /*7b50*/  SHF.R.U32.HI R5, RZ, 0x10, R8 ;  /* 0x00000010ff057819 */ /* 0x000fe20000011608 */
[----:B------:R-:W-:Y:S01]  /*7b60*/  @!P4 FADD.FTZ R154, -R154, -RZ ;  /* 0x800000ff9a9ac221 */ /* 0x000fe20000010100 */
[----:B------:R-:W-:Y:S02]  /*7b70*/  LOP3.LUT R4, R4, 0xffff, RZ, 0xc0, !PT ;  /* 0x0000ffff04047812 */ /* 0x000fe400078ec0ff */
[----:B------:R-:W-:Y:S01]  /*7b80*/  LOP3.LUT R5, R5, 0xff, RZ, 0xc0, !PT ;  /* 0x000000ff05057812 */ /* 0x000fe200078ec0ff */
[----:B------:R-:W-:Y:S01]  /*7b90*/  @!P3 FADD.FTZ R160, -R160, -RZ ;  /* 0x800000ffa0a0b221 */ /* 0x000fe20000010100 */
[----:B------:R-:W-:Y:S01]  /*7ba0*/  ISETP.LE.U32.AND P4, PT, R4, UR6, PT ;  /* 0x0000000604007c0c */ /* 0x000fe2000bf83070 */
[----:B---3--:R-:W-:Y:S01]  /*7bb0*/  @!P0 FADD.FTZ R188, -R188, -RZ ;  /* 0x800000ffbcbc8221 */ /* 0x008fe20000010100 */
[----:B------:R-:W-:Y:S01]  /*7bc0*/  SHF.R.U32.HI R4, RZ, 0x8, R21 ;  /* 0x00000008ff047819 */ /* 0x000fe20000011615 */
[----:B------:R-:W-:Y:S01]  /*7bd0*/  MUFU.EX2 R149, R141 ;  /* 0x0000008d00957308 */ /* 0x000fe20000000800 */
[----:B------:R-:W-:Y:S01]  /*7be0*/  ISETP.LE.U32.AND P3, PT, R5, UR6, PT ;  /* 0x0000000605007c0c */ /* 0x000fe2000bf63070 */
[----:B------:R-:W-:Y:S01]  /*7bf0*/  @!P6 FADD.FTZ R165, -R165, -RZ ;  /* 0x800000ffa5a5e221 */ /* 0x000fe20000010100 */
[----:B------:R-:W-:Y:S02]  /*7c00*/  LOP3.LUT R4, R4, 0xffff, RZ, 0xc0, !PT ;  /* 0x0000ffff04047812 */ /* 0x000fe400078ec0ff */
[----:B------:R-:W-:Y:S02]  /*7c10*/  ISETP.LE.U32.AND P1, PT, R13, UR6, PT ;  /* 0x000000060d007c0c */ /* 0x000fe4000bf23070 */
[----:B------:R-:W-:Y:S02]  /*7c20*/  ISETP.LE.U32.AND P6, PT, R4, UR6, PT ;  /* 0x0000000604007c0c */ /* 0x000fe4000bfc3070 */
[----:B------:R-:W-:Y:S01]  /*7c30*/  SHF.R.U32.HI R6, RZ, 0x8, R20 ;  /* 0x00000008ff067819 */ /* 0x000fe20000011614 */
[----:B------:R-:W-:Y:S01]  /*7c40*/  @!P4 FADD.FTZ R163, -R163, -RZ ;  /* 0x800000ffa3a3c221 */ /* 0x000fe20000010100 */
[----:B------:R-:W-:Y:S01]  /*7c50*/  LOP3.LUT R4, R22, 0xff, RZ, 0xc0, !PT ;  /* 0x000000ff16047812 */ /* 0x000fe200078ec0ff */
[----:B------:R-:W1:Y:S01]  /*7c60*/  MUFU.EX2 R153, R140 ;  /* 0x0000008c00997308 */ /* 0x000e620000000800 */
[----:B------:R-:W-:Y:S01]  /*7c70*/  F2FP.RELU.PACK_AB R7, R216, R213 ;  /* 0x000000d5d807723e */ /* 0x000fe200000008ff */
[----:B------:R-:W-:Y:S01]  /*7c80*/  @!P3 FADD.FTZ R181, -R181, -RZ ;  /* 0x800000ffb5b5b221 */ /* 0x000fe20000010100 */
[----:B------:R-:W-:Y:S02]  /*7c90*/  LOP3.LUT R5, R19, 0xff, RZ, 0xc0, !PT ;  /* 0x000000ff13057812 */ /* 0x000fe400078ec0ff */
[----:B------:R-:W-:Y:S01]  /*7ca0*/  ISETP.LE.U32.AND P3, PT, R4, UR6, PT ;  /* 0x0000000604007c0c */ /* 0x000fe2000bf63070 */
[----:B------:R-:W-:Y:S01]  /*7cb0*/  @!P1 FADD.FTZ R152, -R152, -RZ ;  /* 0x800000ff98989221 */ /* 0x000fe20000010100 */
[----:B------:R-:W-:Y:S01]  /*7cc0*/  LOP3.LUT R4, R6, 0xffff, RZ, 0xc0, !PT ;  /* 0x0000ffff06047812 */ /* 0x000fe200078ec0ff */
[----:B------:R-:W-:Y:S01]  /*7cd0*/  @!P6 FADD.FTZ R151, -R151, -RZ ;  /* 0x800000ff9797e221 */ /* 0x000fe20000010100 */
[----:B------:R-:W-:Y:S01]  /*7ce0*/  F2FP.RELU.PACK_AB R6, R220, R221 ;  /* 0x000000dddc06723e */ /* 0x000fe200000008ff */
[----:B------:R2:W-:Y:S01]  /*7cf0*/  STS [R230+0x1c000], R7 ;  /* 0x01c00007e6007388 */ /* 0x0005e20000000800 */
[----:B------:R-:W-:Y:S02]  /*7d00*/  ISETP.LE.U32.AND P1, PT, R5, UR6, PT ;  /* 0x0000000605007c0c */ /* 0x000fe4000bf23070 */
[----:B------:R-:W-:Y:S01]  /*7d10*/  F2FP.RELU.PACK_AB R5, R210, R211 ;  /* 0x000000d3d205723e */ /* 0x000fe200000008ff */
[----:B------:R3:W-:Y:S01]  /*7d20*/  STS [R230+0x1c400], R6 ;  /* 0x01c40006e6007388 */ /* 0x0007e20000000800 */
[----:B------:R-:W-:Y:S02]  /*7d30*/  ISETP.LE.U32.AND P6, PT, R4, UR6, PT ;  /* 0x0000000604007c0c */ /* 0x000fe4000bfc3070 */
[----:B------:R-:W-:Y:S01]  /*7d40*/  F2FP.RELU.PACK_AB R4, R212, R214 ;  /* 0x000000d6d404723e */ /* 0x000fe200000008ff */
[----:B------:R3:W-:Y:S01]  /*7d50*/  STS [R233+0x1c000], R5 ;  /* 0x01c00005e9007388 */ /* 0x0007e20000000800 */
[----:B------:R-:W-:Y:S01]  /*7d60*/  SHF.R.U32.HI R8, RZ, 0x18, R8 ;  /* 0x00000018ff087819 */ /* 0x000fe20000011608 */
[----:B----4-:R-:W-:Y:S01]  /*7d70*/  @!P3 FADD.FTZ R150, -R150, -RZ ;  /* 0x800000ff9696b221 */ /* 0x010fe20000010100 */
[----:B------:R-:W-:Y:S01]  /*7d80*/  ISETP.LE.U32.AND P2, PT, R26, UR6, PT ;  /* 0x000000061a007c0c */ /* 0x000fe2000bf43070 */
[----:B------:R4:W-:Y:S01]  /*7d90*/  STS [R233+0x1c400], R4 ;  /* 0x01c40004e9007388 */ /* 0x0009e20000000800 */
[----:B------:R-:W-:Y:S01]  /*7da0*/  ISETP.LE.U32.AND P4, PT, R8, UR6, PT ;  /* 0x0000000608007c0c */ /* 0x000fe2000bf83070 */
[----:B------:R-:W-:Y:S01]  /*7db0*/  @!P1 FADD.FTZ R162, -R162, -RZ ;  /* 0x800000ffa2a29221 */ /* 0x000fe20000010100 */
[----:B------:R-:W-:Y:S02]  /*7dc0*/  F2FP.RELU.PACK_AB R8, R201, R202 ;  /* 0x000000cac908723e */ /* 0x000fe400000008ff */
[----:B------:R-:W-:Y:S01]  /*7dd0*/  F2FP.RELU.PACK_AB R0, R196, R197 ;  /* 0x000000c5c400723e */ /* 0x000fe200000008ff */
[----:B-1----:R-:W-:Y:S01]  /*7de0*/  @!P6 FADD.FTZ R153, -R153, -RZ ;  /* 0x800000ff9999e221 */ /* 0x002fe20000010100 */
[----:B------:R-:W-:Y:S02]  /*7df0*/  SHF.R.U32.HI R9, RZ, 0x18, R9 ;  /* 0x00000018ff097819 */ /* 0x000fe40000011609 */
[----:B------:R-:W-:Y:S02]  /*7e00*/  ISETP.LE.U32.AND P0, PT, R14, UR6, PT ;  /* 0x000000060e007c0c */ /* 0x000fe4000bf03070 */
[----:B------:R-:W-:Y:S01]  /*7e10*/  FSETP.GE.FTZ.AND P1, PT, R210, RZ, PT ;  /* 0x000000ffd200720b */ /* 0x000fe20003f36000 */
[----:B------:R-:W-:Y:S01]  /*7e20*/  @!P2 FADD.FTZ R164, -R164, -RZ ;  /* 0x800000ffa4a4a221 */ /* 0x000fe20000010100 */
[----:B--2---:R-:W-:Y:S01]  /*7e30*/  F2FP.RELU.PACK_AB R7, R225, R222 ;  /* 0x000000dee107723e */ /* 0x004fe200000008ff */
[----:B------:R-:W-:Y:S01]  /*7e40*/  @!P4 FADD.FTZ R167, -R167, -RZ ;  /* 0x800000ffa7a7c221 */ /* 0x000fe20000010100 */
[----:B------:R-:W-:Y:S02]  /*7e50*/  ISETP.LE.U32.AND P2, PT, R9, UR6, PT ;  /* 0x0000000609007c0c */ /* 0x000fe4000bf43070 */
[----:B---3--:R-:W-:Y:S01]  /*7e60*/  F2FP.RELU.PACK_AB R6, R226, R227 ;  /* 0x000000e3e206723e */ /* 0x008fe200000008ff */
[----:B------:R1:W-:Y:S01]  /*7e70*/  STS [R230+0x1e000], R7 ;  /* 0x01e00007e6007388 */ /* 0x0003e20000000800 */
[----:B------:R-:W-:Y:S02]  /*7e80*/  FSETP.GE.FTZ.AND P3, PT, R189, RZ, PT ;  /* 0x000000ffbd00720b */ /* 0x000fe40003f76000 */
[----:B------:R-:W-:Y:S01]  /*7e90*/  F2FP.RELU.PACK_AB R5, R218, R219 ;  /* 0x000000dbda05723e */ /* 0x000fe200000008ff */
[----:B------:R2:W-:Y:S01]  /*7ea0*/  STS [R230+0x1e400], R6 ;  /* 0x01e40006e6007388 */ /* 0x0005e20000000800 */
[----:B------:R-:W-:Y:S01]  /*7eb0*/  @!P0 FADD.FTZ R149, -R149, -RZ ;  /* 0x800000ff95958221 */ /* 0x000fe20000010100 */
[----:B------:R-:W-:Y:S02]  /*7ec0*/  FSETP.GE.FTZ.AND P4, PT, R201, RZ, PT ;  /* 0x000000ffc900720b */ /* 0x000fe40003f96000 */
[----:B----4-:R-:W-:Y:S01]  /*7ed0*/  F2FP.RELU.PACK_AB R4, R223, R224 ;  /* 0x000000e0df04723e */ /* 0x010fe200000008ff */
[----:B------:R3:W-:Y:S01]  /*7ee0*/  STS [R233+0x1e000], R5 ;  /* 0x01e00005e9007388 */ /* 0x0007e20000000800 */
[----:B------:R-:W-:Y:S01]  /*7ef0*/  @!P2 FADD.FTZ R158, -R158, -RZ ;  /* 0x800000ff9e9ea221 */ /* 0x000fe20000010100 */
[----:B------:R-:W-:Y:S02]  /*7f00*/  ISETP.LE.U32.AND P2, PT, R12, UR6, PT ;  /* 0x000000060c007c0c */ /* 0x000fe4000bf43070 */
[----:B------:R4:W-:Y:S04]  /*7f10*/  STS [R233+0x1e400], R4 ;  /* 0x01e40004e9007388 */ /* 0x0009e80000000800 */
[----:B------:R-:W-:Y:S07]  /*7f20*/  STS [R237+0x1c000], R8 ;  /* 0x01c00008ed007388 */ /* 0x000fee0000000800 */
[----:B------:R-:W-:Y:S01]  /*7f30*/  @!P2 FADD.FTZ R157, -R157, -RZ ;  /* 0x800000ff9d9da221 */ /* 0x000fe20000010100 */
[----:B-1----:R-:W-:Y:S02]  /*7f40*/  F2FP.RELU.PACK_AB R7, R200, R203 ;  /* 0x000000cbc807723e */ /* 0x002fe400000008ff */
[----:B------:R-:W-:Y:S02]  /*7f50*/  FSETP.GE.FTZ.AND P2, PT, R211, RZ, PT ;  /* 0x000000ffd300720b */ /* 0x000fe40003f56000 */
[----:B--2---:R-:W-:Y:S01]  /*7f60*/  F2FP.RELU.PACK_AB R6, R205, R207 ;  /* 0x000000cfcd06723e */ /* 0x004fe200000008ff */
        /* <DEDUP_REMOVED lines=11> */
[----:B----4-:R-:W-:Y:S05]  /*8020*/  F2FP.RELU.PACK_AB R6, R198, R199 ;  /* 0x000000c7c606723e */ /* 0x010fea00000008ff */
[----:B------:R3:W-:Y:S04]  /*8030*/  STS [R236+0x1e000], R6 ;  /* 0x01e00006ec007388 */ /* 0x0007e80000000800 */
[----:B------:R4:W-:Y:S01]  /*8040*/  STS [R231+0x1c000], R4 ;  /* 0x01c00004e7007388 */ /* 0x0009e20000000800 */
[----:B-1----:R-:W-:Y:S05]  /*8050*/  F2FP.RELU.PACK_AB R7, R184, R186 ;  /* 0x000000bab807723e */ /* 0x002fea00000008ff */
[----:B------:R1:W-:Y:S01]  /*8060*/  STS [R231+0x1c400], R7 ;  /* 0x01c40007e7007388 */ /* 0x0003e20000000800 */
[----:B--2---:R-:W-:Y:S05]  /*8070*/  F2FP.RELU.PACK_AB R5, R159, R161 ;  /* 0x000000a19f05723e */ /* 0x004fea00000008ff */
[----:B------:R2:W-:Y:S01]  /*8080*/  STS [R232+0x1c000], R5 ;  /* 0x01c00005e8007388 */ /* 0x0005e20000000800 */
[----:B---3--:R-:W-:Y:S02]  /*8090*/  F2FP.RELU.PACK_AB R6, R191, R193 ;  /* 0x000000c1bf06723e */ /* 0x008fe400000008ff */
[----:B----4-:R-:W-:Y:S05]  /*80a0*/  F2FP.RELU.PACK_AB R4, R164, R166 ;  /* 0x000000a6a404723e */ /* 0x010fea00000008ff */
[----:B------:R3:W-:Y:S04]  /*80b0*/  STS [R232+0x1c400], R4 ;  /* 0x01c40004e8007388 */ /* 0x0007e80000000800 */
[----:B------:R4:W-:Y:S01]  /*80c0*/  STS [R231+0x1e000], R6 ;  /* 0x01e00006e7007388 */ /* 0x0009e20000000800 */
[----:B-1----:R-:W-:Y:S03]  /*80d0*/  F2FP.RELU.PACK_AB R7, R188, R187 ;  /* 0x000000bbbc07723e */ /* 0x002fe600000008ff */
[----:B------:R1:W-:Y:S04]  /*80e0*/  STS [R231+0x1e400], R0 ;  /* 0x01e40000e7007388 */ /* 0x0003e80000000800 */
[----:B------:R1:W-:Y:S01]  /*80f0*/  STS [R232+0x1e000], R7 ;  /* 0x01e00007e8007388 */ /* 0x0003e20000000800 */
[----:B--2---:R-:W-:Y:S02]  /*8100*/  F2FP.RELU.PACK_AB R5, R154, R156 ;  /* 0x0000009c9a05723e */ /* 0x004fe400000008ff */
[----:B---3--:R-:W-:Y:S02]  /*8110*/  F2FP.RELU.PACK_AB R4, R158, R160 ;  /* 0x000000a09e04723e */ /* 0x008fe400000008ff */
[----:B----4-:R-:W-:Y:S02]  /*8120*/  F2FP.RELU.PACK_AB R6, R195, R194 ;  /* 0x000000c2c306723e */ /* 0x010fe400000008ff */
[----:B-1----:R-:W-:Y:S03]  /*8130*/  F2FP.RELU.PACK_AB R0, R151, R152 ;  /* 0x000000989700723e */ /* 0x002fe600000008ff */
        /* <DEDUP_REMOVED lines=68> */
[----:B------:R-:W3:Y:S01]  /*8580*/  LDG.E R145, [R146.64] ;  /* 0x0000002092917981 */ /* 0x000ee2000c1e1900 */
        /* <DEDUP_REMOVED lines=25> */
[C---:B---3--:R-:W-:Y:S01]  /*8720*/  FADD.FTZ R2, -R145.reuse, R4 ;  /* 0x0000000491027221 */ /* 0x048fe20000010100 */
[C---:B------:R-:W-:Y:S01]  /*8730*/  HMMA.16816.F32 R16, R136.reuse, R134, R16 ;  /* 0x000000868810723c */ /* 0x040fe20000001810 */
[----:B------:R1:W2:Y:S02]  /*8740*/  LDG.E R4, [R146.64+0x20] ;  /* 0x0000202092047981 */ /* 0x0002a4000c1e1900 */
[----:B------:R-:W-:Y:S01]  /*8750*/  FADD.FTZ R0, -R145, R5 ;  /* 0x0000000591007221 */ /* 0x000fe20000010100 */
[-C--:B------:R-:W-:Y:S01]  /*8760*/  FSEL R2, R2, R145.reuse, P0 ;  /* 0x0000009102027208 */ /* 0x080fe20000000000 */
[----:B------:R-:W3:Y:S01]  /*8770*/  LDSM.16.M88.4 R132, [R172+0x10800] ;  /* 0x01080000ac84783b */ /* 0x000ee20000000200 */
[----:B------:R-:W-:Y:S03]  /*8780*/  FSETP.GE.FTZ.AND P0, PT, R216, RZ, PT ;  /* 0x000000ffd800720b */ /* 0x000fe60003f16000 */
[----:B------:R-:W-:Y:S03]  /*8790*/  FMUL.FTZ R213, R213, R2 ;  /* 0x00000002d5d57220 */ /* 0x000fe60000410000 */
[-C--:B------:R-:W-:Y:S01]  /*87a0*/  FSEL R0, R0, R145.reuse, P0 ;  /* 0x0000009100007208 */ /* 0x080fe20000000000 */
[----:B------:R1:W4:Y:S01]  /*87b0*/  LDG.E R2, [R146.64+0x100] ;  /* 0x0001002092027981 */ /* 0x000322000c1e1900 */
[----:B------:R-:W-:Y:S03]  /*87c0*/  FSETP.GE.FTZ.AND P0, PT, R202, RZ, PT ;  /* 0x000000ffca00720b */ /* 0x000fe60003f16000 */
[----:B------:R-:W-:Y:S02]  /*87d0*/  FMUL.FTZ R216, R216, R0 ;  /* 0x00000000d8d87220 */ /* 0x000fe40000410000 */
[----:B------:R1:W4:Y:S05]  /*87e0*/  LDG.E R0, [R146.64+0x120] ;  /* 0x0001202092007981 */ /* 0x00032a000c1e1900 */
[C---:B------:R-:W-:Y:S02]  /*87f0*/  FADD.FTZ R16, -R145.reuse, R16 ;  /* 0x0000001091107221 */ /* 0x040fe40000010100 */
[----:B------:R-:W-:Y:S03]  /*8800*/  FADD.FTZ R17, -R145, R17 ;  /* 0x0000001191117221 */ /* 0x000fe60000010100 */
[-C--:B------:R-:W-:Y:S02]  /*8810*/  FSEL R16, R16, R145.reuse, P2 ;  /* 0x0000009110107208 */ /* 0x080fe40001000000 */
[----:B------:R-:W-:Y:S02]  /*8820*/  FSEL R17, R17, R145, P1 ;  /* 0x0000009111117208 */ /* 0x000fe40000800000 */
[----:B------:R-:W-:Y:S01]  /*8830*/  FSETP.GE.FTZ.AND P1, PT, R183, RZ, PT ;  /* 0x000000ffb700720b */ /* 0x000fe20003f36000 */
[----:B------:R-:W-:Y:S01]  /*8840*/  FMUL.FTZ R211, R211, R16 ;  /* 0x00000010d3d37220 */ /* 0x000fe20000410000 */
[----:B------:R-:W-:Y:S01]  /*8850*/  FSETP.GE.FTZ.AND P2, PT, R185, RZ, PT ;  /* 0x000000ffb900720b */ /* 0x000fe20003f56000 */
[----:B------:R-:W-:Y:S02]  /*8860*/  FMUL.FTZ R210, R210, R17 ;  /* 0x00000011d2d27220 */ /* 0x000fe40000410000 */
[----:B-1----:R-:W-:Y:S01]  /*8870*/  IMAD.MOV.U32 R146, RZ, RZ, R239 ;  /* 0x000000ffff927224 */ /* 0x002fe200078e00ef */
[-C--:B---3--:R-:W-:Y:S01]  /*8880*/  HMMA.16816.F32 R20, R136, R132.reuse, R20 ;  /* 0x000000848814723c */ /* 0x088fe20000001814 */
[----:B------:R-:W-:Y:S07]  /*8890*/  IMAD.MOV.U32 R147, RZ, RZ, R238 ;  /* 0x000000ffff937224 */ /* 0x000fee00078e00ee */
[C---:B------:R-:W-:Y:S08]  /*88a0*/  HMMA.16816.F32 R24, R140.reuse, R132, R24 ;  /* 0x000000848c18723c */ /* 0x040ff00000001818 */
[-C--:B------:R-:W-:Y:S08]  /*88b0*/  HMMA.16816.F32 R28, R140, R134.reuse, R28 ;  /* 0x000000868c1c723c */ /* 0x080ff0000000181c */
[C---:B------:R-:W-:Y:S01]  /*88c0*/  FADD.FTZ R20, -R145.reuse, R20 ;  /* 0x0000001491147221 */ /* 0x040fe20000010100 */
[C---:B------:R-:W-:Y:S01]  /*88d0*/  HMMA.16816.F32 R32, R136.reuse, R134, R32 ;  /* 0x000000868820723c */ /* 0x040fe20000001820 */
[----:B------:R-:W1:Y:S02]  /*88e0*/  LDSM.16.M88.4 R132, [R172+0x11000] ;  /* 0x01100000ac84783b */ /* 0x000e640000000200 */
[----:B------:R-:W-:Y:S01]  /*88f0*/  FADD.FTZ R21, -R145, R21 ;  /* 0x0000001591157221 */ /* 0x000fe20000010100 */
[-C--:B------:R-:W-:Y:S02]  /*8900*/  FSEL R20, R20, R145.reuse, P0 ;  /* 0x0000009114147208 */ /* 0x080fe40000000000 */
[----:B------:R-:W-:Y:S02]  /*8910*/  FSETP.GE.FTZ.AND P0, PT, R182, RZ, PT ;  /* 0x000000ffb600720b */ /* 0x000fe40003f16000 */
[----:B------:R-:W-:Y:S01]  /*8920*/  FSEL R21, R21, R145, P4 ;  /* 0x0000009115157208 */ /* 0x000fe20002000000 */
[----:B------:R-:W-:Y:S01]  /*8930*/  FMUL.FTZ R202, R202, R20 ;  /* 0x00000014caca7220 */ /* 0x000fe20000410000 */
[----:B------:R-:W-:Y:S03]  /*8940*/  FSETP.GE.FTZ.AND P4, PT, R160, RZ, PT ;  /* 0x000000ffa000720b */ /* 0x000fe60003f96000 */
[----:B------:R-:W-:Y:S11]  /*8950*/  FMUL.FTZ R201, R201, R21 ;  /* 0x00000015c9c97220 */ /* 0x000ff60000410000 */
[C---:B------:R-:W-:Y:S02]  /*8960*/  FADD.FTZ R20, -R145.reuse, R32 ;  /* 0x0000002091147221 */ /* 0x040fe40000010100 */
[----:B------:R-:W-:Y:S03]  /*8970*/  FADD.FTZ R17, -R145, R33 ;  /* 0x0000002191117221 */ /* 0x000fe60000010100 */
[-C--:B------:R-:W-:Y:S02]  /*8980*/  FSEL R20, R20, R145.reuse, P3 ;  /* 0x0000009114147208 */ /* 0x080fe40001800000 */
        /* <DEDUP_REMOVED lines=30> */
[----:B------:R-:W-:Y:S03]  /*8b70*/  HMMA.16816.F32 R64, R136, R134, R64 ;  /* 0x000000868840723c */ /* 0x000fe60000001840 */
[----:B------:R-:W-:Y:S01]  /*8b80*/  FADD.FTZ R52, -R145, R52 ;  /* 0x0000003491347221 */ /* 0x000fe20000010100 */
[-C--:B------:R-:W-:Y:S02]  /*8b90*/  FSEL R53, R53, R145.reuse, P1 ;  /* 0x0000009135357208 */ /* 0x080fe40000800000 */
[----:B------:R-:W-:Y:S02]  /*8ba0*/  FSETP.GE.FTZ.AND P1, PT, R152, RZ, PT ;  /* 0x000000ff9800720b */ /* 0x000fe40003f36000 */
[----:B------:R-:W-:Y:S01]  /*8bb0*/  FSEL R52, R52, R145, P2 ;  /* 0x0000009134347208 */ /* 0x000fe20001000000 */
[----:B------:R-:W-:Y:S01]  /*8bc0*/  FMUL.FTZ R154, R154, R53 ;  /* 0x000000359a9a7220 */ /* 0x000fe20000410000 */
[----:B------:R-:W-:Y:S03]  /*8bd0*/  FSETP.GE.FTZ.AND P2, PT, R150, RZ, PT ;  /* 0x000000ff9600720b */ /* 0x000fe60003f56000 */
[----:B------:R-:W-:Y:S11]  /*8be0*/  FMUL.FTZ R156, R156, R52 ;  /* 0x000000349c9c7220 */ /* 0x000ff60000410000 */
[C---:B------:R-:W-:Y:S05]  /*8bf0*/  FADD.FTZ R64, -R145.reuse, R64 ;  /* 0x0000004091407221 */ /* 0x040fea0000010100 */
[----:B------:R-:W-:Y:S01]  /*8c00*/  FSEL R64, R64, R145, P1 ;  /* 0x0000009140407208 */ /* 0x000fe20000800000 */
[----:B------:R-:W-:Y:S01]  /*8c10*/  @P0 FADD.FTZ R145, -R145, R65 ;  /* 0x0000004191910221 */ /* 0x000fe20000010100 */
[----:B------:R-:W-:Y:S02]  /*8c20*/  FSETP.GE.FTZ.AND P1, PT, R221, RZ, PT ;  /* 0x000000ffdd00720b */ /* 0x000fe40003f36000 */
[----:B------:R-:W-:Y:S01]  /*8c30*/  FSETP.GE.FTZ.AND P0, PT, R220, RZ, PT ;  /* 0x000000ffdc00720b */ /* 0x000fe20003f16000 */
[----:B------:R-:W-:Y:S02]  /*8c40*/  FMUL.FTZ R152, R152, R64 ;  /* 0x0000004098987220 */ /* 0x000fe40000410000 */
[----:B------:R-:W-:Y:S02]  /*8c50*/  FMUL.FTZ R145, R151, R145 ;  /* 0x0000009197917220 */ /* 0x000fe40000410000 */
[C---:B--2---:R-:W-:Y:S02]  /*8c60*/  FADD.FTZ R6, -R4.reuse, R6 ;  /* 0x0000000604067221 */ /* 0x044fe40000010100 */
[C---:B------:R-:W-:Y:S02]  /*8c70*/  FADD.FTZ R18, -R4.reuse, R18 ;  /* 0x0000001204127221 */ /* 0x040fe40000010100 */
[----:B------:R-:W-:Y:S01]  /*8c80*/  FADD.FTZ R22, -R4, R22 ;  /* 0x0000001604167221 */ /* 0x000fe20000010100 */
[-C--:B------:R-:W-:Y:S01]  /*8c90*/  FSEL R6, R6, R4.reuse, P1 ;  /* 0x0000000406067208 */ /* 0x080fe20000800000 */
[----:B------:R-:W-:Y:S01]  /*8ca0*/  FADD.FTZ R34, -R4, R34 ;  /* 0x0000002204227221 */ /* 0x000fe20000010100 */
[----:B------:R-:W-:Y:S01]  /*8cb0*/  FSETP.GE.FTZ.AND P1, PT, R214, RZ, PT ;  /* 0x000000ffd600720b */ /* 0x000fe20003f36000 */
[C---:B------:R-:W-:Y:S02]  /*8cc0*/  FADD.FTZ R7, -R4.reuse, R7 ;  /* 0x0000000704077221 */ /* 0x040fe40000010100 */
[----:B------:R-:W-:Y:S01]  /*8cd0*/  FADD.FTZ R38, -R4, R38 ;  /* 0x0000002604267221 */ /* 0x000fe20000010100 */
[-C--:B------:R-:W-:Y:S01]  /*8ce0*/  FSEL R18, R18, R4.reuse, P1 ;  /* 0x0000000412127208 */ /* 0x080fe20000800000 */
[C---:B------:R-:W-:Y:S01]  /*8cf0*/  FADD.FTZ R19, -R4.reuse, R19 ;  /* 0x0000001304137221 */ /* 0x040fe20000010100 */
[----:B------:R-:W-:Y:S01]  /*8d00*/  FSETP.GE.FTZ.AND P1, PT, R203, RZ, PT ;  /* 0x000000ffcb00720b */ /* 0x000fe20003f36000 */
[C---:B------:R-:W-:Y:S01]  /*8d10*/  FADD.FTZ R50, -R4.reuse, R50 ;  /* 0x0000003204327221 */ /* 0x040fe20000010100 */
[-C--:B------:R-:W-:Y:S01]  /*8d20*/  FSEL R7, R7, R4.reuse, P0 ;  /* 0x0000000407077208 */ /* 0x080fe20000000000 */
[----:B------:R-:W-:Y:S01]  /*8d30*/  FADD.FTZ R23, -R4, R23 ;  /* 0x0000001704177221 */ /* 0x000fe20000010100 */
[----:B------:R-:W-:Y:S01]  /*8d40*/  FSEL R22, R22, R4, P1 ;  /* 0x0000000416167208 */ /* 0x000fe20000800000 */
[----:B------:R-:W-:Y:S01]  /*8d50*/  FADD.FTZ R35, -R4, R35 ;  /* 0x0000002304237221 */ /* 0x000fe20000010100 */
[----:B------:R-:W-:Y:S01]  /*8d60*/  FSETP.GE.FTZ.AND P1, PT, R192, RZ, PT ;  /* 0x000000ffc000720b */ /* 0x000fe20003f36000 */
[----:B------:R-:W-:Y:S01]  /*8d70*/  FADD.FTZ R39, -R4, R39 ;  /* 0x0000002704277221 */ /* 0x000fe20000010100 */
[----:B------:R-:W-:Y:S01]  /*8d80*/  FSETP.GE.FTZ.AND P0, PT, R212, RZ, PT ;  /* 0x000000ffd400720b */ /* 0x000fe20003f16000 */
[----:B------:R-:W-:Y:S01]  /*8d90*/  FMUL.FTZ R65, R221, R6 ;  /* 0x00000006dd417220 */ /* 0x000fe20000410000 */
[-C--:B------:R-:W-:Y:S01]  /*8da0*/  FSEL R34, R34, R4.reuse, P1 ;  /* 0x0000000422227208 */ /* 0x080fe20000800000 */
[----:B------:R-:W-:Y:S01]  /*8db0*/  FMUL.FTZ R64, R220, R7 ;  /* 0x00000007dc407220 */ /* 0x000fe20000410000 */
[----:B------:R-:W-:Y:S01]  /*8dc0*/  FSETP.GE.FTZ.AND P1, PT, R186, RZ, PT ;  /* 0x000000ffba00720b */ /* 0x000fe20003f36000 */
[C---:B------:R-:W-:Y:S01]  /*8dd0*/  FADD.FTZ R51, -R4.reuse, R51 ;  /* 0x0000003304337221 */ /* 0x040fe20000010100 */
[-C--:B------:R-:W-:Y:S01]  /*8de0*/  FSEL R19, R19, R4.reuse, P0 ;  /* 0x0000000413137208 */ /* 0x080fe20000000000 */
[----:B------:R-:W-:Y:S01]  /*8df0*/  FADD.FTZ R54, -R4, R54 ;  /* 0x0000003604367221 */ /* 0x000fe20000010100 */
[-C--:B------:R-:W-:Y:S01]  /*8e00*/  FSEL R38, R38, R4.reuse, P1 ;  /* 0x0000000426267208 */ /* 0x080fe20000800000 */
[----:B------:R-:W-:Y:S01]  /*8e10*/  FADD.FTZ R7, -R4, R55 ;  /* 0x0000003704077221 */ /* 0x000fe20000010100 */
[----:B------:R-:W-:Y:S01]  /*8e20*/  FSETP.GE.FTZ.AND P1, PT, R166, RZ, PT ;  /* 0x000000ffa600720b */ /* 0x000fe20003f36000 */
[----:B------:R-:W-:Y:S01]  /*8e30*/  FADD.FTZ R6, -R4, R66 ;  /* 0x0000004204067221 */ /* 0x000fe20000010100 */
[----:B------:R-:W-:Y:S01]  /*8e40*/  FSETP.GE.FTZ.AND P0, PT, R200, RZ, PT ;  /* 0x000000ffc800720b */ /* 0x000fe20003f16000 */
[----:B----4-:R-:W-:Y:S01]  /*8e50*/  FADD.FTZ R5, -R2, R8 ;  /* 0x0000000802057221 */ /* 0x010fe20000010100 */
[----:B------:R-:W-:Y:S01]  /*8e60*/  FSEL R50, R50, R4, P1 ;  /* 0x0000000432327208 */ /* 0x000fe20000800000 */
[----:B------:R-:W-:Y:S01]  /*8e70*/  FMUL.FTZ R203, R203, R22 ;  /* 0x00000016cbcb7220 */ /* 0x000fe20000410000 */
[----:B------:R-:W-:Y:S01]  /*8e80*/  FSETP.GE.FTZ.AND P1, PT, R149, RZ, PT ;  /* 0x000000ff9500720b */ /* 0x000fe20003f36000 */
[C---:B------:R-:W-:Y:S01]  /*8e90*/  FADD.FTZ R56, -R2.reuse, R56 ;  /* 0x0000003802387221 */ /* 0x040fe20000010100 */
[-C--:B------:R-:W-:Y:S01]  /*8ea0*/  FSEL R23, R23, R4.reuse, P0 ;  /* 0x0000000417177208 */ /* 0x080fe20000000000 */
        /* <DEDUP_REMOVED lines=17> */
[----:B------:R-:W-:Y:S01]  /*8fc0*/  FSEL R51, R51, R4, P0 ;  /* 0x0000000433337208 */ /* 0x000fe20000000000 */
[----:B------:R-:W-:Y:S01]  /*8fd0*/  @P1 FADD.FTZ R4, -R4, R67 ;  /* 0x0000004304041221 */ /* 0x000fe20000010100 */
[----:B------:R-:W-:Y:S01]  /*8fe0*/  FSETP.GE.FTZ.AND P0, PT, R222, RZ, PT ;  /* 0x000000ffde00720b */ /* 0x000fe20003f16000 */
[----:B------:R-:W-:Y:S01]  /*8ff0*/  FMUL.FTZ R150, R150, R6 ;  /* 0x0000000696967220 */ /* 0x000fe20000410000 */
[----:B------:R-:W-:Y:S01]  /*9000*/  FSETP.GE.FTZ.AND P2, PT, R218, RZ, PT ;  /* 0x000000ffda00720b */ /* 0x000fe20003f56000 */
[----:B------:R-:W-:Y:S01]  /*9010*/  FMUL.FTZ R149, R149, R4 ;  /* 0x0000000495957220 */ /* 0x000fe20000410000 */
[-C--:B------:R-:W-:Y:S01]  /*9020*/  FSEL R5, R5, R2.reuse, P0 ;  /* 0x0000000205057208 */ /* 0x080fe20000000000 */
        /* <DEDUP_REMOVED lines=12> */
[----:B------:R-:W-:Y:S01]  /*90f0*/  FADD.FTZ R4, -R2, R44 ;  /* 0x0000002c02047221 */ /* 0x000fe20000010100 */
[----:B------:R-:W-:Y:S01]  /*9100*/  FSETP.GE.FTZ.AND P0, PT, R187, RZ, PT ;  /* 0x000000ffbb00720b */ /* 0x000fe20003f16000 */
[----:B------:R-:W-:Y:S01]  /*9110*/  FMUL.FTZ R22, R218, R6 ;  /* 0x00000006da167220 */ /* 0x000fe20000410000 */
        /* <DEDUP_REMOVED lines=177> */
.L_x_2072:
        /* <DEDUP_REMOVED lines=212> */
.L_x_2073:
        /* <DEDUP_REMOVED lines=20> */
[----:B------:R-:W-:Y:S02]  /*aab0*/  IMAD R152, R152, 0x18, RZ ;  /* 0x0000001898987824 */ /* 0x000fe400078e02ff */
        /* <DEDUP_REMOVED lines=104> */
[----:B------:R-:W-:Y:S04]  /*b140*/  IMAD R2, R2, 0x38, RZ ;  /* 0x0000003802027824 */ /* 0x000fe800078e02ff */
[C---:B------:R-:W-:Y:S08]  /*b150*/  HMMA.16816.F32 R16, R36.reuse, R50, R16 ;  /* 0x000000322410723c */ /* 0x040ff00000001810 */
[-C--:B--2---:R-:W-:Y:S08]  /*b160*/  HMMA.16816.F32 R20, R36, R60.reuse, R20 ;  /* 0x0000003c2414723c */ /* 0x084ff00000001814 */
[C---:B------:R-:W-:Y:S07]  /*b170*/  HMMA.16816.F32 R24, R52.reuse, R60, R24 ;  /* 0x0000003c3418723c */ /* 0x040fee0000001818 */
[----:B------:R-:W-:Y:S01]  /*b180*/  IADD3 R61, R149, 0x20, RZ ;  /* 0x00000020953d7810 */ /* 0x000fe20007ffe0ff */
[-C--:B------:R-:W-:Y:S01]  /*b190*/  HMMA.16816.F32 R28, R52, R62.reuse, R28 ;  /* 0x0000003e341c723c */ /* 0x080fe2000000181c */
[----:B------:R-:W2:Y:S03]  /*b1a0*/  LDL R55, [R1+0x14] ;  /* 0x0000140001377983 */ /* 0x000ea60000100800 */
[----:B------:R-:W-:Y:S01]  /*b1b0*/  IMAD.IADD R61, R145, 0x1, R61 ;  /* 0x00000001913d7824 */ /* 0x000fe200078e023d */
[----:B------:R-:W-:Y:S01]  /*b1c0*/  IADD3 R60, R149, 0x20, RZ ;  /* 0x00000020953c7810 */ /* 0x000fe20007ffe0ff */
[----:B------:R-:W3:Y:S02]  /*b1d0*/  LDL R54, [R1+0x10] ;  /* 0x0000100001367983 */ /* 0x000ee40000100800 */
[----:B------:R-:W-:Y:S03]  /*b1e0*/  HMMA.16816.F32 R32, R36, R62, R32 ;  /* 0x0000003e2420723c */ /* 0x000fe60000001820 */
[----:B------:R-:W3:Y:S01]  /*b1f0*/  LDL R53, [R1+0xc] ;  /* 0x00000c0001357983 */ /* 0x000ee20000100800 */
[C---:B------:R-:W-:Y:S02]  /*b200*/  IMAD.IADD R61, R145.reuse, 0x1, R61 ;  /* 0x00000001913d7824 */ /* 0x040fe400078e023d */
[----:B------:R-:W-:Y:S01]  /*b210*/  IMAD.IADD R60, R145, 0x1, R60 ;  /* 0x00000001913c7824 */ /* 0x000fe200078e023c */
[C---:B------:R-:W-:Y:S01]  /*b220*/  IADD3 R63, R149.reuse, 0x20, RZ ;  /* 0x00000020953f7810 */ /* 0x040fe20007ffe0ff */
[-C--:B----4-:R-:W-:Y:S01]  /*b230*/  HMMA.16816.F32 R4, R40, R56.reuse, R4 ;  /* 0x000000382804723c */ /* 0x090fe20000001804 */
[----:B------:R-:W3:Y:S04]  /*b240*/  LDL R52, [R1+0x8] ;  /* 0x0000080001347983 */ /* 0x000ee80000100800 */
[----:B------:R-:W-:Y:S01]  /*b250*/  IMAD.MOV.U32 R36, RZ, RZ, R239 ;  /* 0x000000ffff247224 */ /* 0x000fe200078e00ef */
[----:B------:R-:W-:Y:S01]  /*b260*/  IADD3 R62, R149, 0x20, RZ ;  /* 0x00000020953e7810 */ /* 0x000fe20007ffe0ff */
[----:B------:R-:W-:Y:S01]  /*b270*/  IMAD.MOV.U32 R37, RZ, RZ, R238 ;  /* 0x000000ffff257224 */ /* 0x000fe200078e00ee */
[C---:B------:R-:W-:Y:S01]  /*b280*/  HMMA.16816.F32 R8, R64.reuse, R56, R8 ;  /* 0x000000384008723c */ /* 0x040fe20000001808 */
[----:B------:R-:W3:Y:S03]  /*b290*/  LDL R57, [R1+0x1c] ;  /* 0x00001c0001397983 */ /* 0x000ee60000100800 */
[CC--:B------:R-:W-:Y:S01]  /*b2a0*/  LEA R38, P1, R145.reuse, R36.reuse, 0x2 ;  /* 0x0000002491267211 */ /* 0x0c0fe200078210ff */
[----:B------:R-:W-:Y:S01]  /*b2b0*/  IMAD.IADD R62, R145, 0x1, R62 ;  /* 0x00000001913e7824 */ /* 0x000fe200078e023e */
[----:B------:R-:W3:Y:S01]  /*b2c0*/  LDL R56, [R1+0x18] ;  /* 0x0000180001387983 */ /* 0x000ee20000100800 */
[-C--:B------:R-:W-:Y:S01]  /*b2d0*/  LEA R44, P0, R149, R36.reuse, 0x2 ;  /* 0x00000024952c7211 */ /* 0x080fe200078010ff */
[-C--:B------:R-:W-:Y:S04]  /*b2e0*/  HMMA.16816.F32 R12, R64, R58.reuse, R12 ;  /* 0x0000003a400c723c */ /* 0x080fe8000000180c */
[CC--:B------:R-:W-:Y:S01]  /*b2f0*/  LEA.HI.X.SX32 R39, R145.reuse, R37.reuse, 0x2, P1 ;  /* 0x0000002591277211 */ /* 0x0c0fe200008f16ff */
[----:B------:R-:W-:Y:S01]  /*b300*/  IMAD.IADD R60, R145, 0x1, R60 ;  /* 0x00000001913c7824 */ /* 0x000fe200078e023c */
[-C--:B------:R-:W-:Y:S01]  /*b310*/  LEA.HI.X.SX32 R45, R149, R37.reuse, 0x2, P0 ;  /* 0x00000025952d7211 */ /* 0x080fe200000f16ff */
[----:B------:R1:W-:Y:S01]  /*b320*/  RED.E.ADD.F32.FTZ.RN.STRONG.GPU [R36.64], R4 ;  /* 0x000000042400798e */ /* 0x0003e2000c10e788 */
[C---:B------:R-:W-:Y:S04]  /*b330*/  HMMA.16816.F32 R16, R40.reuse, R58, R16 ;  /* 0x0000003a2810723c */ /* 0x040fe80000001810 */
[----:B------:R-:W3:Y:S01]  /*b340*/  LDL R59, [R1+0x24] ;  /* 0x00002400013b7983 */ /* 0x000ee20000100800 */
[-C--:B------:R-:W-:Y:S01]  /*b350*/  LEA R50, P6, R63, R36.reuse, 0x2 ;  /* 0x000000243f327211 */ /* 0x080fe200078c10ff */
[----:B------:R-:W-:Y:S01]  /*b360*/  IMAD.IADD R60, R145, 0x1, R60 ;  /* 0x00000001913c7824 */ /* 0x000fe200078e023c */
[CC--:B------:R-:W-:Y:S01]  /*b370*/  LEA R48, P5, R62.reuse, R36.reuse, 0x2 ;  /* 0x000000243e307211 */ /* 0x0c0fe200078a10ff */
[-C--:B------:R-:W-:Y:S01]  /*b380*/  HMMA.16816.F32 R20, R40, R132.reuse, R20 ;  /* 0x000000842814723c */ /* 0x080fe20000001814 */
[----:B------:R-:W3:Y:S03]  /*b390*/  LDL R58, [R1+0x20] ;  /* 0x00002000013a7983 */ /* 0x000ee60000100800 */
[-C--:B------:R-:W-:Y:S02]  /*b3a0*/  LEA.HI.X.SX32 R51, R63, R37.reuse, 0x2, P6 ;  /* 0x000000253f337211 */ /* 0x080fe400030f16ff */
[----:B------:R1:W-:Y:S01]  /*b3b0*/  RED.E.ADD.F32.FTZ.RN.STRONG.GPU [R38.64], R5 ;  /* 0x000000052600798e */ /* 0x0003e2000c10e788 */
[-C--:B------:R-:W-:Y:S01]  /*b3c0*/  LEA.HI.X.SX32 R49, R62, R37.reuse, 0x2, P5 ;  /* 0x000000253e317211 */ /* 0x080fe200028f16ff */
[C---:B------:R-:W-:Y:S03]  /*b3d0*/  HMMA.16816.F32 R24, R64.reuse, R132, R24 ;  /* 0x000000844018723c */ /* 0x040fe60000001818 */
[----:B------:R1:W-:Y:S05]  /*b3e0*/  RED.E.ADD.F32.FTZ.RN.STRONG.GPU [R44.64], R6 ;  /* 0x000000062c00798e */ /* 0x0003ea000c10e788 */
[-C--:B------:R-:W-:Y:S04]  /*b3f0*/  HMMA.16816.F32 R28, R64, R134.reuse, R28 ;  /* 0x00000086401c723c */ /* 0x080fe8000000181c */
[CC--:B-1----:R-:W-:Y:S04]  /*b400*/  LEA R4, P0, R151.reuse, R36.reuse, 0x2 ;  /* 0x0000002497047211 */ /* 0x0c2fe800078010ff */
[----:B------:R-:W-:Y:S07]  /*b410*/  HMMA.16816.F32 R32, R40, R134, R32 ;  /* 0x000000862820723c */ /* 0x000fee0000001820 */
[CC--:B------:R-:W-:Y:S02]  /*b420*/  LEA R42, P1, R152.reuse, R36.reuse, 0x2 ;  /* 0x00000024982a7211 */ /* 0x0c0fe400078210ff */
[-C--:B------:R-:W-:Y:S03]  /*b430*/  LEA.HI.X.SX32 R5, R151, R37.reuse, 0x2, P0 ;  /* 0x0000002597057211 */ /* 0x080fe600000f16ff */
[-C--:B------:R-:W-:Y:S02]  /*b440*/  LEA.HI.X.SX32 R43, R152, R37.reuse, 0x2, P1 ;  /* 0x00000025982b7211 */ /* 0x080fe400008f16ff */
[-C--:B------:R-:W-:Y:S01]  /*b450*/  LEA R40, P1, R150, R36.reuse, 0x2 ;  /* 0x0000002496287211 */ /* 0x080fe200078210ff */
[----:B------:R-:W-:Y:S01]  /*b460*/  IMAD.MOV.U32 R44, RZ, RZ, c[0x0][0x22c] ;  /* 0x00008b00ff2c7624 */ /* 0x000fe200078e00ff */
[-C--:B------:R-:W-:Y:S01]  /*b470*/  LEA R6, P0, R0, R36.reuse, 0x2 ;  /* 0x0000002400067211 */ /* 0x080fe200078010ff */
[----:B------:R1:W-:Y:S01]  /*b480*/  RED.E.ADD.F32.FTZ.RN.STRONG.GPU [R42.64], R7 ;  /* 0x000000072a00798e */ /* 0x0003e2000c10e788 */
[-C--:B------:R-:W-:Y:S01]  /*b490*/  LEA.HI.X.SX32 R41, R150, R37.reuse, 0x2, P1 ;  /* 0x0000002596297211 */ /* 0x080fe200008f16ff */
[----:B------:R-:W-:Y:S03]  /*b4a0*/  IMAD R44, R44, c[0x0][0x1c0], RZ ;  /* 0x000070002c2c7a24 */ /* 0x000fe600078e02ff */
[----:B------:R1:W-:Y:S01]  /*b4b0*/  RED.E.ADD.F32.FTZ.RN.STRONG.GPU [R4.64], R8 ;  /* 0x000000080400798e */ /* 0x0003e2000c10e788 */
[----:B------:R-:W-:Y:S04]  /*b4c0*/  IMAD R44, R44, 0x68, RZ ;  /* 0x000000682c2c7824 */ /* 0x000fe800078e02ff */
[----:B------:R1:W-:Y:S02]  /*b4d0*/  RED.E.ADD.F32.FTZ.RN.STRONG.GPU [R40.64], R9 ;  /* 0x000000092800798e */ /* 0x0003e4000c10e788 */
[-C--:B-1----:R-:W-:Y:S01]  /*b4e0*/  LEA.HI.X.SX32 R7, R0, R37.reuse, 0x2, P0 ;  /* 0x0000002500077211 */ /* 0x082fe200000f16ff */
[----:B------:R-:W-:Y:S02]  /*b4f0*/  IMAD.MOV.U32 R0, RZ, RZ, c[0x0][0x22c] ;  /* 0x00008b00ff007624 */ /* 0x000fe400078e00ff */
[----:B------:R-:W-:Y:S02]  /*b500*/  IMAD.MOV.U32 R43, RZ, RZ, c[0x0][0x22c] ;  /* 0x00008b00ff2b7624 */ /* 0x000fe400078e00ff */
[----:B------:R1:W-:Y:S01]  /*b510*/  RED.E.ADD.F32.FTZ.RN.STRONG.GPU [R6.64], R10 ;  /* 0x0000000a0600798e */ /* 0x0003e2000c10e788 */
[-C--:B------:R-:W-:Y:S01]  /*b520*/  LEA R4, P1, R2, R36.reuse, 0x2 ;  /* 0x0000002402047211 */ /* 0x080fe200078210ff */
[----:B------:R-:W-:Y:S02]  /*b530*/  IMAD R0, R0, c[0x0][0x1c0], RZ ;  /* 0x0000700000007a24 */ /* 0x000fe400078e02ff */
[----:B------:R-:W-:Y:S01]  /*b540*/  IMAD R43, R43, c[0x0][0x1c0], RZ ;  /* 0x000070002b2b7a24 */ /* 0x000fe200078e02ff */
[-C--:B------:R-:W-:Y:S01]  /*b550*/  LEA.HI.X.SX32 R5, R2, R37.reuse, 0x2, P1 ;  /* 0x0000002502057211 */ /* 0x080fe200008f16ff */
[----:B------:R-:W-:Y:S02]  /*b560*/  IMAD.SHL.U32 R0, R0, 0x40, RZ ;  /* 0x0000004000007824 */ /* 0x000fe400078e00ff */
[----:B------:R-:W-:Y:S02]  /*b570*/  IMAD.MOV.U32 R2, RZ, RZ, c[0x0][0x22c] ;  /* 0x00008b00ff027624 */ /* 0x000fe400078e00ff */
[----:B------:R1:W-:Y:S01]  /*b580*/  RED.E.ADD.F32.FTZ.RN.STRONG.GPU [R4.64], R11 ;  /* 0x0000000b0400798e */ /* 0x0003e2000c10e788 */
[-C--:B------:R-:W-:Y:S01]  /*b590*/  LEA R8, P0, R0, R36.reuse, 0x2 ;  /* 0x0000002400087211 */ /* 0x080fe200078010ff */
[----:B------:R-:W-:Y:S02]  /*b5a0*/  IMAD R2, R2, c[0x0][0x1c0], RZ ;  /* 0x0000700002027a24 */ /* 0x000fe400078e02ff */
[----:B------:R-:W-:Y:S01]  /*b5b0*/  IMAD.MOV.U32 R42, RZ, RZ, c[0x0][0x22c] ;  /* 0x00008b00ff2a7624 */ /* 0x000fe200078e00ff */
[-C--:B------:R-:W-:Y:S01]  /*b5c0*/  LEA.HI.X.SX32 R9, R0, R37.reuse, 0x2, P0 ;  /* 0x0000002500097211 */ /* 0x080fe200000f16ff */
[----:B------:R-:W-:Y:S02]  /*b5d0*/  IMAD.MOV.U32 R0, RZ, RZ, c[0x0][0x22c] ;  /* 0x00008b00ff007624 */ /* 0x000fe400078e00ff */
[----:B------:R-:W-:Y:S02]  /*b5e0*/  IMAD R2, R2, 0x58, RZ ;  /* 0x0000005802027824 */ /* 0x000fe400078e02ff */
        /* <DEDUP_REMOVED lines=8> */
[CC--:B------:R-:W-:Y:S03]  /*b670*/  LEA R46, P4, R61.reuse, R36.reuse, 0x2 ;  /* 0x000000243d2e7211 */ /* 0x0c0fe600078810ff */
[----:B------:R1:W-:Y:S01]  /*b680*/  RED.E.ADD.F32.FTZ.RN.STRONG.GPU [R6.64], R17 ;  /* 0x000000110600798e */ /* 0x0003e2000c10e788 */
[CC--:B------:R-:W-:Y:S02]  /*b690*/  LEA R4, P0, R0.reuse, R36.reuse, 0x2 ;  /* 0x0000002400047211 */ /* 0x0c0fe400078010ff */
[-C--:B------:R-:W-:Y:S02]  /*b6a0*/  LEA.HI.X.SX32 R47, R61, R37.reuse, 0x2, P4 ;  /* 0x000000253d2f7211 */ /* 0x080fe400020f16ff */
[-C--:B------:R-:W-:Y:S01]  /*b6b0*/  LEA.HI.X.SX32 R5, R0, R37.reuse, 0x2, P0 ;  /* 0x0000002500057211 */ /* 0x080fe200000f16ff */
[----:B------:R-:W-:Y:S04]  /*b6c0*/  IMAD.MOV.U32 R0, RZ, RZ, c[0x0][0x22c] ;  /* 0x00008b00ff007624 */ /* 0x000fe800078e00ff */
[----:B------:R-:W-:Y:S01]  /*b6d0*/  IMAD R0, R0, c[0x0][0x1c0], RZ ;  /* 0x0000700000007a24 */ /* 0x000fe200078e02ff */
[-C--:B------:R-:W-:Y:S01]  /*b6e0*/  LEA R16, P1, R2, R36.reuse, 0x2 ;  /* 0x0000002402107211 */ /* 0x080fe200078210ff */
[----:B------:R1:W-:Y:S01]  /*b6f0*/  RED.E.ADD.F32.FTZ.RN.STRONG.GPU [R4.64], R18 ;  /* 0x000000120400798e */ /* 0x0003e2000c10e788 */
[-C--:B------:R-:W-:Y:S01]  /*b700*/  LEA R8, P2, R44, R36.reuse, 0x2 ;  /* 0x000000242c087211 */ /* 0x080fe200078410ff */
[----:B------:R-:W-:Y:S03]  /*b710*/  IMAD R0, R0, 0x60, RZ ;  /* 0x0000006000007824 */ /* 0x000fe600078e02ff */
[-C--:B------:R-:W-:Y:S02]  /*b720*/  LEA.HI.X.SX32 R9, R44, R37.reuse, 0x2, P2 ;  /* 0x000000252c097211 */ /* 0x080fe400010f16ff */
[-C--:B------:R-:W-:Y:S02]  /*b730*/  LEA R10, P0, R0, R36.reuse, 0x2 ;  /* 0x00000024000a7211 */ /* 0x080fe400078010ff */
[-C--:B------:R-:W-:Y:S02]  /*b740*/  LEA R44, P3, R60, R36.reuse, 0x2 ;  /* 0x000000243c2c7211 */ /* 0x080fe400078610ff */
[-C--:B------:R-:W-:Y:S02]  /*b750*/  LEA.HI.X.SX32 R11, R0, R37.reuse, 0x2, P0 ;  /* 0x00000025000b7211 */ /* 0x080fe400000f16ff */
[----:B------:R-:W4:Y:S01]  /*b760*/  LDL R0, [R1+0x28] ;  /* 0x0000280001007983 */ /* 0x000f220000100800 */
[-C--:B------:R-:W-:Y:S02]  /*b770*/  LEA.HI.X.SX32 R45, R60, R37.reuse, 0x2, P3 ;  /* 0x000000253c2d7211 */ /* 0x080fe400018f16ff */
[-C--:B-1----:R-:W-:Y:S02]  /*b780*/  LEA.HI.X.SX32 R17, R2, R37.reuse, 0x2, P1 ;  /* 0x0000002502117211 */ /* 0x082fe400008f16ff */
[----:B------:R-:W4:Y:S01]  /*b790*/  LDL R2, [R1+0x4] ;  /* 0x0000040001027983 */ /* 0x000f220000100800 */
[CC--:B------:R-:W-:Y:S04]  /*b7a0*/  LEA R6, P1, R43.reuse, R36.reuse, 0x2 ;  /* 0x000000242b067211 */ /* 0x0c0fe800078210ff */
[----:B------:R-:W-:Y:S01]  /*b7b0*/  RED.E.ADD.F32.FTZ.RN.STRONG.GPU [R16.64], R19 ;  /* 0x000000131000798e */ /* 0x000fe2000c10e788 */
[-C--:B------:R-:W-:Y:S02]  /*b7c0*/  LEA.HI.X.SX32 R7, R43, R37.reuse, 0x2, P1 ;  /* 0x000000252b077211 */ /* 0x080fe400008f16ff */
[CC--:B------:R-:W-:Y:S02]  /*b7d0*/  LEA R4, P0, R42.reuse, R36.reuse, 0x2 ;  /* 0x000000242a047211 */ /* 0x0c0fe400078010ff */
[----:B------:R-:W-:Y:S02]  /*b7e0*/  RED.E.ADD.F32.FTZ.RN.STRONG.GPU [R10.64], R12 ;  /* 0x0000000c0a00798e */ /* 0x000fe4000c10e788 */
[-C--:B------:R-:W-:Y:S03]  /*b7f0*/  LEA.HI.X.SX32 R5, R42, R37.reuse, 0x2, P0 ;  /* 0x000000252a057211 */ /* 0x080fe600000f16ff */
[----:B------:R-:W-:Y:S05]  /*b800*/  RED.E.ADD.F32.FTZ.RN.STRONG.GPU [R8.64], R13 ;  /* 0x0000000d0800798e */ /* 0x000fea000c10e788 */
[----:B------:R2:W-:Y:S05]  /*b810*/  RED.E.ADD.F32.FTZ.RN.STRONG.GPU [R6.64], R14 ;  /* 0x0000000e0600798e */ /* 0x0005ea000c10e788 */
        /* <DEDUP_REMOVED lines=9> */
[-C--:B-1----:R-:W-:Y:S02]  /*b8b0*/  LEA.HI.X.SX32 R15, R55, R37.reuse, 0x2, P5 ;  /* 0x00000025370f7211 */ /* 0x082fe400028f16ff */
[CC--:B---3--:R-:W-:Y:S04]  /*b8c0*/  LEA R12, P4, R54.reuse, R36.reuse, 0x2 ;  /* 0x00000024360c7211 */ /* 0x0c8fe800078810ff */
[-C--:B------:R-:W-:Y:S02]  /*b8d0*/  LEA.HI.X.SX32 R13, R54, R37.reuse, 0x2, P4 ;  /* 0x00000025360d7211 */ /* 0x080fe400020f16ff */
[CC--:B------:R-:W-:Y:S04]  /*b8e0*/  LEA R10, P3, R53.reuse, R36.reuse, 0x2 ;  /* 0x00000024350a7211 */ /* 0x0c0fe800078610ff */
[-C--:B------:R-:W-:Y:S02]  /*b8f0*/  LEA.HI.X.SX32 R11, R53, R37.reuse, 0x2, P3 ;  /* 0x00000025350b7211 */ /* 0x080fe400018f16ff */
[CC--:B------:R-:W-:Y:S04]  /*b900*/  LEA R18, P0, R57.reuse, R36.reuse, 0x2 ;  /* 0x0000002439127211 */ /* 0x0c0fe800078010ff */
[-C--:B------:R-:W-:Y:S02]  /*b910*/  LEA.HI.X.SX32 R19, R57, R37.reuse, 0x2, P0 ;  /* 0x0000002539137211 */ /* 0x080fe400000f16ff */
        /* <DEDUP_REMOVED lines=8> */
[-C--:B------:R-:W-:Y:S03]  /*b9a0*/  LEA.HI.X.SX32 R9, R52, R37.reuse, 0x2, P2 ;  /* 0x0000002534097211 */ /* 0x080fe600010f16ff */
[----:B------:R-:W-:Y:S05]  /*b9b0*/  RED.E.ADD.F32.FTZ.RN.STRONG.GPU [R40.64], R27 ;  /* 0x0000001b2800798e */ /* 0x000fea000c10e788 */
[----:B------:R-:W-:Y:S05]  /*b9c0*/  RED.E.ADD.F32.FTZ.RN.STRONG.GPU [R18.64], R32 ;  /* 0x000000201200798e */ /* 0x000fea000c10e788 */
[----:B------:R-:W-:Y:S05]  /*b9d0*/  RED.E.ADD.F32.FTZ.RN.STRONG.GPU [R16.64], R33 ;  /* 0x000000211000798e */ /* 0x000fea000c10e788 */
[----:B------:R-:W-:Y:S05]  /*b9e0*/  RED.E.ADD.F32.FTZ.RN.STRONG.GPU [R14.64], R34 ;  /* 0x000000220e00798e */ /* 0x000fea000c10e788 */
[----:B------:R-:W-:Y:S05]  /*b9f0*/  RED.E.ADD.F32.FTZ.RN.STRONG.GPU [R12.64], R35 ;  /* 0x000000230c00798e */ /* 0x000fea000c10e788 */
[----:B------:R-:W-:Y:S05]  /*ba00*/  RED.E.ADD.F32.FTZ.RN.STRONG.GPU [R10.64], R28 ;  /* 0x0000001c0a00798e */ /* 0x000fea000c10e788 */
[----:B------:R-:W-:Y:S05]  /*ba10*/  RED.E.ADD.F32.FTZ.RN.STRONG.GPU [R8.64], R29 ;  /* 0x0000001d0800798e */ /* 0x000fea000c10e788 */
[----:B------:R-:W-:Y:S05]  /*ba20*/  LDSM.16.MT88.4 R8, [R168] ;  /* 0x00000000a808783b */ /* 0x000fea0000004200 */
[----:B------:R-:W-:Y:S05]  /*ba30*/  LDSM.16.MT88.4 R12, [R3+0x18000] ;  /* 0x01800000030c783b */ /* 0x000fea0000004200 */
[----:B------:R-:W-:Y:S05]  /*ba40*/  LDSM.16.MT88.4 R24, [R168+0x800] ;  /* 0x00080000a818783b */ /* 0x000fea0000004200 */
        /* <DEDUP_REMOVED lines=10> */
[----:B------:R-:W-:Y:S02]  /*baf0*/  UIADD3 UR7, UR7, -0x1, URZ ;  /* 0xffffffff07077890 */ /* 0x000fe4000fffe03f */
[----:B------:R-:W-:Y:S01]  /*bb00*/  @UP1 UIADD3.X UR25, UR25, -0x1, URZ, UP0, !UPT ;  /* 0xffffffff19191890 */ /* 0x000fe200087fe43f */
[----:B------:R-:W-:Y:S05]  /*bb10*/  RED.E.ADD.F32.FTZ.RN.STRONG.GPU [R6.64], R30 ;  /* 0x0000001e0600798e */ /* 0x000fea000c10e788 */
        /* <DEDUP_REMOVED lines=283> */
.L_x_2075:
        /* <DEDUP_REMOVED lines=19> */
.L_x_2076:
        /* <DEDUP_REMOVED lines=45> */
.L_x_2078:
[----:B------:R-:W-:Y:S05]  /*d0d0*/  BSYNC B0 ;  /* 0x0000000000007941 */ /* 0x000fea0003800000 */
.L_x_2077:
        /* <DEDUP_REMOVED lines=15> */
.L_x_2080:
[----:B------:R-:W-:Y:S05]  /*d1d0*/  BSYNC B0 ;  /* 0x0000000000007941 */ /* 0x000fea0003800000 */
.L_x_2079:
        /* <DEDUP_REMOVED lines=15> */
.L_x_2082:
[----:B------:R-:W-:Y:S05]  /*d2d0*/  BSYNC B0 ;  /* 0x0000000000007941 */ /* 0x000fea0003800000 */
.L_x_2081:
        /* <DEDUP_REMOVED lines=14> */
.L_x_2084:
[----:B------:R-:W-:Y:S05]  /*d3c0*/  BSYNC B0 ;  /* 0x0000000000007941 */ /* 0x000fea0003800000 */
.L_x_2083:
        /* <DEDUP_REMOVED lines=25> */
.L_x_2086:
[----:B------:R-:W-:Y:S05]  /*d560*/  BSYNC B0 ;  /* 0x0000000000007941 */ /* 0x000fea0003800000 */
.L_x_2085:
        /* <DEDUP_REMOVED lines=13> */
.L_x_2088:
[----:B------:R-:W-:Y:S05]  /*d640*/  BSYNC B0 ;  /* 0x0000000000007941 */ /* 0x000fea0003800000 */
.L_x_2087:
        /* <DEDUP_REMOVED lines=13> */
.L_x_2090:
[----:B------:R-:W-:Y:S05]  /*d720*/  BSYNC B0 ;  /* 0x0000000000007941 */ /* 0x000fea0003800000 */
.L_x_2089:
        /* <DEDUP_REMOVED lines=12> */
.L_x_2039:
        /* <DEDUP_REMOVED lines=21> */
.L_x_2092:
        /* <DEDUP_REMOVED lines=19> */
.L_x_2093:
        /* <DEDUP_REMOVED lines=36> */
.L_x_2095:
[----:B------:R-:W-:Y:S05]  /*dcb0*/  BSYNC B0 ;  /* 0x0000000000007941 */ /* 0x000fea0003800000 */
.L_x_2094:
        /* <DEDUP_REMOVED lines=15> */
.L_x_2097:
[----:B------:R-:W-:Y:S05]  /*ddb0*/  BSYNC B0 ;  /* 0x0000000000007941 */ /* 0x000fea0003800000 */
.L_x_2096:
        /* <DEDUP_REMOVED lines=15> */
.L_x_2099:
[----:B------:R-:W-:Y:S05]  /*deb0*/  BSYNC B0 ;  /* 0x0000000000007941 */ /* 0x000fea0003800000 */
.L_x_2098:
        /* <DEDUP_REMOVED lines=14> */
.L_x_2101:
[----:B------:R-:W-:Y:S05]  /*dfa0*/  BSYNC B0 ;  /* 0x0000000000007941 */ /* 0x000fea0003800000 */
.L_x_2100:
        /* <DEDUP_REMOVED lines=25> */
.L_x_2103:
[----:B------:R-:W-:Y:S05]  /*e140*/  BSYNC B0 ;  /* 0x0000000000007941 */ /* 0x000fea0003800000 */
.L_x_2102:
        /* <DEDUP_REMOVED lines=13> */
.L_x_2105:
[----:B------:R-:W-:Y:S05]  /*e220*/  BSYNC B0 ;  /* 0x0000000000007941 */ /* 0x000fea0003800000 */
.L_x_2104:
        /* <DEDUP_REMOVED lines=13> */
.L_x_2107:
[----:B------:R-:W-:Y:S05]  /*e300*/  BSYNC B0 ;  /* 0x0000000000007941 */ /* 0x000fea0003800000 */
.L_x_2106:
        /* <DEDUP_REMOVED lines=11> */
.L_x_2091:
[----:B------:R-:W-:Y:S05]  /*e3c0*/  BSYNC B1 ;  /* 0x0000000000017941 */ /* 0x000fea0003800000 */
.L_x_2034:
        /* <DEDUP_REMOVED lines=11> */
.L_x_2108:
[----:B------:R-:W-:Y:S05]  /*e480*/  EXIT ;  /* 0x000000000000794d */ /* 0x000fea0003800000 */
.L_x_2110:
        /* <DEDUP_REMOVED lines=15> */
.L_x_2491:


//--------------------- .text._ZN5flash44flash_bwd_dq_dk_dv_loop_seqk_parallel_kernelI23Flash_bwd_kernel_traitsILi64ELi128ELi128ELi8ELi4ELi4ELi4ELb0ELb0EN7cutlass6half_tE19Flash_kernel_traitsILi64ELi128ELi128ELi8ES3_EELb0ELb0ELb0ELb1ELb0ELb0ELb1EEEvNS_16Flash_bwd_paramsE --------------------------
	.section	.text._ZN5flash44flash_bwd_dq_dk_dv_loop_seqk_parallel_kernelI23Flash_bwd_kernel_traitsILi64ELi128ELi128ELi8ELi4ELi4ELi4ELb0ELb0EN7cutlass6half_tE19Flash_kernel_traitsILi64ELi128ELi128ELi8ES3_EELb0ELb0ELb0ELb1ELb0ELb0ELb1EEEvNS_16Flash_bwd_paramsE,"ax",@progbits
	.sectioninfo	@"SHI_REGISTERS=255"
	.align	128
        .global         _ZN5flash44flash_bwd_dq_dk_dv_loop_seqk_parallel_kernelI23Flash_bwd_kernel_traitsILi64ELi128ELi128ELi8ELi4ELi4ELi4ELb0ELb0EN7cutlass6half_tE19Flash_kernel_traitsILi64ELi128ELi128ELi8ES3_EELb0ELb0ELb0ELb1ELb0ELb0ELb1EEEvNS_16Flash_bwd_paramsE
        .type           _ZN5flash44flash_bwd_dq_dk_dv_loop_seqk_parallel_kernelI23Flash_bwd_kernel_traitsILi64ELi128ELi128ELi8ELi4ELi4ELi4ELb0ELb0EN7cutlass6half_tE19Flash_kernel_traitsILi64ELi128ELi128ELi8ES3_EELb0ELb0ELb0ELb1ELb0ELb0ELb1EEEvNS_16Flash_bwd_paramsE,@function
        .size           _ZN5flash44flash_bwd_dq_dk_dv_loop_seqk_parallel_kernelI23Flash_bwd_kernel_traitsILi64ELi128ELi128ELi8ELi4ELi4ELi4ELb0ELb0EN7cutlass6half_tE19Flash_kernel_traitsILi64ELi128ELi128ELi8ES3_EELb0ELb0ELb0ELb1ELb0ELb0ELb1EEEvNS_16Flash_bwd_paramsE,(.L_x_2492 - _ZN5flash44flash_bwd_dq_dk_dv_loop_seqk_parallel_kernelI23Flash_bwd_kernel_traitsILi64ELi128ELi128ELi8ELi4ELi4ELi4ELb0ELb0EN7cutlass6half_tE19Flash_kernel_traitsILi64ELi128ELi128ELi8ES3_EELb0ELb0ELb0ELb1ELb0ELb0ELb1EEEvNS_16Flash_bwd_paramsE)
        .other          _ZN5flash44flash_bwd_dq_dk_dv_loop_seqk_parallel_kernelI23Flash_bwd_kernel_traitsILi64ELi128ELi128ELi8ELi4ELi4ELi4ELb0ELb0EN7cutlass6half_tE19Flash_kernel_traitsILi64ELi128ELi128ELi8ES3_EELb0ELb0ELb0ELb1ELb0ELb0ELb1EEEvNS_16Flash_bwd_paramsE,@"STO_CUDA_ENTRY STV_DEFAULT"
_ZN5flash44flash_bwd_dq_dk_dv_loop_seqk_parallel_kernelI23Flash_bwd_kernel_traitsILi64ELi128ELi128ELi8ELi4ELi4ELi4ELb0ELb0EN7cutlass6half_tE19Flash_kernel_traitsILi64ELi128ELi128ELi8ES3_EELb0ELb0ELb0ELb1ELb0ELb0ELb1EEEvNS_16Flash_bwd_paramsE:
.text._ZN5flash44flash_bwd_dq_dk_dv_loop_seqk_parallel_kernelI23Flash_bwd_kernel_traitsILi64ELi128ELi128ELi8ELi4ELi4ELi4ELb0ELb0EN7cutlass6half_tE19Flash_kernel_traitsILi64ELi128ELi128ELi8ES3_EELb0ELb0ELb0ELb1ELb0ELb0ELb1EEEvNS_16Flash_bwd_paramsE:
        /* <DEDUP_REMOVED lines=131> */
[C---:B------:R-:W-:Y:S01]  /*0830*/  IMAD.SHL.U32 R7, R165.reuse, 0x10, RZ ;  /* 0x00000010a5077824 */ /* 0x040fe200078e00ff */
        /* <DEDUP_REMOVED lines=31> */
[--C-:B------:R-:W-:Y:S01]  /*0a30*/  SHF.R.U32.HI R5, RZ, 0x3, R2.reuse ;  /* 0x00000003ff057819 */ /* 0x100fe20000011602 */
[----:B------:R-:W-:Y:S01]  /*0a40*/  IMAD.IADD R206, R199, 0x1, R203 ;  /* 0x00000001c7ce7824 */ /* 0x000fe200078e02cb */
        /* <DEDUP_REMOVED lines=33> */
[C---:B------:R-:W-:Y:S01]  /*0c60*/  @P1 IADD3 R10, R8.reuse, 0x1fe0, RZ ;  /* 0x00001fe0080a1810 */ /* 0x040fe20007ffe0ff */
        /* <DEDUP_REMOVED lines=25> */
.L_x_2187:
        /* <DEDUP_REMOVED lines=54> */
.L_x_2111:
        /* <DEDUP_REMOVED lines=58> */
.L_x_2113:
        /* <DEDUP_REMOVED lines=18> */
.L_x_2114:
        /* <DEDUP_REMOVED lines=71> */
.L_x_2115:
[----:B------:R-:W-:Y:S02]  /*1a90*/  UMOV UR11, UR54 ;  /* 0x00000036000b7c82 */ /* 0x000fe40008000000 */
.L_x_2116:
        /* <DEDUP_REMOVED lines=98> */
.L_x_2119:
[----:B------:R-:W-:Y:S05]  /*20c0*/  BSYNC B0 ;  /* 0x0000000000007941 */ /* 0x000fea0003800000 */
.L_x_2118:
        /* <DEDUP_REMOVED lines=16> */
.L_x_2121:
[----:B------:R-:W-:Y:S05]  /*21d0*/  BSYNC B0 ;  /* 0x0000000000007941 */ /* 0x000fea0003800000 */
.L_x_2120:
        /* <DEDUP_REMOVED lines=16> */
.L_x_2123:
[----:B------:R-:W-:Y:S05]  /*22e0*/  BSYNC B0 ;  /* 0x0000000000007941 */ /* 0x000fea0003800000 */
.L_x_2122:
        /* <DEDUP_REMOVED lines=19> */
.L_x_2125:
[----:B------:R-:W-:Y:S05]  /*2420*/  BSYNC B0 ;  /* 0x0000000000007941 */ /* 0x000fea0003800000 */
.L_x_2124:
        /* <DEDUP_REMOVED lines=22> */
.L_x_2127:
[----:B------:R-:W-:Y:S05]  /*2590*/  BSYNC B0 ;  /* 0x0000000000007941 */ /* 0x000fea0003800000 */
.L_x_2126:
        /* <DEDUP_REMOVED lines=20> */
.L_x_2129:
[----:B------:R-:W-:Y:S05]  /*26e0*/  BSYNC B0 ;  /* 0x0000000000007941 */ /* 0x000fea0003800000 */
.L_x_2128:
        /* <DEDUP_REMOVED lines=20> */
.L_x_2131:
[----:B------:R-:W-:Y:S05]  /*2830*/  BSYNC B0 ;  /* 0x0000000000007941 */ /* 0x000fea0003800000 */
.L_x_2130:
        /* <DEDUP_REMOVED lines=23> */
.L_x_2133:
[----:B------:R-:W-:Y:S05]  /*29b0*/  BSYNC B0 ;  /* 0x0000000000007941 */ /* 0x000fea0003800000 */
.L_x_2132:
        /* <DEDUP_REMOVED lines=60> */
.L_x_2135:
[----:B------:R-:W-:Y:S05]  /*2d80*/  BSYNC B0 ;  /* 0x0000000000007941 */ /* 0x000fea0003800000 */
.L_x_2134:
        /* <DEDUP_REMOVED lines=21> */
.L_x_2137:
[----:B------:R-:W-:Y:S05]  /*2ee0*/  BSYNC B0 ;  /* 0x0000000000007941 */ /* 0x000fea0003800000 */
.L_x_2136:
        /* <DEDUP_REMOVED lines=21> */
.L_x_2139:
[----:B------:R-:W-:Y:S05]  /*3040*/  BSYNC B0 ;  /* 0x0000000000007941 */ /* 0x000fea0003800000 */
.L_x_2138:
        /* <DEDUP_REMOVED lines=21> */
.L_x_2141:
[----:B------:R-:W-:Y:S05]  /*31a0*/  BSYNC B0 ;  /* 0x0000000000007941 */ /* 0x000fea0003800000 */
.L_x_2140:
        /* <DEDUP_REMOVED lines=29> */
.L_x_2143:
[----:B------:R-:W-:Y:S05]  /*3380*/  BSYNC B0 ;  /* 0x0000000000007941 */ /* 0x000fea0003800000 */
.L_x_2142:
        /* <DEDUP_REMOVED lines=20> */
.L_x_2145:
[----:B------:R-:W-:Y:S05]  /*34d0*/  BSYNC B0 ;  /* 0x0000000000007941 */ /* 0x000fea0003800000 */
.L_x_2144:
        /* <DEDUP_REMOVED lines=20> */
.L_x_2147:
[----:B------:R-:W-:Y:S05]  /*3620*/  BSYNC B0 ;  /* 0x0000000000007941 */ /* 0x000fea0003800000 */
.L_x_2146:
        /* <DEDUP_REMOVED lines=19> */
.L_x_2149:
[----:B------:R-:W-:Y:S05]  /*3760*/  BSYNC B0 ;  /* 0x0000000000007941 */ /* 0x000fea0003800000 */
.L_x_2148:
        /* <DEDUP_REMOVED lines=55> */
[----:B------:R-:W-:Y:S01]  /*3ae0*/  MOV R166, 0x40 ;  /* 0x0000004000a67802 */ /* 0x000fe20000000f00 */
[----:B------:R-:W-:Y:S01]  /*3af0*/  IMAD.MOV.U32 R167, RZ, RZ, 0x20 ;  /* 0x00000020ffa77424 */ /* 0x000fe200078e00ff */
[----:B------:R-:W-:Y:S01]  /*3b00*/  UMOV UR4, URZ ;  /* 0x0000003f00047c82 */ /* 0x000fe20008000000 */
[----:B------:R-:W-:-:S02]  /*3b10*/  IMAD.SHL.U32 R158, R165, 0x2, RZ ;  /* 0x00000002a59e7824 */ /* 0x000fc400078e00ff */
        /* <DEDUP_REMOVED lines=11> */
[----:B-----5:R-:W-:Y:S01]  /*3bd0*/  IMAD R0, R0, 0x80, R6 ;  /* 0x0000008000007824 */ /* 0x020fe200078e0206 */
[----:B------:R-:W-:-:S04]  /*3be0*/  SHF.L.U64.HI R6, R19, 0x2, R15 ;  /* 0x0000000213067819 */ /* 0x000fc8000001020f */
[----:B------:R-:W-:-:S04]  /*3bf0*/  IADD3 R0, R19, -UR28, -R0 ;  /* 0x8000001c13007c10 */ /* 0x000fc8000fffe800 */
[----:B------:R-:W-:-:S05]  /*3c00*/  IADD3 R0, R0, UR5, RZ ;  /* 0x0000000500007c10 */ /* 0x000fca000fffe0ff */
[----:B------:R1:W-:Y:S02]  /*3c10*/  STL [R1+0x44], R0 ;  /* 0x0000440001007387 */ /* 0x0003e40000100800 */
[----:B-1----:R-:W-:Y:S01]  /*3c20*/  IADD3 R0, R5, 0x20, RZ ;  /* 0x0000002005007810 */ /* 0x002fe20007ffe0ff */
[----:B------:R-:W-:-:S04]  /*3c30*/  IMAD.SHL.U32 R5, R19, 0x4, RZ ;  /* 0x0000000413057824 */ /* 0x000fc800078e00ff */
        /* <DEDUP_REMOVED lines=8> */
[----:B------:R-:W-:Y:S04]  /*3cc0*/  STL [R1+0x40], R6 ;  /* 0x0000400601007387 */ /* 0x000fe80000100800 */
[----:B------:R2:W-:Y:S04]  /*3cd0*/  STL [R1+0x28], R2 ;  /* 0x0000280201007387 */ /* 0x0005e80000100800 */
[----:B------:R3:W-:Y:S01]  /*3ce0*/  STL [R1+0x3c], R5 ;  /* 0x00003c0501007387 */ /* 0x0007e20000100800 */
[----:B-1----:R-:W-:-:S02]  /*3cf0*/  IADD3 R0, R19, -0x80, RZ ;  /* 0xffffff8013007810 */ /* 0x002fc40007ffe0ff */
[----:B--2---:R-:W-:-:S04]  /*3d00*/  IADD3 R2, R4, R2, RZ ;  /* 0x0000000204027210 */ /* 0x004fc80007ffe0ff */
[----:B---3--:R-:W-:Y:S01]  /*3d10*/  IADD3 R5, R4, R2, RZ ;  /* 0x0000000204057210 */ /* 0x008fe20007ffe0ff */
[----:B------:R1:W-:Y:S04]  /*3d20*/  STL [R1+0x24], R2 ;  /* 0x0000240201007387 */ /* 0x0003e80000100800 */
[----:B------:R-:W-:Y:S01]  /*3d30*/  STL [R1+0x20], R5 ;  /* 0x0000200501007387 */ /* 0x000fe20000100800 */
[----:B-1----:R-:W-:Y:S01]  /*3d40*/  IMAD.SHL.U32 R2, R0, 0x4, RZ ;  /* 0x0000000400027824 */ /* 0x002fe200078e00ff */
[----:B------:R-:W-:-:S04]  /*3d50*/  IADD3 R0, R4, R5, RZ ;  /* 0x0000000504007210 */ /* 0x000fc80007ffe0ff */
        /* <DEDUP_REMOVED lines=10> */
.L_x_2152:
[----:B------:R-:W2:Y:S01]  /*3e00*/  LDL R52, [R1+0x44] ;  /* 0x0000440001347983 */ /* 0x000ea20000100800 */
[----:B------:R-:W-:Y:S01]  /*3e10*/  MOV R168, UR8 ;  /* 0x0000000800a87c02 */ /* 0x000fe20008000f00 */
[----:B------:R-:W-:Y:S02]  /*3e20*/  USHF.L.U32 UR9, UR20, 0x7, URZ ;  /* 0x0000000714097899 */ /* 0x000fe4000800063f */
[----:B-1----:R-:W2:Y:S02]  /*3e30*/  LDL R0, [R1+0x54] ;  /* 0x0000540001007983 */ /* 0x002ea40000100800 */
[----:B------:R-:W-:Y:S02]  /*3e40*/  UIADD3 UR9, UR9, 0x80, URZ ;  /* 0x0000008009097890 */ /* 0x000fe4000fffe03f */
[----:B------:R-:W0:Y:S02]  /*3e50*/  LDGDEPBAR ;  /* 0x00000000000079af */ /* 0x000e240000000000 */
[----:B------:R-:W-:Y:S06]  /*3e60*/  UISETP.GE.AND UP0, UPT, UR9, UR5, UPT ;  /* 0x000000050900728c */ /* 0x000fec000bf06270 */
        /* <DEDUP_REMOVED lines=53> */
[----:B------:R-:W-:Y:S04]  /*41c0*/  STL [R1+0x9c], R68 ;  /* 0x00009c4401007387 */ /* 0x000fe80000100800 */
[----:B------:R-:W-:Y:S04]  /*41d0*/  STL [R1+0x98], R3 ;  /* 0x0000980301007387 */ /* 0x000fe80000100800 */
[----:B-1----:R-:W3:Y:S04]  /*41e0*/  LDL R71, [R1+0x4c] ;  /* 0x00004c0001477983 */ /* 0x002ee80000100800 */
[----:B----4-:R-:W4:Y:S04]  /*41f0*/  LDL R70, [R1+0x8] ;  /* 0x0000080001467983 */ /* 0x010f280000100800 */
[----:B------:R-:W3:Y:S01]  /*4200*/  LDL R69, [R1+0xc] ;  /* 0x00000c0001457983 */ /* 0x000ee20000100800 */
[----:B------:R-:W-:Y:S04]  /*4210*/  DEPBAR.LE SB0, 0x0 ;  /* 0x000080000000791a */ /* 0x000fe80000000000 */
[----:B------:R-:W-:Y:S08]  /*4220*/  BAR.SYNC.DEFER_BLOCKING 0x0 ;  /* 0x0000000000007b1d */ /* 0x000ff00000010000 */
[----:B------:R-:W-:Y:S08]  /*4230*/  LDSM.16.M88.4 R64, [R163] ;  /* 0x00000000a340783b */ /* 0x000ff00000000200 */
[----:B------:R-:W1:Y:S08]  /*4240*/  LDSM.16.M88.4 R16, [R159+0xc000] ;  /* 0x00c000009f10783b */ /* 0x000e700000000200 */
[----:B------:R-:W1:Y:S01]  /*4250*/  LDSM.16.M88.4 R60, [R163+0x2000] ;  /* 0x00200000a33c783b */ /* 0x000e620000000200 */
[----:B--2---:R-:W-:Y:S07]  /*4260*/  LEA R168, R168, R52, 0x7 ;  /* 0x00000034a8a87211 */ /* 0x004fee00078e38ff */
[----:B------:R-:W2:Y:S01]  /*4270*/  LDSM.16.M88.4 R32, [R159+0xc800] ;  /* 0x00c800009f20783b */ /* 0x000ea20000000200 */
[----:B------:R-:W-:Y:S02]  /*4280*/  R2P PR, R0, 0x6 ;  /* 0x0000000600007804 */ /* 0x000fe40000000000 */
[----:B------:R-:W-:Y:S02]  /*4290*/  IABS R56, R168 ;  /* 0x000000a800387213 */ /* 0x000fe40000000000 */
[----:B------:R-:W-:Y:S02]  /*42a0*/  IADD3 R148, R168, -0x1, RZ ;  /* 0xffffffffa8947810 */ /* 0x000fe40007ffe0ff */
[----:B------:R-:W-:Y:S01]  /*42b0*/  I2F R194, R56 ;  /* 0x0000003800c27306 */ /* 0x000fe20000201400 */
[----:B------:R-:W2:Y:S01]  /*42c0*/  LDSM.16.M88.4 R48, [R159+0xd000] ;  /* 0x00d000009f30783b */ /* 0x000ea20000000200 */
[----:B------:R-:W-:Y:S02]  /*42d0*/  SEL R2, R167, 0xffffffe0, !P1 ;  /* 0xffffffe0a7027807 */ /* 0x000fe40004800000 */
[----:B------:R-:W-:Y:S02]  /*42e0*/  ISETP.GE.AND P0, PT, R148, RZ, PT ;  /* 0x000000ff9400720c */ /* 0x000fe40003f06270 */
[----:B------:R-:W-:Y:S02]  /*42f0*/  IADD3 R0, R163, R2, RZ ;  /* 0x00000002a3007210 */ /* 0x000fe40007ffe0ff */
[C---:B------:R-:W-:Y:S01]  /*4300*/  IADD3 R152, R168.reuse, 0x8, RZ ;  /* 0x00000008a8987810 */ /* 0x040fe20007ffe0ff */
[----:B------:R-:W2:Y:S01]  /*4310*/  LDSM.16.M88.4 R132, [R159+0xd800] ;  /* 0x00d800009f84783b */ /* 0x000ea20000000200 */
[----:B------:R-:W-:Y:S02]  /*4320*/  IADD3 R153, R168, 0x7, RZ ;  /* 0x00000007a8997810 */ /* 0x000fe40007ffe0ff */
[----:B------:R-:W-:Y:S02]  /*4330*/  ISETP.GE.AND P1, PT, R152, RZ, PT ;  /* 0x000000ff9800720c */ /* 0x000fe40003f26270 */
[C---:B------:R-:W-:Y:S01]  /*4340*/  IADD3 R170, R168.reuse, 0x2f, RZ ;  /* 0x0000002fa8aa7810 */ /* 0x040fe20007ffe0ff */
[-C--:B-1----:R-:W-:Y:S02]  /*4350*/  HMMA.16816.F32 R4, R64, R16.reuse, RZ ;  /* 0x000000104004723c */ /* 0x082fe400000018ff */
[----:B------:R-:W-:Y:S01]  /*4360*/  LDSM.16.M88.4 R136, [R0] ;  /* 0x000000000088783b */ /* 0x000fe20000000200 */
[----:B------:R-:W-:Y:S02]  /*4370*/  @!P0 IADD3 R148, -R168, 0x1, RZ ;  /* 0x00000001a8948810 */ /* 0x000fe40007ffe1ff */
[----:B------:R-:W-:Y:S02]  /*4380*/  SEL R157, R166, 0xffffffc0, !P2 ;  /* 0xffffffc0a69d7807 */ /* 0x000fe40005000000 */
[----:B------:R1:W-:Y:S01]  /*4390*/  I2F R193, R148 ;  /* 0x0000009400c17306 */ /* 0x0003e20000201400 */
[----:B------:R-:W-:Y:S01]  /*43a0*/  ISETP.GE.AND P0, PT, R153, RZ, PT ;  /* 0x000000ff9900720c */ /* 0x000fe20003f06270 */
[C---:B------:R-:W-:Y:S01]  /*43b0*/  HMMA.16816.F32 R8, R60.reuse, R16, RZ ;  /* 0x000000103c08723c */ /* 0x040fe200000018ff */
[----:B------:R-:W2:Y:S01]  /*43c0*/  LDSM.16.M88.4 R140, [R162+0xc000] ;  /* 0x00c00000a28c783b */ /* 0x000ea20000000200 */
[----:B------:R-:W-:Y:S02]  /*43d0*/  PLOP3.LUT P3, PT, PT, PT, UP0, 0x80, 0x0 ;  /* 0x000000000000781c */ /* 0x000fe40003f6f008 */
[C---:B------:R-:W-:Y:S02]  /*43e0*/  @!P1 IADD3 R152, -R168.reuse, -0x8, RZ ;  /* 0xfffffff8a8989810 */ /* 0x040fe40007ffe1ff */
[C---:B------:R-:W-:Y:S02]  /*43f0*/  IADD3 R171, R168.reuse, 0x30, RZ ;  /* 0x00000030a8ab7810 */ /* 0x040fe40007ffe0ff */
[----:B------:R2:W-:Y:S01]  /*4400*/  I2F R198, R152 ;  /* 0x0000009800c67306 */ /* 0x0005e20000201400 */
[-C--:B------:R-:W-:Y:S01]  /*4410*/  HMMA.16816.F32 R12, R60, R18.reuse, RZ ;  /* 0x000000123c0c723c */ /* 0x080fe200000018ff */
[----:B------:R-:W2:Y:S01]  /*4420*/  LDSM.16.M88.4 R144, [R0+0x2000] ;  /* 0x002000000090783b */ /* 0x000ea20000000200 */
[----:B------:R-:W-:Y:S02]  /*4430*/  PLOP3.LUT P4, PT, PT, PT, UP0, 0x80, 0x0 ;  /* 0x000000000000781c */ /* 0x000fe40003f8f008 */
[C---:B------:R-:W-:Y:S02]  /*4440*/  @!P0 IADD3 R153, -R168.reuse, -0x7, RZ ;  /* 0xfffffff9a8998810 */ /* 0x040fe40007ffe1ff */
[C---:B------:R-:W-:Y:S02]  /*4450*/  IADD3 R169, R168.reuse, 0x28, RZ ;  /* 0x00000028a8a97810 */ /* 0x040fe40007ffe0ff */
[C---:B------:R-:W-:Y:S01]  /*4460*/  HMMA.16816.F32 R16, R64.reuse, R18, RZ ;  /* 0x000000124010723c */ /* 0x040fe200000018ff */
[----:B------:R2:W-:Y:S01]  /*4470*/  I2F R197, R153 ;  /* 0x0000009900c57306 */ /* 0x0005e20000201400 */
[----:B------:R-:W-:Y:S02]  /*4480*/  PLOP3.LUT P6, PT, PT, PT, UP0, 0x80, 0x0 ;  /* 0x000000000000781c */ /* 0x000fe40003fcf008 */
[----:B------:R-:W-:Y:S01]  /*4490*/  PLOP3.LUT P5, PT, PT, PT, UP0, 0x80, 0x0 ;  /* 0x000000000000781c */ /* 0x000fe20003faf008 */
[----:B-1----:R-:W1:Y:S03]  /*44a0*/  LDSM.16.M88.4 R148, [R162+0xc800] ;  /* 0x00c80000a294783b */ /* 0x002e660000000200 */
[-C--:B--2---:R-:W-:Y:S01]  /*44b0*/  HMMA.16816.F32 R20, R64, R32.reuse, RZ ;  /* 0x000000204014723c */ /* 0x084fe200000018ff */
[C---:B------:R-:W-:Y:S07]  /*44c0*/  IADD3 R152, R168.reuse, 0x48, RZ ;  /* 0x00000048a8987810 */ /* 0x040fee0007ffe0ff */
[C---:B------:R-:W-:Y:S08]  /*44d0*/  HMMA.16816.F32 R24, R60.reuse, R32, RZ ;  /* 0x000000203c18723c */ /* 0x040ff000000018ff */
[-C--:B------:R-:W-:Y:S01]  /*44e0*/  HMMA.16816.F32 R28, R60, R34.reuse, RZ ;  /* 0x000000223c1c723c */ /* 0x080fe200000018ff */
[C---:B------:R-:W-:Y:S07]  /*44f0*/  IADD3 R153, R168.reuse, -0x11, RZ ;  /* 0xffffffefa8997810 */ /* 0x040fee0007ffe0ff */
[C---:B------:R-:W-:Y:S08]  /*4500*/  HMMA.16816.F32 R32, R64.reuse, R34, RZ ;  /* 0x000000224020723c */ /* 0x040ff000000018ff */
[-C--:B------:R-:W-:Y:S08]  /*4510*/  HMMA.16816.F32 R36, R64, R48.reuse, RZ ;  /* 0x000000304024723c */ /* 0x080ff000000018ff */
[C---:B------:R-:W-:Y:S08]  /*4520*/  HMMA.16816.F32 R40, R60.reuse, R48, RZ ;  /* 0x000000303c28723c */ /* 0x040ff000000018ff */
[-C--:B------:R-:W-:Y:S08]  /*4530*/  HMMA.16816.F32 R44, R60, R50.reuse, RZ ;  /* 0x000000323c2c723c */ /* 0x080ff000000018ff */
[C---:B------:R-:W-:Y:S08]  /*4540*/  HMMA.16816.F32 R48, R64.reuse, R50, RZ ;  /* 0x000000324030723c */ /* 0x040ff000000018ff */
[-C--:B------:R-:W-:Y:S08]  /*4550*/  HMMA.16816.F32 R52, R64, R132.reuse, RZ ;  /* 0x000000844034723c */ /* 0x080ff000000018ff */
[C---:B------:R-:W-:Y:S07]  /*4560*/  HMMA.16816.F32 R56, R60.reuse, R132, RZ ;  /* 0x000000843c38723c */ /* 0x040fee00000018ff */
[C---:B------:R-:W-:Y:S01]  /*4570*/  IADD3 R132, R168.reuse, 0x40, RZ ;  /* 0x00000040a8847810 */ /* 0x040fe20007ffe0ff */
[-C--:B------:R-:W-:Y:S01]  /*4580*/  HMMA.16816.F32 R60, R60, R134.reuse, RZ ;  /* 0x000000863c3c723c */ /* 0x080fe200000018ff */
[----:B------:R-:W-:Y:S02]  /*4590*/  IADD3 R133, R168, 0x3f, RZ ;  /* 0x0000003fa8857810 */ /* 0x000fe40007ffe0ff */
[----:B------:R-:W-:Y:S02]  /*45a0*/  ISETP.GE.AND P1, PT, R132, RZ, PT ;  /* 0x000000ff8400720c */ /* 0x000fe40003f26270 */
[----:B------:R-:W-:Y:S03]  /*45b0*/  ISETP.GE.AND P0, PT, R133, RZ, PT ;  /* 0x000000ff8500720c */ /* 0x000fe60003f06270 */
[----:B------:R-:W-:Y:S08]  /*45c0*/  HMMA.16816.F32 R64, R64, R134, RZ ;  /* 0x000000864040723c */ /* 0x000ff000000018ff */
[-C--:B------:R-:W-:Y:S01]  /*45d0*/  HMMA.16816.F32 R4, R136, R140.reuse, R4 ;  /* 0x0000008c8804723c */ /* 0x080fe20000001804 */
[----:B------:R-:W-:Y:S02]  /*45e0*/  @!P1 IADD3 R132, -R168, -0x40, RZ ;  /* 0xffffffc0a8849810 */ /* 0x000fe40007ffe1ff */
[----:B------:R-:W-:Y:S02]  /*45f0*/  ISETP.GE.AND P1, PT, R152, RZ, PT ;  /* 0x000000ff9800720c */ /* 0x000fe40003f26270 */
[----:B------:R-:W-:Y:S01]  /*4600*/  I2F R174, R132 ;  /* 0x0000008400ae7306 */ /* 0x000fe20000201400 */
[C---:B------:R-:W-:Y:S02]  /*4610*/  @!P0 IADD3 R133, -R168.reuse, -0x3f, RZ ;  /* 0xffffffc1a8858810 */ /* 0x040fe40007ffe1ff */
[C---:B------:R-:W-:Y:S07]  /*4620*/  HMMA.16816.F32 R8, R144.reuse, R140, R8 ;  /* 0x0000008c9008723c */ /* 0x040fee0000001808 */
[----:B------:R2:W-:Y:S01]  /*4630*/  I2F R173, R133 ;  /* 0x0000008500ad7306 */ /* 0x0005e20000201400 */
[C---:B------:R-:W-:Y:S01]  /*4640*/  IADD3 R140, R168.reuse, 0x47, RZ ;  /* 0x00000047a88c7810 */ /* 0x040fe20007ffe0ff */
[-C--:B------:R-:W-:Y:S03]  /*4650*/  HMMA.16816.F32 R12, R144, R142.reuse, R12 ;  /* 0x0000008e900c723c */ /* 0x080fe6000000180c */
[----:B------:R-:W-:Y:S02]  /*4660*/  IADD3 R141, R168, 0x38, RZ ;  /* 0x00000038a88d7810 */ /* 0x000fe40007ffe0ff */
[----:B------:R-:W-:Y:S02]  /*4670*/  ISETP.GE.AND P0, PT, R140, RZ, PT ;  /* 0x000000ff8c00720c */ /* 0x000fe40003f06270 */
[C---:B------:R-:W-:Y:S01]  /*4680*/  @!P1 IADD3 R152, -R168.reuse, -0x48, RZ ;  /* 0xffffffb8a8989810 */ /* 0x040fe20007ffe1ff */
[C---:B------:R-:W-:Y:S01]  /*4690*/  HMMA.16816.F32 R16, R136.reuse, R142, R16 ;  /* 0x0000008e8810723c */ /* 0x040fe20000001810 */
[----:B------:R-:W-:Y:S02]  /*46a0*/  ISETP.GE.AND P1, PT, R141, RZ, PT ;  /* 0x000000ff8d00720c */ /* 0x000fe40003f26270 */
[----:B------:R2:W-:Y:S05]  /*46b0*/  I2F R196, R152 ;  /* 0x0000009800c47306 */ /* 0x0005ea0000201400 */
[-C--:B-1----:R-:W-:Y:S04]  /*46c0*/  HMMA.16816.F32 R20, R136, R148.reuse, R20 ;  /* 0x000000948814723c */ /* 0x082fe80000001814 */
[C---:B------:R-:W-:Y:S01]  /*46d0*/  @!P0 IADD3 R140, -R168.reuse, -0x47, RZ ;  /* 0xffffffb9a88c8810 */ /* 0x040fe20007ffe1ff */
[----:B--2---:R-:W1:Y:S01]  /*46e0*/  LDSM.16.M88.4 R132, [R162+0xd000] ;  /* 0x00d00000a284783b */ /* 0x004e620000000200 */
[C---:B------:R-:W-:Y:S02]  /*46f0*/  @!P1 IADD3 R141, -R168.reuse, -0x38, RZ ;  /* 0xffffffc8a88d9810 */ /* 0x040fe40007ffe1ff */
[----:B------:R-:W-:Y:S01]  /*4700*/  I2F R195, R140 ;  /* 0x0000008c00c37306 */ /* 0x000fe20000201400 */
[C---:B------:R-:W-:Y:S07]  /*4710*/  HMMA.16816.F32 R24, R144.reuse, R148, R24 ;  /* 0x000000949018723c */ /* 0x040fee0000001818 */
[C---:B------:R-:W-:Y:S01]  /*4720*/  IADD3 R148, R168.reuse, -0x9, RZ ;  /* 0xfffffff7a8947810 */ /* 0x040fe20007ffe0ff */
[-C--:B------:R-:W-:Y:S01]  /*4730*/  HMMA.16816.F32 R28, R144, R150.reuse, R28 ;  /* 0x00000096901c723c */ /* 0x080fe2000000181c */
[----:B------:R2:W-:Y:S03]  /*4740*/  I2F R184, R141 ;  /* 0x0000008d00b87306 */ /* 0x0005e60000201400 */
[C---:B------:R-:W-:Y:S02]  /*4750*/  IADD3 R152, R168.reuse, 0x37, RZ ;  /* 0x00000037a8987810 */ /* 0x040fe40007ffe0ff */
[----:B------:R-:W-:Y:S02]  /*4760*/  IADD3 R149, R168, -0x8, RZ ;  /* 0xfffffff8a8957810 */ /* 0x000fe40007ffe0ff */
[C---:B------:R-:W-:Y:S01]  /*4770*/  HMMA.16816.F32 R32, R136.reuse, R150, R32 ;  /* 0x000000968820723c */ /* 0x040fe20000001820 */
[----:B------:R-:W-:Y:S02]  /*4780*/  ISETP.GE.AND P0, PT, R152, RZ, PT ;  /* 0x000000ff9800720c */ /* 0x000fe40003f06270 */
[----:B------:R-:W-:Y:S04]  /*4790*/  ISETP.GE.AND P1, PT, R149, RZ, PT ;  /* 0x000000ff9500720c */ /* 0x000fe80003f26270 */
[C---:B------:R-:W-:Y:S07]  /*47a0*/  IADD3 R150, R168.reuse, -0x10, RZ ;  /* 0xfffffff0a8967810 */ /* 0x040fee0007ffe0ff */
[----:B------:R-:W-:Y:S02]  /*47b0*/  @!P0 IADD3 R152, -R168, -0x37, RZ ;  /* 0xffffffc9a8988810 */ /* 0x000fe40007ffe1ff */
[----:B------:R-:W-:Y:S01]  /*47c0*/  ISETP.GE.AND P0, PT, R148, RZ, PT ;  /* 0x000000ff9400720c */ /* 0x000fe20003f06270 */
[----:B--2---:R-:W2:Y:S01]  /*47d0*/  LDSM.16.M88.4 R140, [R162+0xd800] ;  /* 0x00d80000a28c783b */ /* 0x004ea20000000200 */
[----:B------:R3:W-:Y:S01]  /*47e0*/  I2F R183, R152 ;  /* 0x0000009800b77306 */ /* 0x0007e20000201400 */
[----:B------:R-:W-:Y:S01]  /*47f0*/  @!P1 IADD3 R149, -R168, 0x8, RZ ;  /* 0x00000008a8959810 */ /* 0x000fe20007ffe1ff */
[-C--:B-1----:R-:W-:Y:S01]  /*4800*/  HMMA.16816.F32 R36, R136, R132.reuse, R36 ;  /* 0x000000848824723c */ /* 0x082fe20000001824 */
[----:B------:R-:W-:Y:S07]  /*4810*/  ISETP.GE.AND P1, PT, R150, RZ, PT ;  /* 0x000000ff9600720c */ /* 0x000fee0003f26270 */
[----:B------:R-:W-:Y:S01]  /*4820*/  I2F R176, R149 ;  /* 0x0000009500b07306 */ /* 0x000fe20000201400 */
[C---:B------:R-:W-:Y:S03]  /*4830*/  HMMA.16816.F32 R40, R144.reuse, R132, R40 ;  /* 0x000000849028723c */ /* 0x040fe60000001828 */
[C---:B------:R-:W-:Y:S02]  /*4840*/  @!P0 IADD3 R148, -R168.reuse, 0x9, RZ ;  /* 0x00000009a8948810 */ /* 0x040fe40007ffe1ff */
[----:B------:R-:W-:Y:S02]  /*4850*/  ISETP.GE.AND P0, PT, R153, RZ, PT ;  /* 0x000000ff9900720c */ /* 0x000fe40003f06270 */
[C---:B------:R-:W-:Y:S01]  /*4860*/  @!P1 IADD3 R150, -R168.reuse, 0x10, RZ ;  /* 0x00000010a8969810 */ /* 0x040fe20007ffe1ff */
[-C--:B------:R-:W-:Y:S01]  /*4870*/  HMMA.16816.F32 R44, R144, R134.reuse, R44 ;  /* 0x00000086902c723c */ /* 0x080fe2000000182c */
[----:B------:R-:W-:Y:S01]  /*4880*/  I2F R175, R148 ;  /* 0x0000009400af7306 */ /* 0x000fe20000201400 */
[----:B------:R-:W-:Y:S02]  /*4890*/  ISETP.GE.AND P1, PT, R171, RZ, PT ;  /* 0x000000ffab00720c */ /* 0x000fe40003f26270 */
[-C--:B---3--:R-:W-:Y:S04]  /*48a0*/  IADD3 R152, R163, R157.reuse, RZ ;  /* 0x0000009da3987210 */ /* 0x088fe80007ffe0ff */
[C---:B------:R-:W-:Y:S04]  /*48b0*/  HMMA.16816.F32 R48, R136.reuse, R134, R48 ;  /* 0x000000868830723c */ /* 0x040fe80000001830 */
[----:B------:R-:W-:Y:S01]  /*48c0*/  @!P0 IADD3 R153, -R168, 0x11, RZ ;  /* 0x00000011a8998810 */ /* 0x000fe20007ffe1ff */
[----:B------:R-:W-:Y:S01]  /*48d0*/  LDSM.16.M88.4 R132, [R152] ;  /* 0x000000009884783b */ /* 0x000fe20000000200 */
[----:B------:R1:W-:Y:S01]  /*48e0*/  I2F R187, R150 ;  /* 0x0000009600bb7306 */ /* 0x0003e20000201400 */
[----:B------:R-:W-:Y:S02]  /*48f0*/  ISETP.GE.AND P0, PT, R170, RZ, PT ;  /* 0x000000ffaa00720c */ /* 0x000fe40003f06270 */
[C---:B------:R-:W-:Y:S02]  /*4900*/  @!P1 IADD3 R171, -R168.reuse, -0x30, RZ ;  /* 0xffffffd0a8ab9810 */ /* 0x040fe40007ffe1ff */
[----:B------:R-:W-:Y:S01]  /*4910*/  ISETP.GE.AND P1, PT, R169, RZ, PT ;  /* 0x000000ffa900720c */ /* 0x000fe20003f26270 */
[-C--:B--2---:R-:W-:Y:S04]  /*4920*/  HMMA.16816.F32 R52, R136, R140.reuse, R52 ;  /* 0x0000008c8834723c */ /* 0x084fe80000001834 */
[----:B------:R2:W-:Y:S04]  /*4930*/  I2F R189, R153 ;  /* 0x0000009900bd7306 */ /* 0x0005e80000201400 */
[C---:B------:R-:W-:Y:S01]  /*4940*/  @!P0 IADD3 R170, -R168.reuse, -0x2f, RZ ;  /* 0xffffffd1a8aa8810 */ /* 0x040fe20007ffe1ff */
[C---:B------:R-:W-:Y:S05]  /*4950*/  HMMA.16816.F32 R56, R144.reuse, R140, R56 ;  /* 0x0000008c9038723c */ /* 0x040fea0000001838 */
[----:B------:R-:W-:Y:S01]  /*4960*/  I2F R170, R170 ;  /* 0x000000aa00aa7306 */ /* 0x000fe20000201400 */
[C---:B------:R-:W-:Y:S02]  /*4970*/  @!P1 IADD3 R169, -R168.reuse, -0x28, RZ ;  /* 0xffffffd8a8a99810 */ /* 0x040fe40007ffe1ff */
[C---:B------:R-:W-:Y:S01]  /*4980*/  IADD3 R141, R168.reuse, 0x27, RZ ;  /* 0x00000027a88d7810 */ /* 0x040fe20007ffe0ff */
[-C--:B------:R-:W-:Y:S01]  /*4990*/  HMMA.16816.F32 R60, R144, R142.reuse, R60 ;  /* 0x0000008e903c723c */ /* 0x080fe2000000183c */
[----:B-1----:R-:W1:Y:S02]  /*49a0*/  LDSM.16.M88.4 R148, [R160+0xc000] ;  /* 0x00c00000a094783b */ /* 0x002e640000000200 */
[----:B------:R-:W-:Y:S03]  /*49b0*/  ISETP.GE.AND P0, PT, R141, RZ, PT ;  /* 0x000000ff8d00720c */ /* 0x000fe60003f06270 */
[----:B------:R3:W-:Y:S01]  /*49c0*/  I2F R188, R169 ;  /* 0x000000a900bc7306 */ /* 0x0007e20000201400 */
[C---:B------:R-:W-:Y:S02]  /*49d0*/  IADD3 R140, R168.reuse, -0x18, RZ ;  /* 0xffffffe8a88c7810 */ /* 0x040fe40007ffe0ff */
[----:B------:R-:W-:Y:S01]  /*49e0*/  IADD3 R144, R168, -0x19, RZ ;  /* 0xffffffe7a8907810 */ /* 0x000fe20007ffe0ff */
[----:B--2---:R-:W2:Y:S01]  /*49f0*/  LDSM.16.M88.4 R152, [R152+0x2000] ;  /* 0x002000009898783b */ /* 0x004ea20000000200 */
[----:B------:R-:W-:Y:S01]  /*4a00*/  ISETP.GE.AND P1, PT, R140, RZ, PT ;  /* 0x000000ff8c00720c */ /* 0x000fe20003f26270 */
[----:B------:R-:W-:Y:S01]  /*4a10*/  HMMA.16816.F32 R64, R136, R142, R64 ;  /* 0x0000008e8840723c */ /* 0x000fe20000001840 */
[C---:B------:R-:W-:Y:S02]  /*4a20*/  IADD3 R146, R168.reuse, -0x20, RZ ;  /* 0xffffffe0a8927810 */ /* 0x040fe40007ffe0ff */
[C---:B------:R-:W-:Y:S01]  /*4a30*/  IADD3 R145, R168.reuse, -0x21, RZ ;  /* 0xffffffdfa8917810 */ /* 0x040fe20007ffe0ff */
[----:B------:R-:W-:Y:S01]  /*4a40*/  I2F R171, R171 ;  /* 0x000000ab00ab7306 */ /* 0x000fe20000201400 */
[----:B------:R-:W-:Y:S01]  /*4a50*/  @!P0 IADD3 R141, -R168, -0x27, RZ ;  /* 0xffffffd9a88d8810 */ /* 0x000fe20007ffe1ff */
[----:B------:R-:W4:Y:S01]  /*4a60*/  LDSM.16.M88.4 R136, [R160+0xc800] ;  /* 0x00c80000a088783b */ /* 0x000f220000000200 */
[----:B------:R-:W-:Y:S05]  /*4a70*/  ISETP.GE.AND P0, PT, R144, RZ, PT ;  /* 0x000000ff9000720c */ /* 0x000fea0003f06270 */
[----:B------:R-:W-:Y:S02]  /*4a80*/  @!P1 IADD3 R140, -R168, 0x18, RZ ;  /* 0x00000018a88c9810 */ /* 0x000fe40007ffe1ff */
[----:B------:R-:W-:Y:S01]  /*4a90*/  I2F R190, R141 ;  /* 0x0000008d00be7306 */ /* 0x000fe20000201400 */
[----:B------:R-:W-:Y:S02]  /*4aa0*/  ISETP.GE.AND P1, PT, R146, RZ, PT ;  /* 0x000000ff9200720c */ /* 0x000fe40003f26270 */
[C---:B---3--:R-:W-:Y:S03]  /*4ab0*/  IADD3 R169, R168.reuse, -0x30, RZ ;  /* 0xffffffd0a8a97810 */ /* 0x048fe60007ffe0ff */
[C---:B------:R-:W-:Y:S02]  /*4ac0*/  @!P0 IADD3 R144, -R168.reuse, 0x19, RZ ;  /* 0x00000019a8908810 */ /* 0x040fe40007ffe1ff */
[----:B------:R-:W-:Y:S02]  /*4ad0*/  ISETP.GE.AND P0, PT, R145, RZ, PT ;  /* 0x000000ff9100720c */ /* 0x000fe40003f06270 */
[----:B------:R3:W-:Y:S04]  /*4ae0*/  I2F R181, R144 ;  /* 0x0000009000b57306 */ /* 0x0007e80000201400 */
[C---:B------:R-:W-:Y:S01]  /*4af0*/  @!P1 IADD3 R146, -R168.reuse, 0x20, RZ ;  /* 0x00000020a8929810 */ /* 0x040fe20007ffe1ff */
[-C--:B-1----:R-:W-:Y:S05]  /*4b00*/  HMMA.16816.F32 R4, R132, R148.reuse, R4 ;  /* 0x000000948404723c */ /* 0x082fea0000001804 */
[----:B------:R1:W-:Y:S01]  /*4b10*/  I2F R178, R140 ;  /* 0x0000008c00b27306 */ /* 0x0003e20000201400 */
[----:B------:R-:W-:Y:S02]  /*4b20*/  @!P0 IADD3 R145, -R168, 0x21, RZ ;  /* 0x00000021a8918810 */ /* 0x000fe40007ffe1ff */
[C---:B--2---:R-:W-:Y:S07]  /*4b30*/  HMMA.16816.F32 R8, R152.reuse, R148, R8 ;  /* 0x000000949808723c */ /* 0x044fee0000001808 */
[----:B------:R2:W-:Y:S01]  /*4b40*/  I2F R192, R146 ;  /* 0x0000009200c07306 */ /* 0x0005e20000201400 */
[----:B------:R-:W-:Y:S01]  /*4b50*/  IADD3 R148, R0, R157, RZ ;  /* 0x0000009d00947210 */ /* 0x000fe20007ffe0ff */
[-C--:B------:R-:W-:Y:S03]  /*4b60*/  HMMA.16816.F32 R12, R152, R150.reuse, R12 ;  /* 0x00000096980c723c */ /* 0x080fe6000000180c */
[C---:B------:R-:W-:Y:S02]  /*4b70*/  IADD3 R149, R168.reuse, -0x29, RZ ;  /* 0xffffffd7a8957810 */ /* 0x040fe40007ffe0ff */
[C---:B---3--:R-:W-:Y:S02]  /*4b80*/  IADD3 R144, R168.reuse, 0x20, RZ ;  /* 0x00000020a8907810 */ /* 0x048fe40007ffe0ff */
[----:B------:R-:W-:Y:S01]  /*4b90*/  IADD3 R0, R168, -0x31, RZ ;  /* 0xffffffcfa8007810 */ /* 0x000fe20007ffe0ff */
[----:B------:R3:W-:Y:S01]  /*4ba0*/  I2F R191, R145 ;  /* 0x0000009100bf7306 */ /* 0x0007e20000201400 */
[----:B------:R-:W-:Y:S01]  /*4bb0*/  ISETP.GE.AND P1, PT, R144, RZ, PT ;  /* 0x000000ff9000720c */ /* 0x000fe20003f26270 */
[C---:B------:R-:W-:Y:S01]  /*4bc0*/  HMMA.16816.F32 R16, R132.reuse, R150, R16 ;  /* 0x000000968410723c */ /* 0x040fe20000001810 */
[----:B-1----:R-:W1:Y:S06]  /*4bd0*/  LDSM.16.M88.4 R140, [R160+0xd000] ;  /* 0x00d00000a08c783b */ /* 0x002e6c0000000200 */
[C---:B------:R-:W-:Y:S01]  /*4be0*/  IADD3 R150, R168.reuse, -0x28, RZ ;  /* 0xffffffd8a8967810 */ /* 0x040fe20007ffe0ff */
[-C--:B----4-:R-:W-:Y:S04]  /*4bf0*/  HMMA.16816.F32 R20, R132, R136.reuse, R20 ;  /* 0x000000888414723c */ /* 0x090fe80000001814 */
[C---:B------:R-:W-:Y:S02]  /*4c00*/  @!P1 IADD3 R144, -R168.reuse, -0x20, RZ ;  /* 0xffffffe0a8909810 */ /* 0x040fe40007ffe1ff */
[----:B--2---:R-:W-:Y:S02]  /*4c10*/  IADD3 R146, R168, 0x1f, RZ ;  /* 0x0000001fa8927810 */ /* 0x004fe40007ffe0ff */
[----:B------:R2:W-:Y:S01]  /*4c20*/  I2F R182, R144 ;  /* 0x0000009000b67306 */ /* 0x0005e20000201400 */
[C---:B------:R-:W-:Y:S01]  /*4c30*/  HMMA.16816.F32 R24, R152.reuse, R136, R24 ;  /* 0x000000889818723c */ /* 0x040fe20000001818 */
[----:B------:R-:W-:Y:S02]  /*4c40*/  ISETP.GE.AND P0, PT, R146, RZ, PT ;  /* 0x000000ff9200720c */ /* 0x000fe40003f06270 */
[C---:B---3--:R-:W-:Y:S05]  /*4c50*/  IADD3 R145, R168.reuse, 0x18, RZ ;  /* 0x00000018a8917810 */ /* 0x048fea0007ffe0ff */
[-C--:B------:R-:W-:Y:S01]  /*4c60*/  HMMA.16816.F32 R28, R152, R138.reuse, R28 ;  /* 0x0000008a981c723c */ /* 0x080fe2000000181c */
[----:B------:R-:W-:Y:S05]  /*4c70*/  ISETP.GE.AND P1, PT, R145, RZ, PT ;  /* 0x000000ff9100720c */ /* 0x000fea0003f26270 */
[C---:B------:R-:W-:Y:S02]  /*4c80*/  @!P0 IADD3 R146, -R168.reuse, -0x1f, RZ ;  /* 0xffffffe1a8928810 */ /* 0x040fe40007ffe1ff */
[C---:B------:R-:W-:Y:S01]  /*4c90*/  HMMA.16816.F32 R32, R132.reuse, R138, R32 ;  /* 0x0000008a8420723c */ /* 0x040fe20000001820 */
[----:B------:R-:W3:Y:S01]  /*4ca0*/  LDSM.16.M88.4 R136, [R160+0xd800] ;  /* 0x00d80000a088783b */ /* 0x000ee20000000200 */
[----:B------:R-:W-:Y:S04]  /*4cb0*/  I2F R179, R146 ;  /* 0x0000009200b37306 */ /* 0x000fe80000201400 */
[C---:B------:R-:W-:Y:S02]  /*4cc0*/  @!P1 IADD3 R145, -R168.reuse, -0x18, RZ ;  /* 0xffffffe8a8919810 */ /* 0x040fe40007ffe1ff */
[----:B--2---:R-:W-:Y:S01]  /*4cd0*/  IADD3 R144, R168, 0x17, RZ ;  /* 0x00000017a8907810 */ /* 0x004fe20007ffe0ff */
[-C--:B-1----:R-:W-:Y:S01]  /*4ce0*/  HMMA.16816.F32 R36, R132, R140.reuse, R36 ;  /* 0x0000008c8424723c */ /* 0x082fe20000001824 */
[----:B------:R-:W-:Y:S02]  /*4cf0*/  ISETP.GE.AND P1, PT, R150, RZ, PT ;  /* 0x000000ff9600720c */ /* 0x000fe40003f26270 */
[----:B------:R-:W-:Y:S01]  /*4d00*/  I2F R186, R145 ;  /* 0x0000009100ba7306 */ /* 0x000fe20000201400 */
[----:B------:R-:W-:Y:S04]  /*4d10*/  ISETP.GE.AND P0, PT, R144, RZ, PT ;  /* 0x000000ff9000720c */ /* 0x000fe80003f06270 */
[C---:B------:R-:W-:Y:S06]  /*4d20*/  HMMA.16816.F32 R40, R152.reuse, R140, R40 ;  /* 0x0000008c9828723c */ /* 0x040fec0000001828 */
[C---:B------:R-:W-:Y:S02]  /*4d30*/  @!P1 IADD3 R150, -R168.reuse, 0x28, RZ ;  /* 0x00000028a8969810 */ /* 0x040fe40007ffe1ff */
[-C--:B------:R-:W-:Y:S01]  /*4d40*/  HMMA.16816.F32 R44, R152, R142.reuse, R44 ;  /* 0x0000008e982c723c */ /* 0x080fe2000000182c */
[C---:B------:R-:W-:Y:S01]  /*4d50*/  @!P0 IADD3 R144, -R168.reuse, -0x17, RZ ;  /* 0xffffffe9a8908810 */ /* 0x040fe20007ffe1ff */
[----:B------:R-:W-:Y:S01]  /*4d60*/  I2F R180, R150 ;  /* 0x0000009600b47306 */ /* 0x000fe20000201400 */
[----:B------:R-:W-:Y:S02]  /*4d70*/  ISETP.GE.AND P0, PT, R149, RZ, PT ;  /* 0x000000ff9500720c */ /* 0x000fe40003f06270 */
[----:B------:R-:W-:Y:S03]  /*4d80*/  ISETP.GE.AND P1, PT, R169, RZ, PT ;  /* 0x000000ffa900720c */ /* 0x000fe60003f26270 */
[C---:B------:R-:W-:Y:S01]  /*4d90*/  HMMA.16816.F32 R48, R132.reuse, R142, R48 ;  /* 0x0000008e8430723c */ /* 0x040fe20000001830 */
[----:B------:R-:W-:Y:S03]  /*4da0*/  LDSM.16.M88.4 R140, [R148] ;  /* 0x00000000948c783b */ /* 0x000fe60000000200 */
[----:B------:R1:W-:Y:S04]  /*4db0*/  I2F R185, R144 ;  /* 0x0000009000b97306 */ /* 0x0003e80000201400 */
[----:B------:R-:W-:Y:S01]  /*4dc0*/  @!P0 IADD3 R149, -R168, 0x29, RZ ;  /* 0x00000029a8958810 */ /* 0x000fe20007ffe1ff */
[-C--:B---3--:R-:W-:Y:S01]  /*4dd0*/  HMMA.16816.F32 R52, R132, R136.reuse, R52 ;  /* 0x000000888434723c */ /* 0x088fe20000001834 */
[----:B------:R-:W-:Y:S02]  /*4de0*/  ISETP.GE.AND P0, PT, R0, RZ, PT ;  /* 0x000000ff0000720c */ /* 0x000fe40003f06270 */
[C---:B------:R-:W-:Y:S02]  /*4df0*/  @!P1 IADD3 R169, -R168.reuse, 0x30, RZ ;  /* 0x00000030a8a99810 */ /* 0x040fe40007ffe1ff */
[----:B------:R2:W-:Y:S03]  /*4e00*/  I2F R177, R149 ;  /* 0x0000009500b17306 */ /* 0x0005e60000201400 */
[C---:B------:R-:W-:Y:S06]  /*4e10*/  HMMA.16816.F32 R56, R152.reuse, R136, R56 ;  /* 0x000000889838723c */ /* 0x040fec0000001838 */
[C---:B------:R-:W-:Y:S01]  /*4e20*/  @!P0 IADD3 R0, -R168.reuse, 0x31, RZ ;  /* 0x00000031a8008810 */ /* 0x040fe20007ffe1ff */
[----:B------:R-:W-:Y:S01]  /*4e30*/  I2F R169, R169 ;  /* 0x000000a900a97306 */ /* 0x000fe20000201400 */
[-C--:B------:R-:W-:Y:S01]  /*4e40*/  HMMA.16816.F32 R60, R152, R138.reuse, R60 ;  /* 0x0000008a983c723c */ /* 0x080fe2000000183c */
[C---:B------:R-:W-:Y:S01]  /*4e50*/  IADD3 R137, R168.reuse, 0x10, RZ ;  /* 0x00000010a8897810 */ /* 0x040fe20007ffe0ff */
[----:B-1----:R-:W1:Y:S02]  /*4e60*/  LDSM.16.M88.4 R144, [R161+0xc000] ;  /* 0x00c00000a190783b */ /* 0x002e640000000200 */
[----:B------:R-:W-:Y:S02]  /*4e70*/  IADD3 R136, R168, 0xf, RZ ;  /* 0x0000000fa8887810 */ /* 0x000fe40007ffe0ff */
[----:B------:R-:W-:Y:S02]  /*4e80*/  ISETP.GE.AND P1, PT, R137, RZ, PT ;  /* 0x000000ff8900720c */ /* 0x000fe40003f26270 */
[----:B------:R-:W-:Y:S01]  /*4e90*/  HMMA.16816.F32 R64, R132, R138, R64 ;  /* 0x0000008a8440723c */ /* 0x000fe20000001840 */
[----:B------:R3:W-:Y:S01]  /*4ea0*/  I2F R152, R0 ;  /* 0x0000000000987306 */ /* 0x0007e20000201400 */
[----:B------:R-:W-:Y:S01]  /*4eb0*/  ISETP.GE.AND P0, PT, R136, RZ, PT ;  /* 0x000000ff8800720c */ /* 0x000fe20003f06270 */
[----:B--2---:R-:W2:Y:S04]  /*4ec0*/  LDSM.16.M88.4 R148, [R148+0x2000] ;  /* 0x002000009494783b */ /* 0x004ea80000000200 */
[----:B------:R-:W-:Y:S04]  /*4ed0*/  IADD3 R132, R168, -0x38, RZ ;  /* 0xffffffc8a8847810 */ /* 0x000fe80007ffe0ff */
[----:B------:R-:W-:Y:S02]  /*4ee0*/  ISETP.GE.AND P2, PT, R132, RZ, PT ;  /* 0x000000ff8400720c */ /* 0x000fe40003f46270 */
[C---:B------:R-:W-:Y:S02]  /*4ef0*/  @!P1 IADD3 R137, -R168.reuse, -0x10, RZ ;  /* 0xfffffff0a8899810 */ /* 0x040fe40007ffe1ff */
[C---:B------:R-:W-:Y:S02]  /*4f00*/  @!P0 IADD3 R136, -R168.reuse, -0xf, RZ ;  /* 0xfffffff1a8888810 */ /* 0x040fe40007ffe1ff */
[----:B------:R-:W-:Y:S02]  /*4f10*/  PLOP3.LUT P0, PT, PT, PT, UP0, 0x80, 0x0 ;  /* 0x000000000000781c */ /* 0x000fe40003f0f008 */
[----:B------:R-:W-:Y:S05]  /*4f20*/  I2F R137, R137 ;  /* 0x0000008900897306 */ /* 0x000fea0000201400 */
[C---:B------:R-:W-:Y:S02]  /*4f30*/  @!P2 IADD3 R132, -R168.reuse, 0x38, RZ ;  /* 0x00000038a884a810 */ /* 0x040fe40007ffe1ff */
[----:B---3--:R-:W-:Y:S02]  /*4f40*/  IADD3 R0, R168, -0x39, RZ ;  /* 0xffffffc7a8007810 */ /* 0x008fe40007ffe0ff */
[----:B------:R-:W-:Y:S01]  /*4f50*/  FSETP.NEU.FTZ.AND P2, PT, R70, -INF , PT ;  /* 0xff8000004600780b */ /* 0x000fe20003f5d000 */
[----:B------:R-:W-:Y:S01]  /*4f60*/  I2F R136, R136 ;  /* 0x0000008800887306 */ /* 0x000fe20000201400 */
[----:B------:R-:W-:Y:S01]  /*4f70*/  ISETP.GE.AND P1, PT, R0, RZ, PT ;  /* 0x000000ff0000720c */ /* 0x000fe20003f26270 */
[-C--:B-1----:R-:W-:Y:S08]  /*4f80*/  HMMA.16816.F32 R4, R140, R144.reuse, R4 ;  /* 0x000000908c04723c */ /* 0x082ff00000001804 */
[----:B------:R-:W-:Y:S04]  /*4f90*/  I2F R132, R132 ;  /* 0x0000008400847306 */ /* 0x000fe80000201400 */
[----:B------:R-:W-:Y:S01]  /*4fa0*/  @!P1 IADD3 R0, -R168, 0x39, RZ ;  /* 0x00000039a8009810 */ /* 0x000fe20007ffe1ff */
[C---:B--2---:R-:W-:Y:S01]  /*4fb0*/  HMMA.16816.F32 R8, R148.reuse, R144, R8 ;  /* 0x000000909408723c */ /* 0x044fe20000001808 */
[----:B------:R-:W-:Y:S04]  /*4fc0*/  PLOP3.LUT P1, PT, PT, PT, UP0, 0x80, 0x0 ;  /* 0x000000000000781c */ /* 0x000fe80003f2f008 */
[----:B------:R-:W-:Y:S03]  /*4fd0*/  I2F R133, R0 ;  /* 0x0000000000857306 */ /* 0x000fe60000201400 */
[-C--:B------:R-:W-:Y:S04]  /*4fe0*/  HMMA.16816.F32 R12, R148, R146.reuse, R12 ;  /* 0x00000092940c723c */ /* 0x080fe8000000180c */
[----:B------:R-:W-:Y:S02]  /*4ff0*/  FMUL.FTZ R4, R4, c[0x0][0x2ec] ;  /* 0x0000bb0004047a20 */ /* 0x000fe40000410000 */
[----:B------:R-:W-:Y:S02]  /*5000*/  FMUL.FTZ R5, R5, c[0x0][0x2ec] ;  /* 0x0000bb0005057a20 */ /* 0x000fe40000410000 */
[C---:B------:R-:W-:Y:S01]  /*5010*/  HMMA.16816.F32 R16, R140.reuse, R146, R16 ;  /* 0x000000928c10723c */ /* 0x040fe20000001810 */
[----:B------:R-:W1:Y:S03]  /*5020*/  MUFU.TANH R250, R4 ;  /* 0x0000000400fa7308 */ /* 0x000e660000002400 */
        /* <DEDUP_REMOVED lines=17> */
[----:B--2---:R-:W-:Y:S04]  /*5140*/  MOV R11, UR20 ;  /* 0x00000014000b7c02 */ /* 0x004fe80008000f00 */
[----:B------:R-:W-:Y:S05]  /*5150*/  LEA R11, R11, R71, 0x7 ;  /* 0x000000470b0b7211 */ /* 0x000fea00078e38ff */
[----:B------:R2:W-:Y:S01]  /*5160*/  MUFU.TANH R109, R9 ;  /* 0x00000009006d7308 */ /* 0x0005e20000002400 */
[C---:B------:R-:W-:Y:S01]  /*5170*/  @P3 ISETP.GE.AND P3, PT, R11.reuse, UR5, PT ;  /* 0x000000050b003c0c */ /* 0x040fe2000bf66270 */
[----:B---3--:R-:W-:Y:S01]  /*5180*/  FMUL.FTZ R10, R70, 1.4426950216293334961 ;  /* 0x3fb8aa3b460a7820 */ /* 0x008fe20000410000 */
[----:B------:R-:W-:Y:S02]  /*5190*/  @P0 IADD3 R0, R11, 0x1, RZ ;  /* 0x000000010b000810 */ /* 0x000fe40007ffe0ff */
[----:B------:R-:W-:Y:S02]  /*51a0*/  PLOP3.LUT P0, PT, PT, PT, UP0, 0x80, 0x0 ;  /* 0x000000000000781c */ /* 0x000fe40003f0f008 */
[----:B------:R-:W-:Y:S03]  /*51b0*/  FSEL R10, R10, RZ, P2 ;  /* 0x000000ff0a0a7208 */ /* 0x000fe60001000000 */
[----:B------:R3:W-:Y:S01]  /*51c0*/  MUFU.TANH R108, R12 ;  /* 0x0000000c006c7308 */ /* 0x0007e20000002400 */
[C---:B------:R-:W-:Y:S02]  /*51d0*/  FSETP.NEU.FTZ.AND P2, PT, R69.reuse, -INF , PT ;  /* 0xff8000004500780b */ /* 0x040fe40003f5d000 */
[----:B------:R-:W-:Y:S01]  /*51e0*/  @P4 ISETP.GE.AND P4, PT, R0, UR5, PT ;  /* 0x0000000500004c0c */ /* 0x000fe2000bf86270 */
[----:B----4-:R-:W4:Y:S06]  /*51f0*/  LDL R13, [R1] ;  /* 0x00000000010d7983 */ /* 0x010f2c0000100800 */
[----:B------:R-:W-:Y:S01]  /*5200*/  MUFU.TANH R85, R15 ;  /* 0x0000000f00557308 */ /* 0x000fe20000002400 */
[----:B--2---:R-:W-:Y:S05]  /*5210*/  FMUL.FTZ R9, R69, 1.4426950216293334961 ;  /* 0x3fb8aa3b45097820 */ /* 0x004fea0000410000 */
[----:B------:R-:W-:Y:S04]  /*5220*/  FSEL R9, R9, RZ, P2 ;  /* 0x000000ff09097208 */ /* 0x000fe80001000000 */
[----:B------:R1:W-:Y:S01]  /*5230*/  MUFU.TANH R110, R8 ;  /* 0x00000008006e7308 */ /* 0x0003e20000002400 */
[----:B---3--:R-:W2:Y:S09]  /*5240*/  LDL R12, [R1+0x4] ;  /* 0x00000400010c7983 */ /* 0x008eb20000100800 */
[----:B------:R-:W-:Y:S10]  /*5250*/  MUFU.TANH R86, R14 ;  /* 0x0000000e00567308 */ /* 0x000ff40000002400 */
[----:B------:R-:W3:Y:S01]  /*5260*/  MUFU.TANH R249, R5 ;  /* 0x0000000500f97308 */ /* 0x000ee20000002400 */
[----:B-1----:R-:W-:Y:S05]  /*5270*/  FFMA.FTZ R8, R194, -UR4, R250 ;  /* 0x80000004c2087c23 */ /* 0x002fea00080100fa */
[----:B------:R-:W-:Y:S04]  /*5280*/  @P1 FSEL R8, R8, -INF , !P3 ;  /* 0xff80000008081808 */ /* 0x000fe80005800000 */
[----:B------:R-:W1:Y:S01]  /*5290*/  MUFU.TANH R3, R6 ;  /* 0x0000000600037308 */ /* 0x000e620000002400 */
[----:B------:R-:W-:Y:S01]  /*52a0*/  PLOP3.LUT P1, PT, PT, PT, UP0, 0x80, 0x0 ;  /* 0x000000000000781c */ /* 0x000fe20003f2f008 */
[--C-:B------:R-:W-:Y:S08]  /*52b0*/  FFMA.FTZ R8, R8, c[0x0][0x23c], -R10.reuse ;  /* 0x00008f0008087a23 */ /* 0x100ff0000001080a */
[----:B------:R1:W-:Y:S01]  /*52c0*/  MUFU.EX2 R229, R8 ;  /* 0x0000000800e57308 */ /* 0x0003e20000000800 */
[----:B---3--:R-:W-:Y:S05]  /*52d0*/  FFMA.FTZ R0, R193, -UR4, R249 ;  /* 0x80000004c1007c23 */ /* 0x008fea00080100f9 */
[----:B------:R-:W-:Y:S04]  /*52e0*/  @P0 FSEL R0, R0, -INF , !P4 ;  /* 0xff80000000000808 */ /* 0x000fe80006000000 */
[----:B------:R3:W3:Y:S01]  /*52f0*/  MUFU.TANH R68, R7 ;  /* 0x0000000700447308 */ /* 0x0006e20000002400 */
[----:B------:R-:W-:Y:S01]  /*5300*/  PLOP3.LUT P0, PT, PT, PT, UP0, 0x80, 0x0 ;  /* 0x000000000000781c */ /* 0x000fe20003f0f008 */
[----:B------:R-:W-:Y:S08]  /*5310*/  FFMA.FTZ R0, R0, c[0x0][0x23c], -R10 ;  /* 0x00008f0000007a23 */ /* 0x000ff0000001080a */
[----:B------:R3:W-:Y:S01]  /*5320*/  MUFU.EX2 R245, R0 ;  /* 0x0000000000f57308 */ /* 0x0007e20000000800 */
[----:B-1----:R-:W-:Y:S05]  /*5330*/  FFMA.FTZ R8, R198, -UR4, R3 ;  /* 0x80000004c6087c23 */ /* 0x002fea0008010003 */
[----:B------:R-:W-:Y:S04]  /*5340*/  @P1 FSEL R8, R8, -INF , !P3 ;  /* 0xff80000008081808 */ /* 0x000fe80005800000 */
[----:B------:R-:W1:Y:S01]  /*5350*/  MUFU.TANH R244, R16 ;  /* 0x0000001000f47308 */ /* 0x000e620000002400 */
[----:B------:R-:W-:Y:S01]  /*5360*/  PLOP3.LUT P1, PT, PT, PT, UP0, 0x80, 0x0 ;  /* 0x000000000000781c */ /* 0x000fe20003f2f008 */
[----:B---3--:R-:W3:Y:S01]  /*5370*/  LDSM.16.M88.4 R4, [R161+0xc800] ;  /* 0x00c80000a104783b */ /* 0x008ee20000000200 */
[--C-:B------:R-:W-:Y:S07]  /*5380*/  FFMA.FTZ R8, R8, c[0x0][0x23c], -R9.reuse ;  /* 0x00008f0008087a23 */ /* 0x100fee0000010809 */
[----:B------:R-:W-:Y:S01]  /*5390*/  MUFU.EX2 R16, R8 ;  /* 0x0000000800107308 */ /* 0x000fe20000000800 */
[----:B------:R-:W-:Y:S05]  /*53a0*/  FFMA.FTZ R0, R197, -UR4, R68 ;  /* 0x80000004c5007c23 */ /* 0x000fea0008010044 */
[----:B------:R-:W-:Y:S04]  /*53b0*/  @P0 FSEL R0, R0, -INF , !P4 ;  /* 0xff80000000000808 */ /* 0x000fe80006000000 */
[----:B------:R-:W1:Y:S01]  /*53c0*/  MUFU.TANH R242, R17 ;  /* 0x0000001100f27308 */ /* 0x000e620000002400 */
[----:B------:R-:W-:Y:S01]  /*53d0*/  PLOP3.LUT P0, PT, PT, PT, UP0, 0x80, 0x0 ;  /* 0x000000000000781c */ /* 0x000fe20003f0f008 */
[----:B------:R-:W-:Y:S08]  /*53e0*/  FFMA.FTZ R0, R0, c[0x0][0x23c], -R9 ;  /* 0x00008f0000007a23 */ /* 0x000ff00000010809 */
[----:B------:R1:W-:Y:S10]  /*53f0*/  MUFU.EX2 R15, R0 ;  /* 0x00000000000f7308 */ /* 0x0003f40000000800 */
[----:B------:R-:W-:Y:S01]  /*5400*/  MUFU.TANH R119, R19 ;  /* 0x0000001300777308 */ /* 0x000fe20000002400 */
[-C--:B---3--:R-:W-:Y:S09]  /*5410*/  HMMA.16816.F32 R20, R140, R4.reuse, R20 ;  /* 0x000000048c14723c */ /* 0x088ff20000001814 */
[----:B------:R-:W3:Y:S01]  /*5420*/  MUFU.TANH R120, R18 ;  /* 0x0000001200787308 */ /* 0x000ee20000002400 */
[C---:B------:R-:W-:Y:S02]  /*5430*/  HMMA.16816.F32 R24, R148.reuse, R4, R24 ;  /* 0x000000049418723c */ /* 0x040fe40000001818 */
[----:B-1----:R-:W-:Y:S05]  /*5440*/  FFMA.FTZ R0, R173, -UR4, R109 ;  /* 0x80000004ad007c23 */ /* 0x002fea000801006d */
[----:B------:R-:W-:Y:S01]  /*5450*/  FFMA.FTZ R4, R174, -UR4, R110 ;  /* 0x80000004ae047c23 */ /* 0x000fe2000801006e */
[-C--:B------:R-:W-:Y:S01]  /*5460*/  HMMA.16816.F32 R28, R148, R6.reuse, R28 ;  /* 0x00000006941c723c */ /* 0x080fe2000000181c */
[----:B------:R-:W-:Y:S02]  /*5470*/  @P0 FSEL R0, R0, -INF , !P4 ;  /* 0xff80000000000808 */ /* 0x000fe40006000000 */
[----:B------:R-:W-:Y:S01]  /*5480*/  PLOP3.LUT P0, PT, PT, PT, UP0, 0x80, 0x0 ;  /* 0x000000000000781c */ /* 0x000fe20003f0f008 */
[----:B------:R-:W-:Y:S01]  /*5490*/  FFMA.FTZ R5, R196, -UR4, R88 ;  /* 0x80000004c4057c23 */ /* 0x000fe20008010058 */
[----:B------:R-:W-:Y:S02]  /*54a0*/  @P1 FSEL R4, R4, -INF , !P3 ;  /* 0xff80000004041808 */ /* 0x000fe40005800000 */
[----:B------:R-:W-:Y:S01]  /*54b0*/  PLOP3.LUT P1, PT, PT, PT, UP0, 0x80, 0x0 ;  /* 0x000000000000781c */ /* 0x000fe20003f2f008 */
[C---:B------:R-:W-:Y:S01]  /*54c0*/  HMMA.16816.F32 R32, R140.reuse, R6, R32 ;  /* 0x000000068c20723c */ /* 0x040fe20000001820 */
[----:B------:R-:W-:Y:S03]  /*54d0*/  FMUL.FTZ R21, R21, c[0x0][0x2ec] ;  /* 0x0000bb0015157a20 */ /* 0x000fe60000410000 */
[----:B------:R-:W-:Y:S01]  /*54e0*/  FMUL.FTZ R23, R23, c[0x0][0x2ec] ;  /* 0x0000bb0017177a20 */ /* 0x000fe20000410000 */
[----:B------:R-:W-:Y:S01]  /*54f0*/  MUFU.TANH R240, R21 ;  /* 0x0000001500f07308 */ /* 0x000fe20000002400 */
[----:B------:R-:W-:Y:S02]  /*5500*/  FMUL.FTZ R22, R22, c[0x0][0x2ec] ;  /* 0x0000bb0016167a20 */ /* 0x000fe40000410000 */
[----:B------:R-:W-:Y:S04]  /*5510*/  FMUL.FTZ R25, R25, c[0x0][0x2ec] ;  /* 0x0000bb0019197a20 */ /* 0x000fe80000410000 */
[----:B------:R-:W-:Y:S01]  /*5520*/  @P1 FSEL R5, R5, -INF , !P3 ;  /* 0xff80000005051808 */ /* 0x000fe20005800000 */
[----:B------:R-:W-:Y:S01]  /*5530*/  FMUL.FTZ R24, R24, c[0x0][0x2ec] ;  /* 0x0000bb0018187a20 */ /* 0x000fe20000410000 */
[----:B------:R-:W-:Y:S01]  /*5540*/  PLOP3.LUT P1, PT, PT, PT, UP0, 0x80, 0x0 ;  /* 0x000000000000781c */ /* 0x000fe20003f2f008 */
[----:B------:R-:W-:Y:S01]  /*5550*/  MUFU.TANH R101, R25 ;  /* 0x0000001900657308 */ /* 0x000fe20000002400 */
[----:B------:R-:W-:Y:S01]  /*5560*/  PLOP3.LUT P3, PT, PT, PT, UP0, 0x80, 0x0 ;  /* 0x000000000000781c */ /* 0x000fe20003f6f008 */
[----:B------:R-:W-:Y:S02]  /*5570*/  FMUL.FTZ R27, R27, c[0x0][0x2ec] ;  /* 0x0000bb001b1b7a20 */ /* 0x000fe40000410000 */
[----:B------:R-:W-:Y:S02]  /*5580*/  FMUL.FTZ R26, R26, c[0x0][0x2ec] ;  /* 0x0000bb001a1a7a20 */ /* 0x000fe40000410000 */
[----:B------:R-:W-:Y:S02]  /*5590*/  FMUL.FTZ R29, R29, c[0x0][0x2ec] ;  /* 0x0000bb001d1d7a20 */ /* 0x000fe40000410000 */
[----:B------:R-:W-:Y:S02]  /*55a0*/  FMUL.FTZ R28, R28, c[0x0][0x2ec] ;  /* 0x0000bb001c1c7a20 */ /* 0x000fe40000410000 */
[----:B------:R-:W-:Y:S01]  /*55b0*/  MUFU.TANH R115, R23 ;  /* 0x0000001700737308 */ /* 0x000fe20000002400 */
        /* <DEDUP_REMOVED lines=8> */
[----:B------:R-:W1:Y:S10]  /*5640*/  MUFU.TANH R241, R20 ;  /* 0x0000001400f17308 */ /* 0x000e740000002400 */
[----:B------:R-:W-:Y:S10]  /*5650*/  MUFU.TANH R79, R27 ;  /* 0x0000001b004f7308 */ /* 0x000ff40000002400 */
[----:B------:R-:W1:Y:S10]  /*5660*/  MUFU.TANH R116, R22 ;  /* 0x0000001600747308 */ /* 0x000e740000002400 */
[----:B------:R-:W-:Y:S10]  /*5670*/  MUFU.TANH R80, R26 ;  /* 0x0000001a00507308 */ /* 0x000ff40000002400 */
[----:B------:R-:W-:Y:S10]  /*5680*/  MUFU.TANH R222, R33 ;  /* 0x0000002100de7308 */ /* 0x000ff40000002400 */
[----:B------:R-:W-:Y:S10]  /*5690*/  MUFU.TANH R99, R29 ;  /* 0x0000001d00637308 */ /* 0x000ff40000002400 */
[----:B------:R-:W1:Y:S10]  /*56a0*/  MUFU.TANH R224, R32 ;  /* 0x0000002000e07308 */ /* 0x000e740000002400 */
[----:B------:R-:W1:Y:S10]  /*56b0*/  MUFU.TANH R100, R28 ;  /* 0x0000001c00647308 */ /* 0x000e740000002400 */
[----:B------:R-:W-:Y:S10]  /*56c0*/  MUFU.TANH R246, R35 ;  /* 0x0000002300f67308 */ /* 0x000ff40000002400 */
[----:B------:R-:W1:Y:S10]  /*56d0*/  MUFU.TANH R77, R31 ;  /* 0x0000001f004d7308 */ /* 0x000e740000002400 */
[----:B------:R-:W-:Y:S01]  /*56e0*/  MUFU.TANH R247, R34 ;  /* 0x0000002200f77308 */ /* 0x000fe20000002400 */
[C---:B----4-:R-:W-:Y:S01]  /*56f0*/  FMUL.FTZ R8, R13.reuse, 1.4426950216293334961 ;  /* 0x3fb8aa3b0d087820 */ /* 0x050fe20000410000 */
[----:B------:R-:W-:Y:S01]  /*5700*/  FSETP.NEU.FTZ.AND P2, PT, R13, -INF , PT ;  /* 0xff8000000d00780b */ /* 0x000fe20003f5d000 */
[----:B------:R-:W-:Y:S03]  /*5710*/  FFMA.FTZ R13, R176, -UR4, R244 ;  /* 0x80000004b00d7c23 */ /* 0x000fe600080100f4 */
[----:B------:R-:W-:Y:S04]  /*5720*/  FSEL R8, R8, RZ, P2 ;  /* 0x000000ff08087208 */ /* 0x000fe80001000000 */
[----:B------:R-:W4:Y:S01]  /*5730*/  MUFU.TANH R78, R30 ;  /* 0x0000001e004e7308 */ /* 0x000f220000002400 */
[--C-:B------:R-:W-:Y:S09]  /*5740*/  FFMA.FTZ R4, R4, c[0x0][0x23c], -R8.reuse ;  /* 0x00008f0004047a23 */ /* 0x100ff20000010808 */
[----:B------:R1:W-:Y:S01]  /*5750*/  MUFU.EX2 R114, R4 ;  /* 0x0000000400727308 */ /* 0x0003e20000000800 */
[C---:B--2---:R-:W-:Y:S01]  /*5760*/  FSETP.NEU.FTZ.AND P2, PT, R12.reuse, -INF , PT ;  /* 0xff8000000c00780b */ /* 0x044fe20003f5d000 */
[----:B-1----:R-:W-:Y:S02]  /*5770*/  FMUL.FTZ R4, R12, 1.4426950216293334961 ;  /* 0x3fb8aa3b0c047820 */ /* 0x002fe40000410000 */
[----:B------:R-:W-:Y:S03]  /*5780*/  FFMA.FTZ R12, R0, c[0x0][0x23c], -R8 ;  /* 0x00008f00000c7a23 */ /* 0x000fe60000010808 */
[----:B------:R-:W-:Y:S01]  /*5790*/  FSEL R0, R4, RZ, P2 ;  /* 0x000000ff04007208 */ /* 0x000fe20001000000 */
[----:B------:R-:W-:Y:S01]  /*57a0*/  FFMA.FTZ R4, R195, -UR4, R87 ;  /* 0x80000004c3047c23 */ /* 0x000fe20008010057 */
[----:B------:R-:W-:Y:S01]  /*57b0*/  PLOP3.LUT P2, PT, PT, PT, UP0, 0x80, 0x0 ;  /* 0x000000000000781c */ /* 0x000fe20003f4f008 */
[----:B------:R1:W-:Y:S02]  /*57c0*/  MUFU.EX2 R113, R12 ;  /* 0x0000000c00717308 */ /* 0x0003e40000000800 */
[--C-:B------:R-:W-:Y:S01]  /*57d0*/  FFMA.FTZ R5, R5, c[0x0][0x23c], -R0.reuse ;  /* 0x00008f0005057a23 */ /* 0x100fe20000010800 */
[----:B------:R-:W-:Y:S02]  /*57e0*/  @P0 FSEL R4, R4, -INF , !P4 ;  /* 0xff80000004040808 */ /* 0x000fe40006000000 */
[----:B------:R-:W-:Y:S02]  /*57f0*/  PLOP3.LUT P0, PT, PT, PT, UP0, 0x80, 0x0 ;  /* 0x000000000000781c */ /* 0x000fe40003f0f008 */
[----:B------:R-:W-:Y:S01]  /*5800*/  PLOP3.LUT P4, PT, PT, PT, UP0, 0x80, 0x0 ;  /* 0x000000000000781c */ /* 0x000fe20003f8f008 */
[----:B------:R-:W-:Y:S02]  /*5810*/  FFMA.FTZ R4, R4, c[0x0][0x23c], -R0 ;  /* 0x00008f0004047a23 */ /* 0x000fe40000010800 */
[----:B------:R2:W-:Y:S10]  /*5820*/  MUFU.EX2 R92, R5 ;  /* 0x00000005005c7308 */ /* 0x0005f40000000800 */
[----:B------:R3:W-:Y:S01]  /*5830*/  MUFU.EX2 R91, R4 ;  /* 0x00000004005b7308 */ /* 0x0007e20000000800 */
[----:B-1----:R-:W-:Y:S02]  /*5840*/  FFMA.FTZ R12, R175, -UR4, R242 ;  /* 0x80000004af0c7c23 */ /* 0x002fe400080100f2 */
[----:B--2---:R-:W-:Y:S01]  /*5850*/  FFMA.FTZ R5, R184, -UR4, R108 ;  /* 0x80000004b8057c23 */ /* 0x004fe2000801006c */
[C---:B---3--:R-:W-:Y:S02]  /*5860*/  @P1 IADD3 R4, R11.reuse, 0x8, RZ ;  /* 0x000000080b041810 */ /* 0x048fe40007ffe0ff */
[----:B------:R-:W-:Y:S02]  /*5870*/  PLOP3.LUT P1, PT, PT, PT, UP0, 0x80, 0x0 ;  /* 0x000000000000781c */ /* 0x000fe40003f2f008 */
[----:B------:R-:W-:Y:S02]  /*5880*/  @P2 ISETP.GE.AND P2, PT, R4, UR5, PT ;  /* 0x0000000504002c0c */ /* 0x000fe4000bf46270 */
[----:B------:R-:W-:Y:S02]  /*5890*/  @P0 IADD3 R4, R11, 0x9, RZ ;  /* 0x000000090b040810 */ /* 0x000fe40007ffe0ff */
[----:B------:R-:W-:Y:S02]  /*58a0*/  PLOP3.LUT P0, PT, PT, PT, UP0, 0x80, 0x0 ;  /* 0x000000000000781c */ /* 0x000fe40003f0f008 */
[----:B------:R-:W-:Y:S01]  /*58b0*/  @P3 ISETP.GE.AND P3, PT, R4, UR5, PT ;  /* 0x0000000504003c0c */ /* 0x000fe2000bf66270 */
[----:B------:R-:W-:Y:S06]  /*58c0*/  FFMA.FTZ R4, R183, -UR4, R107 ;  /* 0x80000004b7047c23 */ /* 0x000fec000801006b */
[----:B------:R-:W-:Y:S02]  /*58d0*/  @P1 FSEL R5, R5, -INF , !P2 ;  /* 0xff80000005051808 */ /* 0x000fe40005000000 */
[----:B------:R-:W-:Y:S03]  /*58e0*/  PLOP3.LUT P1, PT, PT, PT, UP0, 0x80, 0x0 ;  /* 0x000000000000781c */ /* 0x000fe60003f2f008 */
[--C-:B------:R-:W-:Y:S01]  /*58f0*/  FFMA.FTZ R5, R5, c[0x0][0x23c], -R8.reuse ;  /* 0x00008f0005057a23 */ /* 0x100fe20000010808 */
[----:B------:R-:W-:Y:S02]  /*5900*/  @P0 FSEL R4, R4, -INF , !P3 ;  /* 0xff80000004040808 */ /* 0x000fe40005800000 */
[----:B------:R-:W-:Y:S01]  /*5910*/  PLOP3.LUT P0, PT, PT, PT, UP0, 0x80, 0x0 ;  /* 0x000000000000781c */ /* 0x000fe20003f0f008 */
[----:B------:R1:W-:Y:S02]  /*5920*/  MUFU.EX2 R112, R5 ;  /* 0x0000000500707308 */ /* 0x0003e40000000800 */
[----:B------:R-:W-:Y:S08]  /*5930*/  FFMA.FTZ R4, R4, c[0x0][0x23c], -R8 ;  /* 0x00008f0004047a23 */ /* 0x000ff00000010808 */
[----:B------:R2:W-:Y:S01]  /*5940*/  MUFU.EX2 R111, R4 ;  /* 0x00000004006f7308 */ /* 0x0005e20000000800 */
[----:B-1----:R-:W-:Y:S05]  /*5950*/  FFMA.FTZ R5, R174, -UR4, R86 ;  /* 0x80000004ae057c23 */ /* 0x002fea0008010056 */
[----:B------:R-:W-:Y:S02]  /*5960*/  @P1 FSEL R5, R5, -INF , !P2 ;  /* 0xff80000005051808 */ /* 0x000fe40005000000 */
[----:B------:R-:W-:Y:S01]  /*5970*/  PLOP3.LUT P1, PT, PT, PT, UP0, 0x80, 0x0 ;  /* 0x000000000000781c */ /* 0x000fe20003f2f008 */
[----:B--2---:R-:W-:Y:S01]  /*5980*/  FFMA.FTZ R4, R173, -UR4, R85 ;  /* 0x80000004ad047c23 */ /* 0x004fe20008010055 */
[----:B------:R-:W-:Y:S01]  /*5990*/  MOV R173, R3 ;  /* 0x0000000300ad7202 */ /* 0x000fe20000000f00 */
[--C-:B------:R-:W-:Y:S03]  /*59a0*/  FFMA.FTZ R5, R5, c[0x0][0x23c], -R0.reuse ;  /* 0x00008f0005057a23 */ /* 0x100fe60000010800 */
[----:B------:R-:W-:Y:S01]  /*59b0*/  @P0 FSEL R4, R4, -INF , !P3 ;  /* 0xff80000004040808 */ /* 0x000fe20005800000 */
[----:B------:R-:W-:Y:S01]  /*59c0*/  MUFU.EX2 R90, R5 ;  /* 0x00000005005a7308 */ /* 0x000fe20000000800 */
[----:B------:R-:W-:Y:S03]  /*59d0*/  PLOP3.LUT P0, PT, PT, PT, UP0, 0x80, 0x0 ;  /* 0x000000000000781c */ /* 0x000fe60003f0f008 */
[----:B------:R-:W-:Y:S02]  /*59e0*/  FFMA.FTZ R4, R4, c[0x0][0x23c], -R0 ;  /* 0x00008f0004047a23 */ /* 0x000fe40000010800 */
[----:B------:R-:W-:Y:S02]  /*59f0*/  @P1 FSEL R13, R13, -INF , !P2 ;  /* 0xff8000000d0d1808 */ /* 0x000fe40005000000 */
[----:B------:R-:W-:Y:S03]  /*5a00*/  PLOP3.LUT P1, PT, PT, PT, UP0, 0x80, 0x0 ;  /* 0x000000000000781c */ /* 0x000fe60003f2f008 */
[--C-:B------:R-:W-:Y:S01]  /*5a10*/  FFMA.FTZ R13, R13, c[0x0][0x23c], -R10.reuse ;  /* 0x00008f000d0d7a23 */ /* 0x100fe2000001080a */
[----:B------:R1:W-:Y:S02]  /*5a20*/  MUFU.EX2 R89, R4 ;  /* 0x0000000400597308 */ /* 0x0003e40000000800 */
[----:B------:R-:W-:Y:S02]  /*5a30*/  @P0 FSEL R12, R12, -INF , !P3 ;  /* 0xff8000000c0c0808 */ /* 0x000fe40005800000 */
[----:B------:R-:W-:Y:S03]  /*5a40*/  PLOP3.LUT P0, PT, PT, PT, UP0, 0x80, 0x0 ;  /* 0x000000000000781c */ /* 0x000fe60003f0f008 */
[----:B------:R-:W-:Y:S03]  /*5a50*/  FFMA.FTZ R12, R12, c[0x0][0x23c], -R10 ;  /* 0x00008f000c0c7a23 */ /* 0x000fe6000001080a */
[----:B------:R2:W-:Y:S10]  /*5a60*/  MUFU.EX2 R237, R13 ;  /* 0x0000000d00ed7308 */ /* 0x0005f40000000800 */
[----:B------:R3:W-:Y:S01]  /*5a70*/  MUFU.EX2 R236, R12 ;  /* 0x0000000c00ec7308 */ /* 0x0007e20000000800 */
[----:B-1----:R-:W1:Y:S01]  /*5a80*/  LDSM.16.M88.4 R4, [R161+0xd000] ;  /* 0x00d00000a104783b */ /* 0x002e620000000200 */
[----:B--2---:R-:W-:Y:S05]  /*5a90*/  FFMA.FTZ R13, R194, -UR4, R120 ;  /* 0x80000004c20d7c23 */ /* 0x004fea0008010078 */
[----:B------:R-:W-:Y:S02]  /*5aa0*/  @P1 FSEL R13, R13, -INF , !P2 ;  /* 0xff8000000d0d1808 */ /* 0x000fe40005000000 */
[----:B------:R-:W-:Y:S02]  /*5ab0*/  PLOP3.LUT P1, PT, PT, PT, UP0, 0x80, 0x0 ;  /* 0x000000000000781c */ /* 0x000fe40003f2f008 */
[----:B------:R-:W-:Y:S01]  /*5ac0*/  PLOP3.LUT P2, PT, PT, PT, UP0, 0x80, 0x0 ;  /* 0x000000000000781c */ /* 0x000fe20003f4f008 */
[----:B---3--:R-:W-:Y:S02]  /*5ad0*/  FFMA.FTZ R12, R193, -UR4, R119 ;  /* 0x80000004c10c7c23 */ /* 0x008fe40008010077 */
[--C-:B------:R-:W-:Y:S03]  /*5ae0*/  FFMA.FTZ R13, R13, c[0x0][0x23c], -R9.reuse ;  /* 0x00008f000d0d7a23 */ /* 0x100fe60000010809 */
[----:B------:R-:W-:Y:S01]  /*5af0*/  @P0 FSEL R12, R12, -INF , !P3 ;  /* 0xff8000000c0c0808 */ /* 0x000fe20005800000 */
[----:B------:R2:W-:Y:S01]  /*5b00*/  MUFU.EX2 R14, R13 ;  /* 0x0000000d000e7308 */ /* 0x0005e20000000800 */
[----:B------:R-:W-:Y:S02]  /*5b10*/  PLOP3.LUT P0, PT, PT, PT, UP0, 0x80, 0x0 ;  /* 0x000000000000781c */ /* 0x000fe40003f0f008 */
[----:B------:R-:W-:Y:S01]  /*5b20*/  PLOP3.LUT P3, PT, PT, PT, UP0, 0x80, 0x0 ;  /* 0x000000000000781c */ /* 0x000fe20003f6f008 */
[----:B------:R-:W-:Y:S06]  /*5b30*/  FFMA.FTZ R12, R12, c[0x0][0x23c], -R9 ;  /* 0x00008f000c0c7a23 */ /* 0x000fec0000010809 */
[----:B------:R3:W-:Y:S01]  /*5b40*/  MUFU.EX2 R121, R12 ;  /* 0x0000000c00797308 */ /* 0x0007e20000000800 */
[-C--:B-1----:R-:W-:Y:S08]  /*5b50*/  HMMA.16816.F32 R36, R140, R4.reuse, R36 ;  /* 0x000000048c24723c */ /* 0x082ff00000001824 */
[C---:B------:R-:W-:Y:S01]  /*5b60*/  HMMA.16816.F32 R40, R148.reuse, R4, R40 ;  /* 0x000000049428723c */ /* 0x040fe20000001828 */
[----:B--2---:R-:W-:Y:S06]  /*5b70*/  FFMA.FTZ R13, R187, -UR4, R241 ;  /* 0x80000004bb0d7c23 */ /* 0x004fec00080100f1 */
[----:B------:R-:W-:Y:S01]  /*5b80*/  FFMA.FTZ R4, R175, -UR4, R115 ;  /* 0x80000004af047c23 */ /* 0x000fe20008010073 */
[-C--:B------:R-:W-:Y:S01]  /*5b90*/  HMMA.16816.F32 R44, R148, R6.reuse, R44 ;  /* 0x00000006942c723c */ /* 0x080fe2000000182c */
[----:B------:R-:W-:Y:S03]  /*5ba0*/  FFMA.FTZ R5, R171, -UR4, R102 ;  /* 0x80000004ab057c23 */ /* 0x000fe60008010066 */
[----:B---3--:R-:W-:Y:S02]  /*5bb0*/  @P1 IADD3 R12, R11, 0x10, RZ ;  /* 0x000000100b0c1810 */ /* 0x008fe40007ffe0ff */
[----:B------:R-:W-:Y:S02]  /*5bc0*/  PLOP3.LUT P1, PT, PT, PT, UP0, 0x80, 0x0 ;  /* 0x000000000000781c */ /* 0x000fe40003f2f008 */
[----:B------:R-:W-:Y:S01]  /*5bd0*/  FMUL.FTZ R37, R37, c[0x0][0x2ec] ;  /* 0x0000bb0025257a20 */ /* 0x000fe20000410000 */
[----:B------:R-:W-:Y:S01]  /*5be0*/  @P2 ISETP.GE.AND P2, PT, R12, UR5, PT ;  /* 0x000000050c002c0c */ /* 0x000fe2000bf46270 */
[C---:B------:R-:W-:Y:S02]  /*5bf0*/  HMMA.16816.F32 R48, R140.reuse, R6, R48 ;  /* 0x000000068c30723c */ /* 0x040fe40000001830 */
[----:B------:R-:W-:Y:S01]  /*5c00*/  FMUL.FTZ R39, R39, c[0x0][0x2ec] ;  /* 0x0000bb0027277a20 */ /* 0x000fe20000410000 */
[----:B------:R-:W-:Y:S01]  /*5c10*/  @P0 IADD3 R12, R11, 0x11, RZ ;  /* 0x000000110b0c0810 */ /* 0x000fe20007ffe0ff */
[----:B------:R-:W-:Y:S01]  /*5c20*/  FMUL.FTZ R36, R36, c[0x0][0x2ec] ;  /* 0x0000bb0024247a20 */ /* 0x000fe20000410000 */
[----:B------:R-:W-:Y:S01]  /*5c30*/  PLOP3.LUT P0, PT, PT, PT, UP0, 0x80, 0x0 ;  /* 0x000000000000781c */ /* 0x000fe20003f0f008 */
[----:B------:R-:W-:Y:S01]  /*5c40*/  FMUL.FTZ R41, R41, c[0x0][0x2ec] ;  /* 0x0000bb0029297a20 */ /* 0x000fe20000410000 */
[----:B------:R-:W-:Y:S01]  /*5c50*/  @P3 ISETP.GE.AND P3, PT, R12, UR5, PT ;  /* 0x000000050c003c0c */ /* 0x000fe2000bf66270 */
[----:B------:R-:W-:Y:S01]  /*5c60*/  FFMA.FTZ R12, R189, -UR4, R240 ;  /* 0x80000004bd0c7c23 */ /* 0x000fe200080100f0 */
[----:B------:R-:W1:Y:S03]  /*5c70*/  MUFU.TANH R217, R37 ;  /* 0x0000002500d97308 */ /* 0x000e660000002400 */
[----:B------:R-:W-:Y:S01]  /*5c80*/  FMUL.FTZ R40, R40, c[0x0][0x2ec] ;  /* 0x0000bb0028287a20 */ /* 0x000fe20000410000 */
[----:B------:R-:W-:Y:S01]  /*5c90*/  @P1 FSEL R13, R13, -INF , !P2 ;  /* 0xff8000000d0d1808 */ /* 0x000fe20005000000 */
[----:B------:R-:W-:Y:S01]  /*5ca0*/  FMUL.FTZ R38, R38, c[0x0][0x2ec] ;  /* 0x0000bb0026267a20 */ /* 0x000fe20000410000 */
[----:B------:R-:W-:Y:S01]  /*5cb0*/  PLOP3.LUT P1, PT, PT, PT, UP0, 0x80, 0x0 ;  /* 0x000000000000781c */ /* 0x000fe20003f2f008 */
[----:B------:R-:W-:Y:S02]  /*5cc0*/  FMUL.FTZ R43, R43, c[0x0][0x2ec] ;  /* 0x0000bb002b2b7a20 */ /* 0x000fe40000410000 */
[--C-:B------:R-:W-:Y:S01]  /*5cd0*/  FFMA.FTZ R13, R13, c[0x0][0x23c], -R10.reuse ;  /* 0x00008f000d0d7a23 */ /* 0x100fe2000001080a */
[----:B------:R-:W-:Y:S01]  /*5ce0*/  MUFU.TANH R238, R39 ;  /* 0x0000002700ee7308 */ /* 0x000fe20000002400 */
[----:B------:R-:W-:Y:S01]  /*5cf0*/  FMUL.FTZ R42, R42, c[0x0][0x2ec] ;  /* 0x0000bb002a2a7a20 */ /* 0x000fe20000410000 */
[----:B------:R-:W-:Y:S01]  /*5d00*/  @P0 FSEL R12, R12, -INF , !P3 ;  /* 0xff8000000c0c0808 */ /* 0x000fe20005800000 */
[----:B------:R-:W-:Y:S01]  /*5d10*/  FMUL.FTZ R45, R45, c[0x0][0x2ec] ;  /* 0x0000bb002d2d7a20 */ /* 0x000fe20000410000 */
[----:B------:R-:W-:Y:S01]  /*5d20*/  PLOP3.LUT P0, PT, PT, PT, UP0, 0x80, 0x0 ;  /* 0x000000000000781c */ /* 0x000fe20003f0f008 */
[----:B------:R-:W-:Y:S02]  /*5d30*/  FMUL.FTZ R48, R48, c[0x0][0x2ec] ;  /* 0x0000bb0030307a20 */ /* 0x000fe40000410000 */
[----:B------:R-:W-:Y:S02]  /*5d40*/  FFMA.FTZ R12, R12, c[0x0][0x23c], -R10 ;  /* 0x00008f000c0c7a23 */ /* 0x000fe4000001080a */
[----:B------:R-:W-:Y:S01]  /*5d50*/  FMUL.FTZ R49, R49, c[0x0][0x2ec] ;  /* 0x0000bb0031317a20 */ /* 0x000fe20000410000 */
[----:B------:R2:W-:Y:S01]  /*5d60*/  MUFU.EX2 R168, R13 ;  /* 0x0000000d00a87308 */ /* 0x0005e20000000800 */
[----:B------:R-:W-:Y:S02]  /*5d70*/  FMUL.FTZ R44, R44, c[0x0][0x2ec] ;  /* 0x0000bb002c2c7a20 */ /* 0x000fe40000410000 */
[----:B------:R-:W-:Y:S02]  /*5d80*/  FMUL.FTZ R50, R50, c[0x0][0x2ec] ;  /* 0x0000bb0032327a20 */ /* 0x000fe40000410000 */
[----:B------:R-:W-:Y:S02]  /*5d90*/  FMUL.FTZ R47, R47, c[0x0][0x2ec] ;  /* 0x0000bb002f2f7a20 */ /* 0x000fe40000410000 */
[----:B------:R-:W-:Y:S01]  /*5da0*/  FMUL.FTZ R51, R51, c[0x0][0x2ec] ;  /* 0x0000bb0033337a20 */ /* 0x000fe20000410000 */
[----:B------:R-:W-:Y:S01]  /*5db0*/  @P0 FSEL R4, R4, -INF , !P3 ;  /* 0xff80000004040808 */ /* 0x000fe20005800000 */
[----:B------:R-:W-:Y:S01]  /*5dc0*/  FMUL.FTZ R46, R46, c[0x0][0x2ec] ;  /* 0x0000bb002e2e7a20 */ /* 0x000fe20000410000 */
[----:B------:R-:W-:Y:S01]  /*5dd0*/  MUFU.TANH R95, R41 ;  /* 0x00000029005f7308 */ /* 0x000fe20000002400 */
[----:B------:R-:W-:Y:S02]  /*5de0*/  PLOP3.LUT P0, PT, PT, PT, UP0, 0x80, 0x0 ;  /* 0x000000000000781c */ /* 0x000fe40003f0f008 */
[--C-:B------:R-:W-:Y:S07]  /*5df0*/  FFMA.FTZ R4, R4, c[0x0][0x23c], -R9.reuse ;  /* 0x00008f0004047a23 */ /* 0x100fee0000010809 */
[----:B------:R3:W-:Y:S01]  /*5e00*/  MUFU.EX2 R117, R4 ;  /* 0x0000000400757308 */ /* 0x0007e20000000800 */
[----:B--2---:R-:W-:Y:S05]  /*5e10*/  FFMA.FTZ R13, R176, -UR4, R116 ;  /* 0x80000004b00d7c23 */ /* 0x004fea0008010074 */
[----:B------:R-:W-:Y:S04]  /*5e20*/  @P1 FSEL R13, R13, -INF , !P2 ;  /* 0xff8000000d0d1808 */ /* 0x000fe80005000000 */
[----:B------:R-:W-:Y:S01]  /*5e30*/  MUFU.TANH R96, R40 ;  /* 0x0000002800607308 */ /* 0x000fe20000002400 */
[----:B------:R-:W-:Y:S01]  /*5e40*/  PLOP3.LUT P1, PT, PT, PT, UP0, 0x80, 0x0 ;  /* 0x000000000000781c */ /* 0x000fe20003f2f008 */
[----:B------:R-:W-:Y:S08]  /*5e50*/  FFMA.FTZ R13, R13, c[0x0][0x23c], -R9 ;  /* 0x00008f000d0d7a23 */ /* 0x000ff00000010809 */
[----:B------:R2:W-:Y:S01]  /*5e60*/  MUFU.EX2 R118, R13 ;  /* 0x0000000d00767308 */ /* 0x0005e20000000800 */
[----:B---3--:R-:W-:Y:S03]  /*5e70*/  FFMA.FTZ R4, R170, -UR4, R101 ;  /* 0x80000004aa047c23 */ /* 0x008fe60008010065 */
[----:B------:R-:W-:Y:S02]  /*5e80*/  @P1 FSEL R5, R5, -INF , !P2 ;  /* 0xff80000005051808 */ /* 0x000fe40005000000 */
[----:B------:R-:W-:Y:S02]  /*5e90*/  PLOP3.LUT P1, PT, PT, PT, UP0, 0x80, 0x0 ;  /* 0x000000000000781c */ /* 0x000fe40003f2f008 */
[----:B------:R-:W-:Y:S01]  /*5ea0*/  @P0 FSEL R4, R4, -INF , !P3 ;  /* 0xff80000004040808 */ /* 0x000fe20005800000 */
[--C-:B------:R-:W-:Y:S01]  /*5eb0*/  FFMA.FTZ R5, R5, c[0x0][0x23c], -R8.reuse ;  /* 0x00008f0005057a23 */ /* 0x100fe20000010808 */
[----:B------:R-:W-:Y:S01]  /*5ec0*/  MUFU.TANH R71, R43 ;  /* 0x0000002b00477308 */ /* 0x000fe20000002400 */
[----:B------:R-:W-:Y:S02]  /*5ed0*/  PLOP3.LUT P0, PT, PT, PT, UP0, 0x80, 0x0 ;  /* 0x000000000000781c */ /* 0x000fe40003f0f008 */
[----:B------:R-:W-:Y:S07]  /*5ee0*/  FFMA.FTZ R4, R4, c[0x0][0x23c], -R8 ;  /* 0x00008f0004047a23 */ /* 0x000fee0000010808 */
[----:B------:R3:W-:Y:S01]  /*5ef0*/  MUFU.EX2 R105, R4 ;  /* 0x0000000400697308 */ /* 0x0007e20000000800 */
[----:B--2---:R-:W-:Y:S09]  /*5f00*/  FFMA.FTZ R13, R178, -UR4, R224 ;  /* 0x80000004b20d7c23 */ /* 0x004ff200080100e0 */
[----:B------:R2:W-:Y:S10]  /*5f10*/  MUFU.EX2 R106, R5 ;  /* 0x00000005006a7308 */ /* 0x0005f40000000800 */
[----:B------:R-:W-:Y:S01]  /*5f20*/  MUFU.TANH R72, R42 ;  /* 0x0000002a00487308 */ /* 0x000fe20000002400 */
[----:B---3--:R-:W-:Y:S05]  /*5f30*/  FFMA.FTZ R4, R183, -UR4, R79 ;  /* 0x80000004b7047c23 */ /* 0x008fea000801004f */
[----:B------:R-:W-:Y:S04]  /*5f40*/  @P0 FSEL R4, R4, -INF , !P3 ;  /* 0xff80000004040808 */ /* 0x000fe80005800000 */
[----:B------:R-:W-:Y:S01]  /*5f50*/  MUFU.TANH R195, R48 ;  /* 0x0000003000c37308 */ /* 0x000fe20000002400 */
[----:B------:R-:W-:Y:S02]  /*5f60*/  PLOP3.LUT P0, PT, PT, PT, UP0, 0x80, 0x0 ;  /* 0x000000000000781c */ /* 0x000fe40003f0f008 */
[----:B------:R-:W-:Y:S01]  /*5f70*/  PLOP3.LUT P3, PT, PT, PT, UP0, 0x80, 0x0 ;  /* 0x000000000000781c */ /* 0x000fe20003f6f008 */
[----:B------:R-:W-:Y:S02]  /*5f80*/  FFMA.FTZ R4, R4, c[0x0][0x23c], -R0 ;  /* 0x00008f0004047a23 */ /* 0x000fe40000010800 */
[----:B--2---:R-:W-:Y:S04]  /*5f90*/  FFMA.FTZ R5, R184, -UR4, R80 ;  /* 0x80000004b8057c23 */ /* 0x004fe80008010050 */
[----:B------:R2:W-:Y:S01]  /*5fa0*/  MUFU.EX2 R83, R4 ;  /* 0x0000000400537308 */ /* 0x0005e20000000800 */
[----:B------:R-:W-:Y:S02]  /*5fb0*/  @P1 FSEL R5, R5, -INF , !P2 ;  /* 0xff80000005051808 */ /* 0x000fe40005000000 */
[----:B------:R-:W-:Y:S02]  /*5fc0*/  PLOP3.LUT P1, PT, PT, PT, UP0, 0x80, 0x0 ;  /* 0x000000000000781c */ /* 0x000fe40003f2f008 */
[----:B------:R-:W-:Y:S01]  /*5fd0*/  PLOP3.LUT P2, PT, PT, PT, UP0, 0x80, 0x0 ;  /* 0x000000000000781c */ /* 0x000fe20003f4f008 */
[----:B------:R-:W-:Y:S04]  /*5fe0*/  FFMA.FTZ R5, R5, c[0x0][0x23c], -R0 ;  /* 0x00008f0005057a23 */ /* 0x000fe80000010800 */
[----:B------:R3:W-:Y:S10]  /*5ff0*/  MUFU.EX2 R84, R5 ;  /* 0x0000000500547308 */ /* 0x0007f40000000800 */
[----:B------:R-:W-:Y:S01]  /*6000*/  MUFU.TANH R93, R45 ;  /* 0x0000002d005d7308 */ /* 0x000fe20000002400 */
[C---:B--2---:R-:W-:Y:S02]  /*6010*/  @P1 IADD3 R4, R11.reuse, 0x18, RZ ;  /* 0x000000180b041810 */ /* 0x044fe40007ffe0ff */
[----:B------:R-:W-:Y:S02]  /*6020*/  PLOP3.LUT P1, PT, PT, PT, UP0, 0x80, 0x0 ;  /* 0x000000000000781c */ /* 0x000fe40003f2f008 */
[----:B------:R-:W-:Y:S02]  /*6030*/  @P2 ISETP.GE.AND P2, PT, R4, UR5, PT ;  /* 0x0000000504002c0c */ /* 0x000fe4000bf46270 */
[----:B------:R-:W-:Y:S03]  /*6040*/  @P0 IADD3 R4, R11, 0x19, RZ ;  /* 0x000000190b040810 */ /* 0x000fe60007ffe0ff */
[----:B------:R-:W-:Y:S01]  /*6050*/  MUFU.TANH R194, R49 ;  /* 0x0000003100c27308 */ /* 0x000fe20000002400 */
[----:B------:R-:W-:Y:S01]  /*6060*/  PLOP3.LUT P0, PT, PT, PT, UP0, 0x80, 0x0 ;  /* 0x000000000000781c */ /* 0x000fe20003f0f008 */
[----:B---3--:R-:W-:Y:S01]  /*6070*/  FFMA.FTZ R5, R188, -UR4, R100 ;  /* 0x80000004bc057c23 */ /* 0x008fe20008010064 */
[----:B------:R-:W-:Y:S01]  /*6080*/  @P3 ISETP.GE.AND P3, PT, R4, UR5, PT ;  /* 0x0000000504003c0c */ /* 0x000fe2000bf66270 */
[----:B------:R-:W-:Y:S04]  /*6090*/  FFMA.FTZ R4, R190, -UR4, R99 ;  /* 0x80000004be047c23 */ /* 0x000fe80008010063 */
[----:B------:R-:W-:Y:S02]  /*60a0*/  @P1 FSEL R5, R5, -INF , !P2 ;  /* 0xff80000005051808 */ /* 0x000fe40005000000 */
[----:B------:R2:W-:Y:S01]  /*60b0*/  MUFU.EX2 R155, R12 ;  /* 0x0000000c009b7308 */ /* 0x0005e20000000800 */
[----:B------:R-:W-:Y:S02]  /*60c0*/  PLOP3.LUT P1, PT, PT, PT, UP0, 0x80, 0x0 ;  /* 0x000000000000781c */ /* 0x000fe40003f2f008 */
[--C-:B------:R-:W-:Y:S03]  /*60d0*/  FFMA.FTZ R5, R5, c[0x0][0x23c], -R8.reuse ;  /* 0x00008f0005057a23 */ /* 0x100fe60000010808 */
[----:B------:R-:W-:Y:S02]  /*60e0*/  @P0 FSEL R4, R4, -INF , !P3 ;  /* 0xff80000004040808 */ /* 0x000fe40005800000 */
[----:B------:R-:W-:Y:S02]  /*60f0*/  PLOP3.LUT P0, PT, PT, PT, UP0, 0x80, 0x0 ;  /* 0x000000000000781c */ /* 0x000fe40003f0f008 */
[----:B------:R-:W-:Y:S01]  /*6100*/  MUFU.TANH R94, R44 ;  /* 0x0000002c005e7308 */ /* 0x000fe20000002400 */
[----:B------:R-:W-:Y:S09]  /*6110*/  FFMA.FTZ R4, R4, c[0x0][0x23c], -R8 ;  /* 0x00008f0004047a23 */ /* 0x000ff20000010808 */
[----:B------:R3:W-:Y:S01]  /*6120*/  MUFU.EX2 R103, R4 ;  /* 0x0000000400677308 */ /* 0x0007e20000000800 */
[----:B--2---:R-:W-:Y:S09]  /*6130*/  FFMA.FTZ R12, R181, -UR4, R222 ;  /* 0x80000004b50c7c23 */ /* 0x004ff200080100de */
[----:B------:R4:W-:Y:S10]  /*6140*/  MUFU.EX2 R104, R5 ;  /* 0x0000000500687308 */ /* 0x0009f40000000800 */
[----:B------:R-:W-:Y:S01]  /*6150*/  MUFU.TANH R69, R47 ;  /* 0x0000002f00457308 */ /* 0x000fe20000002400 */
[----:B---3--:R-:W-:Y:S01]  /*6160*/  FFMA.FTZ R4, R170, -UR4, R77 ;  /* 0x80000004aa047c23 */ /* 0x008fe2000801004d */
[----:B------:R-:W-:Y:S04]  /*6170*/  MOV R170, R16 ;  /* 0x0000001000aa7202 */ /* 0x000fe80000000f00 */
[----:B------:R-:W-:Y:S04]  /*6180*/  @P0 FSEL R4, R4, -INF , !P3 ;  /* 0xff80000004040808 */ /* 0x000fe80005800000 */
[----:B------:R-:W-:Y:S01]  /*6190*/  MUFU.TANH R223, R50 ;  /* 0x0000003200df7308 */ /* 0x000fe20000002400 */
[----:B------:R-:W-:Y:S01]  /*61a0*/  PLOP3.LUT P0, PT, PT, PT, UP0, 0x80, 0x0 ;  /* 0x000000000000781c */ /* 0x000fe20003f0f008 */
[----:B----4-:R-:W-:Y:S01]  /*61b0*/  FFMA.FTZ R5, R171, -UR4, R78 ;  /* 0x80000004ab057c23 */ /* 0x010fe2000801004e */
[----:B------:R-:W-:Y:S01]  /*61c0*/  MOV R171, R68 ;  /* 0x0000004400ab7202 */ /* 0x000fe20000000f00 */
[--C-:B------:R-:W-:Y:S03]  /*61d0*/  FFMA.FTZ R4, R4, c[0x0][0x23c], -R0.reuse ;  /* 0x00008f0004047a23 */ /* 0x100fe60000010800 */
[----:B------:R-:W-:Y:S03]  /*61e0*/  @P1 FSEL R5, R5, -INF , !P2 ;  /* 0xff80000005051808 */ /* 0x000fe60005000000 */
[----:B------:R-:W-:Y:S01]  /*61f0*/  MUFU.TANH R70, R46 ;  /* 0x0000002e00467308 */ /* 0x000fe20000002400 */
[----:B------:R-:W-:Y:S01]  /*6200*/  PLOP3.LUT P1, PT, PT, PT, UP0, 0x80, 0x0 ;  /* 0x000000000000781c */ /* 0x000fe20003f2f008 */
[----:B------:R-:W-:Y:S02]  /*6210*/  FFMA.FTZ R5, R5, c[0x0][0x23c], -R0 ;  /* 0x00008f0005057a23 */ /* 0x000fe40000010800 */
[----:B------:R-:W-:Y:S02]  /*6220*/  @P0 FSEL R12, R12, -INF , !P3 ;  /* 0xff8000000c0c0808 */ /* 0x000fe40005800000 */
[----:B------:R-:W-:Y:S03]  /*6230*/  PLOP3.LUT P0, PT, PT, PT, UP0, 0x80, 0x0 ;  /* 0x000000000000781c */ /* 0x000fe60003f0f008 */
[--C-:B------:R-:W-:Y:S01]  /*6240*/  FFMA.FTZ R12, R12, c[0x0][0x23c], -R10.reuse ;  /* 0x00008f000c0c7a23 */ /* 0x100fe2000001080a */
[----:B------:R-:W-:Y:S04]  /*6250*/  MUFU.EX2 R82, R5 ;  /* 0x0000000500527308 */ /* 0x000fe80000000800 */
[----:B------:R-:W-:Y:S02]  /*6260*/  @P1 FSEL R13, R13, -INF , !P2 ;  /* 0xff8000000d0d1808 */ /* 0x000fe40005000000 */
[----:B------:R-:W-:Y:S03]  /*6270*/  PLOP3.LUT P1, PT, PT, PT, UP0, 0x80, 0x0 ;  /* 0x000000000000781c */ /* 0x000fe60003f2f008 */
[----:B------:R-:W-:Y:S01]  /*6280*/  FFMA.FTZ R13, R13, c[0x0][0x23c], -R10 ;  /* 0x00008f000d0d7a23 */ /* 0x000fe2000001080a */
[----:B------:R2:W-:Y:S10]  /*6290*/  MUFU.EX2 R196, R12 ;  /* 0x0000000c00c47308 */ /* 0x0005f40000000800 */
[----:B------:R3:W-:Y:S10]  /*62a0*/  MUFU.EX2 R81, R4 ;  /* 0x0000000400517308 */ /* 0x0007f40000000800 */
[----:B------:R4:W-:Y:S01]  /*62b0*/  MUFU.EX2 R216, R13 ;  /* 0x0000000d00d87308 */ /* 0x0009e20000000800 */
[----:B--2---:R-:W-:Y:S05]  /*62c0*/  FFMA.FTZ R12, R189, -UR4, R246 ;  /* 0x80000004bd0c7c23 */ /* 0x004fea00080100f6 */
[----:B------:R-:W-:Y:S04]  /*62d0*/  @P0 FSEL R12, R12, -INF , !P3 ;  /* 0xff8000000c0c0808 */ /* 0x000fe80005800000 */
[----:B------:R-:W-:Y:S01]  /*62e0*/  MUFU.TANH R221, R51 ;  /* 0x0000003300dd7308 */ /* 0x000fe20000002400 */
[----:B------:R-:W-:Y:S02]  /*62f0*/  PLOP3.LUT P0, PT, PT, PT, UP0, 0x80, 0x0 ;  /* 0x000000000000781c */ /* 0x000fe40003f0f008 */
[----:B------:R-:W-:Y:S01]  /*6300*/  PLOP3.LUT P3, PT, PT, PT, UP0, 0x80, 0x0 ;  /* 0x000000000000781c */ /* 0x000fe20003f6f008 */
[----:B------:R-:W-:Y:S01]  /*6310*/  FFMA.FTZ R12, R12, c[0x0][0x23c], -R9 ;  /* 0x00008f000c0c7a23 */ /* 0x000fe20000010809 */
[----:B---3--:R-:W2:Y:S05]  /*6320*/  LDSM.16.M88.4 R4, [R161+0xd800] ;  /* 0x00d80000a104783b */ /* 0x008eaa0000000200 */
[----:B------:R3:W-:Y:S01]  /*6330*/  MUFU.EX2 R232, R12 ;  /* 0x0000000c00e87308 */ /* 0x0007e20000000800 */
[----:B----4-:R-:W-:Y:S05]  /*6340*/  FFMA.FTZ R13, R187, -UR4, R247 ;  /* 0x80000004bb0d7c23 */ /* 0x010fea00080100f7 */
[----:B------:R-:W-:Y:S04]  /*6350*/  @P1 FSEL R13, R13, -INF , !P2 ;  /* 0xff8000000d0d1808 */ /* 0x000fe80005000000 */
[----:B------:R-:W4:Y:S01]  /*6360*/  MUFU.TANH R218, R36 ;  /* 0x0000002400da7308 */ /* 0x000f220000002400 */
[----:B------:R-:W-:Y:S02]  /*6370*/  PLOP3.LUT P1, PT, PT, PT, UP0, 0x80, 0x0 ;  /* 0x000000000000781c */ /* 0x000fe40003f2f008 */
[----:B------:R-:W-:Y:S01]  /*6380*/  PLOP3.LUT P2, PT, PT, PT, UP0, 0x80, 0x0 ;  /* 0x000000000000781c */ /* 0x000fe20003f4f008 */
[----:B------:R-:W-:Y:S06]  /*6390*/  FFMA.FTZ R13, R13, c[0x0][0x23c], -R9 ;  /* 0x00008f000d0d7a23 */ /* 0x000fec0000010809 */
[----:B------:R4:W-:Y:S04]  /*63a0*/  MUFU.EX2 R233, R13 ;  /* 0x0000000d00e97308 */ /* 0x0009e80000000800 */
[C---:B---3--:R-:W-:Y:S02]  /*63b0*/  @P1 IADD3 R12, R11.reuse, 0x20, RZ ;  /* 0x000000200b0c1810 */ /* 0x048fe40007ffe0ff */
[----:B------:R-:W-:Y:S02]  /*63c0*/  PLOP3.LUT P1, PT, PT, PT, UP0, 0x80, 0x0 ;  /* 0x000000000000781c */ /* 0x000fe40003f2f008 */
[----:B------:R-:W-:Y:S02]  /*63d0*/  @P2 ISETP.GE.AND P2, PT, R12, UR5, PT ;  /* 0x000000050c002c0c */ /* 0x000fe4000bf46270 */
[----:B------:R-:W-:Y:S01]  /*63e0*/  @P0 IADD3 R12, R11, 0x21, RZ ;  /* 0x000000210b0c0810 */ /* 0x000fe20007ffe0ff */
[----:B------:R-:W3:Y:S01]  /*63f0*/  MUFU.TANH R239, R38 ;  /* 0x0000002600ef7308 */ /* 0x000ee20000002400 */
[----:B------:R-:W-:Y:S02]  /*6400*/  PLOP3.LUT P0, PT, PT, PT, UP0, 0x80, 0x0 ;  /* 0x000000000000781c */ /* 0x000fe40003f0f008 */
[----:B------:R-:W-:Y:S01]  /*6410*/  @P3 ISETP.GE.AND P3, PT, R12, UR5, PT ;  /* 0x000000050c003c0c */ /* 0x000fe2000bf66270 */
[----:B-1----:R-:W-:Y:S01]  /*6420*/  FFMA.FTZ R12, R191, -UR4, R217 ;  /* 0x80000004bf0c7c23 */ /* 0x002fe200080100d9 */
[-C--:B--2---:R-:W-:Y:S01]  /*6430*/  HMMA.16816.F32 R52, R140, R4.reuse, R52 ;  /* 0x000000048c34723c */ /* 0x084fe20000001834 */
[----:B----4-:R-:W-:Y:S07]  /*6440*/  FFMA.FTZ R13, R192, -UR4, R218 ;  /* 0x80000004c00d7c23 */ /* 0x010fee00080100da */
[C---:B------:R-:W-:Y:S04]  /*6450*/  HMMA.16816.F32 R56, R148.reuse, R4, R56 ;  /* 0x000000049438723c */ /* 0x040fe80000001838 */
[----:B------:R-:W-:Y:S02]  /*6460*/  @P0 FSEL R12, R12, -INF , !P3 ;  /* 0xff8000000c0c0808 */ /* 0x000fe40005800000 */
[----:B------:R-:W-:Y:S01]  /*6470*/  PLOP3.LUT P0, PT, PT, PT, UP0, 0x80, 0x0 ;  /* 0x000000000000781c */ /* 0x000fe20003f0f008 */
[----:B------:R-:W-:Y:S01]  /*6480*/  FFMA.FTZ R4, R181, -UR4, R238 ;  /* 0x80000004b5047c23 */ /* 0x000fe200080100ee */
[----:B------:R-:W-:Y:S01]  /*6490*/  @P1 FSEL R13, R13, -INF , !P2 ;  /* 0xff8000000d0d1808 */ /* 0x000fe20005000000 */
[----:B------:R-:W-:Y:S01]  /*64a0*/  FFMA.FTZ R12, R12, c[0x0][0x23c], -R10 ;  /* 0x00008f000c0c7a23 */ /* 0x000fe2000001080a */
[-C--:B------:R-:W-:Y:S01]  /*64b0*/  HMMA.16816.F32 R60, R148, R6.reuse, R60 ;  /* 0x00000006943c723c */ /* 0x080fe2000000183c */
[----:B------:R-:W2:Y:S01]  /*64c0*/  LDL R150, [R1+0x40] ;  /* 0x0000400001967983 */ /* 0x000ea20000100800 */
[----:B------:R-:W-:Y:S01]  /*64d0*/  FFMA.FTZ R5, R182, -UR4, R96 ;  /* 0x80000004b6057c23 */ /* 0x000fe20008010060 */
[----:B------:R-:W-:Y:S01]  /*64e0*/  MUFU.EX2 R153, R12 ;  /* 0x0000000c00997308 */ /* 0x000fe20000000800 */
[----:B------:R-:W-:Y:S01]  /*64f0*/  FFMA.FTZ R13, R13, c[0x0][0x23c], -R10 ;  /* 0x00008f000d0d7a23 */ /* 0x000fe2000001080a */
[----:B------:R-:W-:Y:S01]  /*6500*/  PLOP3.LUT P1, PT, PT, PT, UP0, 0x80, 0x0 ;  /* 0x000000000000781c */ /* 0x000fe20003f2f008 */
[----:B------:R-:W-:Y:S01]  /*6510*/  FMUL.FTZ R52, R52, c[0x0][0x2ec] ;  /* 0x0000bb0034347a20 */ /* 0x000fe20000410000 */
[----:B------:R-:W-:Y:S01]  /*6520*/  IADD3 R148, R2, R158, RZ ;  /* 0x0000009e02947210 */ /* 0x000fe20007ffe0ff */
[----:B------:R-:W-:Y:S01]  /*6530*/  FMUL.FTZ R54, R54, c[0x0][0x2ec] ;  /* 0x0000bb0036367a20 */ /* 0x000fe20000410000 */
[----:B------:R-:W-:Y:S01]  /*6540*/  @P0 FSEL R4, R4, -INF , !P3 ;  /* 0xff80000004040808 */ /* 0x000fe20005800000 */
[----:B------:R-:W-:Y:S01]  /*6550*/  HMMA.16816.F32 R64, R140, R6, R64 ;  /* 0x000000068c40723c */ /* 0x000fe20000001840 */
[----:B------:R-:W-:Y:S01]  /*6560*/  PLOP3.LUT P0, PT, PT, PT, UP0, 0x80, 0x0 ;  /* 0x000000000000781c */ /* 0x000fe20003f0f008 */
[----:B------:R-:W-:Y:S01]  /*6570*/  FMUL.FTZ R53, R53, c[0x0][0x2ec] ;  /* 0x0000bb0035357a20 */ /* 0x000fe20000410000 */
[----:B------:R3:W-:Y:S01]  /*6580*/  MUFU.EX2 R154, R13 ;  /* 0x0000000d009a7308 */ /* 0x0007e20000000800 */
[----:B------:R-:W-:Y:S01]  /*6590*/  FFMA.FTZ R4, R4, c[0x0][0x23c], -R9 ;  /* 0x00008f0004047a23 */ /* 0x000fe20000010809 */
[----:B------:R-:W-:Y:S01]  /*65a0*/  MOV R151, R15 ;  /* 0x0000000f00977202 */ /* 0x000fe20000000f00 */
[----:B------:R-:W-:Y:S01]  /*65b0*/  FMUL.FTZ R56, R56, c[0x0][0x2ec] ;  /* 0x0000bb0038387a20 */ /* 0x000fe20000410000 */
[----:B------:R-:W-:Y:S01]  /*65c0*/  F2FP.PACK_AB R7, R236, R237 ;  /* 0x000000edec07723e */ /* 0x000fe200000000ff */
[----:B------:R-:W-:Y:S01]  /*65d0*/  FFMA.FTZ R6, R177, -UR4, R194 ;  /* 0x80000004b1067c23 */ /* 0x000fe200080100c2 */
[----:B------:R-:W-:Y:S03]  /*65e0*/  MOV R149, R14 ;  /* 0x0000000e00957202 */ /* 0x000fe60000000f00 */
        /* <DEDUP_REMOVED lines=10> */
[----:B---3--:R-:W-:Y:S02]  /*6690*/  FFMA.FTZ R13, R178, -UR4, R239 ;  /* 0x80000004b20d7c23 */ /* 0x008fe400080100ef */
[----:B------:R-:W-:Y:S02]  /*66a0*/  FMUL.FTZ R65, R65, c[0x0][0x2ec] ;  /* 0x0000bb0041417a20 */ /* 0x000fe40000410000 */
[----:B------:R-:W-:Y:S01]  /*66b0*/  FMUL.FTZ R66, R66, c[0x0][0x2ec] ;  /* 0x0000bb0042427a20 */ /* 0x000fe20000410000 */
[----:B------:R-:W-:Y:S01]  /*66c0*/  MUFU.TANH R226, R61 ;  /* 0x0000003d00e27308 */ /* 0x000fe20000002400 */
[----:B------:R-:W-:Y:S01]  /*66d0*/  FMUL.FTZ R67, R67, c[0x0][0x2ec] ;  /* 0x0000bb0043437a20 */ /* 0x000fe20000410000 */
[----:B------:R-:W-:Y:S01]  /*66e0*/  @P1 FSEL R13, R13, -INF , !P2 ;  /* 0xff8000000d0d1808 */ /* 0x000fe20005000000 */
[----:B------:R-:W-:Y:S01]  /*66f0*/  FMUL.FTZ R63, R63, c[0x0][0x2ec] ;  /* 0x0000bb003f3f7a20 */ /* 0x000fe20000410000 */
[----:B------:R-:W-:Y:S01]  /*6700*/  PLOP3.LUT P1, PT, PT, PT, UP0, 0x80, 0x0 ;  /* 0x000000000000781c */ /* 0x000fe20003f2f008 */
[----:B-1----:R-:W-:Y:S02]  /*6710*/  FFMA.FTZ R4, R179, -UR4, R95 ;  /* 0x80000004b3047c23 */ /* 0x002fe4000801005f */
[----:B------:R-:W-:Y:S03]  /*6720*/  FFMA.FTZ R13, R13, c[0x0][0x23c], -R9 ;  /* 0x00008f000d0d7a23 */ /* 0x000fe60000010809 */
[----:B------:R-:W-:Y:S01]  /*6730*/  @P0 FSEL R4, R4, -INF , !P3 ;  /* 0xff80000004040808 */ /* 0x000fe20005800000 */
[----:B------:R-:W-:Y:S01]  /*6740*/  MUFU.TANH R252, R62 ;  /* 0x0000003e00fc7308 */ /* 0x000fe20000002400 */
[----:B------:R-:W-:Y:S03]  /*6750*/  PLOP3.LUT P0, PT, PT, PT, UP0, 0x80, 0x0 ;  /* 0x000000000000781c */ /* 0x000fe60003f0f008 */
[--C-:B------:R-:W-:Y:S02]  /*6760*/  FFMA.FTZ R4, R4, c[0x0][0x23c], -R8.reuse ;  /* 0x00008f0004047a23 */ /* 0x100fe40000010808 */
[----:B------:R-:W-:Y:S02]  /*6770*/  @P1 FSEL R5, R5, -INF , !P2 ;  /* 0xff80000005051808 */ /* 0x000fe40005000000 */
[----:B------:R-:W-:Y:S02]  /*6780*/  PLOP3.LUT P1, PT, PT, PT, UP0, 0x80, 0x0 ;  /* 0x000000000000781c */ /* 0x000fe40003f2f008 */
[----:B------:R1:W-:Y:S01]  /*6790*/  MUFU.EX2 R97, R4 ;  /* 0x0000000400617308 */ /* 0x0003e20000000800 */
[----:B------:R-:W-:Y:S09]  /*67a0*/  FFMA.FTZ R5, R5, c[0x0][0x23c], -R8 ;  /* 0x00008f0005057a23 */ /* 0x000ff20000010808 */
[----:B------:R3:W-:Y:S10]  /*67b0*/  MUFU.EX2 R98, R5 ;  /* 0x0000000500627308 */ /* 0x0007f40000000800 */
[----:B------:R-:W-:Y:S01]  /*67c0*/  MUFU.TANH R178, R64 ;  /* 0x0000004000b27308 */ /* 0x000fe20000002400 */
[----:B-1----:R-:W-:Y:S05]  /*67d0*/  FFMA.FTZ R4, R190, -UR4, R71 ;  /* 0x80000004be047c23 */ /* 0x002fea0008010047 */
[----:B------:R-:W-:Y:S04]  /*67e0*/  @P0 FSEL R4, R4, -INF , !P3 ;  /* 0xff80000004040808 */ /* 0x000fe80005800000 */
[----:B------:R-:W-:Y:S01]  /*67f0*/  MUFU.TANH R176, R65 ;  /* 0x0000004100b07308 */ /* 0x000fe20000002400 */
[----:B------:R-:W-:Y:S02]  /*6800*/  PLOP3.LUT P0, PT, PT, PT, UP0, 0x80, 0x0 ;  /* 0x000000000000781c */ /* 0x000fe40003f0f008 */
[----:B------:R-:W-:Y:S01]  /*6810*/  PLOP3.LUT P3, PT, PT, PT, UP0, 0x80, 0x0 ;  /* 0x000000000000781c */ /* 0x000fe20003f6f008 */
[----:B------:R-:W-:Y:S02]  /*6820*/  FFMA.FTZ R4, R4, c[0x0][0x23c], -R0 ;  /* 0x00008f0004047a23 */ /* 0x000fe40000010800 */
[----:B---3--:R-:W-:Y:S04]  /*6830*/  FFMA.FTZ R5, R188, -UR4, R72 ;  /* 0x80000004bc057c23 */ /* 0x008fe80008010048 */
[----:B------:R1:W-:Y:S01]  /*6840*/  MUFU.EX2 R75, R4 ;  /* 0x00000004004b7308 */ /* 0x0003e20000000800 */
[----:B------:R-:W-:Y:S02]  /*6850*/  @P1 FSEL R5, R5, -INF , !P2 ;  /* 0xff80000005051808 */ /* 0x000fe40005000000 */
[----:B------:R-:W-:Y:S02]  /*6860*/  PLOP3.LUT P1, PT, PT, PT, UP0, 0x80, 0x0 ;  /* 0x000000000000781c */ /* 0x000fe40003f2f008 */
[----:B------:R-:W-:Y:S01]  /*6870*/  PLOP3.LUT P2, PT, PT, PT, UP0, 0x80, 0x0 ;  /* 0x000000000000781c */ /* 0x000fe20003f4f008 */
[----:B------:R-:W-:Y:S04]  /*6880*/  FFMA.FTZ R5, R5, c[0x0][0x23c], -R0 ;  /* 0x00008f0005057a23 */ /* 0x000fe80000010800 */
[----:B------:R3:W-:Y:S10]  /*6890*/  MUFU.EX2 R76, R5 ;  /* 0x00000005004c7308 */ /* 0x0007f40000000800 */
[----:B------:R-:W-:Y:S01]  /*68a0*/  MUFU.TANH R187, R66 ;  /* 0x0000004200bb7308 */ /* 0x000fe20000002400 */
[C---:B-1----:R-:W-:Y:S02]  /*68b0*/  @P1 IADD3 R4, R11.reuse, 0x28, RZ ;  /* 0x000000280b041810 */ /* 0x042fe40007ffe0ff */
        /* <DEDUP_REMOVED lines=9> */
[----:B------:R-:W-:Y:S01]  /*6950*/  MUFU.TANH R251, R63 ;  /* 0x0000003f00fb7308 */ /* 0x000fe20000002400 */
[----:B------:R-:W-:Y:S02]  /*6960*/  PLOP3.LUT P1, PT, PT, PT, UP0, 0x80, 0x0 ;  /* 0x000000000000781c */ /* 0x000fe40003f2f008 */
[--C-:B------:R-:W-:Y:S03]  /*6970*/  FFMA.FTZ R5, R5, c[0x0][0x23c], -R8.reuse ;  /* 0x00008f0005057a23 */ /* 0x100fe60000010808 */
[----:B------:R-:W-:Y:S02]  /*6980*/  @P0 FSEL R4, R4, -INF , !P3 ;  /* 0xff80000004040808 */ /* 0x000fe40005800000 */
[----:B------:R-:W-:Y:S02]  /*6990*/  PLOP3.LUT P0, PT, PT, PT, UP0, 0x80, 0x0 ;  /* 0x000000000000781c */ /* 0x000fe40003f0f008 */
[----:B------:R-:W-:Y:S01]  /*69a0*/  MUFU.EX2 R227, R13 ;  /* 0x0000000d00e37308 */ /* 0x000fe20000000800 */
[----:B------:R-:W-:Y:S09]  /*69b0*/  FFMA.FTZ R4, R4, c[0x0][0x23c], -R8 ;  /* 0x00008f0004047a23 */ /* 0x000ff20000010808 */
[----:B------:R1:W-:Y:S10]  /*69c0*/  MUFU.EX2 R243, R4 ;  /* 0x0000000400f37308 */ /* 0x0003f40000000800 */
[----:B------:R3:W-:Y:S10]  /*69d0*/  MUFU.EX2 R248, R5 ;  /* 0x0000000500f87308 */ /* 0x0007f40000000800 */
[----:B------:R-:W4:Y:S01]  /*69e0*/  MUFU.TANH R193, R52 ;  /* 0x0000003400c17308 */ /* 0x000f220000002400 */
[----:B-1----:R-:W-:Y:S05]  /*69f0*/  FFMA.FTZ R4, R179, -UR4, R69 ;  /* 0x80000004b3047c23 */ /* 0x002fea0008010045 */
[----:B------:R-:W-:Y:S04]  /*6a00*/  @P0 FSEL R4, R4, -INF , !P3 ;  /* 0xff80000004040808 */ /* 0x000fe80005800000 */
[----:B------:R-:W-:Y:S01]  /*6a10*/  MUFU.TANH R220, R54 ;  /* 0x0000003600dc7308 */ /* 0x000fe20000002400 */
[----:B------:R-:W-:Y:S01]  /*6a20*/  PLOP3.LUT P0, PT, PT, PT, UP0, 0x80, 0x0 ;  /* 0x000000000000781c */ /* 0x000fe20003f0f008 */
[----:B------:R-:W-:Y:S02]  /*6a30*/  FFMA.FTZ R4, R4, c[0x0][0x23c], -R0 ;  /* 0x00008f0004047a23 */ /* 0x000fe40000010800 */
[----:B---3--:R-:W-:Y:S06]  /*6a40*/  FFMA.FTZ R5, R182, -UR4, R70 ;  /* 0x80000004b6057c23 */ /* 0x008fec0008010046 */
[----:B------:R1:W-:Y:S01]  /*6a50*/  MUFU.EX2 R73, R4 ;  /* 0x0000000400497308 */ /* 0x0003e20000000800 */
[----:B------:R-:W-:Y:S02]  /*6a60*/  @P1 FSEL R5, R5, -INF , !P6 ;  /* 0xff80000005051808 */ /* 0x000fe40007000000 */
[----:B------:R-:W-:Y:S03]  /*6a70*/  PLOP3.LUT P1, PT, PT, PT, UP0, 0x80, 0x0 ;  /* 0x000000000000781c */ /* 0x000fe60003f2f008 */
[----:B------:R-:W-:Y:S04]  /*6a80*/  FFMA.FTZ R5, R5, c[0x0][0x23c], -R0 ;  /* 0x00008f0005057a23 */ /* 0x000fe80000010800 */
[----:B------:R3:W-:Y:S06]  /*6a90*/  MUFU.EX2 R74, R5 ;  /* 0x00000005004a7308 */ /* 0x0007ec0000000800 */
[----:B------:R-:W-:Y:S02]  /*6aa0*/  @P1 FSEL R6, R6, -INF , !P3 ;  /* 0xff80000006061808 */ /* 0x000fe40005800000 */
[----:B------:R-:W-:Y:S02]  /*6ab0*/  PLOP3.LUT P1, PT, PT, PT, UP0, 0x80, 0x0 ;  /* 0x000000000000781c */ /* 0x000fe40003f2f008 */
[----:B------:R-:W2:Y:S01]  /*6ac0*/  MUFU.TANH R189, R53 ;  /* 0x0000003500bd7308 */ /* 0x000ea20000002400 */
[--C-:B------:R-:W-:Y:S02]  /*6ad0*/  FFMA.FTZ R6, R6, c[0x0][0x23c], -R10.reuse ;  /* 0x00008f0006067a23 */ /* 0x100fe4000001080a */
[----:B-1----:R-:W-:Y:S05]  /*6ae0*/  FFMA.FTZ R4, R180, -UR4, R195 ;  /* 0x80000004b4047c23 */ /* 0x002fea00080100c3 */
[----:B------:R-:W-:Y:S02]  /*6af0*/  @P0 FSEL R4, R4, -INF , !P6 ;  /* 0xff80000004040808 */ /* 0x000fe40007000000 */
[----:B------:R1:W-:Y:S01]  /*6b00*/  MUFU.EX2 R182, R6 ;  /* 0x0000000600b67308 */ /* 0x0003e20000000800 */
[----:B------:R-:W-:Y:S02]  /*6b10*/  PLOP3.LUT P0, PT, PT, PT, UP0, 0x80, 0x0 ;  /* 0x000000000000781c */ /* 0x000fe40003f0f008 */
[--C-:B------:R-:W-:Y:S02]  /*6b20*/  FFMA.FTZ R4, R4, c[0x0][0x23c], -R10.reuse ;  /* 0x00008f0004047a23 */ /* 0x100fe4000001080a */
[----:B---3--:R-:W-:Y:S05]  /*6b30*/  FFMA.FTZ R5, R192, -UR4, R223 ;  /* 0x80000004c0057c23 */ /* 0x008fea00080100df */
[----:B------:R3:W-:Y:S04]  /*6b40*/  MUFU.EX2 R183, R4 ;  /* 0x0000000400b77308 */ /* 0x0007e80000000800 */
[----:B------:R-:W-:Y:S02]  /*6b50*/  @P0 FSEL R5, R5, -INF , !P6 ;  /* 0xff80000005050808 */ /* 0x000fe40007000000 */
[----:B------:R-:W-:Y:S02]  /*6b60*/  PLOP3.LUT P6, PT, PT, PT, UP0, 0x80, 0x0 ;  /* 0x000000000000781c */ /* 0x000fe40003fcf008 */
[----:B------:R-:W-:Y:S01]  /*6b70*/  PLOP3.LUT P0, PT, PT, PT, UP0, 0x80, 0x0 ;  /* 0x000000000000781c */ /* 0x000fe20003f0f008 */
[----:B------:R-:W-:Y:S01]  /*6b80*/  FFMA.FTZ R5, R5, c[0x0][0x23c], -R9 ;  /* 0x00008f0005057a23 */ /* 0x000fe20000010809 */
[----:B------:R-:W-:Y:S01]  /*6b90*/  MUFU.TANH R235, R56 ;  /* 0x0000003800eb7308 */ /* 0x000fe20000002400 */
[C---:B-1----:R-:W-:Y:S02]  /*6ba0*/  @P4 IADD3 R6, R11.reuse, 0x30, RZ ;  /* 0x000000300b064810 */ /* 0x042fe40007ffe0ff */
[----:B------:R-:W-:Y:S02]  /*6bb0*/  PLOP3.LUT P4, PT, PT, PT, UP0, 0x80, 0x0 ;  /* 0x000000000000781c */ /* 0x000fe40003f8f008 */
[----:B------:R-:W-:Y:S05]  /*6bc0*/  @P5 ISETP.GE.AND P5, PT, R6, UR5, PT ;  /* 0x0000000506005c0c */ /* 0x000fea000bfa6270 */
[----:B------:R4:W-:Y:S01]  /*6bd0*/  MUFU.EX2 R192, R5 ;  /* 0x0000000500c07308 */ /* 0x0009e20000000800 */
[----:B------:R-:W-:Y:S02]  /*6be0*/  @P2 IADD3 R6, R11, 0x31, RZ ;  /* 0x000000310b062810 */ /* 0x000fe40007ffe0ff */
[----:B------:R-:W-:Y:S01]  /*6bf0*/  PLOP3.LUT P2, PT, PT, PT, UP0, 0x80, 0x0 ;  /* 0x000000000000781c */ /* 0x000fe20003f4f008 */
[----:B---3--:R-:W-:Y:S01]  /*6c00*/  FFMA.FTZ R4, R191, -UR4, R221 ;  /* 0x80000004bf047c23 */ /* 0x008fe200080100dd */
[----:B------:R-:W-:Y:S04]  /*6c10*/  @P6 ISETP.GE.AND P6, PT, R6, UR5, PT ;  /* 0x0000000506006c0c */ /* 0x000fe8000bfc6270 */
[----:B------:R-:W-:Y:S01]  /*6c20*/  @P1 FSEL R4, R4, -INF , !P3 ;  /* 0xff80000004041808 */ /* 0x000fe20005800000 */
[----:B------:R-:W1:Y:S01]  /*6c30*/  MUFU.TANH R219, R55 ;  /* 0x0000003700db7308 */ /* 0x000e620000002400 */
[----:B------:R-:W-:Y:S02]  /*6c40*/  PLOP3.LUT P3, PT, PT, PT, UP0, 0x80, 0x0 ;  /* 0x000000000000781c */ /* 0x000fe40003f6f008 */
[----:B------:R-:W-:Y:S01]  /*6c50*/  PLOP3.LUT P1, PT, PT, PT, UP0, 0x80, 0x0 ;  /* 0x000000000000781c */ /* 0x000fe20003f2f008 */
[----:B------:R-:W-:Y:S06]  /*6c60*/  FFMA.FTZ R4, R4, c[0x0][0x23c], -R9 ;  /* 0x00008f0004047a23 */ /* 0x000fec0000010809 */
[----:B------:R2:W-:Y:S01]  /*6c70*/  MUFU.EX2 R191, R4 ;  /* 0x0000000400bf7308 */ /* 0x0005e20000000800 */
[----:B----4-:R-:W-:Y:S03]  /*6c80*/  FFMA.FTZ R5, R169, -UR4, R193 ;  /* 0x80000004a9057c23 */ /* 0x010fe600080100c1 */
[C---:B------:R-:W-:Y:S02]  /*6c90*/  @P3 IADD3 R6, R11.reuse, 0x38, RZ ;  /* 0x000000380b063810 */ /* 0x040fe40007ffe0ff */
[----:B------:R-:W-:Y:S02]  /*6ca0*/  @P4 IADD3 R11, R11, 0x39, RZ ;  /* 0x000000390b0b4810 */ /* 0x000fe40007ffe0ff */
[----:B------:R-:W-:Y:S02]  /*6cb0*/  @P0 FSEL R5, R5, -INF , !P5 ;  /* 0xff80000005050808 */ /* 0x000fe40006800000 */
[----:B------:R-:W-:Y:S01]  /*6cc0*/  MUFU.TANH R166, R58 ;  /* 0x0000003a00a67308 */ /* 0x000fe20000002400 */
[----:B------:R-:W-:Y:S02]  /*6cd0*/  PLOP3.LUT P0, PT, PT, PT, UP0, 0x80, 0x0 ;  /* 0x000000000000781c */ /* 0x000fe40003f0f008 */
[--C-:B------:R-:W-:Y:S07]  /*6ce0*/  FFMA.FTZ R5, R5, c[0x0][0x23c], -R10.reuse ;  /* 0x00008f0005057a23 */ /* 0x100fee000001080a */
[----:B------:R3:W-:Y:S01]  /*6cf0*/  MUFU.EX2 R181, R5 ;  /* 0x0000000500b57308 */ /* 0x0007e20000000800 */
[----:B--2---:R-:W-:Y:S05]  /*6d00*/  FFMA.FTZ R4, R152, -UR4, R189 ;  /* 0x8000000498047c23 */ /* 0x004fea00080100bd */
[----:B------:R-:W-:Y:S04]  /*6d10*/  @P1 FSEL R4, R4, -INF , !P6 ;  /* 0xff80000004041808 */ /* 0x000fe80007000000 */
[----:B------:R-:W2:Y:S01]  /*6d20*/  MUFU.TANH R234, R57 ;  /* 0x0000003900ea7308 */ /* 0x000ea20000002400 */
[----:B------:R-:W-:Y:S01]  /*6d30*/  PLOP3.LUT P1, PT, PT, PT, UP0, 0x80, 0x0 ;  /* 0x000000000000781c */ /* 0x000fe20003f2f008 */
[----:B------:R-:W-:Y:S08]  /*6d40*/  FFMA.FTZ R4, R4, c[0x0][0x23c], -R10 ;  /* 0x00008f0004047a23 */ /* 0x000ff0000001080a */
[----:B------:R1:W-:Y:S01]  /*6d50*/  MUFU.EX2 R179, R4 ;  /* 0x0000000400b37308 */ /* 0x0003e20000000800 */
[----:B---3--:R-:W-:Y:S05]  /*6d60*/  FFMA.FTZ R5, R180, -UR4, R220 ;  /* 0x80000004b4057c23 */ /* 0x008fea00080100dc */
[----:B------:R-:W-:Y:S04]  /*6d70*/  @P0 FSEL R5, R5, -INF , !P5 ;  /* 0xff80000005050808 */ /* 0x000fe80006800000 */
[----:B------:R-:W3:Y:S01]  /*6d80*/  MUFU.TANH R167, R59 ;  /* 0x0000003b00a77308 */ /* 0x000ee20000002400 */
[----:B------:R-:W-:Y:S01]  /*6d90*/  PLOP3.LUT P0, PT, PT, PT, UP0, 0x80, 0x0 ;  /* 0x000000000000781c */ /* 0x000fe20003f0f008 */
[----:B------:R-:W-:Y:S08]  /*6da0*/  FFMA.FTZ R5, R5, c[0x0][0x23c], -R9 ;  /* 0x00008f0005057a23 */ /* 0x000ff00000010809 */
[----:B------:R4:W-:Y:S01]  /*6db0*/  MUFU.EX2 R190, R5 ;  /* 0x0000000500be7308 */ /* 0x0009e20000000800 */
[----:B-1----:R-:W-:Y:S05]  /*6dc0*/  FFMA.FTZ R4, R177, -UR4, R219 ;  /* 0x80000004b1047c23 */ /* 0x002fea00080100db */
[----:B------:R-:W-:Y:S02]  /*6dd0*/  @P1 FSEL R4, R4, -INF , !P6 ;  /* 0xff80000004041808 */ /* 0x000fe40007000000 */
[----:B------:R-:W-:Y:S03]  /*6de0*/  PLOP3.LUT P1, PT, PT, PT, UP0, 0x80, 0x0 ;  /* 0x000000000000781c */ /* 0x000fe60003f2f008 */
[----:B------:R-:W-:Y:S04]  /*6df0*/  FFMA.FTZ R4, R4, c[0x0][0x23c], -R9 ;  /* 0x00008f0004047a23 */ /* 0x000fe80000010809 */
[----:B------:R2:W1:Y:S01]  /*6e00*/  MUFU.EX2 R188, R4 ;  /* 0x0000000400bc7308 */ /* 0x0004620000000800 */
[----:B----4-:R-:W-:Y:S05]  /*6e10*/  FFMA.FTZ R5, R137, -UR4, R235 ;  /* 0x8000000489057c23 */ /* 0x010fea00080100eb */
[----:B------:R-:W-:Y:S02]  /*6e20*/  @P2 FSEL R5, R5, -INF , !P5 ;  /* 0xff80000005052808 */ /* 0x000fe40006800000 */
[----:B------:R-:W-:Y:S03]  /*6e30*/  PLOP3.LUT P2, PT, PT, PT, UP0, 0x80, 0x0 ;  /* 0x000000000000781c */ /* 0x000fe60003f4f008 */
[----:B------:R-:W-:Y:S04]  /*6e40*/  FFMA.FTZ R5, R5, c[0x0][0x23c], -R8 ;  /* 0x00008f0005057a23 */ /* 0x000fe80000010808 */
[----:B------:R4:W-:Y:S01]  /*6e50*/  MUFU.EX2 R231, R5 ;  /* 0x0000000500e77308 */ /* 0x0009e20000000800 */
[----:B--2---:R-:W-:Y:S05]  /*6e60*/  FFMA.FTZ R4, R136, -UR4, R234 ;  /* 0x8000000488047c23 */ /* 0x004fea00080100ea */
[----:B------:R-:W-:Y:S02]  /*6e70*/  @P2 ISETP.GE.AND P3, PT, R6, UR5, PT ;  /* 0x0000000506002c0c */ /* 0x000fe4000bf66270 */
[----:B------:R-:W-:Y:S02]  /*6e80*/  F2FP.PACK_AB R6, R151, R170 ;  /* 0x000000aa9706723e */ /* 0x000fe400000000ff */
[----:B------:R-:W-:Y:S02]  /*6e90*/  PLOP3.LUT P2, PT, PT, PT, UP0, 0x80, 0x0 ;  /* 0x000000000000781c */ /* 0x000fe40003f4f008 */
[----:B------:R-:W-:Y:S01]  /*6ea0*/  @P0 FSEL R4, R4, -INF , !P6 ;  /* 0xff80000004040808 */ /* 0x000fe20007000000 */
[----:B------:R2:W-:Y:S01]  /*6eb0*/  STS [R199+0x1c400], R6 ;  /* 0x01c40006c7007388 */ /* 0x0005e20000000800 */
[----:B------:R-:W-:Y:S03]  /*6ec0*/  PLOP3.LUT P0, PT, PT, PT, UP0, 0x80, 0x0 ;  /* 0x000000000000781c */ /* 0x000fe60003f0f008 */
[----:B------:R-:W-:Y:S04]  /*6ed0*/  FFMA.FTZ R4, R4, c[0x0][0x23c], -R8 ;  /* 0x00008f0004047a23 */ /* 0x000fe80000010808 */
[----:B------:R3:W-:Y:S01]  /*6ee0*/  MUFU.EX2 R230, R4 ;  /* 0x0000000400e67308 */ /* 0x0007e20000000800 */
[----:B----4-:R-:W-:Y:S05]  /*6ef0*/  FFMA.FTZ R5, R186, -UR4, R166 ;  /* 0x80000004ba057c23 */ /* 0x010fea00080100a6 */
[----:B------:R-:W-:Y:S02]  /*6f00*/  @P1 FSEL R5, R5, -INF , !P5 ;  /* 0xff80000005051808 */ /* 0x000fe40006800000 */
[----:B------:R-:W-:Y:S03]  /*6f10*/  PLOP3.LUT P1, PT, PT, PT, UP0, 0x80, 0x0 ;  /* 0x000000000000781c */ /* 0x000fe60003f2f008 */
[--C-:B------:R-:W-:Y:S04]  /*6f20*/  FFMA.FTZ R5, R5, c[0x0][0x23c], -R0.reuse ;  /* 0x00008f0005057a23 */ /* 0x100fe80000010800 */
[----:B------:R4:W-:Y:S01]  /*6f30*/  MUFU.EX2 R68, R5 ;  /* 0x0000000500447308 */ /* 0x0009e20000000800 */
[----:B--2---:R-:W-:Y:S05]  /*6f40*/  F2FP.PACK_AB R6, R121, R149 ;  /* 0x000000957906723e */ /* 0x004fea00000000ff */
[----:B------:R-:W-:Y:S01]  /*6f50*/  @P1 ISETP.GE.AND P1, PT, R11, UR5, PT ;  /* 0x000000050b001c0c */ /* 0x000fe2000bf26270 */
[----:B---3--:R-:W-:Y:S05]  /*6f60*/  FFMA.FTZ R4, R185, -UR4, R167 ;  /* 0x80000004b9047c23 */ /* 0x008fea00080100a7 */
[----:B------:R-:W-:Y:S02]  /*6f70*/  @P0 FSEL R4, R4, -INF , !P6 ;  /* 0xff80000004040808 */ /* 0x000fe40007000000 */
[----:B------:R-:W-:Y:S03]  /*6f80*/  PLOP3.LUT P0, PT, PT, PT, UP0, 0x80, 0x0 ;  /* 0x000000000000781c */ /* 0x000fe60003f0f008 */
[----:B------:R-:W-:Y:S04]  /*6f90*/  FFMA.FTZ R4, R4, c[0x0][0x23c], -R0 ;  /* 0x00008f0004047a23 */ /* 0x000fe80000010800 */
[----:B------:R2:W-:Y:S01]  /*6fa0*/  MUFU.EX2 R3, R4 ;  /* 0x0000000400037308 */ /* 0x0005e20000000800 */
[----:B----4-:R-:W-:Y:S05]  /*6fb0*/  FFMA.FTZ R5, R198, -UR4, R228 ;  /* 0x80000004c6057c23 */ /* 0x010fea00080100e4 */
[----:B------:R-:W-:Y:S02]  /*6fc0*/  @P2 FSEL R5, R5, -INF , !P3 ;  /* 0xff80000005052808 */ /* 0x000fe40005800000 */
[----:B------:R-:W-:Y:S03]  /*6fd0*/  PLOP3.LUT P2, PT, PT, PT, UP0, 0x80, 0x0 ;  /* 0x000000000000781c */ /* 0x000fe60003f4f008 */
[----:B------:R-:W-:Y:S04]  /*6fe0*/  FFMA.FTZ R5, R5, c[0x0][0x23c], -R8 ;  /* 0x00008f0005057a23 */ /* 0x000fe80000010808 */
[----:B------:R3:W-:Y:S01]  /*6ff0*/  MUFU.EX2 R186, R5 ;  /* 0x0000000500ba7308 */ /* 0x0007e20000000800 */
[----:B--2---:R-:W-:Y:S05]  /*7000*/  FFMA.FTZ R4, R197, -UR4, R226 ;  /* 0x80000004c5047c23 */ /* 0x004fea00080100e2 */
[----:B------:R-:W-:Y:S02]  /*7010*/  @P0 FSEL R4, R4, -INF , !P1 ;  /* 0xff80000004040808 */ /* 0x000fe40004800000 */
[----:B------:R-:W-:Y:S03]  /*7020*/  PLOP3.LUT P0, PT, PT, PT, UP0, 0x80, 0x0 ;  /* 0x000000000000781c */ /* 0x000fe60003f0f008 */
[----:B------:R-:W-:Y:S02]  /*7030*/  FFMA.FTZ R8, R4, c[0x0][0x23c], -R8 ;  /* 0x00008f0004087a23 */ /* 0x000fe40000010808 */
[----:B------:R-:W-:Y:S02]  /*7040*/  FFMA.FTZ R4, R137, -UR4, R252 ;  /* 0x8000000489047c23 */ /* 0x000fe400080100fc */
[----:B------:R-:W-:Y:S01]  /*7050*/  MUFU.EX2 R185, R8 ;  /* 0x0000000800b97308 */ /* 0x000fe20000000800 */
[----:B---3--:R-:W-:Y:S02]  /*7060*/  F2FP.PACK_AB R5, R245, R229 ;  /* 0x000000e5f505723e */ /* 0x008fe400000000ff */
[----:B------:R-:W-:Y:S02]  /*7070*/  @P2 FSEL R4, R4, -INF , !P3 ;  /* 0xff80000004042808 */ /* 0x000fe40005800000 */
[----:B------:R-:W-:Y:S01]  /*7080*/  PLOP3.LUT P2, PT, PT, PT, UP0, 0x80, 0x0 ;  /* 0x000000000000781c */ /* 0x000fe20003f4f008 */
[----:B------:R2:W-:Y:S02]  /*7090*/  STS [R199+0x1c000], R5 ;  /* 0x01c00005c7007388 */ /* 0x0005e40000000800 */
[----:B------:R-:W-:Y:S02]  /*70a0*/  FFMA.FTZ R4, R4, c[0x0][0x23c], -R0 ;  /* 0x00008f0004047a23 */ /* 0x000fe40000010800 */
[----:B------:R3:W-:Y:S02]  /*70b0*/  STS [R202+0x1c000], R7 ;  /* 0x01c00007ca007388 */ /* 0x0007e40000000800 */
[----:B------:R4:W-:Y:S02]  /*70c0*/  MUFU.EX2 R198, R4 ;  /* 0x0000000400c67308 */ /* 0x0009e40000000800 */
[----:B------:R1:W-:Y:S01]  /*70d0*/  STS [R202+0x1c400], R6 ;  /* 0x01c40006ca007388 */ /* 0x0003e20000000800 */
[----:B--2---:R-:W-:Y:S01]  /*70e0*/  FFMA.FTZ R5, R132, -UR4, R178 ;  /* 0x8000000484057c23 */ /* 0x004fe200080100b2 */
[----:B---3--:R-:W-:Y:S01]  /*70f0*/  F2FP.PACK_AB R7, R113, R114 ;  /* 0x000000727107723e */ /* 0x008fe200000000ff */
[----:B----4-:R-:W-:Y:S03]  /*7100*/  FFMA.FTZ R4, R133, -UR4, R176 ;  /* 0x8000000485047c23 */ /* 0x010fe600080100b0 */
[----:B------:R-:W-:Y:S02]  /*7110*/  @P0 FSEL R5, R5, -INF , !P3 ;  /* 0xff80000005050808 */ /* 0x000fe40005800000 */
[----:B-1----:R-:W-:Y:S01]  /*7120*/  F2FP.PACK_AB R6, R91, R92 ;  /* 0x0000005c5b06723e */ /* 0x002fe200000000ff */
[----:B------:R1:W-:Y:S01]  /*7130*/  STS [R199+0x1e000], R7 ;  /* 0x01e00007c7007388 */ /* 0x0003e20000000800 */
[----:B------:R-:W-:Y:S01]  /*7140*/  PLOP3.LUT P0, PT, PT, PT, UP0, 0x80, 0x0 ;  /* 0x000000000000781c */ /* 0x000fe20003f0f008 */
[--C-:B------:R-:W-:Y:S01]  /*7150*/  FFMA.FTZ R5, R5, c[0x0][0x23c], -R10.reuse ;  /* 0x00008f0005057a23 */ /* 0x100fe2000001080a */
[----:B------:R-:W-:Y:S01]  /*7160*/  @P2 FSEL R4, R4, -INF , !P1 ;  /* 0xff80000004042808 */ /* 0x000fe20004800000 */
[----:B------:R2:W-:Y:S01]  /*7170*/  STS [R199+0x1e400], R6 ;  /* 0x01e40006c7007388 */ /* 0x0005e20000000800 */
[----:B------:R-:W-:Y:S01]  /*7180*/  PLOP3.LUT P2, PT, PT, PT, UP0, 0x80, 0x0 ;  /* 0x000000000000781c */ /* 0x000fe20003f4f008 */
[----:B------:R3:W-:Y:S02]  /*7190*/  MUFU.EX2 R175, R5 ;  /* 0x0000000500af7308 */ /* 0x0007e40000000800 */
[----:B------:R-:W-:Y:S01]  /*71a0*/  FFMA.FTZ R10, R4, c[0x0][0x23c], -R10 ;  /* 0x00008f00040a7a23 */ /* 0x000fe2000001080a */
[----:B------:R-:W-:Y:S07]  /*71b0*/  F2FP.PACK_AB R4, R155, R168 ;  /* 0x000000a89b04723e */ /* 0x000fee00000000ff */
[----:B------:R-:W2:Y:S01]  /*71c0*/  MUFU.EX2 R174, R10 ;  /* 0x0000000a00ae7308 */ /* 0x000ea20000000800 */
[----:B-1----:R-:W-:Y:S02]  /*71d0*/  F2FP.PACK_AB R7, R111, R112 ;  /* 0x000000706f07723e */ /* 0x002fe400000000ff */
[----:B--2---:R-:W-:Y:S01]  /*71e0*/  F2FP.PACK_AB R6, R89, R90 ;  /* 0x0000005a5906723e */ /* 0x004fe200000000ff */
[----:B---3--:R-:W-:Y:S02]  /*71f0*/  FFMA.FTZ R5, R169, -UR4, R187 ;  /* 0x80000004a9057c23 */ /* 0x008fe400080100bb */
[----:B------:R1:W-:Y:S04]  /*7200*/  STS [R202+0x1e000], R7 ;  /* 0x01e00007ca007388 */ /* 0x0003e80000000800 */
[----:B------:R2:W-:Y:S01]  /*7210*/  STS [R202+0x1e400], R6 ;  /* 0x01e40006ca007388 */ /* 0x0005e20000000800 */
[----:B------:R-:W-:Y:S02]  /*7220*/  @P2 FSEL R5, R5, -INF , !P3 ;  /* 0xff80000005052808 */ /* 0x000fe40005800000 */
[----:B------:R-:W-:Y:S01]  /*7230*/  PLOP3.LUT P2, PT, PT, PT, UP0, 0x80, 0x0 ;  /* 0x000000000000781c */ /* 0x000fe20003f4f008 */
[----:B------:R3:W-:Y:S01]  /*7240*/  STS [R206+0x1c000], R4 ;  /* 0x01c00004ce007388 */ /* 0x0007e20000000800 */
[----:B------:R-:W-:Y:S01]  /*7250*/  UISETP.GE.AND UP0, UPT, UR8, 0x1, UPT ;  /* 0x000000010800788c */ /* 0x000fe2000bf06270 */
[--C-:B------:R-:W-:Y:S01]  /*7260*/  FFMA.FTZ R8, R5, c[0x0][0x23c], -R9.reuse ;  /* 0x00008f0005087a23 */ /* 0x100fe20000010809 */
[----:B------:R-:W-:Y:S01]  /*7270*/  F2FP.PACK_AB R5, R232, R233 ;  /* 0x000000e9e805723e */ /* 0x000fe200000000ff */
[----:B------:R-:W4:Y:S02]  /*7280*/  LDL R169, [R1+0x3c] ;  /* 0x00003c0001a97983 */ /* 0x000f240000100800 */
[----:B------:R3:W-:Y:S01]  /*7290*/  MUFU.EX2 R180, R8 ;  /* 0x0000000800b47308 */ /* 0x0007e20000000800 */
[----:B-1----:R-:W-:Y:S02]  /*72a0*/  F2FP.PACK_AB R7, R117, R118 ;  /* 0x000000767507723e */ /* 0x002fe400000000ff */
[----:B--2---:R-:W-:Y:S03]  /*72b0*/  F2FP.PACK_AB R6, R196, R216 ;  /* 0x000000d8c406723e */ /* 0x004fe600000000ff */
[----:B------:R1:W-:Y:S01]  /*72c0*/  STS [R206+0x1c400], R7 ;  /* 0x01c40007ce007388 */ /* 0x0003e20000000800 */
[----:B---3--:R-:W-:Y:S03]  /*72d0*/  FFMA.FTZ R4, R152, -UR4, R184 ;  /* 0x8000000498047c23 */ /* 0x008fe600080100b8 */
[----:B------:R2:W-:Y:S04]  /*72e0*/  STS [R205+0x1c000], R6 ;  /* 0x01c00006cd007388 */ /* 0x0005e80000000800 */
[----:B------:R3:W-:Y:S01]  /*72f0*/  STS [R205+0x1c400], R5 ;  /* 0x01c40005cd007388 */ /* 0x0007e20000000800 */
[----:B------:R-:W-:Y:S02]  /*7300*/  @P0 FSEL R4, R4, -INF , !P1 ;  /* 0xff80000004040808 */ /* 0x000fe40004800000 */
[----:B------:R-:W-:Y:S03]  /*7310*/  F2FP.PACK_AB R8, R83, R84 ;  /* 0x000000545308723e */ /* 0x000fe600000000ff */
[----:B------:R-:W-:Y:S02]  /*7320*/  FFMA.FTZ R9, R4, c[0x0][0x23c], -R9 ;  /* 0x00008f0004097a23 */ /* 0x000fe40000010809 */
[----:B------:R-:W-:Y:S01]  /*7330*/  FFMA.FTZ R4, R136, -UR4, R251 ;  /* 0x8000000488047c23 */ /* 0x000fe200080100fb */
[----:B------:R-:W-:Y:S01]  /*7340*/  STS [R206+0x1e400], R8 ;  /* 0x01e40008ce007388 */ /* 0x000fe20000000800 */
[----:B------:R-:W3:Y:S03]  /*7350*/  MUFU.EX2 R177, R9 ;  /* 0x0000000900b17308 */ /* 0x000ee60000000800 */
[----:B------:R-:W-:Y:S02]  /*7360*/  @P2 FSEL R4, R4, -INF , !P1 ;  /* 0xff80000004042808 */ /* 0x000fe40004800000 */
[----:B-1----:R-:W-:Y:S03]  /*7370*/  F2FP.PACK_AB R7, R105, R106 ;  /* 0x0000006a6907723e */ /* 0x002fe600000000ff */
[----:B------:R-:W-:Y:S01]  /*7380*/  FFMA.FTZ R0, R4, c[0x0][0x23c], -R0 ;  /* 0x00008f0004007a23 */ /* 0x000fe20000010800 */
[----:B------:R-:W-:Y:S02]  /*7390*/  F2FP.PACK_AB R4, R182, R183 ;  /* 0x000000b7b604723e */ /* 0x000fe400000000ff */
[----:B--2---:R-:W-:Y:S01]  /*73a0*/  F2FP.PACK_AB R6, R81, R82 ;  /* 0x000000525106723e */ /* 0x004fe200000000ff */
[----:B------:R1:W-:Y:S01]  /*73b0*/  STS [R206+0x1e000], R7 ;  /* 0x01e00007ce007388 */ /* 0x0003e20000000800 */
[----:B------:R2:W1:Y:S01]  /*73c0*/  MUFU.EX2 R197, R0 ;  /* 0x0000000000c57308 */ /* 0x0004620000000800 */
[----:B---3--:R-:W-:Y:S02]  /*73d0*/  F2FP.PACK_AB R5, R153, R154 ;  /* 0x0000009a9905723e */ /* 0x008fe400000000ff */
[----:B------:R3:W-:Y:S01]  /*73e0*/  STS [R205+0x1e400], R6 ;  /* 0x01e40006cd007388 */ /* 0x0007e20000000800 */
[----:B-1----:R-:W-:Y:S02]  /*73f0*/  F2FP.PACK_AB R7, R103, R104 ;  /* 0x000000686707723e */ /* 0x002fe400000000ff */
[----:B--2---:R-:W-:Y:S02]  /*7400*/  F2FP.PACK_AB R0, R191, R192 ;  /* 0x000000c0bf00723e */ /* 0x004fe400000000ff */
[----:B---3--:R-:W-:Y:S01]  /*7410*/  F2FP.PACK_AB R6, R97, R98 ;  /* 0x000000626106723e */ /* 0x008fe200000000ff */
[----:B------:R1:W-:Y:S04]  /*7420*/  STS [R205+0x1e000], R7 ;  /* 0x01e00007cd007388 */ /* 0x0003e80000000800 */
        /* <DEDUP_REMOVED lines=9> */
[----:B--2---:R-:W-:Y:S03]  /*74c0*/  F2FP.PACK_AB R4, R188, R190 ;  /* 0x000000bebc04723e */ /* 0x004fe600000000ff */
[----:B------:R1:W-:Y:S01]  /*74d0*/  STS [R201+0x1e000], R7 ;  /* 0x01e00007c9007388 */ /* 0x0003e20000000800 */
[----:B---3--:R-:W-:Y:S02]  /*74e0*/  F2FP.PACK_AB R0, R174, R175 ;  /* 0x000000afae00723e */ /* 0x008fe400000000ff */
[----:B------:R-:W-:Y:S02]  /*74f0*/  F2FP.PACK_AB R6, R73, R74 ;  /* 0x0000004a4906723e */ /* 0x000fe400000000ff */
[----:B------:R-:W-:Y:S03]  /*7500*/  F2FP.PACK_AB R5, R179, R181 ;  /* 0x000000b5b305723e */ /* 0x000fe600000000ff */
[----:B------:R2:W-:Y:S04]  /*7510*/  STS [R201+0x1e400], R6 ;  /* 0x01e40006c9007388 */ /* 0x0005e80000000800 */
[----:B------:R3:W-:Y:S04]  /*7520*/  STS [R204+0x1c000], R5 ;  /* 0x01c00005cc007388 */ /* 0x0007e80000000800 */
[----:B------:R3:W-:Y:S04]  /*7530*/  STS [R204+0x1c400], R4 ;  /* 0x01c40004cc007388 */ /* 0x0007e80000000800 */
[----:B------:R3:W-:Y:S01]  /*7540*/  STS [R203+0x1c000], R0 ;  /* 0x01c00000cb007388 */ /* 0x0007e20000000800 */
[----:B-1----:R-:W-:Y:S02]  /*7550*/  F2FP.PACK_AB R7, R230, R231 ;  /* 0x000000e7e607723e */ /* 0x002fe400000000ff */
[----:B--2---:R-:W-:Y:S02]  /*7560*/  F2FP.PACK_AB R6, R3, R68 ;  /* 0x000000440306723e */ /* 0x004fe400000000ff */
[----:B---3--:R-:W-:Y:S02]  /*7570*/  F2FP.PACK_AB R5, R177, R180 ;  /* 0x000000b4b105723e */ /* 0x008fe400000000ff */
[----:B------:R-:W-:Y:S03]  /*7580*/  F2FP.PACK_AB R4, R185, R186 ;  /* 0x000000bab904723e */ /* 0x000fe600000000ff */
[----:B------:R-:W-:Y:S01]  /*7590*/  STS [R203+0x1c400], R5 ;  /* 0x01c40005cb007388 */ /* 0x000fe20000000800 */
[----:B------:R-:W-:Y:S03]  /*75a0*/  F2FP.PACK_AB R0, R197, R198 ;  /* 0x000000c6c500723e */ /* 0x000fe600000000ff */
        /* <DEDUP_REMOVED lines=8> */
[----:B------:R-:W3:Y:S08]  /*7630*/  LDSM.16.M88.4 R48, [R159+0x11000] ;  /* 0x011000009f30783b */ /* 0x000ef00000000200 */
        /* <DEDUP_REMOVED lines=41> */
[----:B----4-:R-:W-:Y:S02]  /*78d0*/  IADD3 R146, P0, R169, UR13, RZ ;  /* 0x0000000da9927c10 */ /* 0x010fe4000ff1e0ff */
        /* <DEDUP_REMOVED lines=28> */
[----:B------:R2:W4:Y:S08]  /*7aa0*/  LDSM.16.M88.4 R140, [R0+0xa000] ;  /* 0x00a00000008c783b */ /* 0x0005300000000200 */
[----:B--2---:R2:W2:Y:S01]  /*7ab0*/  LDG.E R0, [R146.64+0x120] ;  /* 0x0001201692007981 */ /* 0x0044a2000c1e1900 */
[-C--:B-1----:R-:W-:Y:S08]  /*7ac0*/  HMMA.16816.F32 R4, R136, R132.reuse, R4 ;  /* 0x000000848804723c */ /* 0x082ff00000001804 */
[C---:B----4-:R-:W-:Y:S08]  /*7ad0*/  HMMA.16816.F32 R8, R140.reuse, R132, R8 ;  /* 0x000000848c08723c */ /* 0x050ff00000001808 */
[-C--:B------:R-:W-:Y:S08]  /*7ae0*/  HMMA.16816.F32 R12, R140, R134.reuse, R12 ;  /* 0x000000868c0c723c */ /* 0x080ff0000000180c */
[C---:B---3--:R-:W-:Y:S01]  /*7af0*/  FADD.FTZ R4, -R144.reuse, R4 ;  /* 0x0000000490047221 */ /* 0x048fe20000010100 */
[C---:B------:R-:W-:Y:S01]  /*7b00*/  HMMA.16816.F32 R16, R136.reuse, R134, R16 ;  /* 0x000000868810723c */ /* 0x040fe20000001810 */
[----:B------:R-:W1:Y:S02]  /*7b10*/  LDSM.16.M88.4 R132, [R161+0x10800] ;  /* 0x01080000a184783b */ /* 0x000e640000000200 */
[----:B------:R-:W-:Y:S01]  /*7b20*/  FMUL.FTZ R150, R229, R4 ;  /* 0x00000004e5967220 */ /* 0x000fe20000410000 */
[----:B------:R-:W-:Y:S01]  /*7b30*/  MOV R229, R149 ;  /* 0x0000009500e57202 */ /* 0x000fe20000000f00 */
[C---:B------:R-:W-:Y:S04]  /*7b40*/  FADD.FTZ R5, -R144.reuse, R5 ;  /* 0x0000000590057221 */ /* 0x040fe80000010100 */
[----:B------:R-:W-:Y:S01]  /*7b50*/  FMUL.FTZ R149, R245, R5 ;  /* 0x00000005f5957220 */ /* 0x000fe20000410000 */
[----:B------:R-:W3:Y:S02]  /*7b60*/  LDG.E R4, [R146.64+0x20] ;  /* 0x0000201692047981 */ /* 0x000ee4000c1e1900 */
[----:B------:R-:W-:Y:S01]  /*7b70*/  FFMA.FTZ R5, -R249, R249, 1 ;  /* 0x3f800000f9057423 */ /* 0x000fe200000101f9 */
[----:B------:R-:W-:Y:S03]  /*7b80*/  MOV R245, R151 ;  /* 0x0000009700f57202 */ /* 0x000fe60000000f00 */
[----:B------:R-:W-:Y:S08]  /*7b90*/  FMUL.FTZ R5, R5, c[0x0][0x2ec] ;  /* 0x0000bb0005057a20 */ /* 0x000ff00000410000 */
[C---:B------:R-:W-:Y:S02]  /*7ba0*/  FADD.FTZ R16, -R144.reuse, R16 ;  /* 0x0000001090107221 */ /* 0x040fe40000010100 */
[C---:B------:R-:W-:Y:S01]  /*7bb0*/  FADD.FTZ R17, -R144.reuse, R17 ;  /* 0x0000001190117221 */ /* 0x040fe20000010100 */
[-C--:B-1----:R-:W-:Y:S08]  /*7bc0*/  HMMA.16816.F32 R20, R136, R132.reuse, R20 ;  /* 0x000000848814723c */ /* 0x082ff00000001814 */
[C---:B------:R-:W-:Y:S08]  /*7bd0*/  HMMA.16816.F32 R24, R140.reuse, R132, R24 ;  /* 0x000000848c18723c */ /* 0x040ff00000001818 */
[-C--:B------:R-:W-:Y:S08]  /*7be0*/  HMMA.16816.F32 R28, R140, R134.reuse, R28 ;  /* 0x000000868c1c723c */ /* 0x080ff0000000181c */
[C---:B------:R-:W-:Y:S01]  /*7bf0*/  FADD.FTZ R20, -R144.reuse, R20 ;  /* 0x0000001490147221 */ /* 0x040fe20000010100 */
[C---:B------:R-:W-:Y:S01]  /*7c00*/  HMMA.16816.F32 R32, R136.reuse, R134, R32 ;  /* 0x000000868820723c */ /* 0x040fe20000001820 */
[----:B------:R-:W1:Y:S02]  /*7c10*/  LDSM.16.M88.4 R132, [R161+0x11000] ;  /* 0x01100000a184783b */ /* 0x000e640000000200 */
[C---:B------:R-:W-:Y:S04]  /*7c20*/  FADD.FTZ R21, -R144.reuse, R21 ;  /* 0x0000001590157221 */ /* 0x040fe80000010100 */
        /* <DEDUP_REMOVED lines=12> */
[----:B------:R-:W-:Y:S01]  /*7cf0*/  FFMA.FTZ R132, -R250, R250, 1 ;  /* 0x3f800000fa847423 */ /* 0x000fe200000101fa */
[-C--:B------:R-:W-:Y:S01]  /*7d00*/  HMMA.16816.F32 R60, R140, R134.reuse, R60 ;  /* 0x000000868c3c723c */ /* 0x080fe2000000183c */
[----:B------:R-:W-:Y:S03]  /*7d10*/  FMUL.FTZ R133, R236, R17 ;  /* 0x00000011ec857220 */ /* 0x000fe60000410000 */
[----:B------:R-:W-:Y:S02]  /*7d20*/  FMUL.FTZ R132, R132, c[0x0][0x2ec] ;  /* 0x0000bb0084847a20 */ /* 0x000fe40000410000 */
[----:B------:R-:W-:Y:S01]  /*7d30*/  FFMA.FTZ R17, -R241, R241, 1 ;  /* 0x3f800000f1117423 */ /* 0x000fe200000101f1 */
[----:B------:R-:W-:Y:S01]  /*7d40*/  MOV R141, R171 ;  /* 0x000000ab008d7202 */ /* 0x000fe20000000f00 */
[----:B------:R-:W-:Y:S01]  /*7d50*/  FMUL.FTZ R171, R5, R149 ;  /* 0x0000009505ab7220 */ /* 0x000fe20000410000 */
[----:B------:R-:W-:Y:S03]  /*7d60*/  HMMA.16816.F32 R64, R136, R134, R64 ;  /* 0x000000868840723c */ /* 0x000fe60000001840 */
[----:B------:R-:W-:Y:S01]  /*7d70*/  FFMA.FTZ R5, -R242, R242, 1 ;  /* 0x3f800000f2057423 */ /* 0x000fe200000101f2 */
[----:B------:R-:W-:Y:S02]  /*7d80*/  MOV R142, R170 ;  /* 0x000000aa008e7202 */ /* 0x000fe40000000f00 */
[----:B------:R-:W-:Y:S01]  /*7d90*/  MOV R140, R173 ;  /* 0x000000ad008c7202 */ /* 0x000fe20000000f00 */
[----:B------:R-:W-:Y:S02]  /*7da0*/  FMUL.FTZ R173, R132, R150 ;  /* 0x0000009684ad7220 */ /* 0x000fe40000410000 */
[----:B------:R-:W-:Y:S03]  /*7db0*/  FMUL.FTZ R134, R237, R16 ;  /* 0x00000010ed867220 */ /* 0x000fe60000410000 */
[----:B------:R-:W-:Y:S02]  /*7dc0*/  FFMA.FTZ R16, -R244, R244, 1 ;  /* 0x3f800000f4107423 */ /* 0x000fe400000101f4 */
[----:B------:R-:W-:Y:S02]  /*7dd0*/  FMUL.FTZ R132, R168, R20 ;  /* 0x00000014a8847220 */ /* 0x000fe40000410000 */
[----:B------:R-:W-:Y:S02]  /*7de0*/  FMUL.FTZ R5, R5, c[0x0][0x2ec] ;  /* 0x0000bb0005057a20 */ /* 0x000fe40000410000 */
[----:B------:R-:W-:Y:S02]  /*7df0*/  FFMA.FTZ R20, -R240, R240, 1 ;  /* 0x3f800000f0147423 */ /* 0x000fe400000101f0 */
[----:B------:R-:W-:Y:S02]  /*7e00*/  FMUL.FTZ R16, R16, c[0x0][0x2ec] ;  /* 0x0000bb0010107a20 */ /* 0x000fe40000410000 */
        /* <DEDUP_REMOVED lines=34> */
[----:B------:R-:W-:Y:S02]  /*8030*/  FADD.FTZ R32, -R144, R64 ;  /* 0x0000004090207221 */ /* 0x000fe40000010100 */
[----:B------:R-:W-:Y:S02]  /*8040*/  FMUL.FTZ R150, R16, R20 ;  /* 0x0000001410967220 */ /* 0x000fe40000410000 */
[----:B------:R-:W-:Y:S01]  /*8050*/  FMUL.FTZ R21, R174, R21 ;  /* 0x00000015ae157220 */ /* 0x000fe20000410000 */
[----:B------:R-:W-:Y:S01]  /*8060*/  MOV R174, R208 ;  /* 0x000000d000ae7202 */ /* 0x000fe20000000f00 */
[----:B------:R-:W-:Y:S02]  /*8070*/  FFMA.FTZ R16, -R178, R178, 1 ;  /* 0x3f800000b2107423 */ /* 0x000fe400000101b2 */
[----:B------:R-:W-:Y:S02]  /*8080*/  FMUL.FTZ R5, R5, c[0x0][0x2ec] ;  /* 0x0000bb0005057a20 */ /* 0x000fe40000410000 */
[----:B------:R-:W-:Y:S01]  /*8090*/  FMUL.FTZ R32, R175, R32 ;  /* 0x00000020af207220 */ /* 0x000fe20000410000 */
[----:B------:R-:W-:Y:S01]  /*80a0*/  MOV R175, R207 ;  /* 0x000000cf00af7202 */ /* 0x000fe20000000f00 */
[----:B------:R-:W-:Y:S02]  /*80b0*/  FMUL.FTZ R16, R16, c[0x0][0x2ec] ;  /* 0x0000bb0010107a20 */ /* 0x000fe40000410000 */
[----:B------:R-:W-:Y:S02]  /*80c0*/  FMUL.FTZ R143, R5, R21 ;  /* 0x00000015058f7220 */ /* 0x000fe40000410000 */
[----:B------:R-:W-:Y:S02]  /*80d0*/  FFMA.FTZ R5, -R141, R141, 1 ;  /* 0x3f8000008d057423 */ /* 0x000fe4000001018d */
[C---:B------:R-:W-:Y:S02]  /*80e0*/  FADD.FTZ R36, -R144.reuse, R52 ;  /* 0x0000003490247221 */ /* 0x040fe40000010100 */
[----:B------:R-:W-:Y:S02]  /*80f0*/  FADD.FTZ R33, -R144, R53 ;  /* 0x0000003590217221 */ /* 0x000fe40000010100 */
[----:B------:R-:W-:Y:S02]  /*8100*/  FFMA.FTZ R17, -R189, R189, 1 ;  /* 0x3f800000bd117423 */ /* 0x000fe400000101bd */
[----:B---3--:R-:W-:Y:S02]  /*8110*/  FADD.FTZ R7, -R4, R7 ;  /* 0x0000000704077221 */ /* 0x008fe40000010100 */
[----:B------:R-:W-:Y:S02]  /*8120*/  FMUL.FTZ R144, R16, R32 ;  /* 0x0000002010907220 */ /* 0x000fe40000410000 */
[----:B------:R-:W-:Y:S02]  /*8130*/  FADD.FTZ R16, -R4, R6 ;  /* 0x0000000604107221 */ /* 0x000fe40000010100 */
[----:B------:R-:W-:Y:S02]  /*8140*/  FFMA.FTZ R6, -R140, R140, 1 ;  /* 0x3f8000008c067423 */ /* 0x000fe4000001018c */
[----:B------:R-:W-:Y:S02]  /*8150*/  FMUL.FTZ R7, R245, R7 ;  /* 0x00000007f5077220 */ /* 0x000fe40000410000 */
[----:B------:R-:W-:Y:S02]  /*8160*/  FMUL.FTZ R5, R5, c[0x0][0x2ec] ;  /* 0x0000bb0005057a20 */ /* 0x000fe40000410000 */
        /* <DEDUP_REMOVED lines=10> */
[----:B--2---:R-:W-:Y:S02]  /*8210*/  FMUL.FTZ R146, R17, R33 ;  /* 0x0000002111927220 */ /* 0x004fe40000410000 */
[----:B------:R-:W-:Y:S02]  /*8220*/  FADD.FTZ R18, -R4, R18 ;  /* 0x0000001204127221 */ /* 0x000fe40000010100 */
[----:B------:R-:W-:Y:S02]  /*8230*/  FMUL.FTZ R142, R6, R16 ;  /* 0x00000010068e7220 */ /* 0x000fe40000410000 */
[----:B------:R-:W-:Y:S02]  /*8240*/  FMUL.FTZ R19, R121, R19 ;  /* 0x0000001379137220 */ /* 0x000fe40000410000 */
[----:B------:R-:W-:Y:S01]  /*8250*/  FADD.FTZ R17, -R4, R23 ;  /* 0x0000001704117221 */ /* 0x000fe20000010100 */
[----:B------:R1:W5:Y:S01]  /*8260*/  LDL.LU R121, [R1+0x170] ;  /* 0x0001700001797983 */ /* 0x0003620000300800 */
        /* <DEDUP_REMOVED lines=20> */
[----:B------:R-:W-:Y:S01]  /*83b0*/  FFMA.FTZ R5, -R246, R246, 1 ;  /* 0x3f800000f6057423 */ /* 0x000fe200000101f6 */
[----:B------:R1:W5:Y:S01]  /*83c0*/  LDL.LU R116, [R1+0x15c] ;  /* 0x00015c0001747983 */ /* 0x0003620000300800 */
[----:B------:R-:W-:Y:S02]  /*83d0*/  FADD.FTZ R20, -R4, R34 ;  /* 0x0000002204147221 */ /* 0x000fe40000010100 */
[----:B------:R-:W-:Y:S01]  /*83e0*/  FMUL.FTZ R139, R6, R18 ;  /* 0x00000012068b7220 */ /* 0x000fe20000410000 */
[----:B------:R1:W5:Y:S01]  /*83f0*/  LDL.LU R115, [R1+0x158] ;  /* 0x0001580001737983 */ /* 0x0003620000300800 */
        /* <DEDUP_REMOVED lines=108> */
[----:B------:R-:W-:Y:S02]  /*8ac0*/  FADD.FTZ R9, -R2, R44 ;  /* 0x0000002c02097221 */ /* 0x000fe40000010100 */
[----:B------:R-:W-:Y:S02]  /*8ad0*/  FFMA.FTZ R7, -R96, R96, 1 ;  /* 0x3f80000060077423 */ /* 0x000fe40000010160 */
[----:B------:R-:W-:Y:S01]  /*8ae0*/  FFMA.FTZ R5, -R94, R94, 1 ;  /* 0x3f8000005e057423 */ /* 0x000fe2000001015e */
[----:B------:R1:W5:Y:S01]  /*8af0*/  LDL.LU R96, [R1+0x10c] ;  /* 0x00010c0001607983 */ /* 0x0003620000300800 */
[----:B------:R-:W-:Y:S02]  /*8b00*/  FMUL.FTZ R51, R4, R8 ;  /* 0x0000000804337220 */ /* 0x000fe40000410000 */
[----:B------:R-:W-:Y:S02]  /*8b10*/  FADD.FTZ R8, -R2, R45 ;  /* 0x0000002d02087221 */ /* 0x000fe40000010100 */
[----:B------:R-:W-:Y:S02]  /*8b20*/  FMUL.FTZ R9, R248, R9 ;  /* 0x00000009f8097220 */ /* 0x000fe40000410000 */
[----:B------:R-:W-:Y:S02]  /*8b30*/  FFMA.FTZ R6, -R95, R95, 1 ;  /* 0x3f8000005f067423 */ /* 0x000fe4000001015f */
[----:B------:R-:W-:Y:S01]  /*8b40*/  FFMA.FTZ R4, -R93, R93, 1 ;  /* 0x3f8000005d047423 */ /* 0x000fe2000001015d */
[----:B------:R1:W5:Y:S01]  /*8b50*/  LDL.LU R95, [R1+0x108] ;  /* 0x00010800015f7983 */ /* 0x0003620000300800 */
[----:B------:R-:W-:Y:S02]  /*8b60*/  FMUL.FTZ R5, R5, c[0x0][0x2ec] ;  /* 0x0000bb0005057a20 */ /* 0x000fe40000410000 */
[----:B------:R-:W-:Y:S01]  /*8b70*/  FMUL.FTZ R8, R243, R8 ;  /* 0x00000008f3087220 */ /* 0x000fe20000410000 */
[----:B------:R1:W5:Y:S01]  /*8b80*/  LDL.LU R94, [R1+0x104] ;  /* 0x00010400015e7983 */ /* 0x0003620000300800 */
[----:B------:R-:W-:Y:S02]  /*8b90*/  FMUL.FTZ R4, R4, c[0x0][0x2ec] ;  /* 0x0000bb0004047a20 */ /* 0x000fe40000410000 */
[----:B------:R-:W-:Y:S01]  /*8ba0*/  FMUL.FTZ R48, R5, R9 ;  /* 0x0000000905307220 */ /* 0x000fe20000410000 */
[----:B------:R1:W5:Y:S01]  /*8bb0*/  LDL.LU R93, [R1+0x100] ;  /* 0x00010000015d7983 */ /* 0x0003620000300800 */
[----:B------:R-:W-:Y:S02]  /*8bc0*/  FADD.FTZ R9, -R2, R57 ;  /* 0x0000003902097221 */ /* 0x000fe40000010100 */
[----:B------:R-:W-:Y:S02]  /*8bd0*/  FFMA.FTZ R5, -R234, R234, 1 ;  /* 0x3f800000ea057423 */ /* 0x000fe400000101ea */
[----:B------:R-:W-:Y:S02]  /*8be0*/  FMUL.FTZ R7, R7, c[0x0][0x2ec] ;  /* 0x0000bb0007077a20 */ /* 0x000fe40000410000 */
[----:B------:R-:W-:Y:S02]  /*8bf0*/  FMUL.FTZ R6, R6, c[0x0][0x2ec] ;  /* 0x0000bb0006067a20 */ /* 0x000fe40000410000 */
[----:B------:R-:W-:Y:S02]  /*8c00*/  FMUL.FTZ R45, R4, R8 ;  /* 0x00000008042d7220 */ /* 0x000fe40000410000 */
[----:B------:R-:W-:Y:S02]  /*8c10*/  FADD.FTZ R8, -R2, R60 ;  /* 0x0000003c02087221 */ /* 0x000fe40000010100 */
[----:B------:R-:W-:Y:S02]  /*8c20*/  FMUL.FTZ R9, R230, R9 ;  /* 0x00000009e6097220 */ /* 0x000fe40000410000 */
[----:B------:R-:W-:Y:S02]  /*8c30*/  FFMA.FTZ R4, -R228, R228, 1 ;  /* 0x3f800000e4047423 */ /* 0x000fe400000101e4 */
[----:B------:R-:W-:Y:S02]  /*8c40*/  FMUL.FTZ R5, R5, c[0x0][0x2ec] ;  /* 0x0000bb0005057a20 */ /* 0x000fe40000410000 */
[----:B------:R-:W-:Y:S02]  /*8c50*/  FADD.FTZ R10, -R0, R10 ;  /* 0x0000000a000a7221 */ /* 0x000fe40000010100 */
[----:B------:R-:W-:Y:S02]  /*8c60*/  FMUL.FTZ R50, R7, R13 ;  /* 0x0000000d07327220 */ /* 0x000fe40000410000 */
[----:B------:R-:W-:Y:S02]  /*8c70*/  FMUL.FTZ R49, R6, R12 ;  /* 0x0000000c06317220 */ /* 0x000fe40000410000 */
[C---:B------:R-:W-:Y:S02]  /*8c80*/  FADD.FTZ R12, -R2.reuse, R56 ;  /* 0x00000038020c7221 */ /* 0x040fe40000010100 */
        /* <DEDUP_REMOVED lines=18> */
[----:B------:R-:W-:Y:S01]  /*8db0*/  FMUL.FTZ R12, R231, R12 ;  /* 0x0000000ce70c7220 */ /* 0x000fe20000410000 */
[----:B------:R1:W5:Y:S01]  /*8dc0*/  LDL.LU R90, [R1+0xf4] ;  /* 0x0000f400015a7983 */ /* 0x0003620000300800 */
[----:B------:R-:W-:Y:S02]  /*8dd0*/  FMUL.FTZ R6, R6, c[0x0][0x2ec] ;  /* 0x0000bb0006067a20 */ /* 0x000fe40000410000 */
        /* <DEDUP_REMOVED lines=77> */
[----:B------:R-:W-:Y:S01]  /*92b0*/  FMUL.FTZ R2, R2, c[0x0][0x2ec] ;  /* 0x0000bb0002027a20 */ /* 0x000fe20000410000 */
[----:B------:R1:W5:Y:S01]  /*92c0*/  LDL.LU R3, [R1+0x98] ;  /* 0x0000980001037983 */ /* 0x0003620000300800 */
[----:B------:R-:W-:Y:S02]  /*92d0*/  FMUL.FTZ R36, R6, R10 ;  /* 0x0000000a06247220 */ /* 0x000fe40000410000 */
[----:B------:R-:W-:Y:S02]  /*92e0*/  FMUL.FTZ R29, R2, R7 ;  /* 0x00000007021d7220 */ /* 0x000fe40000410000 */
[C---:B------:R-:W-:Y:S02]  /*92f0*/  FADD.FTZ R7, -R0.reuse, R62 ;  /* 0x0000003e00077221 */ /* 0x040fe40000010100 */
[----:B------:R-:W-:Y:S02]  /*9300*/  FADD.FTZ R6, -R0, R63 ;  /* 0x0000003f00067221 */ /* 0x000fe40000010100 */
[----:B------:R-:W-:Y:S01]  /*9310*/  FFMA.FTZ R5, -R166, R166, 1 ;  /* 0x3f800000a6057423 */ /* 0x000fe200000101a6 */
[----:B------:R-:W-:Y:S01]  /*9320*/  MOV R166, 0x40 ;  /* 0x0000004000a67802 */ /* 0x000fe20000000f00 */
[----:B------:R-:W-:Y:S01]  /*9330*/  FFMA.FTZ R4, -R167, R167, 1 ;  /* 0x3f800000a7047423 */ /* 0x000fe200000101a7 */
[----:B------:R-:W-:Y:S01]  /*9340*/  MOV R167, 0x20 ;  /* 0x0000002000a77802 */ /* 0x000fe20000000f00 */
[----:B------:R-:W-:Y:S02]  /*9350*/  FFMA.FTZ R2, -R252, R252, 1 ;  /* 0x3f800000fc027423 */ /* 0x000fe400000101fc */
[----:B------:R-:W-:Y:S02]  /*9360*/  FFMA.FTZ R0, -R251, R251, 1 ;  /* 0x3f800000fb007423 */ /* 0x000fe400000101fb */
        /* <DEDUP_REMOVED lines=11> */
[----:B-1----:R-:W-:Y:S01]  /*9420*/  ISETP.GE.AND P1, PT, R210, c[0x0][0x220], PT ;  /* 0x00008800d2007a0c */ /* 0x002fe20003f26270 */
        /* <DEDUP_REMOVED lines=8> */
[CC--:B------:R-:W-:Y:S01]  /*94b0*/  @!P1 LEA R2, P2, R11.reuse, R4.reuse, 0x6 ;  /* 0x000000040b029211 */ /* 0x0c0fe200078430ff */
        /* <DEDUP_REMOVED lines=56> */
.L_x_2150:
        /* <DEDUP_REMOVED lines=212> */
.L_x_2151:
        /* <DEDUP_REMOVED lines=517> */
.L_x_2153:
        /* <DEDUP_REMOVED lines=19> */
.L_x_2154:
        /* <DEDUP_REMOVED lines=47> */
.L_x_2156:
[----:B------:R-:W-:Y:S05]  /*c9f0*/  BSYNC B0 ;  /* 0x0000000000007941 */ /* 0x000fea0003800000 */
.L_x_2155:
        /* <DEDUP_REMOVED lines=15> */
.L_x_2158:
[----:B------:R-:W-:Y:S05]  /*caf0*/  BSYNC B0 ;  /* 0x0000000000007941 */ /* 0x000fea0003800000 */
.L_x_2157:
        /* <DEDUP_REMOVED lines=15> */
.L_x_2160:
[----:B------:R-:W-:Y:S05]  /*cbf0*/  BSYNC B0 ;  /* 0x0000000000007941 */ /* 0x000fea0003800000 */
.L_x_2159:
        /* <DEDUP_REMOVED lines=14> */
.L_x_2162:
[----:B------:R-:W-:Y:S05]  /*cce0*/  BSYNC B0 ;  /* 0x0000000000007941 */ /* 0x000fea0003800000 */
.L_x_2161:
        /* <DEDUP_REMOVED lines=25> */
.L_x_2164:
[----:B------:R-:W-:Y:S05]  /*ce80*/  BSYNC B0 ;  /* 0x0000000000007941 */ /* 0x000fea0003800000 */
.L_x_2163:
        /* <DEDUP_REMOVED lines=13> */
.L_x_2166:
[----:B------:R-:W-:Y:S05]  /*cf60*/  BSYNC B0 ;  /* 0x0000000000007941 */ /* 0x000fea0003800000 */
.L_x_2165:
        /* <DEDUP_REMOVED lines=13> */
.L_x_2168:
[----:B------:R-:W-:Y:S05]  /*d040*/  BSYNC B0 ;  /* 0x0000000000007941 */ /* 0x000fea0003800000 */
.L_x_2167:
        /* <DEDUP_REMOVED lines=12> */
.L_x_2117:
        /* <DEDUP_REMOVED lines=21> */
.L_x_2170:
        /* <DEDUP_REMOVED lines=19> */
.L_x_2171:
        /* <DEDUP_REMOVED lines=36> */
.L_x_2173:
[----:B------:R-:W-:Y:S05]  /*d5d0*/  BSYNC B0 ;  /* 0x0000000000007941 */ /* 0x000fea0003800000 */
.L_x_2172:
        /* <DEDUP_REMOVED lines=15> */
.L_x_2175:
[----:B------:R-:W-:Y:S05]  /*d6d0*/  BSYNC B0 ;  /* 0x0000000000007941 */ /* 0x000fea0003800000 */
.L_x_2174:
        /* <DEDUP_REMOVED lines=15> */
.L_x_2177:
[----:B------:R-:W-:Y:S05]  /*d7d0*/  BSYNC B0 ;  /* 0x0000000000007941 */ /* 0x000fea0003800000 */
.L_x_2176:
        /* <DEDUP_REMOVED lines=14> */
.L_x_2179:
[----:B------:R-:W-:Y:S05]  /*d8c0*/  BSYNC B0 ;  /* 0x0000000000007941 */ /* 0x000fea0003800000 */
.L_x_2178:
        /* <DEDUP_REMOVED lines=25> */
.L_x_2181:
[----:B------:R-:W-:Y:S05]  /*da60*/  BSYNC B0 ;  /* 0x0000000000007941 */ /* 0x000fea0003800000 */
.L_x_2180:
        /* <DEDUP_REMOVED lines=13> */
.L_x_2183:
[----:B------:R-:W-:Y:S05]  /*db40*/  BSYNC B0 ;  /* 0x0000000000007941 */ /* 0x000fea0003800000 */
.L_x_2182:
        /* <DEDUP_REMOVED lines=13> */
.L_x_2185:
[----:B------:R-:W-:Y:S05]  /*dc20*/  BSYNC B0 ;  /* 0x0000000000007941 */ /* 0x000fea0003800000 */
.L_x_2184:
        /* <DEDUP_REMOVED lines=11> */
.L_x_2169:
[----:B------:R-:W-:Y:S05]  /*dce0*/  BSYNC B1 ;  /* 0x0000000000017941 */ /* 0x000fea0003800000 */
.L_x_2112:
        /* <DEDUP_REMOVED lines=11> */
.L_x_2186:
[----:B------:R-:W-:Y:S05]  /*dda0*/  EXIT ;  /* 0x000000000000794d */ /* 0x000fea0003800000 */
.L_x_2188:
        /* <DEDUP_REMOVED lines=13> */
.L_x_2492:


//--------------------- .text._ZN5flash44flash_bwd_dq_dk_dv_loop_seqk_parallel_kernelI23Flash_bwd_kernel_traitsILi64ELi128ELi128ELi8ELi4ELi4ELi4ELb0ELb0EN7cutlass6half_tE19Flash_kernel_traitsILi64ELi128ELi128ELi8ES3_EELb1ELb0ELb1ELb0ELb0ELb1ELb0EEEvNS_16Flash_bwd_paramsE --------------------------
	.section	.text._ZN5flash44flash_bwd_dq_dk_dv_loop_seqk_parallel_kernelI23Flash_bwd_kernel_traitsILi64ELi128ELi128ELi8ELi4ELi4ELi4ELb0ELb0EN7cutlass6half_tE19Flash_kernel_traitsILi64ELi128ELi128ELi8ES3_EELb1ELb0ELb1ELb0ELb0ELb1ELb0EEEvNS_16Flash_bwd_paramsE,"ax",@progbits
	.sectioninfo	@"SHI_REGISTERS=255"
	.align	128
        .global         _ZN5flash44flash_bwd_dq_dk_dv_loop_seqk_parallel_kernelI23Flash_bwd_kernel_traitsILi64ELi128ELi128ELi8ELi4ELi4ELi4ELb0ELb0EN7cutlass6half_tE19Flash_kernel_traitsILi64ELi128ELi128ELi8ES3_EELb1ELb0ELb1ELb0ELb0ELb1ELb0EEEvNS_16Flash_bwd_paramsE
        .type           _ZN5flash44flash_bwd_dq_dk_dv_loop_seqk_parallel_kernelI23Flash_bwd_kernel_traitsILi64ELi128ELi128ELi8ELi4ELi4ELi4ELb0ELb0EN7cutlass6half_tE19Flash_kernel_traitsILi64ELi128ELi128ELi8ES3_EELb1ELb0ELb1ELb0ELb0ELb1ELb0EEEvNS_16Flash_bwd_paramsE,@function
        .size           _ZN5flash44flash_bwd_dq_dk_dv_loop_seqk_parallel_kernelI23Flash_bwd_kernel_traitsILi64ELi128ELi128ELi8ELi4ELi4ELi4ELb0ELb0EN7cutlass6half_tE19Flash_kernel_traitsILi64ELi128ELi128ELi8ES3_EELb1ELb0ELb1ELb0ELb0ELb1ELb0EEEvNS_16Flash_bwd_paramsE,(.L_x_2493 - _ZN5flash44flash_bwd_dq_dk_dv_loop_seqk_parallel_kernelI23Flash_bwd_kernel_traitsILi64ELi128ELi128ELi8ELi4ELi4ELi4ELb0ELb0EN7cutlass6half_tE19Flash_kernel_traitsILi64ELi128ELi128ELi8ES3_EELb1ELb0ELb1ELb0ELb0ELb1ELb0EEEvNS_16Flash_bwd_paramsE)
        .other          _ZN5flash44flash_bwd_dq_dk_dv_loop_seqk_parallel_kernelI23Flash_bwd_kernel_traitsILi64ELi128ELi128ELi8ELi4ELi4ELi4ELb0ELb0EN7cutlass6half_tE19Flash_kernel_traitsILi64ELi128ELi128ELi8ES3_EELb1ELb0ELb1ELb0ELb0ELb1ELb0EEEvNS_16Flash_bwd_paramsE,@"STO_CUDA_ENTRY STV_DEFAULT"
_ZN5flash44flash_bwd_dq_dk_dv_loop_seqk_parallel_kernelI23Flash_bwd_kernel_traitsILi64ELi128ELi128ELi8ELi4ELi4ELi4ELb0ELb0EN7cutlass6half_tE19Flash_kernel_traitsILi64ELi128ELi128ELi8ES3_EELb1ELb0ELb1ELb0ELb0ELb1ELb0EEEvNS_16Flash_bwd_paramsE:
.text._ZN5flash44flash_bwd_dq_dk_dv_loop_seqk_parallel_kernelI23Flash_bwd_kernel_traitsILi64ELi128ELi128ELi8ELi4ELi4ELi4ELb0ELb0EN7cutlass6half_tE19Flash_kernel_traitsILi64ELi128ELi128ELi8ES3_EELb1ELb0ELb1ELb0ELb0ELb1ELb0EEEvNS_16Flash_bwd_paramsE:
        /* <DEDUP_REMOVED lines=18> */
[----:B------:R-:W-:Y:S01]  /*0120*/  ULDC.U8 UR10, c[0x0][0x328] ;  /* 0x0000ca00000a7ab9 */ /* 0x000fe20000000000 */
[----:B------:R-:W3:Y:S01]  /*0130*/  S2UR UR40, SR_CTAID.Z ;  /* 0x00000000002879c3 */ /* 0x000ee20000002700 */
[----:B------:R-:W-:-:S02]  /*0140*/  UISETP.NE.AND UP6, UPT, UR11, URZ, UPT ;  /* 0x0000003f0b00728c */ /* 0x000fc4000bfc5270 */
[----:B------:R-:W-:Y:S02]  /*0150*/  UISETP.NE.AND UP5, UPT, UR10, URZ, UPT ;  /* 0x0000003f0a00728c */ /* 0x000fe4000bfa5270 */
[----:B------:R-:W-:Y:S02]  /*0160*/  ULDC UR49, c[0x0][0x22c] ;  /* 0x00008b0000317ab9 */ /* 0x000fe40000000800 */
[----:B------:R-:W-:Y:S02]  /*0170*/  ULDC UR38, c[0x0][0x1c0] ;  /* 0x0000700000267ab9 */ /* 0x000fe40000000800 */
[----:B------:R-:W-:Y:S02]  /*0180*/  UMOV UR8, 0x80 ;  /* 0x0000008000087882 */ /* 0x000fe40000000000 */
[----:B------:R-:W-:Y:S02]  /*0190*/  ULDC UR7, c[0x0][0x210] ;  /* 0x0000840000077ab9 */ /* 0x000fe40000000800 */
[----:B------:R-:W-:Y:S01]  /*01a0*/  ULDC UR59, c[0x0][0x234] ;  /* 0x00008d00003b7ab9 */ /* 0x000fe20000000800 */
[----:B-1----:R-:W-:Y:S01]  /*01b0*/  SHF.R.S32.HI R5, RZ, 0x1f, R10 ;  /* 0x0000001fff057819 */ /* 0x002fe2000001140a */
[----:B--2---:R-:W-:-:S02]  /*01c0*/  UIMAD.WIDE.U32 UR46, UR37, UR17, URZ ;  /* 0x00000011252e72a5 */ /* 0x004fc4000f8e003f */
[----:B------:R-:W-:Y:S01]  /*01d0*/  USHF.L.U32 UR17, UR37, 0x7, URZ ;  /* 0x0000000725117899 */ /* 0x000fe2000800063f */
[CC--:B------:R-:W-:Y:S01]  /*01e0*/  LEA.HI R0, R5.reuse, R10.reuse, RZ, 0x4 ;  /* 0x0000000a05007211 */ /* 0x0c0fe200078f20ff */
[----:B------:R-:W-:Y:S01]  /*01f0*/  USHF.R.S32.HI UR11, URZ, 0x1f, UR37 ;  /* 0x0000001f3f0b7899 */ /* 0x000fe20008011425 */
[CC--:B------:R-:W-:Y:S01]  /*0200*/  LEA.HI R14, R5.reuse, R10.reuse, RZ, 0x7 ;  /* 0x0000000a050e7211 */ /* 0x0c0fe200078f38ff */
[----:B------:R-:W-:Y:S01]  /*0210*/  ULDC UR13, c[0x0][0x1c0] ;  /* 0x00007000000d7ab9 */ /* 0x000fe20000000800 */
[CC--:B------:R-:W-:Y:S01]  /*0220*/  LEA.HI R2, R5.reuse, R10.reuse, RZ, 0x5 ;  /* 0x0000000a05027211 */ /* 0x0c0fe200078f28ff */
[----:B---3--:R-:W-:Y:S01]  /*0230*/  USHF.R.S32.HI UR10, URZ, 0x1f, UR40 ;  /* 0x0000001f3f0a7899 */ /* 0x008fe20008011428 */
[CC--:B------:R-:W-:Y:S01]  /*0240*/  LEA.HI R9, R5.reuse, R10.reuse, RZ, 0x3 ;  /* 0x0000000a05097211 */ /* 0x0c0fe200078f18ff */
[----:B------:R-:W-:Y:S01]  /*0250*/  ULDC UR15, c[0x0][0x1c0] ;  /* 0x00007000000f7ab9 */ /* 0x000fe20000000800 */
[CC--:B------:R-:W-:Y:S01]  /*0260*/  LEA.HI R13, R5.reuse, R10.reuse, RZ, 0x6 ;  /* 0x0000000a050d7211 */ /* 0x0c0fe200078f30ff */
[----:B------:R-:W-:Y:S01]  /*0270*/  UIMAD.WIDE UR38, UR49, UR38, URZ ;  /* 0x00000026312672a5 */ /* 0x000fe2000f8e023f */
[----:B------:R-:W-:Y:S01]  /*0280*/  LEA.HI R5, R5, R10, RZ, 0x2 ;  /* 0x0000000a05057211 */ /* 0x000fe200078f10ff */
[----:B------:R-:W-:Y:S01]  /*0290*/  UIMAD UR50, UR40, UR49, URZ ;  /* 0x00000031283272a4 */ /* 0x000fe2000f8e023f */
[----:B------:R-:W-:Y:S01]  /*02a0*/  LOP3.LUT R3, R0, 0xfffffff0, RZ, 0xc0, !PT ;  /* 0xfffffff000037812 */ /* 0x000fe200078ec0ff */
[----:B------:R-:W-:Y:S01]  /*02b0*/  UIMAD UR59, UR8, UR7, UR59 ;  /* 0x00000007083b72a4 */ /* 0x000fe2000f8e023b */
        /* <DEDUP_REMOVED lines=8> */
[----:B------:R-:W-:Y:S01]  /*0340*/  SHF.R.S32.HI R2, RZ, 0x1f, R2 ;  /* 0x0000001fff027819 */ /* 0x000fe20000011402 */
[----:B------:R-:W-:Y:S01]  /*0350*/  UIMAD UR7, UR37, UR15, UR40 ;  /* 0x0000000f250772a4 */ /* 0x000fe2000f8e0228 */
[----:B------:R-:W-:Y:S01]  /*0360*/  LEA.HI R0, R0, R3, RZ, 0x1 ;  /* 0x0000000300007211 */ /* 0x000fe200078f08ff */
[----:B------:R-:W-:Y:S01]  /*0370*/  ULDC UR16, c[0x0][0x1c0] ;  /* 0x0000700000107ab9 */ /* 0x000fe20000000800 */
[----:B------:R-:W-:Y:S01]  /*0380*/  LEA.HI R2, R2, R4, RZ, 0x2 ;  /* 0x0000000402027211 */ /* 0x000fe200078f10ff */
[----:B------:R-:W-:Y:S01]  /*0390*/  ULDC UR12, c[0x0][0x1c0] ;  /* 0x00007000000c7ab9 */ /* 0x000fe20000000800 */
[----:B------:R-:W-:Y:S01]  /*03a0*/  LOP3.LUT R7, R9, 0xfffffff8, RZ, 0xc0, !PT ;  /* 0xfffffff809077812 */ /* 0x000fe200078ec0ff */
[----:B------:R-:W-:Y:S01]  /*03b0*/  UIMAD UR56, UR9, UR37, URZ ;  /* 0x00000025093872a4 */ /* 0x000fe2000f8e023f */
[----:B------:R-:W-:Y:S01]  /*03c0*/  LOP3.LUT R0, R0, 0xfffffffe, RZ, 0xc0, !PT ;  /* 0xfffffffe00007812 */ /* 0x000fe200078ec0ff */
[----:B------:R-:W-:Y:S01]  /*03d0*/  UIMAD UR8, UR37, UR12, UR40 ;  /* 0x0000000c250872a4 */ /* 0x000fe2000f8e0228 */
[----:B------:R-:W-:Y:S01]  /*03e0*/  LOP3.LUT R2, R2, 0xfffffffc, RZ, 0xc0, !PT ;  /* 0xfffffffc02027812 */ /* 0x000fe200078ec0ff */
[----:B------:R-:W-:Y:S01]  /*03f0*/  IMAD.IADD R7, R10, 0x1, -R7 ;  /* 0x000000010a077824 */ /* 0x000fe200078e0a07 */
[----:B------:R-:W-:Y:S01]  /*0400*/  @!UP5 UIMAD UR9, UR37, UR16, UR40 ;  /* 0x000000102509d2a4 */ /* 0x000fe2000f8e0228 */
[----:B------:R-:W-:Y:S01]  /*0410*/  IMAD.IADD R10, R3, 0x1, -R0 ;  /* 0x00000001030a7824 */ /* 0x000fe200078e0a00 */
[--C-:B------:R-:W-:Y:S01]  /*0420*/  SHF.R.S32.HI R3, RZ, 0x2, R5.reuse ;  /* 0x00000002ff037819 */ /* 0x100fe20000011405 */
[----:B------:R-:W-:Y:S01]  /*0430*/  IMAD.IADD R16, R4, 0x1, -R2 ;  /* 0x0000000104107824 */ /* 0x000fe200078e0a02 */
[----:B------:R-:W-:Y:S01]  /*0440*/  SHF.R.S32.HI R0, RZ, 0x1f, R5 ;  /* 0x0000001fff007819 */ /* 0x000fe20000011405 */
[----:B------:R-:W-:Y:S01]  /*0450*/  IMAD.SHL.U32 R5, R7, 0x8, RZ ;  /* 0x0000000807057824 */ /* 0x000fe200078e00ff */
[----:B------:R-:W-:Y:S01]  /*0460*/  SHF.R.S32.HI R4, RZ, 0x3, R9 ;  /* 0x00000003ff047819 */ /* 0x000fe20000011409 */
[----:B------:R-:W-:Y:S01]  /*0470*/  USHF.L.U32 UR48, UR49, 0x7, URZ ;  /* 0x0000000731307899 */ /* 0x000fe2000800063f */
[----:B------:R-:W-:Y:S01]  /*0480*/  SHF.R.S32.HI R2, RZ, 0x1f, R6 ;  /* 0x0000001fff027819 */ /* 0x000fe20000011406 */
[----:B------:R-:W-:Y:S01]  /*0490*/  STL [R1+0x10], R16 ;  /* 0x0000101001007387 */ /* 0x000fe20000100800 */
[----:B------:R-:W-:Y:S01]  /*04a0*/  LEA.HI R0, R0, R3, RZ, 0x3 ;  /* 0x0000000300007211 */ /* 0x000fe200078f18ff */
[----:B------:R-:W-:Y:S01]  /*04b0*/  IMAD.SHL.U32 R4, R4, 0x40, RZ ;  /* 0x0000004004047824 */ /* 0x000fe200078e00ff */
[----:B------:R-:W-:Y:S01]  /*04c0*/  LEA.HI R236, R2, R6, RZ, 0x2 ;  /* 0x0000000602ec7211 */ /* 0x000fe200078f10ff */
[----:B------:R-:W-:Y:S01]  /*04d0*/  USHF.L.U32 UR43, UR7, 0x5, URZ ;  /* 0x00000005072b7899 */ /* 0x000fe2000800063f */
[----:B------:R-:W-:Y:S01]  /*04e0*/  LOP3.LUT R2, R0, 0xfffffff8, RZ, 0xc0, !PT ;  /* 0xfffffff800027812 */ /* 0x000fe200078ec0ff */
[----:B------:R-:W-:Y:S01]  /*04f0*/  ULDC UR53, c[0x0][0x214] ;  /* 0x0000850000357ab9 */ /* 0x000fe20000000800 */
[----:B------:R-:W-:Y:S01]  /*0500*/  LOP3.LUT R0, R4, 0x1c0, RZ, 0xc0, !PT ;  /* 0x000001c004007812 */ /* 0x000fe200078ec0ff */
[----:B------:R-:W-:Y:S01]  /*0510*/  ULDC UR60, c[0x0][0x1c8] ;  /* 0x00007200003c7ab9 */ /* 0x000fe20000000800 */
[----:B------:R-:W-:Y:S01]  /*0520*/  SHF.R.S32.HI R4, RZ, 0x1f, R8 ;  /* 0x0000001fff047819 */ /* 0x000fe20000011408 */
[----:B------:R-:W-:Y:S01]  /*0530*/  IMAD.IADD R6, R3, 0x1, -R2 ;  /* 0x0000000103067824 */ /* 0x000fe200078e0a02 */
[----:B------:R-:W-:Y:S01]  /*0540*/  LOP3.LUT R3, R0, 0x38, R5, 0xf8, !PT ;  /* 0x0000003800037812 */ /* 0x000fe200078ef805 */
[----:B------:R-:W-:Y:S01]  /*0550*/  ULDC UR54, c[0x0][0x224] ;  /* 0x0000890000367ab9 */ /* 0x000fe20000000800 */
[----:B------:R-:W-:Y:S01]  /*0560*/  SHF.R.U32.HI R2, RZ, 0x3, R0 ;  /* 0x00000003ff027819 */ /* 0x000fe20000011600 */
[----:B------:R-:W-:Y:S01]  /*0570*/  @UP5 UIMAD UR58, UR37, UR53, URZ ;  /* 0x00000035253a52a4 */ /* 0x000fe2000f8e023f */
[----:B------:R-:W-:Y:S01]  /*0580*/  LEA.HI R11, R4, R8, RZ, 0x3 ;  /* 0x00000008040b7211 */ /* 0x000fe200078f18ff */
[----:B------:R-:W-:Y:S01]  /*0590*/  ULDC.64 UR4, c[0x0][0x118] ;  /* 0x0000460000047ab9 */ /* 0x000fe20000000a00 */
[----:B------:R-:W-:Y:S01]  /*05a0*/  LOP3.LUT R3, R3, R2, RZ, 0x3c, !PT ;  /* 0x0000000203037212 */ /* 0x000fe200078e3cff */
[----:B------:R-:W-:Y:S01]  /*05b0*/  IMAD.SHL.U32 R2, R13, 0x8, RZ ;  /* 0x000000080d027824 */ /* 0x000fe200078e00ff */
[----:B------:R-:W-:Y:S01]  /*05c0*/  LOP3.LUT R0, R11, 0xfffffff8, RZ, 0xc0, !PT ;  /* 0xfffffff80b007812 */ /* 0x000fe200078ec0ff */
[----:B------:R-:W-:Y:S01]  /*05d0*/  ULDC UR42, c[0x0][0x2e8] ;  /* 0x0000ba00002a7ab9 */ /* 0x000fe20000000800 */
[----:B------:R-:W-:Y:S01]  /*05e0*/  LOP3.LUT R4, R6, 0x1, RZ, 0xc0, !PT ;  /* 0x0000000106047812 */ /* 0x000fe200078ec0ff */
[----:B------:R-:W-:Y:S01]  /*05f0*/  ULDC.U8 UR6, c[0x0][0x2d8] ;  /* 0x0000b60000067ab9 */ /* 0x000fe20000000000 */
[----:B------:R-:W-:Y:S01]  /*0600*/  LOP3.LUT R2, R3, 0xfffffe00, R2, 0xf8, !PT ;  /* 0xfffffe0003027812 */ /* 0x000fe200078ef802 */
[----:B------:R-:W-:Y:S01]  /*0610*/  IMAD.IADD R12, R8, 0x1, -R0 ;  /* 0x00000001080c7824 */ /* 0x000fe200078e0a00 */
[----:B------:R-:W-:Y:S01]  /*0620*/  SHF.R.S32.HI R8, RZ, 0x7, R14 ;  /* 0x00000007ff087819 */ /* 0x000fe2000001140e */
[C---:B------:R-:W-:Y:S01]  /*0630*/  IMAD.SHL.U32 R0, R7.reuse, 0x40, RZ ;  /* 0x0000004007007824 */ /* 0x040fe200078e00ff */
[----:B------:R-:W-:Y:S01]  /*0640*/  ISETP.NE.U32.AND P0, PT, R4, 0x1, PT ;  /* 0x000000010400780c */ /* 0x000fe20003f05070 */
[----:B------:R1:W-:Y:S01]  /*0650*/  STL [R1+0xc], R2 ;  /* 0x00000c0201007387 */ /* 0x0003e20000100800 */
[----:B------:R-:W-:Y:S01]  /*0660*/  IMAD.SHL.U32 R3, R10, 0x200, RZ ;  /* 0x000002000a037824 */ /* 0x000fe200078e00ff */
[C---:B------:R-:W-:Y:S01]  /*0670*/  LOP3.LUT P4, RZ, R7.reuse, 0x2, RZ, 0xc0, !PT ;  /* 0x0000000207ff7812 */ /* 0x040fe2000788c0ff */
[----:B------:R-:W-:Y:S01]  /*0680*/  ULOP3.LUT UR60, UR40, UR60, URZ, 0x3c, !UPT ;  /* 0x0000003c283c7292 */ /* 0x000fe2000f8e3c3f */
[----:B------:R-:W-:Y:S01]  /*0690*/  LOP3.LUT R0, R0, 0x1c0, RZ, 0xc0, !PT ;  /* 0x000001c000007812 */ /* 0x000fe200078ec0ff */
[----:B------:R-:W-:Y:S01]  /*06a0*/  USHF.R.S32.HI UR61, URZ, 0x1f, UR40 ;  /* 0x0000001f3f3d7899 */ /* 0x000fe20008011428 */
[----:B------:R-:W-:Y:S01]  /*06b0*/  LOP3.LUT P3, RZ, R7, 0x4, RZ, 0xc0, !PT ;  /* 0x0000000407ff7812 */ /* 0x000fe2000786c0ff */
[----:B------:R-:W-:Y:S01]  /*06c0*/  IMAD.U32 R7, RZ, RZ, UR17 ;  /* 0x00000011ff077e24 */ /* 0x000fe2000f8e00ff */
[----:B------:R-:W-:Y:S01]  /*06d0*/  LOP3.LUT R170, R0, 0x8, R9, 0xf8, !PT ;  /* 0x0000000800aa7812 */ /* 0x000fe200078ef809 */
[----:B------:R-:W-:Y:S01]  /*06e0*/  IMAD.SHL.U32 R7, R15, 0x2, RZ ;  /* 0x000000020f077824 */ /* 0x000fe200078e00ff */
[----:B------:R-:W-:Y:S01]  /*06f0*/  R2P PR, R6, 0x6 ;  /* 0x0000000606007804 */ /* 0x000fe20000000000 */
[----:B------:R-:W-:Y:S01]  /*0700*/  UIMAD.WIDE.U32 UR44, UR38, UR46, URZ ;  /* 0x0000002e262c72a5 */ /* 0x000fe2000f8e003f */
[----:B------:R-:W-:Y:S01]  /*0710*/  SEL R172, R230, 0xffffffe0, !P4 ;  /* 0xffffffe0e6ac7807 */ /* 0x000fe20006000000 */
[----:B------:R-:W-:Y:S01]  /*0720*/  UIMAD UR55, UR39, UR46, URZ ;  /* 0x0000002e273772a4 */ /* 0x000fe2000f8e023f */
[----:B------:R-:W-:Y:S01]  /*0730*/  SEL R228, R228, 0x10, !P0 ;  /* 0x00000010e4e47807 */ /* 0x000fe20004000000 */
[----:B------:R-:W-:Y:S01]  /*0740*/  USHF.R.S32.HI UR57, URZ, 0x1f, UR50 ;  /* 0x0000001f3f397899 */ /* 0x000fe20008011432 */
[----:B------:R-:W-:Y:S01]  /*0750*/  SEL R230, R230, 0xffffffe0, !P1 ;  /* 0xffffffe0e6e67807 */ /* 0x000fe20004800000 */
[----:B------:R-:W-:-:S02]  /*0760*/  UIMAD UR54, UR8, UR54, URZ ;  /* 0x00000036083672a4 */ /* 0x000fc4000f8e023f */
[----:B------:R-:W-:Y:S02]  /*0770*/  @!UP5 UIMAD UR53, UR9, UR53, URZ ;  /* 0x000000350935d2a4 */ /* 0x000fe4000f8e023f */
[----:B------:R-:W-:Y:S02]  /*0780*/  USHF.R.S32.HI UR52, URZ, 0x1f, UR48 ;  /* 0x0000001f3f347899 */ /* 0x000fe40008011430 */
[----:B------:R-:W-:Y:S01]  /*0790*/  USHF.R.S32.HI UR51, URZ, 0x1f, UR43 ;  /* 0x0000001f3f337899 */ /* 0x000fe2000801142b */
[----:B-1----:R-:W-:Y:S01]  /*07a0*/  IMAD.SHL.U32 R2, R16, 0x10, RZ ;  /* 0x0000001010027824 */ /* 0x002fe200078e00ff */
[----:B------:R-:W-:-:S04]  /*07b0*/  UMOV UR41, 0xffffc000 ;  /* 0xffffc00000297882 */ /* 0x000fc80000000000 */
[----:B------:R-:W-:Y:S02]  /*07c0*/  LOP3.LUT R5, R0, 0x30, R2, 0xf8, !PT ;  /* 0x0000003000057812 */ /* 0x000fe400078ef802 */
[----:B------:R-:W-:Y:S02]  /*07d0*/  SHF.R.U32.HI R0, RZ, 0x3, R0 ;  /* 0x00000003ff007819 */ /* 0x000fe40000011600 */
[----:B------:R-:W-:Y:S01]  /*07e0*/  LOP3.LUT R4, R5, 0x8, R9, 0xf8, !PT ;  /* 0x0000000805047812 */ /* 0x000fe200078ef809 */
[----:B------:R-:W-:Y:S01]  /*07f0*/  IMAD R5, R8, 0x2000, R7 ;  /* 0x0000200008057824 */ /* 0x000fe200078e0207 */
        /* <DEDUP_REMOVED lines=22> */
[----:B------:R-:W-:Y:S02]  /*0960*/  IMAD.U32 R0, RZ, RZ, UR11 ;  /* 0x0000000bff007e24 */ /* 0x000fe4000f8e00ff */
[----:B------:R-:W-:Y:S01]  /*0970*/  IMAD.U32 R4, RZ, RZ, UR10 ;  /* 0x0000000aff047e24 */ /* 0x000fe2000f8e00ff */
[----:B------:R-:W-:Y:S01]  /*0980*/  LOP3.LUT R5, R2, 0x8, R5, 0xf8, !PT ;  /* 0x0000000802057812 */ /* 0x000fe200078ef805 */
[----:B------:R-:W-:Y:S01]  /*0990*/  IMAD.SHL.U32 R0, R11, 0x40, RZ ;  /* 0x000000400b007824 */ /* 0x000fe200078e00ff */
[----:B------:R-:W-:Y:S01]  /*09a0*/  SHF.R.U32.HI R4, RZ, 0x3, R2 ;  /* 0x00000003ff047819 */ /* 0x000fe20000011602 */
[----:B------:R-:W-:-:S02]  /*09b0*/  IMAD R6, R16, 0x400, R7 ;  /* 0x0000040010067824 */ /* 0x000fc400078e0207 */
[----:B------:R-:W-:Y:S01]  /*09c0*/  IMAD.SHL.U32 R226, R226, 0x2, RZ ;  /* 0x00000002e2e27824 */ /* 0x000fe200078e00ff */
[----:B------:R-:W-:Y:S01]  /*09d0*/  LOP3.LUT R0, R0, 0xfffffe00, RZ, 0xc0, !PT ;  /* 0xfffffe0000007812 */ /* 0x000fe200078ec0ff */
[----:B------:R-:W-:Y:S01]  /*09e0*/  IMAD.IADD R6, R6, 0x1, R8 ;  /* 0x0000000106067824 */ /* 0x000fe200078e0208 */
[----:B------:R-:W-:Y:S01]  /*09f0*/  LOP3.LUT R5, R5, R4, RZ, 0x3c, !PT ;  /* 0x0000000405057212 */ /* 0x000fe200078e3cff */
[----:B------:R-:W-:Y:S01]  /*0a00*/  IMAD.IADD R229, R226, 0x1, R228 ;  /* 0x00000001e2e57824 */ /* 0x000fe200078e02e4 */
[----:B------:R-:W-:Y:S01]  /*0a10*/  LOP3.LUT R2, R4, R9, R2, 0x1e, !PT ;  /* 0x0000000904027212 */ /* 0x000fe200078e1e02 */
[----:B------:R-:W-:Y:S02]  /*0a20*/  IMAD.MOV.U32 R4, RZ, RZ, 0x40 ;  /* 0x00000040ff047424 */ /* 0x000fe400078e00ff */
        /* <DEDUP_REMOVED lines=32> */
[----:B------:R-:W-:Y:S02]  /*0c30*/  IMAD.IADD R172, R172, 0x1, R171 ;  /* 0x00000001acac7824 */ /* 0x000fe400078e02ab */
[----:B------:R-:W-:Y:S01]  /*0c40*/  IMAD.SHL.U32 R174, R178, 0x2, RZ ;  /* 0x00000002b2ae7824 */ /* 0x000fe200078e00ff */
        /* <DEDUP_REMOVED lines=12> */
.L_x_2235:
        /* <DEDUP_REMOVED lines=53> */
.L_x_2189:
        /* <DEDUP_REMOVED lines=28> */
[----:B------:R-:W-:Y:S02]  /*1220*/  ULDC UR18, c[0x0][0x2e4] ;  /* 0x0000b90000127ab9 */ /* 0x000fe40000000800 */
[----:B------:R-:W-:Y:S02]  /*1230*/  USEL UR28, UR10, UR8, !UP3 ;  /* 0x000000080a1c7287 */ /* 0x000fe4000d800000 */
[----:B------:R-:W-:Y:S02]  /*1240*/  UIADD3 UR10, UR12, 0x80, UR20 ;  /* 0x000000800c0a7890 */ /* 0x000fe4000fffe014 */
[----:B------:R-:W-:Y:S02]  /*1250*/  UIMAD UR8, UR15, UR17, URZ ;  /* 0x000000110f0872a4 */ /* 0x000fe4000f8e023f */
[----:B------:R-:W-:-:S02]  /*1260*/  UIADD3 UR10, UR10, UR18, -UR7 ;  /* 0x000000120a0a7290 */ /* 0x000fc4000fffe807 */
[----:B------:R-:W-:Y:S02]  /*1270*/  UIADD3 UR27, UR11, UR13, URZ ;  /* 0x0000000d0b1b7290 */ /* 0x000fe4000fffe03f */
        /* <DEDUP_REMOVED lines=33> */
.L_x_2191:
        /* <DEDUP_REMOVED lines=18> */
.L_x_2192:
        /* <DEDUP_REMOVED lines=71> */
.L_x_2193:
[----:B------:R-:W-:Y:S02]  /*1a20*/  UMOV UR10, UR54 ;  /* 0x00000036000a7c82 */ /* 0x000fe40008000000 */
.L_x_2194:
[----:B------:R-:W1:Y:S01]  /*1a30*/  S2R R30, SR_TID.X ;  /* 0x00000000001e7919 */ /* 0x000e620000002100 */
[----:B------:R-:W-:Y:S01]  /*1a40*/  UIADD3 UR8, UP4, UP3, UR8, UR48, UR50 ;  /* 0x0000003008087290 */ /* 0x000fe2000fb9e032 */
[----:B------:R-:W-:Y:S01]  /*1a50*/  IMAD.U32 R12, RZ, RZ, UR5 ;  /* 0x00000005ff0c7e24 */ /* 0x000fe2000f8e00ff */
[----:B------:R-:W-:Y:S01]  /*1a60*/  ULDC UR32, c[0x0][0x2e8] ;  /* 0x0000ba0000207ab9 */ /* 0x000fe20000000800 */
[----:B------:R-:W-:Y:S01]  /*1a70*/  IMAD.U32 R11, RZ, RZ, UR4 ;  /* 0x00000004ff0b7e24 */ /* 0x000fe2000f8e00ff */
[----:B------:R-:W-:Y:S01]  /*1a80*/  UIADD3 UR19, UP2, UP1, UR19, UR8, UR21 ;  /* 0x0000000813137290 */ /* 0x000fe2000f95e015 */
[----:B------:R-:W-:Y:S01]  /*1a90*/  IMAD.U32 R10, RZ, RZ, UR18 ;  /* 0x00000012ff0a7e24 */ /* 0x000fe2000f8e00ff */
[----:B------:R-:W-:Y:S01]  /*1aa0*/  UIADD3.X UR8, UR11, UR52, UR57, UP4, UP3 ;  /* 0x000000340b087290 */ /* 0x000fe2000a7e6439 */
[----:B------:R-:W-:Y:S01]  /*1ab0*/  IMAD.MOV.U32 R32, RZ, RZ, c[0x0][0x190] ;  /* 0x00006400ff207624 */ /* 0x000fe200078e00ff */
[----:B------:R-:W-:Y:S01]  /*1ac0*/  UMOV UR21, 0x4 ;  /* 0x0000000400157882 */ /* 0x000fe20000000000 */
[----:B------:R-:W-:Y:S01]  /*1ad0*/  IMAD.MOV.U32 R14, RZ, RZ, c[0x0][0x370] ;  /* 0x0000dc00ff0e7624 */ /* 0x000fe200078e00ff */
[----:B------:R-:W-:Y:S01]  /*1ae0*/  UIADD3.X UR17, UR13, UR8, UR17, UP2, UP1 ;  /* 0x000000080d117290 */ /* 0x000fe200097e2411 */
[----:B------:R-:W-:Y:S01]  /*1af0*/  BSSY B1, `(.L_x_2190) ;  /* 0x0000b0e000017945 */ /* 0x000fe20003800000 */
[----:B------:R-:W-:Y:S01]  /*1b00*/  ULDC.64 UR4, c[0x0][0x3c8] ;  /* 0x0000f20000047ab9 */ /* 0x000fe20000000a00 */
[----:B------:R-:W-:Y:S01]  /*1b10*/  IMAD.SHL.U32 R24, R32, 0x20, RZ ;  /* 0x0000002020187824 */ /* 0x000fe200078e00ff */
[----:B------:R-:W-:Y:S01]  /*1b20*/  ULDC.64 UR8, c[0x0][0x1a8] ;  /* 0x00006a0000087ab9 */ /* 0x000fe20000000a00 */
[----:B------:R-:W-:Y:S01]  /*1b30*/  IMAD.SHL.U32 R13, R14, 0x20, RZ ;  /* 0x000000200e0d7824 */ /* 0x000fe200078e00ff */
[----:B------:R-:W-:-:S04]  /*1b40*/  UIMAD UR8, UR61, UR8, URZ ;  /* 0x000000083d0872a4 */ /* 0x000fc8000f8e023f */
[----:B------:R-:W-:Y:S01]  /*1b50*/  UIMAD UR15, UR40, UR9, UR8 ;  /* 0x00000009280f72a4 */ /* 0x000fe2000f8e0208 */
[----:B-1----:R-:W-:Y:S02]  /*1b60*/  SHF.R.S32.HI R31, RZ, 0x1f, R30 ;  /* 0x0000001fff1f7819 */ /* 0x002fe4000001141e */
[----:B------:R-:W-:Y:S02]  /*1b70*/  ULDC.64 UR8, c[0x0][0x378] ;  /* 0x0000de0000087ab9 */ /* 0x000fe40000000a00 */
[----:B------:R-:W-:Y:S01]  /*1b80*/  UIMAD UR8, UR61, UR8, URZ ;  /* 0x000000083d0872a4 */ /* 0x000fe2000f8e023f */
[----:B------:R-:W-:-:S03]  /*1b90*/  LEA.HI R4, R31, R30, RZ, 0x3 ;  /* 0x0000001e1f047211 */ /* 0x000fc600078f18ff */
[----:B------:R-:W-:Y:S01]  /*1ba0*/  UIMAD UR13, UR40, UR9, UR8 ;  /* 0x00000009280d72a4 */ /* 0x000fe2000f8e0208 */
[----:B------:R-:W-:Y:S02]  /*1bb0*/  SHF.R.S32.HI R0, RZ, 0x3, R4 ;  /* 0x00000003ff007819 */ /* 0x000fe40000011404 */
        /* <DEDUP_REMOVED lines=9> */
[----:B------:R-:W-:-:S02]  /*1c50*/  UIADD3 UR8, UR18, UR10, URZ ;  /* 0x0000000a12087290 */ /* 0x000fc4000fffe03f */
[----:B------:R-:W-:Y:S01]  /*1c60*/  UIADD3 UR10, UR18, UR16, URZ ;  /* 0x00000010120a7290 */ /* 0x000fe2000fffe03f */
[----:B------:R-:W-:Y:S01]  /*1c70*/  IMAD R9, R9, c[0x0][0x190], RZ ;  /* 0x0000640009097a24 */ /* 0x000fe200078e02ff */
[--C-:B------:R-:W-:Y:S01]  /*1c80*/  SHF.R.S32.HI R5, RZ, 0x1f, R4.reuse ;  /* 0x0000001fff057819 */ /* 0x100fe20000011404 */
[----:B------:R-:W-:Y:S01]  /*1c90*/  UIMAD.WIDE UR8, UR8, UR21, UR4 ;  /* 0x00000015080872a5 */ /* 0x000fe2000f8e0204 */
[----:B------:R1:W2:Y:S03]  /*1ca0*/  R2UR UR4, R11 ;  /* 0x000000000b0473c2 */ /* 0x0002a600000e0000 */
[----:B------:R-:W-:-:S04]  /*1cb0*/  IMAD.WIDE.U32 R6, R2, c[0x0][0x190], R4 ;  /* 0x0000640002067a25 */ /* 0x000fc800078e0004 */
[----:B------:R-:W-:Y:S01]  /*1cc0*/  IMAD R2, R2, c[0x0][0x194], R9 ;  /* 0x0000650002027a24 */ /* 0x000fe200078e0209 */
[----:B------:R-:W-:Y:S01]  /*1cd0*/  IADD3 R8, P1, R6, UR28, RZ ;  /* 0x0000001c06087c10 */ /* 0x000fe2000ff3e0ff */
[----:B------:R-:W-:Y:S01]  /*1ce0*/  UMOV UR28, UR8 ;  /* 0x00000008001c7c82 */ /* 0x000fe20008000000 */
[----:B------:R-:W-:Y:S01]  /*1cf0*/  IADD3 R6, P2, R4, UR23, RZ ;  /* 0x0000001704067c10 */ /* 0x000fe2000ff5e0ff */
[----:B------:R-:W-:Y:S01]  /*1d00*/  UIADD3 UR8, -UR7, UR12, UR20 ;  /* 0x0000000c07087290 */ /* 0x000fe2000fffe114 */
[----:B------:R-:W-:Y:S01]  /*1d10*/  IADD3.X R9, R7, UR27, R2, P1, !PT ;  /* 0x0000001b07097c10 */ /* 0x000fe20008ffe402 */
[----:B------:R3:W4:Y:S01]  /*1d20*/  R2UR UR5, R12 ;  /* 0x000000000c0573c2 */ /* 0x00072200000e0000 */
[----:B------:R-:W-:Y:S01]  /*1d30*/  LEA.HI R7, R31, R30, RZ, 0x5 ;  /* 0x0000001e1f077211 */ /* 0x000fe200078f28ff */
[----:B------:R-:W-:Y:S02]  /*1d40*/  UIADD3 UR8, UR8, -UR32, URZ ;  /* 0x8000002008087290 */ /* 0x000fe4000fffe03f */
[----:B------:R-:W-:Y:S01]  /*1d50*/  UMOV UR27, UR9 ;  /* 0x00000009001b7c82 */ /* 0x000fe20008000000 */
[----:B------:R-:W-:Y:S01]  /*1d60*/  LOP3.LUT R2, R7, 0xffffffe0, RZ, 0xc0, !PT ;  /* 0xffffffe007027812 */ /* 0x000fe200078ec0ff */
[----:B------:R-:W-:Y:S01]  /*1d70*/  USHF.R.S32.HI UR32, URZ, 0x1f, UR8 ;  /* 0x0000001f3f207899 */ /* 0x000fe20008011408 */
[----:B------:R-:W-:-:S03]  /*1d80*/  SHF.R.S32.HI R7, RZ, 0x5, R7 ;  /* 0x00000005ff077819 */ /* 0x000fc60000011407 */
[----:B------:R-:W-:Y:S01]  /*1d90*/  IMAD.IADD R28, R30, 0x1, -R2 ;  /* 0x000000011e1c7824 */ /* 0x000fe200078e0a02 */
[----:B------:R-:W-:Y:S02]  /*1da0*/  ULEA.HI UR32, UR32, UR8, URZ, 0x7 ;  /* 0x0000000820207291 */ /* 0x000fe4000f8f383f */
[----:B------:R-:W-:Y:S01]  /*1db0*/  UIADD3 UR8, UR26, -0x1, URZ ;  /* 0xffffffff1a087890 */ /* 0x000fe2000fffe03f */
[----:B------:R-:W-:Y:S01]  /*1dc0*/  IMAD R2, R7, UR49, R28 ;  /* 0x0000003107027c24 */ /* 0x000fe2000f8e021c */
[----:B------:R-:W-:Y:S01]  /*1dd0*/  IADD3.X R7, R5, UR24, RZ, P2, !PT ;  /* 0x0000001805077c10 */ /* 0x000fe200097fe4ff */
[----:B------:R-:W-:-:S03]  /*1de0*/  USHF.R.S32.HI UR32, URZ, 0x7, UR32 ;  /* 0x000000073f207899 */ /* 0x000fc60008011420 */
[----:B-1----:R-:W-:Y:S01]  /*1df0*/  IADD3 R11, P1, R2, UR19, RZ ;  /* 0x00000013020b7c10 */ /* 0x002fe2000ff3e0ff */
[----:B------:R-:W-:Y:S01]  /*1e00*/  IMAD.WIDE.U32 R6, R10, c[0x0][0x370], R6 ;  /* 0x0000dc000a067a25 */ /* 0x000fe200078e0006 */
[----:B------:R-:W-:Y:S02]  /*1e10*/  UISETP.LT.AND UP1, UPT, URZ, UR32, UPT ;  /* 0x000000203f00728c */ /* 0x000fe4000bf21270 */
[----:B------:R-:W-:Y:S01]  /*1e20*/  LEA.HI.X.SX32 R183, R2, UR17, 0x1, P1 ;  /* 0x0000001102b77c11 */ /* 0x000fe200088f0eff */
[----:B------:R-:W-:Y:S01]  /*1e30*/  IMAD.U32 R2, RZ, RZ, UR40 ;  /* 0x00000028ff027e24 */ /* 0x000fe2000f8e00ff */
[----:B------:R-:W-:Y:S01]  /*1e40*/  IADD3 R7, R7, UR11, RZ ;  /* 0x0000000b07077c10 */ /* 0x000fe2000fffe0ff */
[----:B------:R-:W-:Y:S01]  /*1e50*/  USEL UR32, URZ, UR32, !UP1 ;  /* 0x000000203f207287 */ /* 0x000fe2000c800000 */
[----:B------:R-:W-:Y:S01]  /*1e60*/  LEA R184, P1, R11, c[0x0][0x350], 0x2 ;  /* 0x0000d4000bb87a11 */ /* 0x000fe200078210ff */
[----:B------:R-:W-:Y:S01]  /*1e70*/  IMAD.WIDE.U32 R8, R2, c[0x0][0x1a8], R8 ;  /* 0x00006a0002087a25 */ /* 0x000fe200078e0008 */
[----:B------:R-:W-:-:S02]  /*1e80*/  ULDC.64 UR18, c[0x0][0x200] ;  /* 0x0000800000127ab9 */ /* 0x000fc40000000a00 */
[----:B------:R-:W-:Y:S01]  /*1e90*/  LEA.HI.X R183, R11, c[0x0][0x354], R183, 0x2, P1 ;  /* 0x0000d5000bb77a11 */ /* 0x000fe200008f14b7 */
[----:B------:R-:W-:Y:S01]  /*1ea0*/  IMAD.WIDE.U32 R6, R2, c[0x0][0x378], R6 ;  /* 0x0000de0002067a25 */ /* 0x000fe200078e0006 */
[----:B------:R-:W-:Y:S01]  /*1eb0*/  UISETP.GT.AND UP1, UPT, UR26, UR32, UPT ;  /* 0x000000201a00728c */ /* 0x000fe2000bf24270 */
[----:B------:R-:W-:Y:S01]  /*1ec0*/  IADD3 R9, R9, UR15, RZ ;  /* 0x0000000f09097c10 */ /* 0x000fe2000fffe0ff */
[----:B------:R-:W-:Y:S01]  /*1ed0*/  UIMAD.WIDE UR10, UR10, UR21, UR18 ;  /* 0x000000150a0a72a5 */ /* 0x000fe2000f8e0212 */
[----:B------:R-:W-:Y:S01]  /*1ee0*/  IMAD R2, R29, c[0x0][0x370], RZ ;  /* 0x0000dc001d027a24 */ /* 0x000fe200078e02ff */
[----:B------:R-:W-:Y:S01]  /*1ef0*/  IADD3 R7, R7, UR13, RZ ;  /* 0x0000000d07077c10 */ /* 0x000fe2000fffe0ff */
[----:B------:R-:W-:Y:S01]  /*1f00*/  IMAD.MOV.U32 R11, RZ, RZ, 0x5 ;  /* 0x00000005ff0b7424 */ /* 0x000fe200078e00ff */
[----:B------:R-:W-:Y:S01]  /*1f10*/  LEA R240, P2, R8, c[0x0][0x160], 0x1 ;  /* 0x0000580008f07a11 */ /* 0x000fe200078408ff */
[C---:B------:R-:W-:Y:S02]  /*1f20*/  IMAD R2, R0.reuse, c[0x0][0x374], R2 ;  /* 0x0000dd0000027a24 */ /* 0x040fe400078e0202 */
[----:B------:R-:W-:Y:S01]  /*1f30*/  IMAD.WIDE.U32 R6, R0, c[0x0][0x370], R6 ;  /* 0x0000dc0000067a25 */ /* 0x000fe200078e0006 */
[----:B------:R-:W-:-:S02]  /*1f40*/  SHF.L.U64.HI R15, R32, R11, c[0x0][0x194] ;  /* 0x00006500200f7619 */ /* 0x000fc4000001020b */
[----:B------:R-:W-:Y:S01]  /*1f50*/  LEA.HI.X R238, R8, c[0x0][0x164], R9, 0x1, P2 ;  /* 0x0000590008ee7a11 */ /* 0x000fe200010f0c09 */
[----:B------:R-:W-:Y:S01]  /*1f60*/  IMAD.IADD R2, R7, 0x1, R2 ;  /* 0x0000000107027824 */ /* 0x000fe200078e0202 */
[----:B------:R-:W-:Y:S02]  /*1f70*/  LEA R239, P1, R6, c[0x0][0x330], 0x1 ;  /* 0x0000cc0006ef7a11 */ /* 0x000fe400078208ff */
[----:B------:R-:W-:Y:S02]  /*1f80*/  SHF.L.U64.HI R11, R14, R11, c[0x0][0x374] ;  /* 0x0000dd000e0b7619 */ /* 0x000fe4000001020b */
[----:B------:R-:W-:Y:S02]  /*1f90*/  LEA.HI.X R237, R6, c[0x0][0x334], R2, 0x1, P1 ;  /* 0x0000cd0006ed7a11 */ /* 0x000fe400008f0c02 */
[----:B------:R-:W-:-:S13]  /*1fa0*/  PLOP3.LUT P1, PT, PT, PT, UP1, 0x80, 0x0 ;  /* 0x000000000000781c */ /* 0x000fda0003f2f018 */
        /* <DEDUP_REMOVED lines=11> */
[----:B------:R-:W-:-:S03]  /*2060*/  UIMAD UR12, UR35, UR11, UR12 ;  /* 0x0000000b230c72a4 */ /* 0x000fc6000f8e020c */
[----:B------:R-:W-:Y:S02]  /*2070*/  ULDC.64 UR10, c[0x0][0x388] ;  /* 0x0000e200000a7ab9 */ /* 0x000fe40000000a00 */
[----:B------:R-:W-:Y:S02]  /*2080*/  UIADD3 UR9, UR9, UR12, URZ ;  /* 0x0000000c09097290 */ /* 0x000fe4000fffe03f */
[----:B------:R-:W-:Y:S02]  /*2090*/  UIMAD UR12, UR34, UR10, URZ ;  /* 0x0000000a220c72a4 */ /* 0x000fe4000f8e023f */
[----:B------:R-:W-:Y:S02]  /*20a0*/  UIMAD.WIDE.U32 UR8, UR37, UR10, UR8 ;  /* 0x0000000a250872a5 */ /* 0x000fe4000f8e0008 */
[----:B------:R-:W-:-:S04]  /*20b0*/  UIMAD UR11, UR37, UR11, UR12 ;  /* 0x0000000b250b72a4 */ /* 0x000fc8000f8e020c */
[----:B------:R-:W-:Y:S02]  /*20c0*/  UIADD3 UR16, UR9, UR11, URZ ;  /* 0x0000000b09107290 */ /* 0x000fe4000fffe03f */
[----:B------:R-:W-:Y:S02]  /*20d0*/  UMOV UR15, UR8 ;  /* 0x00000008000f7c82 */ /* 0x000fe40008000000 */
.L_x_2196:
        /* <DEDUP_REMOVED lines=18> */
.L_x_2197:
[----:B------:R-:W-:Y:S01]  /*2200*/  ULDC.64 UR8, c[0x0][0x3a0] ;  /* 0x0000e80000087ab9 */ /* 0x000fe20000000a00 */
[----:B------:R-:W-:Y:S01]  /*2210*/  IMAD.U32 R13, RZ, RZ, UR20 ;  /* 0x00000014ff0d7e24 */ /* 0x000fe2000f8e00ff */
[----:B------:R-:W-:Y:S01]  /*2220*/  UIMAD UR8, UR22, UR8, URZ ;  /* 0x00000008160872a4 */ /* 0x000fe2000f8e023f */
[----:B------:R-:W-:Y:S01]  /*2230*/  BSSY B0, `(.L_x_2198) ;  /* 0x0000018000007945 */ /* 0x000fe20003800000 */
[----:B------:R-:W-:Y:S01]  /*2240*/  UIMAD UR7, UR14, -0x80, UR7 ;  /* 0xffffff800e0778a4 */ /* 0x000fe2000f8e0207 */
[----:B------:R-:W-:Y:S01]  /*2250*/  IMAD.WIDE.U32 R6, R13, c[0x0][0x3a0], R4 ;  /* 0x0000e8000d067a25 */ /* 0x000fe200078e0004 */
[----:B------:R-:W-:-:S04]  /*2260*/  UIMAD UR8, UR20, UR9, UR8 ;  /* 0x00000009140872a4 */ /* 0x000fc8000f8e0208 */
[----:B------:R-:W-:Y:S02]  /*2270*/  IADD3 R6, P0, R6, UR15, RZ ;  /* 0x0000000f06067c10 */ /* 0x000fe4000ff1e0ff */
[----:B------:R-:W-:Y:S01]  /*2280*/  MOV R2, UR8 ;  /* 0x0000000800027c02 */ /* 0x000fe20008000f00 */
[----:B------:R-:W-:Y:S01]  /*2290*/  ULDC.64 UR8, c[0x0][0x3b8] ;  /* 0x0000ee0000087ab9 */ /* 0x000fe20000000a00 */
[----:B------:R-:W-:Y:S01]  /*22a0*/  ISETP.GE.AND P3, PT, R0, UR7, PT ;  /* 0x0000000700007c0c */ /* 0x000fe2000bf66270 */
        /* <DEDUP_REMOVED lines=16> */
.L_x_2199:
[----:B------:R-:W-:Y:S05]  /*23b0*/  BSYNC B0 ;  /* 0x0000000000007941 */ /* 0x000fea0003800000 */
.L_x_2198:
        /* <DEDUP_REMOVED lines=15> */
.L_x_2201:
[----:B------:R-:W-:Y:S05]  /*24b0*/  BSYNC B0 ;  /* 0x0000000000007941 */ /* 0x000fea0003800000 */
.L_x_2200:
        /* <DEDUP_REMOVED lines=15> */
.L_x_2203:
[----:B------:R-:W-:Y:S05]  /*25b0*/  BSYNC B0 ;  /* 0x0000000000007941 */ /* 0x000fea0003800000 */
.L_x_2202:
        /* <DEDUP_REMOVED lines=14> */
.L_x_2205:
[----:B------:R-:W-:Y:S05]  /*26a0*/  BSYNC B0 ;  /* 0x0000000000007941 */ /* 0x000fea0003800000 */
.L_x_2204:
[----:B------:R-:W-:Y:S01]  /*26b0*/  ULDC.64 UR8, c[0x0][0x3a8] ;  /* 0x0000ea0000087ab9 */ /* 0x000fe20000000a00 */
[----:B------:R-:W-:Y:S01]  /*26c0*/  IMAD.WIDE.U32 R4, R13, c[0x0][0x3a8], R4 ;  /* 0x0000ea000d047a25 */ /* 0x000fe200078e0004 */
[----:B------:R-:W-:Y:S01]  /*26d0*/  UIMAD UR7, UR22, UR8, URZ ;  /* 0x00000008160772a4 */ /* 0x000fe2000f8e023f */
[----:B------:R-:W-:Y:S03]  /*26e0*/  BSSY B0, `(.L_x_2206) ;  /* 0x0000015000007945 */ /* 0x000fe60003800000 */
        /* <DEDUP_REMOVED lines=20> */
.L_x_2207:
[----:B------:R-:W-:Y:S05]  /*2830*/  BSYNC B0 ;  /* 0x0000000000007941 */ /* 0x000fea0003800000 */
.L_x_2206:
        /* <DEDUP_REMOVED lines=13> */
.L_x_2209:
[----:B------:R-:W-:Y:S05]  /*2910*/  BSYNC B0 ;  /* 0x0000000000007941 */ /* 0x000fea0003800000 */
.L_x_2208:
        /* <DEDUP_REMOVED lines=13> */
.L_x_2211:
[----:B------:R-:W-:Y:S05]  /*29f0*/  BSYNC B0 ;  /* 0x0000000000007941 */ /* 0x000fea0003800000 */
.L_x_2210:
        /* <DEDUP_REMOVED lines=12> */
.L_x_2195:
[----:B------:R-:W2:Y:S01]  /*2ac0*/  LDL R25, [R1+0xc] ;  /* 0x00000c0001197983 */ /* 0x000ea20000100800 */
[----:B------:R-:W-:Y:S01]  /*2ad0*/  ULDC.64 UR16, c[0x0][0x198] ;  /* 0x0000660000107ab9 */ /* 0x000fe20000000a00 */
[----:B------:R-:W-:Y:S01]  /*2ae0*/  IMAD.U32 R20, RZ, RZ, UR20 ;  /* 0x00000014ff147e24 */ /* 0x000fe2000f8e00ff */
[----:B------:R-:W-:Y:S01]  /*2af0*/  UIMAD UR9, UR22, UR16, URZ ;  /* 0x00000010160972a4 */ /* 0x000fe2000f8e023f */
[----:B------:R-:W-:Y:S01]  /*2b00*/  PLOP3.LUT P2, PT, PT, PT, UP6, 0x80, 0x0 ;  /* 0x000000000000781c */ /* 0x000fe20003f4f068 */
[----:B------:R-:W-:Y:S01]  /*2b10*/  UIMAD UR13, UR14, -0x80, UR7 ;  /* 0xffffff800e0d78a4 */ /* 0x000fe2000f8e0207 */
[--C-:B------:R-:W-:Y:S01]  /*2b20*/  IMAD.WIDE.U32 R6, R20, c[0x0][0x198], R4.reuse ;  /* 0x0000660014067a25 */ /* 0x100fe200078e0004 */
[----:B------:R-:W-:Y:S01]  /*2b30*/  UIMAD UR9, UR20, UR17, UR9 ;  /* 0x00000011140972a4 */ /* 0x000fe2000f8e0209 */
[C---:B------:R-:W-:Y:S01]  /*2b40*/  IADD3 R23, R0.reuse, 0x40, RZ ;  /* 0x0000004000177810 */ /* 0x040fe20007ffe0ff */
[----:B------:R-:W-:Y:S01]  /*2b50*/  ULDC.64 UR18, c[0x0][0x1a0] ;  /* 0x0000680000127ab9 */ /* 0x000fe20000000a00 */
[----:B------:R-:W-:Y:S01]  /*2b60*/  IADD3 R22, R0, 0x60, RZ ;  /* 0x0000006000167810 */ /* 0x000fe20007ffe0ff */
[----:B------:R-:W-:Y:S01]  /*2b70*/  UIMAD UR18, UR22, UR18, URZ ;  /* 0x00000012161272a4 */ /* 0x000fe2000f8e023f */
[----:B------:R-:W-:Y:S01]  /*2b80*/  IADD3 R8, P0, R6, UR31, RZ ;  /* 0x0000001f06087c10 */ /* 0x000fe2000ff1e0ff */
[----:B------:R-:W-:Y:S01]  /*2b90*/  IMAD.U32 R2, RZ, RZ, UR9 ;  /* 0x00000009ff027e24 */ /* 0x000fe2000f8e00ff */
[----:B------:R-:W-:Y:S01]  /*2ba0*/  ULEA.HI UR9, UR8, UR8, URZ, 0x1 ;  /* 0x0000000808097291 */ /* 0x000fe2000f8f083f */
[----:B------:R-:W-:Y:S01]  /*2bb0*/  IADD3 R6, R0, 0x20, RZ ;  /* 0x0000002000067810 */ /* 0x000fe20007ffe0ff */
[----:B------:R-:W-:Y:S01]  /*2bc0*/  UIMAD UR18, UR20, UR19, UR18 ;  /* 0x00000013141272a4 */ /* 0x000fe2000f8e0212 */
[----:B------:R-:W-:Y:S01]  /*2bd0*/  IMAD.WIDE.U32 R4, R20, c[0x0][0x1a0], R4 ;  /* 0x0000680014047a25 */ /* 0x000fe200078e0004 */
        /* <DEDUP_REMOVED lines=13> */
[----:B------:R-:W-:Y:S01]  /*2cb0*/  @!P6 IMAD.MOV.U32 R19, RZ, RZ, c[0x0][0x374] ;  /* 0x0000dd00ff13e624 */ /* 0x000fe200078e00ff */
[----:B------:R-:W-:Y:S02]  /*2cc0*/  ISETP.GE.AND P1, PT, R0, UR9, PT ;  /* 0x0000000900007c0c */ /* 0x000fe4000bf26270 */
[----:B------:R-:W-:Y:S01]  /*2cd0*/  @!P0 LEA.HI.X R11, R14, R237, R2, 0x7, P4 ;  /* 0x000000ed0e0b8211 */ /* 0x000fe200020f3c02 */
[----:B------:R-:W-:Y:S01]  /*2ce0*/  @!P6 IMAD R19, R19, 0xc0, RZ ;  /* 0x000000c01313e824 */ /* 0x000fe200078e02ff */
[----:B------:R-:W-:Y:S01]  /*2cf0*/  ISETP.GE.AND P4, PT, R6, UR13, PT ;  /* 0x0000000d06007c0c */ /* 0x000fe2000bf86270 */
[----:B------:R-:W-:Y:S01]  /*2d00*/  @!P6 IMAD.MOV.U32 R6, RZ, RZ, R239 ;  /* 0x000000ffff06e224 */ /* 0x000fe200078e00ef */
[----:B------:R-:W-:-:S03]  /*2d10*/  @!P6 MOV R20, c[0x0][0x194] ;  /* 0x000065000014ea02 */ /* 0x000fc60000000f00 */
[----:B------:R-:W-:Y:S01]  /*2d20*/  @!P6 IMAD.WIDE.U32 R6, R14, 0xc0, R6 ;  /* 0x000000c00e06e825 */ /* 0x000fe200078e0006 */
[----:B------:R-:W-:Y:S01]  /*2d30*/  @P2 BAR.SYNC.DEFER_BLOCKING 0x0 ;  /* 0x0000000000002b1d */ /* 0x000fe20000010000 */
[C---:B------:R-:W-:Y:S02]  /*2d40*/  @!P3 LEA R14, P2, R24.reuse, R240, 0x1 ;  /* 0x000000f0180eb211 */ /* 0x040fe400078408ff */
[----:B------:R-:W-:Y:S01]  /*2d50*/  @!P1 MOV R16, R239 ;  /* 0x000000ef00109202 */ /* 0x000fe20000000f00 */
[----:B------:R-:W-:Y:S01]  /*2d60*/  @!P1 IMAD.MOV.U32 R17, RZ, RZ, R237 ;  /* 0x000000ffff119224 */ /* 0x000fe200078e00ed */
[----:B------:R-:W-:Y:S01]  /*2d70*/  @!P3 LEA.HI.X R15, R24, R238, R15, 0x1, P2 ;  /* 0x000000ee180fb211 */ /* 0x000fe200010f0c0f */
[----:B------:R-:W-:Y:S01]  /*2d80*/  @!P6 IMAD.IADD R7, R7, 0x1, R19 ;  /* 0x000000010707e824 */ /* 0x000fe200078e0213 */
[----:B------:R-:W-:Y:S02]  /*2d90*/  PLOP3.LUT P2, PT, PT, PT, UP0, 0x80, 0x0 ;  /* 0x000000000000781c */ /* 0x000fe40003f4f008 */
[----:B--2---:R-:W-:-:S05]  /*2da0*/  SHF.L.U32 R2, R25, 0x1, RZ ;  /* 0x0000000119027819 */ /* 0x004fca00000006ff */
        /* <DEDUP_REMOVED lines=20> */
[----:B-1----:R-:W-:-:S04]  /*2ef0*/  IADD3 R16, R25, 0x2000, RZ ;  /* 0x0000200019107810 */ /* 0x002fc80007ffe0ff */
[----:B--2---:R-:W-:-:S05]  /*2f00*/  SEL R12, R16, R25, !P2 ;  /* 0x00000019100c7207 */ /* 0x004fca0005000000 */
[----:B------:R-:W-:Y:S01]  /*2f10*/  IMAD.SHL.U32 R225, R12, 0x2, RZ ;  /* 0x000000020ce17824 */ /* 0x000fe200078e00ff */
[----:B---3--:R-:W-:-:S04]  /*2f20*/  @!P4 IADD3 R10, P5, R0, 0x20, RZ ;  /* 0x00000020000ac810 */ /* 0x008fc80007fbe0ff */
[----:B------:R-:W-:Y:S01]  /*2f30*/  @P1 STS [R225], RZ ;  /* 0x000000ffe1001388 */ /* 0x000fe20000000800 */
[----:B------:R-:W-:-:S03]  /*2f40*/  @!P4 IMAD.X R11, RZ, RZ, R29, P5 ;  /* 0x000000ffff0bc224 */ /* 0x000fc600028e061d */
[----:B------:R-:W-:Y:S01]  /*2f50*/  @P1 STS [R225+0x4], RZ ;  /* 0x000004ffe1001388 */ /* 0x000fe20000000800 */
[----:B------:R-:W-:Y:S01]  /*2f60*/  ISETP.GE.AND P5, PT, R0, UR13, PT ;  /* 0x0000000d00007c0c */ /* 0x000fe2000bfa6270 */
[----:B----4-:R-:W-:Y:S01]  /*2f70*/  @!P1 IMAD.MOV.U32 R7, RZ, RZ, R238 ;  /* 0x000000ffff079224 */ /* 0x010fe200078e00ee */
[-C--:B------:R-:W-:Y:S01]  /*2f80*/  @!P1 MOV R6, R240.reuse ;  /* 0x000000f000069202 */ /* 0x080fe20000000f00 */
[----:B------:R-:W-:Y:S04]  /*2f90*/  @P1 STS [R225+0x8], RZ ;  /* 0x000008ffe1001388 */ /* 0x000fe80000000800 */
        /* <DEDUP_REMOVED lines=16> */
[----:B-1----:R-:W-:-:S03]  /*30a0*/  @!P0 IMAD.MOV.U32 R6, RZ, RZ, c[0x0][0x194] ;  /* 0x00006500ff068624 */ /* 0x002fc600078e00ff */
[----:B------:R-:W-:Y:S02]  /*30b0*/  @P0 STS [R225+0x2004], RZ ;  /* 0x002004ffe1000388 */ /* 0x000fe40000000800 */
[----:B------:R-:W-:Y:S01]  /*30c0*/  @!P0 LEA.HI.X R13, R32, R238, R6, 0x7, P1 ;  /* 0x000000ee200d8211 */ /* 0x000fe200008f3c06 */
[----:B------:R-:W-:Y:S01]  /*30d0*/  IMAD R6, R21, c[0x0][0x1b0], RZ ;  /* 0x00006c0015067a24 */ /* 0x000fe200078e02ff */
[----:B------:R-:W-:Y:S01]  /*30e0*/  @P0 STS [R225+0x2008], RZ ;  /* 0x002008ffe1000388 */ /* 0x000fe20000000800 */
[----:B------:R-:W-:-:S03]  /*30f0*/  ISETP.GE.AND P1, PT, R22, UR13, PT ;  /* 0x0000000d16007c0c */ /* 0x000fc6000bf26270 */
[----:B------:R-:W-:Y:S04]  /*3100*/  @P0 STS [R225+0x200c], RZ ;  /* 0x00200cffe1000388 */ /* 0x000fe80000000800 */
[----:B------:R-:W-:Y:S01]  /*3110*/  @!PT LDS RZ, [RZ] ;  /* 0x00000000fffff984 */ /* 0x000fe20000000800 */
[----:B------:R-:W-:Y:S01]  /*3120*/  @!PT LDS RZ, [RZ] ;  /* 0x00000000fffff984 */ /* 0x000fe20000000800 */
[----:B------:R-:W-:Y:S01]  /*3130*/  @!PT LDS RZ, [RZ] ;  /* 0x00000000fffff984 */ /* 0x000fe20000000800 */
[----:B------:R1:W-:Y:S04]  /*3140*/  @!P0 LDGSTS.E.BYPASS.LTC128B.128 [R225+0x2000], [R12.64] ;  /* 0x020000000ce18fae */ /* 0x0003e8000b901d44 */
[----:B------:R-:W-:Y:S01]  /*3150*/  @P6 STS [R225+0x3000], RZ ;  /* 0x003000ffe1006388 */ /* 0x000fe20000000800 */
[C---:B--2---:R-:W-:Y:S02]  /*3160*/  IMAD R14, R18.reuse, c[0x0][0x1b4], R6 ;  /* 0x00006d00120e7a24 */ /* 0x044fe400078e0206 */
[----:B------:R-:W-:Y:S01]  /*3170*/  IMAD.WIDE.U32 R6, R18, c[0x0][0x1b0], R8 ;  /* 0x00006c0012067a25 */ /* 0x000fe200078e0008 */
[----:B------:R-:W-:Y:S03]  /*3180*/  @P6 STS [R225+0x3004], RZ ;  /* 0x003004ffe1006388 */ /* 0x000fe60000000800 */
[----:B------:R-:W-:Y:S01]  /*3190*/  @!P4 IMAD R8, R11, c[0x0][0x198], RZ ;  /* 0x000066000b08ca24 */ /* 0x000fe200078e02ff */
[----:B------:R-:W-:Y:S01]  /*31a0*/  IADD3 R7, R7, R14, RZ ;  /* 0x0000000e07077210 */ /* 0x000fe20007ffe0ff */
[----:B------:R-:W-:Y:S01]  /*31b0*/  @!P5 IMAD R11, R29, c[0x0][0x198], RZ ;  /* 0x000066001d0bda24 */ /* 0x000fe200078e02ff */
[----:B------:R-:W-:Y:S01]  /*31c0*/  @P6 STS [R225+0x3008], RZ ;  /* 0x003008ffe1006388 */ /* 0x000fe20000000800 */
[----:B------:R-:W-:-:S02]  /*31d0*/  @!P4 IMAD R15, R10, c[0x0][0x19c], R8 ;  /* 0x000067000a0fca24 */ /* 0x000fc400078e0208 */
[----:B------:R-:W-:Y:S01]  /*31e0*/  @!P4 IMAD.WIDE.U32 R8, R10, c[0x0][0x198], R6 ;  /* 0x000066000a08ca25 */ /* 0x000fe200078e0006 */
[----:B------:R-:W-:Y:S03]  /*31f0*/  @P6 STS [R225+0x300c], RZ ;  /* 0x00300cffe1006388 */ /* 0x000fe60000000800 */
[----:B------:R-:W-:Y:S01]  /*3200*/  @!P5 IMAD R14, R0, c[0x0][0x19c], R11 ;  /* 0x00006700000eda24 */ /* 0x000fe200078e020b */
[----:B------:R-:W-:Y:S01]  /*3210*/  @!P4 IADD3 R9, R9, R15, RZ ;  /* 0x0000000f0909c210 */ /* 0x000fe20007ffe0ff */
[----:B------:R-:W-:Y:S02]  /*3220*/  @!P5 IMAD.MOV.U32 R10, RZ, RZ, R6 ;  /* 0x000000ffff0ad224 */ /* 0x000fe400078e0006 */
[----:B------:R-:W-:Y:S02]  /*3230*/  @!P5 IMAD.MOV.U32 R11, RZ, RZ, R7 ;  /* 0x000000ffff0bd224 */ /* 0x000fe400078e0007 */
[----:B-1----:R-:W-:-:S02]  /*3240*/  IMAD R12, R21, c[0x0][0x1b8], RZ ;  /* 0x00006e00150c7a24 */ /* 0x002fc400078e02ff */
[----:B------:R-:W-:-:S04]  /*3250*/  @!P5 IMAD.WIDE.U32 R10, R0, c[0x0][0x198], R10 ;  /* 0x00006600000ada25 */ /* 0x000fc800078e000a */
[----:B------:R-:W-:Y:S01]  /*3260*/  @!P5 IMAD.IADD R11, R11, 0x1, R14 ;  /* 0x000000010b0bd824 */ /* 0x000fe200078e020e */
[----:B------:R-:W-:-:S04]  /*3270*/  @!P5 LEA R26, P0, R10, c[0x0][0x168], 0x1 ;  /* 0x00005a000a1ada11 */ /* 0x000fc800078008ff */
[----:B------:R-:W-:Y:S01]  /*3280*/  @!P5 LEA.HI.X R27, R10, c[0x0][0x16c], R11, 0x1, P0 ;  /* 0x00005b000a1bda11 */ /* 0x000fe200000f0c0b */
[----:B------:R-:W-:Y:S01]  /*3290*/  IMAD.U32 R10, RZ, RZ, UR18 ;  /* 0x00000012ff0a7e24 */ /* 0x000fe2000f8e00ff */
[----:B------:R-:W-:Y:S01]  /*32a0*/  @!P4 LEA R24, P0, R8, c[0x0][0x168], 0x1 ;  /* 0x00005a000818ca11 */ /* 0x000fe200078008ff */
[----:B------:R-:W-:-:S03]  /*32b0*/  @!P3 IMAD.MOV.U32 R11, RZ, RZ, R7 ;  /* 0x000000ffff0bb224 */ /* 0x000fc600078e0007 */
        /* <DEDUP_REMOVED lines=10> */
[----:B------:R-:W-:Y:S01]  /*3360*/  @!P5 IMAD R12, R29, c[0x0][0x1a0], RZ ;  /* 0x000068001d0cda24 */ /* 0x000fe200078e02ff */
[----:B------:R-:W-:-:S03]  /*3370*/  @!P3 MOV R10, R6 ;  /* 0x00000006000ab202 */ /* 0x000fc60000000f00 */
[----:B------:R-:W-:-:S04]  /*3380*/  IMAD.WIDE.U32 R4, R18, c[0x0][0x1b8], R4 ;  /* 0x00006e0012047a25 */ /* 0x000fc800078e0004 */
[----:B------:R-:W-:-:S04]  /*3390*/  @!P3 IMAD.WIDE.U32 R10, R8, c[0x0][0x198], R10 ;  /* 0x00006600080aba25 */ /* 0x000fc800078e000a */
[----:B------:R-:W-:Y:S01]  /*33a0*/  @!P1 IMAD R8, R15, c[0x0][0x198], RZ ;  /* 0x000066000f089a24 */ /* 0x000fe200078e02ff */
[C---:B------:R-:W-:Y:S01]  /*33b0*/  @!P3 LEA R22, P0, R10.reuse, c[0x0][0x168], 0x1 ;  /* 0x00005a000a16ba11 */ /* 0x040fe200078008ff */
[----:B------:R-:W-:Y:S02]  /*33c0*/  @!P3 IMAD.IADD R11, R11, 0x1, R14 ;  /* 0x000000010b0bb824 */ /* 0x000fe400078e020e */
[----:B------:R-:W-:Y:S02]  /*33d0*/  IMAD.IADD R5, R5, 0x1, R9 ;  /* 0x0000000105057824 */ /* 0x000fe400078e0209 */
[C---:B------:R-:W-:Y:S01]  /*33e0*/  @!P1 IMAD R14, R13.reuse, c[0x0][0x19c], R8 ;  /* 0x000067000d0e9a24 */ /* 0x040fe200078e0208 */
[----:B------:R-:W-:Y:S01]  /*33f0*/  @!P3 LEA.HI.X R23, R10, c[0x0][0x16c], R11, 0x1, P0 ;  /* 0x00005b000a17ba11 */ /* 0x000fe200000f0c0b */
[----:B------:R-:W-:-:S04]  /*3400*/  @!P1 IMAD.WIDE.U32 R8, R13, c[0x0][0x198], R6 ;  /* 0x000066000d089a25 */ /* 0x000fc800078e0006 */
[C---:B------:R-:W-:Y:S01]  /*3410*/  @!P5 IMAD R10, R0.reuse, c[0x0][0x1a4], R12 ;  /* 0x00006900000ada24 */ /* 0x040fe200078e020c */
[----:B------:R-:W-:Y:S01]  /*3420*/  @!P1 IADD3 R9, R9, R14, RZ ;  /* 0x0000000e09099210 */ /* 0x000fe20007ffe0ff */
[----:B------:R-:W-:Y:S01]  /*3430*/  @!P5 IMAD.WIDE.U32 R6, R0, c[0x0][0x1a0], R4 ;  /* 0x000068000006da25 */ /* 0x000fe200078e0004 */
[----:B------:R-:W-:-:S03]  /*3440*/  @!P1 LEA R18, P0, R8, c[0x0][0x168], 0x1 ;  /* 0x00005a0008129a11 */ /* 0x000fc600078008ff */
[----:B------:R-:W-:Y:S01]  /*3450*/  @!P5 IMAD.IADD R10, R7, 0x1, R10 ;  /* 0x00000001070ad824 */ /* 0x000fe200078e020a */
[----:B------:R-:W-:Y:S01]  /*3460*/  @!P1 LEA.HI.X R19, R8, c[0x0][0x16c], R9, 0x1, P0 ;  /* 0x00005b0008139a11 */ /* 0x000fe200000f0c09 */
[----:B------:R-:W-:Y:S01]  /*3470*/  @!P6 IMAD.MOV.U32 R7, RZ, RZ, R238 ;  /* 0x000000ffff07e224 */ /* 0x000fe200078e00ee */
[----:B------:R-:W-:-:S04]  /*3480*/  @!P5 LEA R16, P0, R6, c[0x0][0x170], 0x1 ;  /* 0x00005c000610da11 */ /* 0x000fc800078008ff */
[----:B------:R-:W-:Y:S02]  /*3490*/  @!P5 LEA.HI.X R17, R6, c[0x0][0x174], R10, 0x1, P0 ;  /* 0x00005d000611da11 */ /* 0x000fe400000f0c0a */
[----:B------:R-:W-:Y:S02]  /*34a0*/  @!P4 IADD3 R8, P0, R0, 0x20, RZ ;  /* 0x000000200008c810 */ /* 0x000fe40007f1e0ff */
[----:B------:R-:W-:-:S03]  /*34b0*/  @!P6 MOV R6, R240 ;  /* 0x000000f00006e202 */ /* 0x000fc60000000f00 */
[----:B------:R-:W-:Y:S01]  /*34c0*/  @!P4 IMAD.X R9, RZ, RZ, R29, P0 ;  /* 0x000000ffff09c224 */ /* 0x000fe200000e061d */
[----:B------:R-:W-:Y:S01]  /*34d0*/  @!P3 IADD3 R10, P0, R0, 0x40, RZ ;  /* 0x00000040000ab810 */ /* 0x000fe20007f1e0ff */
[----:B------:R-:W-:-:S04]  /*34e0*/  @!P6 IMAD.WIDE.U32 R14, R32, 0xc0, R6 ;  /* 0x000000c0200ee825 */ /* 0x000fc800078e0006 */
[----:B------:R-:W-:Y:S01]  /*34f0*/  @!P3 IMAD.X R11, RZ, RZ, R29, P0 ;  /* 0x000000ffff0bb224 */ /* 0x000fe200000e061d */
[----:B------:R-:W-:Y:S01]  /*3500*/  @!P1 IADD3 R0, P0, R0, 0x60, RZ ;  /* 0x0000006000009810 */ /* 0x000fe20007f1e0ff */
[----:B------:R-:W-:Y:S02]  /*3510*/  @!P4 IMAD R9, R9, c[0x0][0x1a0], RZ ;  /* 0x000068000909ca24 */ /* 0x000fe400078e02ff */
[----:B------:R-:W-:Y:S02]  /*3520*/  @!P4 IMAD.MOV.U32 R6, RZ, RZ, R4 ;  /* 0x000000ffff06c224 */ /* 0x000fe400078e0004 */
[----:B------:R-:W-:Y:S02]  /*3530*/  @!P4 IMAD.MOV.U32 R7, RZ, RZ, R5 ;  /* 0x000000ffff07c224 */ /* 0x000fe400078e0005 */
[----:B------:R-:W-:Y:S02]  /*3540*/  @!P3 IMAD R11, R11, c[0x0][0x1a0], RZ ;  /* 0x000068000b0bba24 */ /* 0x000fe400078e02ff */
[----:B------:R-:W-:-:S02]  /*3550*/  @!P4 IMAD R12, R8, c[0x0][0x1a4], R9 ;  /* 0x00006900080cca24 */ /* 0x000fc400078e0209 */
[----:B------:R-:W-:-:S04]  /*3560*/  @!P4 IMAD.WIDE.U32 R6, R8, c[0x0][0x1a0], R6 ;  /* 0x000068000806ca25 */ /* 0x000fc800078e0006 */
[----:B------:R-:W-:Y:S02]  /*3570*/  @!P1 IMAD.X R13, RZ, RZ, R29, P0 ;  /* 0x000000ffff0d9224 */ /* 0x000fe400000e061d */
[----:B------:R-:W-:Y:S01]  /*3580*/  @!P3 IMAD R21, R10, c[0x0][0x1a4], R11 ;  /* 0x000069000a15ba24 */ /* 0x000fe200078e020b */
[----:B------:R-:W-:Y:S01]  /*3590*/  @!P4 IADD3 R11, R7, R12, RZ ;  /* 0x0000000c070bc210 */ /* 0x000fe20007ffe0ff */
[----:B------:R-:W-:Y:S01]  /*35a0*/  @!P3 IMAD.MOV.U32 R8, RZ, RZ, R4 ;  /* 0x000000ffff08b224 */ /* 0x000fe200078e0004 */
[C---:B------:R-:W-:Y:S01]  /*35b0*/  @!P4 LEA R12, P0, R6.reuse, c[0x0][0x170], 0x1 ;  /* 0x00005c00060cca11 */ /* 0x040fe200078008ff */
[----:B------:R-:W-:Y:S02]  /*35c0*/  @!P3 IMAD.MOV.U32 R9, RZ, RZ, R5 ;  /* 0x000000ffff09b224 */ /* 0x000fe400078e0005 */
[----:B------:R-:W-:Y:S01]  /*35d0*/  @!P1 IMAD R7, R13, c[0x0][0x1a0], RZ ;  /* 0x000068000d079a24 */ /* 0x000fe200078e02ff */
[----:B------:R-:W-:Y:S01]  /*35e0*/  @!P4 LEA.HI.X R13, R6, c[0x0][0x174], R11, 0x1, P0 ;  /* 0x00005d00060dca11 */ /* 0x000fe200000f0c0b */
[----:B------:R-:W-:-:S04]  /*35f0*/  @!P3 IMAD.WIDE.U32 R8, R10, c[0x0][0x1a0], R8 ;  /* 0x000068000a08ba25 */ /* 0x000fc800078e0008 */
[----:B------:R-:W-:Y:S01]  /*3600*/  @!P6 IMAD R6, R20, 0xc0, RZ ;  /* 0x000000c01406e824 */ /* 0x000fe200078e02ff */
[----:B------:R-:W-:Y:S01]  /*3610*/  @!P3 LEA R10, P0, R8, c[0x0][0x170], 0x1 ;  /* 0x00005c00080aba11 */ /* 0x000fe200078008ff */
[C---:B------:R-:W-:Y:S02]  /*3620*/  @!P1 IMAD R20, R0.reuse, c[0x0][0x1a4], R7 ;  /* 0x0000690000149a24 */ /* 0x040fe400078e0207 */
[----:B------:R-:W-:Y:S02]  /*3630*/  @!P3 IMAD.IADD R7, R9, 0x1, R21 ;  /* 0x000000010907b824 */ /* 0x000fe400078e0215 */
[----:B------:R-:W-:-:S03]  /*3640*/  @!P1 IMAD.WIDE.U32 R4, R0, c[0x0][0x1a0], R4 ;  /* 0x0000680000049a25 */ /* 0x000fc600078e0004 */
[----:B------:R-:W-:Y:S01]  /*3650*/  @!P3 LEA.HI.X R11, R8, c[0x0][0x174], R7, 0x1, P0 ;  /* 0x00005d00080bba11 */ /* 0x000fe200000f0c07 */
[----:B------:R-:W-:Y:S01]  /*3660*/  @!P6 IMAD.IADD R7, R15, 0x1, R6 ;  /* 0x000000010f07e824 */ /* 0x000fe200078e0206 */
[----:B------:R-:W-:Y:S01]  /*3670*/  @!P1 IADD3 R0, R5, R20, RZ ;  /* 0x0000001405009210 */ /* 0x000fe20007ffe0ff */
[----:B------:R-:W-:Y:S01]  /*3680*/  @!P6 IMAD.MOV.U32 R6, RZ, RZ, R14 ;  /* 0x000000ffff06e224 */ /* 0x000fe200078e000e */
[C---:B------:R-:W-:Y:S02]  /*3690*/  @!P1 LEA R8, P0, R4.reuse, c[0x0][0x170], 0x1 ;  /* 0x00005c0004089a11 */ /* 0x040fe400078008ff */
[----:B------:R-:W-:Y:S02]  /*36a0*/  MOV R5, c[0x0][0x30c] ;  /* 0x0000c30000057a02 */ /* 0x000fe40000000f00 */
[----:B------:R-:W-:Y:S01]  /*36b0*/  @!PT LDS RZ, [RZ] ;  /* 0x00000000fffff984 */ /* 0x000fe20000000800 */
[----:B------:R-:W-:Y:S01]  /*36c0*/  @!PT LDS RZ, [RZ] ;  /* 0x00000000fffff984 */ /* 0x000fe20000000800 */
[----:B------:R-:W-:Y:S01]  /*36d0*/  @!PT LDS RZ, [RZ] ;  /* 0x00000000fffff984 */ /* 0x000fe20000000800 */
[----:B------:R1:W-:Y:S01]  /*36e0*/  @!P6 LDGSTS.E.BYPASS.LTC128B.128 [R225+0x3000], [R6.64] ;  /* 0x0300000006e1efae */ /* 0x0003e2000b901d44 */
[----:B------:R-:W-:Y:S01]  /*36f0*/  @!P1 LEA.HI.X R9, R4, c[0x0][0x174], R0, 0x1, P0 ;  /* 0x00005d0004099a11 */ /* 0x000fe200000f0c00 */
[----:B------:R-:W-:-:S02]  /*3700*/  IMAD.MOV.U32 R4, RZ, RZ, c[0x0][0x308] ;  /* 0x0000c200ff047624 */ /* 0x000fc400078e00ff */
        /* <DEDUP_REMOVED lines=43> */
[----:B------:R-:W-:Y:S01]  /*39c0*/  IADD3 R0, R236, 0x48, RZ ;  /* 0x00000048ec007810 */ /* 0x000fe20007ffe0ff */
[----:B------:R-:W-:Y:S01]  /*39d0*/  IMAD.MOV.U32 R241, RZ, RZ, 0x7f800000 ;  /* 0x7f800000fff17424 */ /* 0x000fe200078e00ff */
[----:B------:R-:W-:Y:S01]  /*39e0*/  MOV R242, 0x7f800000 ;  /* 0x7f80000000f27802 */ /* 0x000fe20000000f00 */
[----:B------:R-:W-:Y:S01]  /*39f0*/  IMAD.MOV.U32 R243, RZ, RZ, 0x7f800000 ;  /* 0x7f800000fff37424 */ /* 0x000fe200078e00ff */
[----:B------:R-:W-:Y:S01]  /*3a00*/  ISETP.GE.AND P0, PT, R0, UR9, PT ;  /* 0x0000000900007c0c */ /* 0x000fe2000bf06270 */
[----:B------:R-:W-:Y:S01]  /*3a10*/  IMAD.MOV.U32 R244, RZ, RZ, 0x7f800000 ;  /* 0x7f800000fff47424 */ /* 0x000fe200078e00ff */
[----:B------:R-:W-:-:S02]  /*3a20*/  ISETP.GE.AND P4, PT, R236, UR9, PT ;  /* 0x00000009ec007c0c */ /* 0x000fc4000bf86270 */
[----:B----4-:R-:W-:Y:S02]  /*3a30*/  MOV R8, 0x4 ;  /* 0x0000000400087802 */ /* 0x010fe40000000f00 */
[----:B------:R-:W-:-:S04]  /*3a40*/  IADD3 R2, R236, 0x40, RZ ;  /* 0x00000040ec027810 */ /* 0x000fc80007ffe0ff */
[----:B------:R-:W-:-:S03]  /*3a50*/  ISETP.GE.AND P1, PT, R2, UR9, PT ;  /* 0x0000000902007c0c */ /* 0x000fc6000bf26270 */
[----:B------:R-:W-:Y:S01]  /*3a60*/  @!P0 IMAD.WIDE R8, R0, R8, UR10 ;  /* 0x0000000a00088e25 */ /* 0x000fe2000f8e0208 */
[----:B------:R-:W-:-:S04]  /*3a70*/  LEA.HI R0, R31, R30, RZ, 0x4 ;  /* 0x0000001e1f007211 */ /* 0x000fc800078f20ff */
[----:B------:R-:W-:Y:S01]  /*3a80*/  LOP3.LUT R0, R0, 0xfffffff0, RZ, 0xc0, !PT ;  /* 0xfffffff000007812 */ /* 0x000fe200078ec0ff */
[----:B------:R4:W5:Y:S01]  /*3a90*/  @!P0 LDG.E R242, [R8.64] ;  /* 0x0000000408f28981 */ /* 0x000962000c1e1900 */
[----:B-1----:R-:W-:-:S03]  /*3aa0*/  IADD3 R4, R236, 0x8, RZ ;  /* 0x00000008ec047810 */ /* 0x002fc60007ffe0ff */
[----:B------:R-:W-:Y:S01]  /*3ab0*/  IMAD.IADD R0, R30, 0x1, -R0 ;  /* 0x000000011e007824 */ /* 0x000fe200078e0a00 */
[----:B------:R-:W-:Y:S01]  /*3ac0*/  ISETP.GE.AND P3, PT, R4, UR9, PT ;  /* 0x0000000904007c0c */ /* 0x000fe2000bf66270 */
[----:B------:R-:W-:-:S03]  /*3ad0*/  IMAD.MOV.U32 R4, RZ, RZ, 0x4 ;  /* 0x00000004ff047424 */ /* 0x000fc600078e00ff */
[----:B------:R-:W-:Y:S01]  /*3ae0*/  SHF.R.S32.HI R2, RZ, 0x1f, R0 ;  /* 0x0000001fff027819 */ /* 0x000fe20000011400 */
[----:B------:R-:W-:-:S03]  /*3af0*/  IMAD.WIDE R4, R236, R4, UR10 ;  /* 0x0000000aec047e25 */ /* 0x000fc6000f8e0204 */
[----:B------:R-:W-:Y:S02]  /*3b00*/  LEA.HI R2, R2, R0, RZ, 0x3 ;  /* 0x0000000002027211 */ /* 0x000fe400078f18ff */
[----:B------:R1:W5:Y:S02]  /*3b10*/  @!P1 LDG.E R241, [R4.64+0x100] ;  /* 0x0001000404f19981 */ /* 0x000364000c1e1900 */
[----:B------:R-:W-:Y:S02]  /*3b20*/  LOP3.LUT R2, R2, 0xfffffff8, RZ, 0xc0, !PT ;  /* 0xfffffff802027812 */ /* 0x000fe400078ec0ff */
[----:B------:R1:W5:Y:S03]  /*3b30*/  @!P4 LDG.E R243, [R4.64] ;  /* 0x0000000404f3c981 */ /* 0x000366000c1e1900 */
[----:B------:R-:W-:Y:S01]  /*3b40*/  IMAD.IADD R0, R0, 0x1, -R2 ;  /* 0x0000000100007824 */ /* 0x000fe200078e0a02 */
[----:B------:R1:W5:Y:S04]  /*3b50*/  @!P3 LDG.E R244, [R4.64+0x20] ;  /* 0x0000200404f4b981 */ /* 0x000368000c1e1900 */
[----:B------:R-:W-:-:S02]  /*3b60*/  LOP3.LUT P0, RZ, R0, 0x2, RZ, 0xc0, !PT ;  /* 0x0000000200ff7812 */ /* 0x000fc4000780c0ff */
[----:B------:R-:W-:Y:S02]  /*3b70*/  LOP3.LUT P1, RZ, R0, 0x4, RZ, 0xc0, !PT ;  /* 0x0000000400ff7812 */ /* 0x000fe4000782c0ff */
[----:B------:R-:W-:-:S04]  /*3b80*/  IADD3 R0, R177, 0x2000, RZ ;  /* 0x00002000b1007810 */ /* 0x000fc80007ffe0ff */
[----:B------:R-:W-:Y:S02]  /*3b90*/  SEL R0, R0, R177, !P2 ;  /* 0x000000b100007207 */ /* 0x000fe40005000000 */
[----:B------:R-:W-:Y:S02]  /*3ba0*/  SHF.R.S32.HI R2, RZ, 0x1f, R28 ;  /* 0x0000001fff027819 */ /* 0x000fe4000001141c */
[----:B------:R-:W-:Y:S01]  /*3bb0*/  SHF.L.U32 R168, R0, 0x1, RZ ;  /* 0x0000000100a87819 */ /* 0x000fe200000006ff */
[----:B------:R-:W-:-:S04]  /*3bc0*/  IMAD.MOV.U32 R0, RZ, RZ, c[0x0][0x22c] ;  /* 0x00008b00ff007624 */ /* 0x000fc800078e00ff */
[----:B------:R-:W-:-:S04]  /*3bd0*/  IMAD R0, R0, c[0x0][0x1c0], RZ ;  /* 0x0000700000007a24 */ /* 0x000fc800078e02ff */
[----:B-1----:R-:W-:Y:S01]  /*3be0*/  IMAD.SHL.U32 R5, R0, 0x10, RZ ;  /* 0x0000001000057824 */ /* 0x002fe200078e00ff */
[----:B------:R-:W-:Y:S01]  /*3bf0*/  UIADD3 UR9, UR20, UR12, URZ ;  /* 0x0000000c14097290 */ /* 0x000fe2000fffe03f */
[----:B------:R-:W-:Y:S01]  /*3c00*/  IMAD.MOV.U32 R169, RZ, RZ, 0x40 ;  /* 0x00000040ffa97424 */ /* 0x000fe200078e00ff */
[----:B------:R-:W-:Y:S02]  /*3c10*/  MOV R176, 0x20 ;  /* 0x0000002000b07802 */ /* 0x000fe40000000f00 */
[----:B------:R-:W-:Y:S01]  /*3c20*/  UIADD3 UR9, -UR7, 0x80, UR9 ;  /* 0x0000008007097890 */ /* 0x000fe2000fffe109 */
        /* <DEDUP_REMOVED lines=30> */
[----:B------:R-:W-:Y:S01]  /*3e10*/  ULDC UR15, c[0x0][0x2e8] ;  /* 0x0000ba00000f7ab9 */ /* 0x000fe20000000800 */
[----:B------:R-:W-:Y:S01]  /*3e20*/  CS2R R70, SRZ ;  /* 0x0000000000467805 */ /* 0x000fe2000001ff00 */
[----:B------:R-:W-:Y:S01]  /*3e30*/  CS2R R68, SRZ ;  /* 0x0000000000447805 */ /* 0x000fe2000001ff00 */
[----:B------:R-:W-:-:S02]  /*3e40*/  SEL R176, R176, 0xffffffe0, !P0 ;  /* 0xffffffe0b0b07807 */ /* 0x000fc40004000000 */
[----:B------:R-:W-:Y:S01]  /*3e50*/  SEL R169, R169, 0xffffffc0, !P1 ;  /* 0xffffffc0a9a97807 */ /* 0x000fe20004800000 */
[----:B------:R-:W-:Y:S02]  /*3e60*/  UIADD3 UR34, UR9, -UR15, URZ ;  /* 0x8000000f09227290 */ /* 0x000fe4000fffe03f */
[----:B------:R-:W-:Y:S01]  /*3e70*/  ULDC UR26, c[0x0][0x2e4] ;  /* 0x0000b900001a7ab9 */ /* 0x000fe20000000800 */
[----:B---3--:R-:W1:Y:S01]  /*3e80*/  R2UR UR16, R10 ;  /* 0x000000000a1073c2 */ /* 0x008e6200000e0000 */
[----:B--2---:R-:W-:-:S04]  /*3e90*/  IADD3 R4, P4, P3, R6, UR43, R28 ;  /* 0x0000002b06047c10 */ /* 0x004fc8000fb9e01c */
[----:B------:R-:W-:Y:S02]  /*3ea0*/  IADD3.X R6, R7, UR51, R2, P4, P3 ;  /* 0x0000003307067c10 */ /* 0x000fe4000a7e6402 */
[----:B------:R-:W-:Y:S01]  /*3eb0*/  IADD3 R2, R178, 0x2000, RZ ;  /* 0x00002000b2027810 */ /* 0x000fe20007ffe0ff */
[----:B------:R1:W-:Y:S03]  /*3ec0*/  STL [R1+0x8], R4 ;  /* 0x0000080401007387 */ /* 0x0003e60000100800 */
[----:B------:R-:W-:-:S05]  /*3ed0*/  SEL R2, R2, R178, !P2 ;  /* 0x000000b202027207 */ /* 0x000fca0005000000 */
[----:B------:R-:W-:Y:S01]  /*3ee0*/  IMAD.SHL.U32 R175, R2, 0x2, RZ ;  /* 0x0000000202af7824 */ /* 0x000fe200078e00ff */
[----:B------:R-:W-:Y:S02]  /*3ef0*/  IADD3 R2, R5, 0x20, RZ ;  /* 0x0000002005027810 */ /* 0x000fe40007ffe0ff */
[----:B-1----:R-:W-:-:S05]  /*3f00*/  LOP3.LUT R4, R6, UR16, RZ, 0x3c, !PT ;  /* 0x0000001006047c12 */ /* 0x002fca000f8e3cff */
[----:B------:R1:W-:Y:S02]  /*3f10*/  STL [R1+0x4], R4 ;  /* 0x0000040401007387 */ /* 0x0003e40000100800 */
[----:B-1----:R-:W-:-:S05]  /*3f20*/  SHF.L.U32 R4, R0, 0x3, RZ ;  /* 0x0000000300047819 */ /* 0x002fca00000006ff */
[----:B------:R-:W-:-:S04]  /*3f30*/  IMAD.IADD R0, R4, 0x1, R2 ;  /* 0x0000000104007824 */ /* 0x000fc800078e0202 */
[----:B------:R-:W-:-:S05]  /*3f40*/  IMAD.IADD R0, R4, 0x1, R0 ;  /* 0x0000000104007824 */ /* 0x000fca00078e0200 */
[----:B------:R-:W-:-:S05]  /*3f50*/  IADD3 R0, R4, R0, RZ ;  /* 0x0000000004007210 */ /* 0x000fca0007ffe0ff */
[----:B------:R-:W-:-:S04]  /*3f60*/  IMAD.IADD R0, R4, 0x1, R0 ;  /* 0x0000000104007824 */ /* 0x000fc800078e0200 */
[----:B------:R-:W-:-:S05]  /*3f70*/  IMAD.IADD R252, R4, 0x1, R0 ;  /* 0x0000000104fc7824 */ /* 0x000fca00078e0200 */
[----:B------:R-:W-:-:S05]  /*3f80*/  IADD3 R251, R4, R252, RZ ;  /* 0x000000fc04fb7210 */ /* 0x000fca0007ffe0ff */
[C---:B------:R-:W-:Y:S01]  /*3f90*/  IMAD.IADD R250, R4.reuse, 0x1, R251 ;  /* 0x0000000104fa7824 */ /* 0x040fe200078e02fb */
[----:B------:R-:W1:Y:S03]  /*3fa0*/  R2UR UR31, R11 ;  /* 0x000000000b1f73c2 */ /* 0x000e6600000e0000 */
[----:B------:R-:W-:-:S05]  /*3fb0*/  IMAD.IADD R249, R4, 0x1, R250 ;  /* 0x0000000104f97824 */ /* 0x000fca00078e02fa */
[----:B------:R-:W-:-:S05]  /*3fc0*/  IADD3 R248, R4, R249, RZ ;  /* 0x000000f904f87210 */ /* 0x000fca0007ffe0ff */
[----:B------:R-:W-:-:S04]  /*3fd0*/  IMAD.IADD R247, R4, 0x1, R248 ;  /* 0x0000000104f77824 */ /* 0x000fc800078e02f8 */
[C---:B------:R-:W-:Y:S01]  /*3fe0*/  IMAD.IADD R246, R4.reuse, 0x1, R247 ;  /* 0x0000000104f67824 */ /* 0x040fe200078e02f7 */
[----:B------:R2:W-:Y:S04]  /*3ff0*/  STL [R1], R0 ;  /* 0x0000000001007387 */ /* 0x0005e80000100800 */
[----:B------:R-:W-:Y:S01]  /*4000*/  IADD3 R245, R4, R246, RZ ;  /* 0x000000f604f57210 */ /* 0x000fe20007ffe0ff */
[----:B------:R-:W-:Y:S02]  /*4010*/  UIADD3 UR25, UR16, -0x61c88647, URZ ;  /* 0x9e3779b910197890 */ /* 0x000fe4000fffe03f */
[----:B------:R-:W-:Y:S02]  /*4020*/  UIADD3 UR24, UR16, 0x3c6ef372, URZ ;  /* 0x3c6ef37210187890 */ /* 0x000fe4000fffe03f */
[----:B------:R-:W-:-:S02]  /*4030*/  UIADD3 UR22, UR16, -0x255992d5, URZ ;  /* 0xdaa66d2b10167890 */ /* 0x000fc4000fffe03f */
[----:B------:R-:W-:Y:S02]  /*4040*/  UIADD3 UR20, UR16, 0x78dde6e4, URZ ;  /* 0x78dde6e410147890 */ /* 0x000fe4000fffe03f */
[----:B------:R-:W-:Y:S02]  /*4050*/  UIADD3 UR18, UR16, 0x1715609d, URZ ;  /* 0x1715609d10127890 */ /* 0x000fe4000fffe03f */
[----:B------:R-:W-:Y:S02]  /*4060*/  UIADD3 UR16, UR16, -0x4ab325aa, URZ ;  /* 0xb54cda5610107890 */ /* 0x000fe4000fffe03f */
[----:B-1----:R-:W-:Y:S02]  /*4070*/  UIADD3 UR33, UR31, -0x4498517b, URZ ;  /* 0xbb67ae851f217890 */ /* 0x002fe4000fffe03f */
[----:B------:R-:W-:Y:S02]  /*4080*/  UIADD3 UR23, UR31, 0x76cf5d0a, URZ ;  /* 0x76cf5d0a1f177890 */ /* 0x000fe4000fffe03f */
[----:B------:R-:W-:Y:S01]  /*4090*/  UIADD3 UR21, UR31, 0x32370b8f, URZ ;  /* 0x32370b8f1f157890 */ /* 0x000fe2000fffe03f */
[----:B--2---:R-:W-:Y:S01]  /*40a0*/  IMAD.IADD R0, R4, 0x1, R245 ;  /* 0x0000000104007824 */ /* 0x004fe200078e02f5 */
[----:B------:R-:W-:-:S02]  /*40b0*/  UIADD3 UR19, UR31, -0x126145ec, URZ ;  /* 0xed9eba141f137890 */ /* 0x000fc4000fffe03f */
[----:B------:R-:W-:Y:S02]  /*40c0*/  UIADD3 UR17, UR31, -0x56f99767, URZ ;  /* 0xa90668991f117890 */ /* 0x000fe4000fffe03f */
[----:B----4-:R-:W-:Y:S02]  /*40d0*/  UIADD3 UR15, UR31, 0x646e171e, URZ ;  /* 0x646e171e1f0f7890 */ /* 0x010fe4000fffe03f */
.L_x_2217:
[----:B------:R-:W0:Y:S01]  /*40e0*/  LDGDEPBAR ;  /* 0x00000000000079af */ /* 0x000e220000000000 */
[----:B------:R-:W-:Y:S01]  /*40f0*/  IMAD.U32 R4, RZ, RZ, UR28 ;  /* 0x0000001cff047e24 */ /* 0x000fe2000f8e00ff */
[C---:B------:R-:W-:Y:S01]  /*4100*/  IADD3 R156, R175.reuse, R169, RZ ;  /* 0x000000a9af9c7210 */ /* 0x040fe20007ffe0ff */
[----:B------:R-:W-:Y:S01]  /*4110*/  IMAD.U32 R5, RZ, RZ, UR27 ;  /* 0x0000001bff057e24 */ /* 0x000fe2000f8e00ff */
[----:B------:R-:W-:Y:S01]  /*4120*/  MOV R235, R183 ;  /* 0x000000b700eb7202 */ /* 0x000fe20000000f00 */
[----:B------:R-:W-:Y:S01]  /*4130*/  IMAD.IADD R0, R175, 0x1, R176 ;  /* 0x00000001af007824 */ /* 0x000fe200078e02b0 */
[C---:B------:R-:W-:Y:S01]  /*4140*/  LEA R4, P0, R236.reuse, R4, 0x2 ;  /* 0x00000004ec047211 */ /* 0x040fe200078010ff */
[----:B------:R-:W-:Y:S01]  /*4150*/  IMAD.MOV.U32 R234, RZ, RZ, R184 ;  /* 0x000000ffffea7224 */ /* 0x000fe200078e00b8 */
[----:B------:R-:W1:Y:S01]  /*4160*/  S2R R185, SR_TID.X ;  /* 0x0000000000b97919 */ /* 0x000e620000002100 */
[----:B------:R-:W-:Y:S01]  /*4170*/  USHF.L.U32 UR9, UR8, 0x7, URZ ;  /* 0x0000000708097899 */ /* 0x000fe2000800063f */
[----:B------:R-:W-:Y:S01]  /*4180*/  LEA.HI.X.SX32 R5, R236, R5, 0x2, P0 ;  /* 0x00000005ec057211 */ /* 0x000fe200000f16ff */
[----:B------:R-:W-:Y:S02]  /*4190*/  ULDC UR13, c[0x0][0x2e4] ;  /* 0x0000b900000d7ab9 */ /* 0x000fe40000000800 */
[----:B------:R-:W-:Y:S01]  /*41a0*/  UISETP.GE.AND UP0, UPT, UR9, UR34, UPT ;  /* 0x000000220900728c */ /* 0x000fe2000bf06270 */
[----:B------:R-:W2:Y:S05]  /*41b0*/  S2R R186, SR_TID.X ;  /* 0x0000000000ba7919 */ /* 0x000eaa0000002100 */
[----:B------:R-:W-:Y:S01]  /*41c0*/  PLOP3.LUT P0, PT, PT, PT, UP0, 0x80, 0x0 ;  /* 0x000000000000781c */ /* 0x000fe20003f0f008 */
[----:B------:R-:W-:Y:S04]  /*41d0*/  DEPBAR.LE SB0, 0x0 ;  /* 0x000080000000791a */ /* 0x000fe80000000000 */
[----:B------:R-:W-:Y:S01]  /*41e0*/  BAR.SYNC.DEFER_BLOCKING 0x0 ;  /* 0x0000000000007b1d */ /* 0x000fe20000010000 */
[----:B-1----:R-:W-:Y:S04]  /*41f0*/  SHF.R.S32.HI R185, RZ, 0x1f, R185 ;  /* 0x0000001fffb97819 */ /* 0x002fe800000114b9 */
[----:B--2---:R-:W-:Y:S04]  /*4200*/  LEA.HI R185, R185, R186, RZ, 0x7 ;  /* 0x000000bab9b97211 */ /* 0x004fe800078f38ff */
[----:B------:R-:W-:Y:S01]  /*4210*/  SHF.R.S32.HI R185, RZ, 0x7, R185 ;  /* 0x00000007ffb97819 */ /* 0x000fe200000114b9 */
[----:B------:R-:W-:Y:S06]  /*4220*/  LDSM.16.M88.4 R64, [R175] ;  /* 0x00000000af40783b */ /* 0x000fec0000000200 */
[----:B------:R-:W1:Y:S06]  /*4230*/  LDSM.16.M88.4 R16, [R170+0xc000] ;  /* 0x00c00000aa10783b */ /* 0x000e6c0000000200 */
[----:B------:R-:W2:Y:S06]  /*4240*/  LDSM.16.M88.4 R60, [R175+0x2000] ;  /* 0x00200000af3c783b */ /* 0x000eac0000000200 */
[----:B-----5:R1:W5:Y:S06]  /*4250*/  LDG.E R182, [R4.64] ;  /* 0x0000000404b67981 */ /* 0x02036c000c1e1900 */
[----:B------:R1:W5:Y:S06]  /*4260*/  LDG.E R181, [R4.64+0x20] ;  /* 0x0000200404b57981 */ /* 0x00036c000c1e1900 */
[----:B------:R1:W5:Y:S06]  /*4270*/  LDG.E R180, [R4.64+0x100] ;  /* 0x0001000404b47981 */ /* 0x00036c000c1e1900 */
[----:B------:R1:W5:Y:S06]  /*4280*/  LDG.E R179, [R4.64+0x120] ;  /* 0x0001200404b37981 */ /* 0x00036c000c1e1900 */
[----:B------:R-:W3:Y:S06]  /*4290*/  LDSM.16.M88.4 R32, [R170+0xc800] ;  /* 0x00c80000aa20783b */ /* 0x000eec0000000200 */
[----:B------:R-:W4:Y:S06]  /*42a0*/  LDSM.16.M88.4 R48, [R170+0xd000] ;  /* 0x00d00000aa30783b */ /* 0x000f2c0000000200 */
[----:B------:R-:W4:Y:S06]  /*42b0*/  LDSM.16.M88.4 R132, [R170+0xd800] ;  /* 0x00d80000aa84783b */ /* 0x000f2c0000000200 */
[----:B------:R-:W-:Y:S01]  /*42c0*/  LDSM.16.M88.4 R136, [R0] ;  /* 0x000000000088783b */ /* 0x000fe20000000200 */
[-C--:B-1----:R-:W-:Y:S05]  /*42d0*/  HMMA.16816.F32 R4, R64, R16.reuse, RZ ;  /* 0x000000104004723c */ /* 0x082fea00000018ff */
[----:B------:R-:W1:Y:S03]  /*42e0*/  LDSM.16.M88.4 R140, [R173+0xc000] ;  /* 0x00c00000ad8c783b */ /* 0x000e660000000200 */
[C---:B--2---:R-:W-:Y:S03]  /*42f0*/  HMMA.16816.F32 R8, R60.reuse, R16, RZ ;  /* 0x000000103c08723c */ /* 0x044fe600000018ff */
[----:B------:R-:W2:Y:S05]  /*4300*/  LDSM.16.M88.4 R144, [R0+0x2000] ;  /* 0x002000000090783b */ /* 0x000eaa0000000200 */
[-C--:B------:R-:W-:Y:S01]  /*4310*/  HMMA.16816.F32 R12, R60, R18.reuse, RZ ;  /* 0x000000123c0c723c */ /* 0x080fe200000018ff */
[----:B------:R-:W1:Y:S06]  /*4320*/  LDSM.16.M88.4 R148, [R173+0xc800] ;  /* 0x00c80000ad94783b */ /* 0x000e6c0000000200 */
[----:B------:R-:W1:Y:S01]  /*4330*/  LDSM.16.M88.4 R152, [R173+0xd000] ;  /* 0x00d00000ad98783b */ /* 0x000e620000000200 */
[C---:B------:R-:W-:Y:S05]  /*4340*/  HMMA.16816.F32 R16, R64.reuse, R18, RZ ;  /* 0x000000124010723c */ /* 0x040fea00000018ff */
[----:B------:R-:W-:Y:S03]  /*4350*/  LDSM.16.M88.4 R160, [R171+0xc800] ;  /* 0x00c80000aba0783b */ /* 0x000fe60000000200 */
[-C--:B---3--:R-:W-:Y:S03]  /*4360*/  HMMA.16816.F32 R20, R64, R32.reuse, RZ ;  /* 0x000000204014723c */ /* 0x088fe600000018ff */
[----:B------:R-:W-:Y:S05]  /*4370*/  LDSM.16.M88.4 R164, [R171+0xd000] ;  /* 0x00d00000aba4783b */ /* 0x000fea0000000200 */
        /* <DEDUP_REMOVED lines=16> */
[----:B------:R-:W-:Y:S06]  /*4480*/  LDSM.16.M88.4 R140, [R156] ;  /* 0x000000009c8c783b */ /* 0x000fec0000000200 */
[----:B------:R-:W-:Y:S01]  /*4490*/  LDSM.16.M88.4 R156, [R156+0x2000] ;  /* 0x002000009c9c783b */ /* 0x000fe20000000200 */
[-C--:B------:R-:W-:Y:S08]  /*44a0*/  HMMA.16816.F32 R20, R136, R148.reuse, R20 ;  /* 0x000000948814723c */ /* 0x080ff00000001814 */
[C---:B------:R-:W-:Y:S08]  /*44b0*/  HMMA.16816.F32 R24, R144.reuse, R148, R24 ;  /* 0x000000949018723c */ /* 0x040ff00000001818 */
[-C--:B------:R-:W-:Y:S08]  /*44c0*/  HMMA.16816.F32 R28, R144, R150.reuse, R28 ;  /* 0x00000096901c723c */ /* 0x080ff0000000181c */
[C---:B------:R-:W-:Y:S01]  /*44d0*/  HMMA.16816.F32 R32, R136.reuse, R150, R32 ;  /* 0x000000968820723c */ /* 0x040fe20000001820 */
[----:B------:R-:W1:Y:S07]  /*44e0*/  LDSM.16.M88.4 R148, [R171+0xc000] ;  /* 0x00c00000ab94783b */ /* 0x000e6e0000000200 */
[-C--:B------:R-:W-:Y:S08]  /*44f0*/  HMMA.16816.F32 R36, R136, R152.reuse, R36 ;  /* 0x000000988824723c */ /* 0x080ff00000001824 */
[C---:B------:R-:W-:Y:S08]  /*4500*/  HMMA.16816.F32 R40, R144.reuse, R152, R40 ;  /* 0x000000989028723c */ /* 0x040ff00000001828 */
[-C--:B------:R-:W-:Y:S08]  /*4510*/  HMMA.16816.F32 R44, R144, R154.reuse, R44 ;  /* 0x0000009a902c723c */ /* 0x080ff0000000182c */
[C---:B------:R-:W-:Y:S01]  /*4520*/  HMMA.16816.F32 R48, R136.reuse, R154, R48 ;  /* 0x0000009a8830723c */ /* 0x040fe20000001830 */
[----:B------:R-:W2:Y:S07]  /*4530*/  LDSM.16.M88.4 R152, [R171+0xd800] ;  /* 0x00d80000ab98783b */ /* 0x000eae0000000200 */
[-C--:B---3--:R-:W-:Y:S08]  /*4540*/  HMMA.16816.F32 R52, R136, R132.reuse, R52 ;  /* 0x000000848834723c */ /* 0x088ff00000001834 */
[C---:B------:R-:W-:Y:S08]  /*4550*/  HMMA.16816.F32 R56, R144.reuse, R132, R56 ;  /* 0x000000849038723c */ /* 0x040ff00000001838 */
[-C--:B------:R-:W-:Y:S07]  /*4560*/  HMMA.16816.F32 R60, R144, R134.reuse, R60 ;  /* 0x00000086903c723c */ /* 0x080fee000000183c */
[----:B------:R-:W-:Y:S01]  /*4570*/  IMAD.IADD R144, R0, 0x1, R169 ;  /* 0x0000000100907824 */ /* 0x000fe200078e02a9 */
[----:B------:R-:W-:Y:S01]  /*4580*/  HMMA.16816.F32 R64, R136, R134, R64 ;  /* 0x000000868840723c */ /* 0x000fe20000001840 */
[----:B------:R-:W-:Y:S06]  /*4590*/  LDSM.16.M88.4 R136, [R172+0xc000] ;  /* 0x00c00000ac88783b */ /* 0x000fec0000000200 */
[----:B------:R-:W3:Y:S01]  /*45a0*/  LDSM.16.M88.4 R132, [R144] ;  /* 0x000000009084783b */ /* 0x000ee20000000200 */
[-C--:B-1----:R-:W-:Y:S05]  /*45b0*/  HMMA.16816.F32 R4, R140, R148.reuse, R4 ;  /* 0x000000948c04723c */ /* 0x082fea0000001804 */
[----:B------:R-:W1:Y:S03]  /*45c0*/  LDSM.16.M88.4 R144, [R144+0x2000] ;  /* 0x002000009090783b */ /* 0x000e660000000200 */
[C---:B------:R-:W-:Y:S08]  /*45d0*/  HMMA.16816.F32 R8, R156.reuse, R148, R8 ;  /* 0x000000949c08723c */ /* 0x040ff00000001808 */
[-C--:B------:R-:W-:Y:S08]  /*45e0*/  HMMA.16816.F32 R12, R156, R150.reuse, R12 ;  /* 0x000000969c0c723c */ /* 0x080ff0000000180c */
[C---:B------:R-:W-:Y:S01]  /*45f0*/  HMMA.16816.F32 R16, R140.reuse, R150, R16 ;  /* 0x000000968c10723c */ /* 0x040fe20000001810 */
[----:B------:R-:W4:Y:S07]  /*4600*/  LDSM.16.M88.4 R148, [R172+0xc800] ;  /* 0x00c80000ac94783b */ /* 0x000f2e0000000200 */
        /* <DEDUP_REMOVED lines=9> */
[----:B------:R-:W1:Y:S07]  /*46a0*/  LDSM.16.M88.4 R164, [R172+0xd800] ;  /* 0x00d80000aca4783b */ /* 0x000e6e0000000200 */
[-C--:B--2---:R-:W-:Y:S08]  /*46b0*/  HMMA.16816.F32 R52, R140, R152.reuse, R52 ;  /* 0x000000988c34723c */ /* 0x084ff00000001834 */
[C---:B------:R-:W-:Y:S08]  /*46c0*/  HMMA.16816.F32 R56, R156.reuse, R152, R56 ;  /* 0x000000989c38723c */ /* 0x040ff00000001838 */
[-C--:B------:R-:W-:Y:S08]  /*46d0*/  HMMA.16816.F32 R60, R156, R154.reuse, R60 ;  /* 0x0000009a9c3c723c */ /* 0x080ff0000000183c */
[----:B------:R-:W-:Y:S08]  /*46e0*/  HMMA.16816.F32 R64, R140, R154, R64 ;  /* 0x0000009a8c40723c */ /* 0x000ff00000001840 */
[-C--:B---3--:R-:W-:Y:S08]  /*46f0*/  HMMA.16816.F32 R4, R132, R136.reuse, R4 ;  /* 0x000000888404723c */ /* 0x088ff00000001804 */
[C---:B-1----:R-:W-:Y:S08]  /*4700*/  HMMA.16816.F32 R8, R144.reuse, R136, R8 ;  /* 0x000000889008723c */ /* 0x042ff00000001808 */
        /* <DEDUP_REMOVED lines=15> */
[----:B------:R-:W-:Y:S04]  /*4800*/  USHF.L.U32 UR13, UR14, 0x7, URZ ;  /* 0x000000070e0d7899 */ /* 0x000fe8000800063f */
[----:B------:R-:W-:Y:S02]  /*4810*/  UIADD3 UR29, UR13, UR12, URZ ;  /* 0x0000000c0d1d7290 */ /* 0x000fe4000fffe03f */
[----:B------:R-:W-:Y:S02]  /*4820*/  UIADD3 UR13, UR13, 0x80, URZ ;  /* 0x000000800d0d7890 */ /* 0x000fe4000fffe03f */
[----:B------:R-:W-:Y:S02]  /*4830*/  UIADD3 UR30, UR26, UR29, -UR7 ;  /* 0x0000001d1a1e7290 */ /* 0x000fe4000fffe807 */
[----:B------:R-:W-:Y:S02]  /*4840*/  UIADD3 UR29, UR9, 0x80, URZ ;  /* 0x00000080091d7890 */ /* 0x000fe4000fffe03f */
[----:B------:R-:W-:Y:S01]  /*4850*/  IMAD.U32 R0, RZ, RZ, UR13 ;  /* 0x0000000dff007e24 */ /* 0x000fe2000f8e00ff */
[----:B------:R-:W-:Y:S02]  /*4860*/  UMOV UR13, UR26 ;  /* 0x0000001a000d7c82 */ /* 0x000fe40008000000 */
[----:B------:R-:W-:Y:S02]  /*4870*/  UISETP.GE.AND UP0, UPT, UR29, UR30, UPT ;  /* 0x0000001e1d00728c */ /* 0x000fe4000bf06270 */
[----:B------:R-:W-:Y:S04]  /*4880*/  ISETP.LT.AND P0, PT, R0, UR7, PT ;  /* 0x0000000700007c0c */ /* 0x000fe8000bf01270 */
[----:B------:R-:W-:Y:S11]  /*4890*/  PLOP3.LUT P2, PT, PT, PT, UP0, 0x80, 0x0 ;  /* 0x000000000000781c */ /* 0x000ff60003f4f008 */
[----:B------:R-:W-:Y:S02]  /*48a0*/  @!UPT UIADD3 URZ, URZ, URZ, URZ ;  /* 0x0000003f3f3ff290 */ /* 0x000fe4000fffe03f */
[----:B------:R-:W-:-:S05]  /*48b0*/  @!P2 BRA P0, `(.L_x_2214) ;  /* 0x00000ed00000a947 */ /* 0x000fca0000000000 */
.L_x_2213:
        /* <DEDUP_REMOVED lines=20> */
[----:B------:R-:W-:Y:S02]  /*4a00*/  IADD3 R133, R132, UR9, RZ ;  /* 0x0000000984857c10 */ /* 0x000fe4000fffe0ff */
[----:B------:R-:W-:Y:S02]  /*4a10*/  IMNMX R132, RZ, R135, !PT ;  /* 0x00000087ff847217 */ /* 0x000fe40007800200 */
[----:B------:R-:W-:Y:S02]  /*4a20*/  IMNMX R137, R137, UR7, PT ;  /* 0x0000000789897c17 */ /* 0x000fe4000b800200 */
        /* <DEDUP_REMOVED lines=8> */
[C---:B------:R-:W-:Y:S02]  /*4ab0*/  ISETP.GE.AND P3, PT, R0.reuse, R136, PT ;  /* 0x000000880000720c */ /* 0x040fe40003f66270 */
[C---:B------:R-:W-:Y:S02]  /*4ac0*/  ISETP.GE.AND P2, PT, R0.reuse, R134, PT ;  /* 0x000000860000720c */ /* 0x040fe40003f46270 */
[C---:B------:R-:W-:Y:S02]  /*4ad0*/  ISETP.GE.AND P0, PT, R0.reuse, R132, PT ;  /* 0x000000840000720c */ /* 0x040fe40003f06270 */
        /* <DEDUP_REMOVED lines=8> */
[C---:B------:R-:W-:Y:S02]  /*4b60*/  ISETP.GE.OR P2, PT, R0.reuse, R133, !P2 ;  /* 0x000000850000720c */ /* 0x040fe40005746670 */
        /* <DEDUP_REMOVED lines=194> */
.L_x_2214:
[C---:B------:R-:W-:Y:S01]  /*5790*/  FSETP.NEU.FTZ.AND P0, PT, R243.reuse, -INF , PT ;  /* 0xff800000f300780b */ /* 0x040fe20003f1d000 */
[----:B------:R-:W2:Y:S01]  /*57a0*/  LDL R135, [R1+0x10] ;  /* 0x0000100001877983 */ /* 0x000ea20000100800 */
[----:B------:R-:W-:Y:S01]  /*57b0*/  FMUL.FTZ R132, R243, 1.4426950216293334961 ;  /* 0x3fb8aa3bf3847820 */ /* 0x000fe20000410000 */
[----:B------:R-:W-:Y:S01]  /*57c0*/  UISETP.GT.AND UP2, UPT, UR8, UR32, UPT ;  /* 0x000000200800728c */ /* 0x000fe2000bf44270 */
[C---:B------:R-:W-:Y:S01]  /*57d0*/  IMAD.IADD R145, R174.reuse, 0x1, R176 ;  /* 0x00000001ae917824 */ /* 0x040fe200078e02b0 */
[----:B------:R-:W3:Y:S01]  /*57e0*/  LDL R134, [R1+0x8] ;  /* 0x0000080001867983 */ /* 0x000ee20000100800 */
[----:B------:R-:W-:Y:S01]  /*57f0*/  IMAD.IADD R144, R174, 0x1, R169 ;  /* 0x00000001ae907824 */ /* 0x000fe200078e02a9 */
[----:B------:R-:W-:Y:S01]  /*5800*/  FSEL R132, R132, RZ, P0 ;  /* 0x000000ff84847208 */ /* 0x000fe20000000000 */
[C---:B------:R-:W-:Y:S01]  /*5810*/  FMUL.FTZ R0, R244.reuse, 1.4426950216293334961 ;  /* 0x3fb8aa3bf4007820 */ /* 0x040fe20000410000 */
[----:B------:R-:W-:Y:S01]  /*5820*/  FSETP.NEU.FTZ.AND P0, PT, R244, -INF , PT ;  /* 0xff800000f400780b */ /* 0x000fe20003f1d000 */
[----:B------:R-:W4:Y:S01]  /*5830*/  LDL R133, [R1+0x4] ;  /* 0x0000040001857983 */ /* 0x000f220000100800 */
[----:B------:R-:W-:Y:S02]  /*5840*/  FMUL.FTZ R2, R241, 1.4426950216293334961 ;  /* 0x3fb8aa3bf1027820 */ /* 0x000fe40000410000 */
[--C-:B------:R-:W-:Y:S02]  /*5850*/  FFMA.FTZ R16, R16, c[0x0][0x23c], -R132.reuse ;  /* 0x00008f0010107a23 */ /* 0x100fe40000010884 */
[--C-:B------:R-:W-:Y:S02]  /*5860*/  FFMA.FTZ R4, R4, c[0x0][0x23c], -R132.reuse ;  /* 0x00008f0004047a23 */ /* 0x100fe40000010884 */
[----:B------:R1:W1:Y:S01]  /*5870*/  MUFU.EX2 R204, R16 ;  /* 0x0000001000cc7308 */ /* 0x0002620000000800 */
        /* <DEDUP_REMOVED lines=12> */
[----:B------:R-:W-:Y:S01]  /*5940*/  FFMA.FTZ R52, R52, c[0x0][0x23c], -R132 ;  /* 0x00008f0034347a23 */ /* 0x000fe20000010884 */
[----:B-1----:R-:W-:Y:S01]  /*5950*/  FSEL R16, R0, RZ, P0 ;  /* 0x000000ff00107208 */ /* 0x002fe20000000000 */
[----:B------:R-:W-:Y:S01]  /*5960*/  FMUL.FTZ R0, R242, 1.4426950216293334961 ;  /* 0x3fb8aa3bf2007820 */ /* 0x000fe20000410000 */
[----:B------:R-:W-:Y:S03]  /*5970*/  FSETP.NEU.FTZ.AND P0, PT, R241, -INF , PT ;  /* 0xff800000f100780b */ /* 0x000fe60003f1d000 */
[--C-:B------:R-:W-:Y:S01]  /*5980*/  FFMA.FTZ R7, R7, c[0x0][0x23c], -R16.reuse ;  /* 0x00008f0007077a23 */ /* 0x100fe20000010810 */
[----:B------:R-:W-:Y:S01]  /*5990*/  FSEL R2, R2, RZ, P0 ;  /* 0x000000ff02027208 */ /* 0x000fe20000000000 */
[--C-:B------:R-:W-:Y:S01]  /*59a0*/  FFMA.FTZ R19, R19, c[0x0][0x23c], -R16.reuse ;  /* 0x00008f0013137a23 */ /* 0x100fe20000010810 */
[----:B------:R-:W-:Y:S01]  /*59b0*/  FSETP.NEU.FTZ.AND P0, PT, R242, -INF , PT ;  /* 0xff800000f200780b */ /* 0x000fe20003f1d000 */
[----:B------:R1:W-:Y:S01]  /*59c0*/  MUFU.EX2 R198, R7 ;  /* 0x0000000700c67308 */ /* 0x0003e20000000800 */
[--C-:B------:R-:W-:Y:S02]  /*59d0*/  FFMA.FTZ R51, R51, c[0x0][0x23c], -R16.reuse ;  /* 0x00008f0033337a23 */ /* 0x100fe40000010810 */
[----:B------:R-:W-:Y:S01]  /*59e0*/  FSEL R0, R0, RZ, P0 ;  /* 0x000000ff00007208 */ /* 0x000fe20000000000 */
[--C-:B------:R-:W-:Y:S02]  /*59f0*/  FFMA.FTZ R23, R23, c[0x0][0x23c], -R16.reuse ;  /* 0x00008f0017177a23 */ /* 0x100fe40000010810 */
[----:B------:R-:W-:Y:S02]  /*5a00*/  FFMA.FTZ R18, R18, c[0x0][0x23c], -R16 ;  /* 0x00008f0012127a23 */ /* 0x000fe40000010810 */
[----:B------:R-:W-:Y:S02]  /*5a10*/  FFMA.FTZ R15, R15, c[0x0][0x23c], -R0 ;  /* 0x00008f000f0f7a23 */ /* 0x000fe40000010800 */
[----:B------:R1:W1:Y:S01]  /*5a20*/  MUFU.EX2 R207, R19 ;  /* 0x0000001300cf7308 */ /* 0x0002620000000800 */
[--C-:B------:R-:W-:Y:S02]  /*5a30*/  FFMA.FTZ R12, R12, c[0x0][0x23c], -R2.reuse ;  /* 0x00008f000c0c7a23 */ /* 0x100fe40000010802 */
[----:B------:R-:W-:Y:S02]  /*5a40*/  FFMA.FTZ R21, R8, c[0x0][0x23c], -R2 ;  /* 0x00008f0008157a23 */ /* 0x000fe40000010802 */
[----:B------:R-:W-:Y:S02]  /*5a50*/  FFMA.FTZ R35, R35, c[0x0][0x23c], -R16 ;  /* 0x00008f0023237a23 */ /* 0x000fe40000010810 */
[----:B------:R-:W-:Y:S02]  /*5a60*/  FFMA.FTZ R28, R28, c[0x0][0x23c], -R2 ;  /* 0x00008f001c1c7a23 */ /* 0x000fe40000010802 */
[----:B------:R-:W-:Y:S01]  /*5a70*/  FFMA.FTZ R30, R30, c[0x0][0x23c], -R0 ;  /* 0x00008f001e1e7a23 */ /* 0x000fe20000010800 */
[----:B------:R1:W-:Y:S01]  /*5a80*/  MUFU.EX2 R197, R4 ;  /* 0x0000000400c57308 */ /* 0x0003e20000000800 */
[----:B------:R-:W-:Y:S02]  /*5a90*/  FFMA.FTZ R146, R9, c[0x0][0x23c], -R2 ;  /* 0x00008f0009927a23 */ /* 0x000fe40000010802 */
[----:B------:R-:W-:Y:S02]  /*5aa0*/  FFMA.FTZ R31, R31, c[0x0][0x23c], -R0 ;  /* 0x00008f001f1f7a23 */ /* 0x000fe40000010800 */
[--C-:B-1----:R-:W-:Y:S02]  /*5ab0*/  FFMA.FTZ R7, R6, c[0x0][0x23c], -R16.reuse ;  /* 0x00008f0006077a23 */ /* 0x102fe40000010810 */
[----:B------:R-:W-:Y:S02]  /*5ac0*/  IMAD.U32 R6, RZ, RZ, UR14 ;  /* 0x0000000eff067e24 */ /* 0x000fe4000f8e00ff */
[----:B------:R-:W-:Y:S01]  /*5ad0*/  FFMA.FTZ R34, R34, c[0x0][0x23c], -R16 ;  /* 0x00008f0022227a23 */ /* 0x000fe20000010810 */
[----:B------:R1:W-:Y:S01]  /*5ae0*/  MUFU.EX2 R202, R23 ;  /* 0x0000001700ca7308 */ /* 0x0003e20000000800 */
[----:B------:R-:W-:Y:S02]  /*5af0*/  IMAD R6, R6, 0x2, R185 ;  /* 0x0000000206067824 */ /* 0x000fe400078e02b9 */
[----:B------:R-:W-:Y:S02]  /*5b00*/  FFMA.FTZ R148, R10, c[0x0][0x23c], -R0 ;  /* 0x00008f000a947a23 */ /* 0x000fe40000010800 */
[----:B------:R-:W-:Y:S02]  /*5b10*/  FFMA.FTZ R19, R17, c[0x0][0x23c], -R132 ;  /* 0x00008f0011137a23 */ /* 0x000fe40000010884 */
[----:B------:R-:W-:Y:S02]  /*5b20*/  IMAD.SHL.U32 R6, R6, 0x2, RZ ;  /* 0x0000000206067824 */ /* 0x000fe400078e00ff */
[----:B------:R-:W-:Y:S01]  /*5b30*/  FFMA.FTZ R24, R24, c[0x0][0x23c], -R2 ;  /* 0x00008f0018187a23 */ /* 0x000fe20000010802 */
[----:B------:R-:W-:Y:S01]  /*5b40*/  MUFU.EX2 R200, R15 ;  /* 0x0000000f00c87308 */ /* 0x000fe20000000800 */
[----:B------:R-:W-:Y:S02]  /*5b50*/  FFMA.FTZ R27, R27, c[0x0][0x23c], -R0 ;  /* 0x00008f001b1b7a23 */ /* 0x000fe40000010800 */
[----:B------:R-:W-:Y:S02]  /*5b60*/  FFMA.FTZ R149, R13, c[0x0][0x23c], -R2 ;  /* 0x00008f000d957a23 */ /* 0x000fe40000010802 */
[----:B------:R-:W-:Y:S02]  /*5b70*/  IMAD.U32 R4, RZ, RZ, UR8 ;  /* 0x00000008ff047e24 */ /* 0x000fe4000f8e00ff */
[----:B------:R-:W-:Y:S02]  /*5b80*/  FFMA.FTZ R17, R11, c[0x0][0x23c], -R0 ;  /* 0x00008f000b117a23 */ /* 0x000fe40000010800 */
[--C-:B------:R-:W-:Y:S01]  /*5b90*/  FFMA.FTZ R166, R29, c[0x0][0x23c], -R2.reuse ;  /* 0x00008f001da67a23 */ /* 0x100fe20000010802 */
[----:B------:R-:W-:Y:S01]  /*5ba0*/  MUFU.EX2 R201, R18 ;  /* 0x0000001200c97308 */ /* 0x000fe20000000800 */
[----:B------:R-:W-:Y:S02]  /*5bb0*/  FFMA.FTZ R151, R25, c[0x0][0x23c], -R2 ;  /* 0x00008f0019977a23 */ /* 0x000fe40000010802 */
[----:B------:R-:W-:Y:S02]  /*5bc0*/  FFMA.FTZ R38, R38, c[0x0][0x23c], -R16 ;  /* 0x00008f0026267a23 */ /* 0x000fe40000010810 */
[----:B-1----:R-:W-:Y:S02]  /*5bd0*/  FFMA.FTZ R23, R14, c[0x0][0x23c], -R0 ;  /* 0x00008f000e177a23 */ /* 0x002fe40000010800 */
[--C-:B------:R-:W-:Y:S02]  /*5be0*/  FFMA.FTZ R39, R39, c[0x0][0x23c], -R16.reuse ;  /* 0x00008f0027277a23 */ /* 0x100fe40000010810 */
[----:B------:R-:W-:Y:S01]  /*5bf0*/  FFMA.FTZ R50, R50, c[0x0][0x23c], -R16 ;  /* 0x00008f0032327a23 */ /* 0x000fe20000010810 */
[----:B------:R-:W-:Y:S01]  /*5c00*/  MUFU.EX2 R199, R12 ;  /* 0x0000000c00c77308 */ /* 0x000fe20000000800 */
        /* <DEDUP_REMOVED lines=9> */
[--C-:B------:R-:W-:Y:S02]  /*5ca0*/  FFMA.FTZ R55, R55, c[0x0][0x23c], -R16.reuse ;  /* 0x00008f0037377a23 */ /* 0x100fe40000010810 */
[----:B------:R-:W-:Y:S01]  /*5cb0*/  FFMA.FTZ R66, R66, c[0x0][0x23c], -R16 ;  /* 0x00008f0042427a23 */ /* 0x000fe20000010810 */
[----:B------:R-:W-:Y:S01]  /*5cc0*/  MUFU.EX2 R196, R19 ;  /* 0x0000001300c47308 */ /* 0x000fe20000000800 */
[----:B------:R-:W-:Y:S02]  /*5cd0*/  FFMA.FTZ R45, R45, c[0x0][0x23c], -R2 ;  /* 0x00008f002d2d7a23 */ /* 0x000fe40000010802 */
[----:B------:R-:W-:Y:S02]  /*5ce0*/  FFMA.FTZ R42, R42, c[0x0][0x23c], -R0 ;  /* 0x00008f002a2a7a23 */ /* 0x000fe40000010800 */
[--C-:B------:R-:W-:Y:S02]  /*5cf0*/  FFMA.FTZ R41, R41, c[0x0][0x23c], -R2.reuse ;  /* 0x00008f0029297a23 */ /* 0x100fe40000010802 */
[--C-:B------:R-:W-:Y:S02]  /*5d00*/  FFMA.FTZ R56, R56, c[0x0][0x23c], -R2.reuse ;  /* 0x00008f0038387a23 */ /* 0x100fe40000010802 */
[--C-:B------:R-:W-:Y:S01]  /*5d10*/  FFMA.FTZ R57, R57, c[0x0][0x23c], -R2.reuse ;  /* 0x00008f0039397a23 */ /* 0x100fe20000010802 */
[----:B------:R-:W-:Y:S01]  /*5d20*/  MUFU.EX2 R203, R20 ;  /* 0x0000001400cb7308 */ /* 0x000fe20000000800 */
[----:B------:R-:W-:Y:S02]  /*5d30*/  FFMA.FTZ R2, R61, c[0x0][0x23c], -R2 ;  /* 0x00008f003d027a23 */ /* 0x000fe40000010802 */
[--C-:B------:R-:W-:Y:S02]  /*5d40*/  FFMA.FTZ R59, R59, c[0x0][0x23c], -R0.reuse ;  /* 0x00008f003b3b7a23 */ /* 0x100fe40000010800 */
[----:B------:R-:W-:Y:S05]  /*5d50*/  FFMA.FTZ R58, R58, c[0x0][0x23c], -R0 ;  /* 0x00008f003a3a7a23 */ /* 0x000fea0000010800 */
[----:B------:R-:W-:Y:S10]  /*5d60*/  MUFU.EX2 R189, R21 ;  /* 0x0000001500bd7308 */ /* 0x000ff40000000800 */
[----:B------:R1:W-:Y:S10]  /*5d70*/  MUFU.EX2 R215, R35 ;  /* 0x0000002300d77308 */ /* 0x0003f40000000800 */
[----:B------:R-:W-:Y:S10]  /*5d80*/  MUFU.EX2 R211, R28 ;  /* 0x0000001c00d37308 */ /* 0x000ff40000000800 */
[----:B------:R-:W-:Y:S01]  /*5d90*/  MUFU.EX2 R208, R30 ;  /* 0x0000001e00d07308 */ /* 0x000fe20000000800 */
[--C-:B-1----:R-:W-:Y:S02]  /*5da0*/  FFMA.FTZ R35, R22, c[0x0][0x23c], -R16.reuse ;  /* 0x00008f0016237a23 */ /* 0x102fe40000010810 */
[----:B------:R-:W-:Y:S07]  /*5db0*/  FFMA.FTZ R16, R54, c[0x0][0x23c], -R16 ;  /* 0x00008f0036107a23 */ /* 0x000fee0000010810 */
[----:B------:R-:W1:Y:S10]  /*5dc0*/  MUFU.EX2 R214, R32 ;  /* 0x0000002000d67308 */ /* 0x000e740000000800 */
[----:B------:R-:W1:Y:S10]  /*5dd0*/  MUFU.EX2 R210, R31 ;  /* 0x0000001f00d27308 */ /* 0x000e740000000800 */
[----:B------:R1:W-:Y:S10]  /*5de0*/  MUFU.EX2 R209, R34 ;  /* 0x0000002200d17308 */ /* 0x0003f40000000800 */
[----:B------:R-:W-:Y:S10]  /*5df0*/  MUFU.EX2 R186, R23 ;  /* 0x0000001700ba7308 */ /* 0x000ff40000000800 */
[----:B------:R-:W-:Y:S01]  /*5e00*/  MUFU.EX2 R206, R24 ;  /* 0x0000001800ce7308 */ /* 0x000fe20000000800 */
[--C-:B-1----:R-:W-:Y:S02]  /*5e10*/  FFMA.FTZ R34, R26, c[0x0][0x23c], -R0.reuse ;  /* 0x00008f001a227a23 */ /* 0x102fe40000010800 */
[----:B------:R-:W-:Y:S07]  /*5e20*/  FFMA.FTZ R0, R62, c[0x0][0x23c], -R0 ;  /* 0x00008f003e007a23 */ /* 0x000fee0000010800 */
[----:B------:R-:W-:Y:S10]  /*5e30*/  MUFU.EX2 R205, R27 ;  /* 0x0000001b00cd7308 */ /* 0x000ff40000000800 */
[----:B------:R1:W-:Y:S10]  /*5e40*/  MUFU.EX2 R212, R36 ;  /* 0x0000002400d47308 */ /* 0x0003f40000000800 */
[----:B------:R2:W-:Y:S10]  /*5e50*/  MUFU.EX2 R184, R17 ;  /* 0x0000001100b87308 */ /* 0x0005f40000000800 */
[----:B------:R-:W-:Y:S01]  /*5e60*/  MUFU.EX2 R190, R35 ;  /* 0x0000002300be7308 */ /* 0x000fe20000000800 */
[--C-:B-1----:R-:W-:Y:S02]  /*5e70*/  FFMA.FTZ R36, R33, c[0x0][0x23c], -R132.reuse ;  /* 0x00008f0021247a23 */ /* 0x102fe40000010884 */
[----:B------:R-:W-:Y:S07]  /*5e80*/  FFMA.FTZ R132, R53, c[0x0][0x23c], -R132 ;  /* 0x00008f0035847a23 */ /* 0x000fee0000010884 */
[----:B------:R1:W-:Y:S10]  /*5e90*/  MUFU.EX2 R183, R34 ;  /* 0x0000002200b77308 */ /* 0x0003f40000000800 */
[----:B------:R1:W-:Y:S10]  /*5ea0*/  MUFU.EX2 R188, R38 ;  /* 0x0000002600bc7308 */ /* 0x0003f40000000800 */
[----:B------:R-:W1:Y:S10]  /*5eb0*/  MUFU.EX2 R224, R51 ;  /* 0x0000003300e07308 */ /* 0x000e740000000800 */
[----:B------:R1:W-:Y:S10]  /*5ec0*/  MUFU.EX2 R193, R36 ;  /* 0x0000002400c17308 */ /* 0x0003f40000000800 */
        /* <DEDUP_REMOVED lines=32> */
[----:B------:R-:W-:Y:S10]  /*60d0*/  MUFU.EX2 R155, R57 ;  /* 0x00000039009b7308 */ /* 0x000ff40000000800 */
[----:B------:R-:W1:Y:S01]  /*60e0*/  MUFU.EX2 R154, R58 ;  /* 0x0000003a009a7308 */ /* 0x000e620000000800 */
[----:B--2---:R-:W-:Y:S02]  /*60f0*/  IMAD R4, R4, 0x8, R135 ;  /* 0x0000000804047824 */ /* 0x004fe400078e0287 */
[----:B---3--:R-:W-:Y:S03]  /*6100*/  IMAD.WIDE.U32 R8, R134, -0x2daee0ad, RZ ;  /* 0xd2511f5386087825 */ /* 0x008fe600078e00ff */
[C---:B------:R-:W-:Y:S01]  /*6110*/  IADD3 R14, R4.reuse, 0x4, RZ ;  /* 0x00000004040e7810 */ /* 0x040fe20007ffe0ff */
[----:B------:R-:W-:Y:S01]  /*6120*/  IMAD.WIDE.U32 R4, R4, -0x326172a9, RZ ;  /* 0xcd9e8d5704047825 */ /* 0x000fe200078e00ff */
[----:B------:R-:W-:Y:S02]  /*6130*/  LOP3.LUT R10, R9, UR31, R6, 0x96, !PT ;  /* 0x0000001f090a7c12 */ /* 0x000fe4000f8e9606 */
[----:B------:R-:W-:Y:S01]  /*6140*/  LOP3.LUT R7, R8, UR33, RZ, 0x3c, !PT ;  /* 0x0000002108077c12 */ /* 0x000fe2000f8e3cff */
[----:B------:R-:W-:Y:S01]  /*6150*/  IMAD.WIDE.U32 R14, R14, -0x326172a9, RZ ;  /* 0xcd9e8d570e0e7825 */ /* 0x000fe200078e00ff */
[-C--:B----4-:R-:W-:Y:S02]  /*6160*/  LOP3.LUT R18, R5, R133.reuse, RZ, 0x3c, !PT ;  /* 0x0000008505127212 */ /* 0x090fe400078e3cff */
[----:B------:R-:W-:Y:S01]  /*6170*/  IADD3 R8, R6, 0x1, RZ ;  /* 0x0000000106087810 */ /* 0x000fe20007ffe0ff */
[----:B------:R-:W-:Y:S01]  /*6180*/  IMAD.WIDE.U32 R10, R10, -0x326172a9, RZ ;  /* 0xcd9e8d570a0a7825 */ /* 0x000fe200078e00ff */
[----:B------:R-:W-:Y:S02]  /*6190*/  LOP3.LUT R12, R15, R133, RZ, 0x3c, !PT ;  /* 0x000000850f0c7212 */ /* 0x000fe400078e3cff */
[----:B------:R-:W-:Y:S01]  /*61a0*/  LOP3.LUT R8, R9, UR31, R8, 0x96, !PT ;  /* 0x0000001f09087c12 */ /* 0x000fe2000f8e9608 */
[----:B------:R-:W-:Y:S01]  /*61b0*/  IMAD.WIDE.U32 R18, R18, -0x2daee0ad, RZ ;  /* 0xd2511f5312127825 */ /* 0x000fe200078e00ff */
[C---:B------:R-:W-:Y:S02]  /*61c0*/  LOP3.LUT R20, R11.reuse, UR25, R4, 0x96, !PT ;  /* 0x000000190b147c12 */ /* 0x040fe4000f8e9604 */
[----:B------:R-:W-:Y:S01]  /*61d0*/  LOP3.LUT R11, R11, UR25, R14, 0x96, !PT ;  /* 0x000000190b0b7c12 */ /* 0x000fe2000f8e960e */
[----:B------:R-:W-:Y:S01]  /*61e0*/  IMAD.WIDE.U32 R12, R12, -0x2daee0ad, RZ ;  /* 0xd2511f530c0c7825 */ /* 0x000fe200078e00ff */
[C---:B------:R-:W-:Y:S03]  /*61f0*/  LOP3.LUT R6, R7.reuse, R19, RZ, 0x3c, !PT ;  /* 0x0000001307067212 */ /* 0x040fe600078e3cff */
[----:B------:R-:W-:Y:S01]  /*6200*/  IMAD.WIDE.U32 R8, R8, -0x326172a9, RZ ;  /* 0xcd9e8d5708087825 */ /* 0x000fe200078e00ff */
[----:B------:R-:W-:Y:S03]  /*6210*/  LOP3.LUT R5, R7, R13, RZ, 0x3c, !PT ;  /* 0x0000000d07057212 */ /* 0x000fe600078e3cff */
[----:B------:R-:W-:Y:S01]  /*6220*/  IMAD.WIDE.U32 R6, R6, -0x326172a9, RZ ;  /* 0xcd9e8d5706067825 */ /* 0x000fe200078e00ff */
[C---:B------:R-:W-:Y:S02]  /*6230*/  LOP3.LUT R15, R9.reuse, UR25, R4, 0x96, !PT ;  /* 0x00000019090f7c12 */ /* 0x040fe4000f8e9604 */
[----:B------:R-:W-:Y:S01]  /*6240*/  LOP3.LUT R9, R9, UR25, R14, 0x96, !PT ;  /* 0x0000001909097c12 */ /* 0x000fe2000f8e960e */
[----:B------:R-:W-:Y:S01]  /*6250*/  IMAD.WIDE.U32 R4, R5, -0x326172a9, RZ ;  /* 0xcd9e8d5705047825 */ /* 0x000fe200078e00ff */
[C---:B------:R-:W-:Y:S02]  /*6260*/  LOP3.LUT R30, R7.reuse, UR24, R10, 0x96, !PT ;  /* 0x00000018071e7c12 */ /* 0x040fe4000f8e960a */
[----:B------:R-:W-:Y:S01]  /*6270*/  LOP3.LUT R32, R7, UR24, R8, 0x96, !PT ;  /* 0x0000001807207c12 */ /* 0x000fe2000f8e9608 */
[----:B------:R-:W-:Y:S01]  /*6280*/  IMAD.WIDE.U32 R20, R20, -0x2daee0ad, RZ ;  /* 0xd2511f5314147825 */ /* 0x000fe200078e00ff */
[C---:B------:R-:W-:Y:S02]  /*6290*/  LOP3.LUT R28, R5.reuse, UR24, R10, 0x96, !PT ;  /* 0x00000018051c7c12 */ /* 0x040fe4000f8e960a */
[----:B------:R-:W-:Y:S01]  /*62a0*/  LOP3.LUT R26, R5, UR24, R8, 0x96, !PT ;  /* 0x00000018051a7c12 */ /* 0x000fe2000f8e9608 */
[----:B------:R-:W-:Y:S01]  /*62b0*/  IMAD.WIDE.U32 R32, R32, -0x2daee0ad, RZ ;  /* 0xd2511f5320207825 */ /* 0x000fe200078e00ff */
[----:B------:R-:W-:Y:S03]  /*62c0*/  LOP3.LUT R22, R21, UR23, R18, 0x96, !PT ;  /* 0x0000001715167c12 */ /* 0x000fe6000f8e9612 */
[----:B------:R-:W-:Y:S04]  /*62d0*/  IMAD.WIDE.U32 R10, R11, -0x2daee0ad, RZ ;  /* 0xd2511f530b0a7825 */ /* 0x000fe800078e00ff */
        /* <DEDUP_REMOVED lines=19> */
[----:B------:R-:W-:Y:S03]  /*6410*/  LOP3.LUT R17, R21, UR22, R6, 0x96, !PT ;  /* 0x0000001615117c12 */ /* 0x000fe6000f8e9606 */
        /* <DEDUP_REMOVED lines=30> */
[----:B------:R-:W-:Y:S02]  /*6600*/  LOP3.LUT R15, R10, 0xff, RZ, 0xc0, !PT ;  /* 0x000000ff0a0f7812 */ /* 0x000fe400078ec0ff */
[----:B------:R-:W-:Y:S01]  /*6610*/  LOP3.LUT R19, R11, UR15, R28, 0x96, !PT ;  /* 0x0000000f0b137c12 */ /* 0x000fe2000f8e961c */
[----:B------:R-:W-:Y:S01]  /*6620*/  IMAD.WIDE.U32 R12, R13, -0x326172a9, RZ ;  /* 0xcd9e8d570d0c7825 */ /* 0x000fe200078e00ff */
[--C-:B------:R-:W-:Y:S02]  /*6630*/  SHF.R.U32.HI R21, RZ, 0x18, R8.reuse ;  /* 0x00000018ff157819 */ /* 0x100fe40000011608 */
[----:B------:R-:W-:Y:S01]  /*6640*/  SHF.R.U32.HI R28, RZ, 0x10, R8 ;  /* 0x00000010ff1c7819 */ /* 0x000fe20000011608 */
[----:B------:R-:W-:Y:S01]  /*6650*/  IMAD.WIDE.U32 R30, R30, -0x2daee0ad, RZ ;  /* 0xd2511f531e1e7825 */ /* 0x000fe200078e00ff */
[----:B------:R-:W-:Y:S02]  /*6660*/  LOP3.LUT R23, R13, UR18, R20, 0x96, !PT ;  /* 0x000000120d177c12 */ /* 0x000fe4000f8e9614 */
[----:B------:R-:W-:Y:S01]  /*6670*/  LOP3.LUT R13, R8, 0xff, RZ, 0xc0, !PT ;  /* 0x000000ff080d7812 */ /* 0x000fe200078ec0ff */
[----:B------:R-:W-:Y:S01]  /*6680*/  IMAD.WIDE.U32 R6, R6, -0x326172a9, RZ ;  /* 0xcd9e8d5706067825 */ /* 0x000fe200078e00ff */
[----:B------:R-:W-:Y:S02]  /*6690*/  LOP3.LUT R25, R31, UR17, R4, 0x96, !PT ;  /* 0x000000111f197c12 */ /* 0x000fe4000f8e9604 */
[----:B------:R-:W-:Y:S01]  /*66a0*/  ISETP.LE.U32.AND P4, PT, R13, UR6, PT ;  /* 0x000000060d007c0c */ /* 0x000fe2000bf83070 */
[----:B------:R-:W-:Y:S01]  /*66b0*/  IMAD.WIDE.U32 R4, R5, -0x2daee0ad, RZ ;  /* 0xd2511f5305047825 */ /* 0x000fe200078e00ff */
[----:B------:R-:W-:Y:S02]  /*66c0*/  ISETP.LE.U32.AND P3, PT, R21, UR6, PT ;  /* 0x0000000615007c0c */ /* 0x000fe4000bf63070 */
[----:B------:R-:W-:Y:S02]  /*66d0*/  LOP3.LUT R20, R9, UR16, R22, 0x96, !PT ;  /* 0x0000001009147c12 */ /* 0x000fe4000f8e9616 */
[----:B------:R-:W-:Y:S02]  /*66e0*/  LOP3.LUT R17, R5, UR15, R14, 0x96, !PT ;  /* 0x0000000f05117c12 */ /* 0x000fe4000f8e960e */
[----:B------:R-:W-:Y:S02]  /*66f0*/  SHF.R.U32.HI R14, RZ, 0x18, R10 ;  /* 0x00000018ff0e7819 */ /* 0x000fe4000001160a */
[----:B-1----:R-:W-:Y:S02]  /*6700*/  LOP3.LUT R34, R8, 0xffff, RZ, 0xc0, !PT ;  /* 0x0000ffff08227812 */ /* 0x002fe400078ec0ff */
[----:B------:R-:W-:Y:S01]  /*6710*/  LOP3.LUT R9, R4, 0xff, RZ, 0xc0, !PT ;  /* 0x000000ff04097812 */ /* 0x000fe200078ec0ff */
[----:B------:R-:W-:Y:S01]  /*6720*/  @!P4 FADD.FTZ R204, -R204, -RZ ;  /* 0x800000ffccccc221 */ /* 0x000fe20000010100 */
[--C-:B------:R-:W-:Y:S01]  /*6730*/  SHF.R.U32.HI R8, RZ, 0x18, R4.reuse ;  /* 0x00000018ff087819 */ /* 0x100fe20000011604 */
[----:B------:R-:W-:Y:S01]  /*6740*/  @!P3 FADD.FTZ R207, -R207, -RZ ;  /* 0x800000ffcfcfb221 */ /* 0x000fe20000010100 */
[----:B------:R-:W-:Y:S02]  /*6750*/  SHF.R.U32.HI R31, RZ, 0x10, R4 ;  /* 0x00000010ff1f7819 */ /* 0x000fe40000011604 */
[----:B------:R-:W-:Y:S02]  /*6760*/  LOP3.LUT R35, R4, 0xffff, RZ, 0xc0, !PT ;  /* 0x0000ffff04237812 */ /* 0x000fe400078ec0ff */
[----:B------:R-:W-:Y:S02]  /*6770*/  LOP3.LUT R4, R6, 0xff, RZ, 0xc0, !PT ;  /* 0x000000ff06047812 */ /* 0x000fe400078ec0ff */
[----:B------:R-:W-:Y:S02]  /*6780*/  ISETP.LE.U32.AND P2, PT, R15, UR6, PT ;  /* 0x000000060f007c0c */ /* 0x000fe4000bf43070 */
[----:B------:R-:W-:Y:S02]  /*6790*/  ISETP.LE.U32.AND P0, PT, R14, UR6, PT ;  /* 0x000000060e007c0c */ /* 0x000fe4000bf03070 */
[----:B------:R-:W-:Y:S02]  /*67a0*/  ISETP.LE.U32.AND P6, PT, R9, UR6, PT ;  /* 0x0000000609007c0c */ /* 0x000fe4000bfc3070 */
[----:B------:R-:W-:Y:S01]  /*67b0*/  ISETP.LE.U32.AND P5, PT, R8, UR6, PT ;  /* 0x0000000608007c0c */ /* 0x000fe2000bfa3070 */
[----:B------:R-:W-:Y:S01]  /*67c0*/  IMAD.WIDE.U32 R8, R27, -0x326172a9, RZ ;  /* 0xcd9e8d571b087825 */ /* 0x000fe200078e00ff */
[----:B------:R-:W-:Y:S02]  /*67d0*/  ISETP.LE.U32.AND P4, PT, R4, UR6, PT ;  /* 0x0000000604007c0c */ /* 0x000fe4000bf83070 */
[----:B------:R-:W-:Y:S01]  /*67e0*/  SHF.R.U32.HI R13, RZ, 0x18, R6 ;  /* 0x00000018ff0d7819 */ /* 0x000fe20000011606 */
[----:B------:R-:W-:Y:S01]  /*67f0*/  IMAD.WIDE.U32 R4, R25, -0x326172a9, RZ ;  /* 0xcd9e8d5719047825 */ /* 0x000fe200078e00ff */
[----:B------:R-:W-:Y:S02]  /*6800*/  LOP3.LUT R14, R9, UR16, R24, 0x96, !PT ;  /* 0x00000010090e7c12 */ /* 0x000fe4000f8e9618 */
[----:B------:R-:W-:Y:S01]  /*6810*/  ISETP.LE.U32.AND P3, PT, R13, UR6, PT ;  /* 0x000000060d007c0c */ /* 0x000fe2000bf63070 */
[----:B------:R-:W-:Y:S01]  /*6820*/  @!P2 FADD.FTZ R214, -R214, -RZ ;  /* 0x800000ffd6d6a221 */ /* 0x000fe20000010100 */
[----:B------:R-:W-:Y:S01]  /*6830*/  LOP3.LUT R13, R5, UR16, R12, 0x96, !PT ;  /* 0x00000010050d7c12 */ /* 0x000fe2000f8e960c */
[----:B------:R-:W-:Y:S01]  /*6840*/  @!P0 FADD.FTZ R215, -R215, -RZ ;  /* 0x800000ffd7d78221 */ /* 0x000fe20000010100 */
[----:B------:R-:W-:Y:S01]  /*6850*/  LOP3.LUT R25, R4, 0xff, RZ, 0xc0, !PT ;  /* 0x000000ff04197812 */ /* 0x000fe200078ec0ff */
[----:B------:R-:W-:Y:S01]  /*6860*/  @!P6 FADD.FTZ R211, -R211, -RZ ;  /* 0x800000ffd3d3e221 */ /* 0x000fe20000010100 */
[--C-:B------:R-:W-:Y:S01]  /*6870*/  SHF.R.U32.HI R24, RZ, 0x18, R4.reuse ;  /* 0x00000018ff187819 */ /* 0x100fe20000011604 */
[----:B------:R-:W-:Y:S01]  /*6880*/  @!P5 FADD.FTZ R210, -R210, -RZ ;  /* 0x800000ffd2d2d221 */ /* 0x000fe20000010100 */
[----:B------:R-:W-:Y:S01]  /*6890*/  SHF.R.U32.HI R27, RZ, 0x10, R4 ;  /* 0x00000010ff1b7819 */ /* 0x000fe20000011604 */
[----:B------:R-:W-:Y:S01]  /*68a0*/  @!P4 FADD.FTZ R223, -R223, -RZ ;  /* 0x800000ffdfdfc221 */ /* 0x000fe20000010100 */
[----:B------:R-:W-:Y:S02]  /*68b0*/  LOP3.LUT R38, R4, 0xffff, RZ, 0xc0, !PT ;  /* 0x0000ffff04267812 */ /* 0x000fe400078ec0ff */
[----:B------:R-:W-:Y:S01]  /*68c0*/  SHF.R.U32.HI R4, RZ, 0x18, R20 ;  /* 0x00000018ff047819 */ /* 0x000fe20000011614 */
[----:B------:R-:W-:Y:S01]  /*68d0*/  @!P3 FADD.FTZ R224, -R224, -RZ ;  /* 0x800000ffe0e0b221 */ /* 0x000fe20000010100 */
[----:B------:R-:W-:Y:S02]  /*68e0*/  LOP3.LUT R5, R20, 0xff, RZ, 0xc0, !PT ;  /* 0x000000ff14057812 */ /* 0x000fe400078ec0ff */
[----:B------:R-:W-:Y:S02]  /*68f0*/  ISETP.LE.U32.AND P2, PT, R4, UR6, PT ;  /* 0x0000000604007c0c */ /* 0x000fe4000bf43070 */
[----:B------:R-:W-:Y:S02]  /*6900*/  LOP3.LUT R4, R28, 0xff, RZ, 0xc0, !PT ;  /* 0x000000ff1c047812 */ /* 0x000fe400078ec0ff */
[----:B------:R-:W-:Y:S02]  /*6910*/  ISETP.LE.U32.AND P0, PT, R5, UR6, PT ;  /* 0x0000000605007c0c */ /* 0x000fe4000bf03070 */
[----:B------:R-:W-:Y:S02]  /*6920*/  LOP3.LUT R22, R8, 0xff, RZ, 0xc0, !PT ;  /* 0x000000ff08167812 */ /* 0x000fe400078ec0ff */
[----:B------:R-:W-:Y:S02]  /*6930*/  SHF.R.U32.HI R21, RZ, 0x18, R8 ;  /* 0x00000018ff157819 */ /* 0x000fe40000011608 */
[----:B------:R-:W-:Y:S02]  /*6940*/  ISETP.LE.U32.AND P6, PT, R4, UR6, PT ;  /* 0x0000000604007c0c */ /* 0x000fe4000bfc3070 */
[----:B------:R-:W-:Y:S01]  /*6950*/  SHF.R.U32.HI R33, RZ, 0x10, R10 ;  /* 0x00000010ff217819 */ /* 0x000fe2000001160a */
[----:B------:R-:W-:Y:S01]  /*6960*/  @!P2 FADD.FTZ R198, -R198, -RZ ;  /* 0x800000ffc6c6a221 */ /* 0x000fe20000010100 */
[----:B------:R-:W-:Y:S02]  /*6970*/  LOP3.LUT R4, R19, 0xff, RZ, 0xc0, !PT ;  /* 0x000000ff13047812 */ /* 0x000fe400078ec0ff */
[----:B------:R-:W-:Y:S01]  /*6980*/  ISETP.LE.U32.AND P5, PT, R22, UR6, PT ;  /* 0x0000000616007c0c */ /* 0x000fe2000bfa3070 */
[----:B------:R-:W-:Y:S01]  /*6990*/  @!P0 FADD.FTZ R197, -R197, -RZ ;  /* 0x800000ffc5c58221 */ /* 0x000fe20000010100 */
[----:B------:R-:W-:Y:S02]  /*69a0*/  ISETP.LE.U32.AND P4, PT, R21, UR6, PT ;  /* 0x0000000615007c0c */ /* 0x000fe4000bf83070 */
[----:B------:R-:W-:Y:S02]  /*69b0*/  ISETP.LE.U32.AND P3, PT, R4, UR6, PT ;  /* 0x0000000604007c0c */ /* 0x000fe4000bf63070 */
[----:B------:R-:W-:Y:S01]  /*69c0*/  LOP3.LUT R4, R33, 0xff, RZ, 0xc0, !PT ;  /* 0x000000ff21047812 */ /* 0x000fe200078ec0ff */
[----:B------:R-:W-:Y:S01]  /*69d0*/  @!P6 FADD.FTZ R201, -R201, -RZ ;  /* 0x800000ffc9c9e221 */ /* 0x000fe20000010100 */
[----:B------:R-:W-:Y:S02]  /*69e0*/  SHF.R.U32.HI R5, RZ, 0x18, R19 ;  /* 0x00000018ff057819 */ /* 0x000fe40000011613 */
[----:B------:R-:W-:Y:S02]  /*69f0*/  ISETP.LE.U32.AND P0, PT, R4, UR6, PT ;  /* 0x0000000604007c0c */ /* 0x000fe4000bf03070 */
[----:B------:R-:W-:Y:S01]  /*6a00*/  LOP3.LUT R4, R17, 0xff, RZ, 0xc0, !PT ;  /* 0x000000ff11047812 */ /* 0x000fe200078ec0ff */
[----:B------:R-:W-:Y:S01]  /*6a10*/  @!P5 FADD.FTZ R199, -R199, -RZ ;  /* 0x800000ffc7c7d221 */ /* 0x000fe20000010100 */
[----:B------:R-:W-:Y:S01]  /*6a20*/  ISETP.LE.U32.AND P2, PT, R5, UR6, PT ;  /* 0x0000000605007c0c */ /* 0x000fe2000bf43070 */
[----:B------:R-:W-:Y:S01]  /*6a30*/  @!P4 FADD.FTZ R200, -R200, -RZ ;  /* 0x800000ffc8c8c221 */ /* 0x000fe20000010100 */
[----:B------:R-:W-:Y:S01]  /*6a40*/  LOP3.LUT R18, R7, UR16, R18, 0x96, !PT ;  /* 0x0000001007127c12 */ /* 0x000fe2000f8e9612 */
[----:B------:R-:W-:Y:S01]  /*6a50*/  @!P3 FADD.FTZ R203, -R203, -RZ ;  /* 0x800000ffcbcbb221 */ /* 0x000fe20000010100 */
[----:B------:R-:W-:Y:S02]  /*6a60*/  SHF.R.U32.HI R5, RZ, 0x18, R17 ;  /* 0x00000018ff057819 */ /* 0x000fe40000011611 */
[----:B------:R-:W-:Y:S02]  /*6a70*/  ISETP.LE.U32.AND P6, PT, R4, UR6, PT ;  /* 0x0000000604007c0c */ /* 0x000fe4000bfc3070 */
[----:B------:R-:W-:Y:S01]  /*6a80*/  LOP3.LUT R4, R31, 0xff, RZ, 0xc0, !PT ;  /* 0x000000ff1f047812 */ /* 0x000fe200078ec0ff */
[----:B------:R-:W-:Y:S01]  /*6a90*/  @!P0 FADD.FTZ R209, -R209, -RZ ;  /* 0x800000ffd1d18221 */ /* 0x000fe20000010100 */
[----:B------:R-:W-:Y:S02]  /*6aa0*/  SHF.R.U32.HI R32, RZ, 0x10, R6 ;  /* 0x00000010ff207819 */ /* 0x000fe40000011606 */
[----:B------:R-:W-:Y:S01]  /*6ab0*/  ISETP.LE.U32.AND P5, PT, R5, UR6, PT ;  /* 0x0000000605007c0c */ /* 0x000fe2000bfa3070 */
[----:B------:R-:W-:Y:S01]  /*6ac0*/  @!P2 FADD.FTZ R202, -R202, -RZ ;  /* 0x800000ffcacaa221 */ /* 0x000fe20000010100 */
[----:B------:R-:W-:Y:S02]  /*6ad0*/  ISETP.LE.U32.AND P4, PT, R4, UR6, PT ;  /* 0x0000000604007c0c */ /* 0x000fe4000bf83070 */
[----:B------:R-:W-:Y:S02]  /*6ae0*/  LOP3.LUT R4, R18, 0xff, RZ, 0xc0, !PT ;  /* 0x000000ff12047812 */ /* 0x000fe400078ec0ff */
[----:B------:R-:W-:Y:S01]  /*6af0*/  LOP3.LUT R36, R10, 0xffff, RZ, 0xc0, !PT ;  /* 0x0000ffff0a247812 */ /* 0x000fe200078ec0ff */
[----:B------:R-:W-:Y:S01]  /*6b00*/  @!P6 FADD.FTZ R206, -R206, -RZ ;  /* 0x800000ffcecee221 */ /* 0x000fe20000010100 */
[----:B------:R-:W-:Y:S01]  /*6b10*/  SHF.R.U32.HI R5, RZ, 0x18, R18 ;  /* 0x00000018ff057819 */ /* 0x000fe20000011612 */
[----:B------:R-:W-:Y:S01]  /*6b20*/  IMAD.WIDE.U32 R10, R29, -0x2daee0ad, RZ ;  /* 0xd2511f531d0a7825 */ /* 0x000fe200078e00ff */
[----:B------:R-:W-:Y:S02]  /*6b30*/  ISETP.LE.U32.AND P3, PT, R4, UR6, PT ;  /* 0x0000000604007c0c */ /* 0x000fe4000bf63070 */
[----:B------:R-:W-:Y:S01]  /*6b40*/  LOP3.LUT R4, R32, 0xff, RZ, 0xc0, !PT ;  /* 0x000000ff20047812 */ /* 0x000fe200078ec0ff */
[----:B------:R-:W-:Y:S01]  /*6b50*/  @!P5 FADD.FTZ R205, -R205, -RZ ;  /* 0x800000ffcdcdd221 */ /* 0x000fe20000010100 */
[----:B------:R-:W-:Y:S01]  /*6b60*/  LOP3.LUT R37, R6, 0xffff, RZ, 0xc0, !PT ;  /* 0x0000ffff06257812 */ /* 0x000fe200078ec0ff */
[----:B------:R-:W-:Y:S01]  /*6b70*/  @!P4 FADD.FTZ R208, -R208, -RZ ;  /* 0x800000ffd0d0c221 */ /* 0x000fe20000010100 */
[----:B------:R-:W-:Y:S01]  /*6b80*/  ISETP.LE.U32.AND P2, PT, R5, UR6, PT ;  /* 0x0000000605007c0c */ /* 0x000fe2000bf43070 */
[----:B------:R-:W-:Y:S01]  /*6b90*/  IMAD.WIDE.U32 R6, R23, -0x2daee0ad, RZ ;  /* 0xd2511f5317067825 */ /* 0x000fe200078e00ff */
[----:B------:R-:W-:Y:S02]  /*6ba0*/  ISETP.LE.U32.AND P0, PT, R4, UR6, PT ;  /* 0x0000000604007c0c */ /* 0x000fe4000bf03070 */
[----:B------:R-:W-:Y:S02]  /*6bb0*/  LOP3.LUT R23, R10, 0xff, RZ, 0xc0, !PT ;  /* 0x000000ff0a177812 */ /* 0x000fe400078ec0ff */
[----:B------:R-:W-:Y:S01]  /*6bc0*/  ISETP.LE.U32.AND P6, PT, R25, UR6, PT ;  /* 0x0000000619007c0c */ /* 0x000fe2000bfc3070 */
[----:B------:R-:W-:Y:S01]  /*6bd0*/  @!P3 FADD.FTZ R212, -R212, -RZ ;  /* 0x800000ffd4d4b221 */ /* 0x000fe20000010100 */
[----:B------:R-:W-:Y:S02]  /*6be0*/  LOP3.LUT R12, R7, UR15, R30, 0x96, !PT ;  /* 0x0000000f070c7c12 */ /* 0x000fe4000f8e961e */
[----:B------:R-:W-:Y:S02]  /*6bf0*/  LOP3.LUT R30, R8, 0xffff, RZ, 0xc0, !PT ;  /* 0x0000ffff081e7812 */ /* 0x000fe400078ec0ff */
[----:B------:R-:W-:Y:S01]  /*6c00*/  SHF.R.U32.HI R9, RZ, 0x18, R10 ;  /* 0x00000018ff097819 */ /* 0x000fe2000001160a */
[----:B------:R-:W-:Y:S01]  /*6c10*/  @!P2 FADD.FTZ R213, -R213, -RZ ;  /* 0x800000ffd5d5a221 */ /* 0x000fe20000010100 */
[----:B------:R-:W-:Y:S01]  /*6c20*/  ISETP.LE.U32.AND P5, PT, R24, UR6, PT ;  /* 0x0000000618007c0c */ /* 0x000fe2000bfa3070 */
[----:B------:R-:W-:Y:S01]  /*6c30*/  @!P0 FADD.FTZ R220, -R220, -RZ ;  /* 0x800000ffdcdc8221 */ /* 0x000fe20000010100 */
[----:B------:R-:W-:Y:S02]  /*6c40*/  ISETP.LE.U32.AND P4, PT, R23, UR6, PT ;  /* 0x0000000617007c0c */ /* 0x000fe4000bf83070 */
[----:B------:R-:W-:Y:S01]  /*6c50*/  SHF.R.U32.HI R5, RZ, 0x10, R20 ;  /* 0x00000010ff057819 */ /* 0x000fe20000011614 */
[----:B------:R-:W-:Y:S01]  /*6c60*/  @!P6 FADD.FTZ R216, -R216, -RZ ;  /* 0x800000ffd8d8e221 */ /* 0x000fe20000010100 */
[----:B------:R-:W-:Y:S02]  /*6c70*/  LOP3.LUT R15, R11, UR15, R26, 0x96, !PT ;  /* 0x0000000f0b0f7c12 */ /* 0x000fe4000f8e961a */
[----:B------:R-:W-:Y:S02]  /*6c80*/  SHF.R.U32.HI R26, RZ, 0x10, R8 ;  /* 0x00000010ff1a7819 */ /* 0x000fe40000011608 */
[----:B------:R-:W-:Y:S02]  /*6c90*/  SHF.R.U32.HI R29, RZ, 0x10, R10 ;  /* 0x00000010ff1d7819 */ /* 0x000fe4000001160a */
[----:B------:R-:W-:Y:S01]  /*6ca0*/  LOP3.LUT R39, R10, 0xffff, RZ, 0xc0, !PT ;  /* 0x0000ffff0a277812 */ /* 0x000fe200078ec0ff */
[----:B------:R-:W-:Y:S01]  /*6cb0*/  @!P5 FADD.FTZ R217, -R217, -RZ ;  /* 0x800000ffd9d9d221 */ /* 0x000fe20000010100 */
[----:B------:R-:W-:Y:S01]  /*6cc0*/  LOP3.LUT R8, R6, 0xff, RZ, 0xc0, !PT ;  /* 0x000000ff06087812 */ /* 0x000fe200078ec0ff */
[----:B------:R-:W-:Y:S01]  /*6cd0*/  @!P4 FADD.FTZ R222, -R222, -RZ ;  /* 0x800000ffdedec221 */ /* 0x000fe20000010100 */
[----:B------:R-:W-:Y:S02]  /*6ce0*/  SHF.R.U32.HI R10, RZ, 0x18, R6 ;  /* 0x00000018ff0a7819 */ /* 0x000fe40000011606 */
[----:B------:R-:W-:Y:S02]  /*6cf0*/  ISETP.LE.U32.AND P3, PT, R9, UR6, PT ;  /* 0x0000000609007c0c */ /* 0x000fe4000bf63070 */
[----:B------:R-:W-:Y:S02]  /*6d00*/  SHF.R.U32.HI R4, RZ, 0x8, R34 ;  /* 0x00000008ff047819 */ /* 0x000fe40000011622 */
[----:B------:R-:W-:Y:S02]  /*6d10*/  LOP3.LUT R5, R5, 0xff, RZ, 0xc0, !PT ;  /* 0x000000ff05057812 */ /* 0x000fe400078ec0ff */
[----:B------:R-:W-:Y:S02]  /*6d20*/  ISETP.LE.U32.AND P2, PT, R8, UR6, PT ;  /* 0x0000000608007c0c */ /* 0x000fe4000bf43070 */
[----:B------:R-:W-:Y:S02]  /*6d30*/  ISETP.LE.U32.AND P0, PT, R10, UR6, PT ;  /* 0x000000060a007c0c */ /* 0x000fe4000bf03070 */
[----:B------:R-:W-:Y:S02]  /*6d40*/  LOP3.LUT R4, R4, 0xffff, RZ, 0xc0, !PT ;  /* 0x0000ffff04047812 */ /* 0x000fe400078ec0ff */
[----:B------:R-:W-:Y:S01]  /*6d50*/  ISETP.LE.U32.AND P6, PT, R5, UR6, PT ;  /* 0x0000000605007c0c */ /* 0x000fe2000bfc3070 */
[----:B------:R-:W-:Y:S01]  /*6d60*/  @!P3 FADD.FTZ R221, -R221, -RZ ;  /* 0x800000ffddddb221 */ /* 0x000fe20000010100 */
[----:B------:R-:W-:Y:S02]  /*6d70*/  LOP3.LUT R5, R14, 0xff, RZ, 0xc0, !PT ;  /* 0x000000ff0e057812 */ /* 0x000fe400078ec0ff */
[----:B------:R-:W-:Y:S02]  /*6d80*/  ISETP.LE.U32.AND P5, PT, R4, UR6, PT ;  /* 0x0000000604007c0c */ /* 0x000fe4000bfa3070 */
[----:B------:R-:W-:Y:S01]  /*6d90*/  ISETP.LE.U32.AND P4, PT, R5, UR6, PT ;  /* 0x0000000605007c0c */ /* 0x000fe2000bf83070 */
[----:B------:R-:W-:Y:S01]  /*6da0*/  @!P2 FADD.FTZ R219, -R219, -RZ ;  /* 0x800000ffdbdba221 */ /* 0x000fe20000010100 */
[----:B------:R-:W-:Y:S01]  /*6db0*/  SHF.R.U32.HI R5, RZ, 0x10, R19 ;  /* 0x00000010ff057819 */ /* 0x000fe20000011613 */
[----:B------:R-:W-:Y:S01]  /*6dc0*/  @!P0 FADD.FTZ R218, -R218, -RZ ;  /* 0x800000ffdada8221 */ /* 0x000fe20000010100 */
        /* <DEDUP_REMOVED lines=9> */
[----:B------:R-:W-:Y:S02]  /*6e60*/  SHF.R.U32.HI R4, RZ, 0x8, R36 ;  /* 0x00000008ff047819 */ /* 0x000fe40000011624 */
[----:B------:R-:W-:Y:S02]  /*6e70*/  ISETP.LE.U32.AND P0, PT, R5, UR6, PT ;  /* 0x0000000605007c0c */ /* 0x000fe4000bf03070 */
[----:B------:R-:W-:Y:S02]  /*6e80*/  SHF.R.U32.HI R5, RZ, 0x8, R35 ;  /* 0x00000008ff057819 */ /* 0x000fe40000011623 */
[----:B------:R-:W-:Y:S02]  /*6e90*/  ISETP.LE.U32.AND P2, PT, R6, UR6, PT ;  /* 0x0000000606007c0c */ /* 0x000fe4000bf43070 */
[----:B------:R-:W-:Y:S02]  /*6ea0*/  SHF.R.U32.HI R6, RZ, 0x10, R17 ;  /* 0x00000010ff067819 */ /* 0x000fe40000011611 */
[----:B------:R-:W-:Y:S01]  /*6eb0*/  LOP3.LUT R4, R4, 0xffff, RZ, 0xc0, !PT ;  /* 0x0000ffff04047812 */ /* 0x000fe200078ec0ff */
[----:B------:R-:W-:Y:S01]  /*6ec0*/  @!P3 FADD.FTZ R184, -R184, -RZ ;  /* 0x800000ffb8b8b221 */ /* 0x000fe20000010100 */
        /* <DEDUP_REMOVED lines=18> */
[----:B------:R-:W-:Y:S02]  /*6ff0*/  SHF.R.U32.HI R5, RZ, 0x18, R13 ;  /* 0x00000018ff057819 */ /* 0x000fe4000001160d */
[----:B------:R-:W-:Y:S02]  /*7000*/  LOP3.LUT R4, R27, 0xff, RZ, 0xc0, !PT ;  /* 0x000000ff1b047812 */ /* 0x000fe400078ec0ff */
[----:B------:R-:W-:Y:S01]  /*7010*/  ISETP.LE.U32.AND P6, PT, R5, UR6, PT ;  /* 0x0000000605007c0c */ /* 0x000fe2000bfc3070 */
[----:B------:R-:W-:Y:S01]  /*7020*/  @!P3 FADD.FTZ R188, -R188, -RZ ;  /* 0x800000ffbcbcb221 */ /* 0x000fe20000010100 */
[----:B------:R-:W-:Y:S02]  /*7030*/  LOP3.LUT R5, R15, 0xff, RZ, 0xc0, !PT ;  /* 0x000000ff0f057812 */ /* 0x000fe400078ec0ff */
[----:B------:R-:W-:Y:S01]  /*7040*/  ISETP.LE.U32.AND P5, PT, R4, UR6, PT ;  /* 0x0000000604007c0c */ /* 0x000fe2000bfa3070 */
        /* <DEDUP_REMOVED lines=8> */
[----:B------:R-:W-:Y:S01]  /*70d0*/  LOP3.LUT R4, R12, 0xff, RZ, 0xc0, !PT ;  /* 0x000000ff0c047812 */ /* 0x000fe200078ec0ff */
[----:B------:R-:W-:Y:S01]  /*70e0*/  @!P5 FADD.FTZ R185, -R185, -RZ ;  /* 0x800000ffb9b9d221 */ /* 0x000fe20000010100 */
        /* <DEDUP_REMOVED lines=259> */
[----:B------:R-:W-:Y:S01]  /*8120*/  FMUL.FTZ R204, R204, R4 ;  /* 0x00000004cccc7220 */ /* 0x000fe20000410000 */
[-C--:B------:R-:W-:Y:S01]  /*8130*/  FSEL R2, R2, R179.reuse, P2 ;  /* 0x000000b302027208 */ /* 0x080fe20001000000 */
[C---:B------:R-:W-:Y:S01]  /*8140*/  FADD.FTZ R14, -R179.reuse, R14 ;  /* 0x0000000eb30e7221 */ /* 0x040fe20000010100 */
[----:B------:R-:W2:Y:S01]  /*8150*/  LDSM.16.M88.4 R4, [R172+0x11000] ;  /* 0x01100000ac04783b */ /* 0x000ea20000000200 */
[----:B------:R-:W-:Y:S01]  /*8160*/  FADD.FTZ R13, -R180, R13 ;  /* 0x0000000db40d7221 */ /* 0x000fe20000010100 */
[-C--:B-1----:R-:W-:Y:S01]  /*8170*/  HMMA.16816.F32 R20, R132, R136.reuse, R20 ;  /* 0x000000888414723c */ /* 0x082fe20000001814 */
[----:B------:R-:W-:Y:S01]  /*8180*/  FADD.FTZ R15, -R179, R15 ;  /* 0x0000000fb30f7221 */ /* 0x000fe20000010100 */
[----:B------:R-:W-:Y:S01]  /*8190*/  FSETP.GE.FTZ.AND P2, PT, R149, RZ, PT ;  /* 0x000000ff9500720b */ /* 0x000fe20003f56000 */
[----:B------:R-:W-:Y:S01]  /*81a0*/  FADD.FTZ R8, -R182, R17 ;  /* 0x00000011b6087221 */ /* 0x000fe20000010100 */
[----:B------:R-:W-:Y:S01]  /*81b0*/  FSEL R0, R0, R179, P0 ;  /* 0x000000b300007208 */ /* 0x000fe20000000000 */
[----:B------:R-:W-:Y:S01]  /*81c0*/  FMUL.FTZ R148, R148, R2 ;  /* 0x0000000294947220 */ /* 0x000fe20000410000 */
[----:B------:R-:W-:Y:S01]  /*81d0*/  FSEL R2, R13, R180, P2 ;  /* 0x000000b40d027208 */ /* 0x000fe20001000000 */
[----:B------:R-:W-:Y:S01]  /*81e0*/  FADD.FTZ R18, -R181, R18 ;  /* 0x00000012b5127221 */ /* 0x000fe20000010100 */
[C---:B------:R-:W-:Y:S01]  /*81f0*/  HMMA.16816.F32 R24, R140.reuse, R136, R24 ;  /* 0x000000888c18723c */ /* 0x040fe20000001818 */
[----:B------:R-:W-:Y:S01]  /*8200*/  FMUL.FTZ R184, R184, R0 ;  /* 0x00000000b8b87220 */ /* 0x000fe20000410000 */
[----:B------:R-:W-:Y:S02]  /*8210*/  FSETP.GE.FTZ.AND P2, PT, R201, RZ, PT ;  /* 0x000000ffc900720b */ /* 0x000fe40003f56000 */
[----:B------:R-:W-:Y:S01]  /*8220*/  FADD.FTZ R19, -R181, R19 ;  /* 0x00000013b5137221 */ /* 0x000fe20000010100 */
[----:B------:R-:W-:Y:S01]  /*8230*/  FSEL R8, R8, R182, P3 ;  /* 0x000000b608087208 */ /* 0x000fe20001800000 */
[----:B------:R-:W-:Y:S01]  /*8240*/  FMUL.FTZ R149, R149, R2 ;  /* 0x0000000295957220 */ /* 0x000fe20000410000 */
[----:B------:R-:W-:Y:S01]  /*8250*/  FSEL R2, R18, R181, P2 ;  /* 0x000000b512027208 */ /* 0x000fe20001000000 */
[-C--:B------:R-:W-:Y:S01]  /*8260*/  HMMA.16816.F32 R28, R140, R138.reuse, R28 ;  /* 0x0000008a8c1c723c */ /* 0x080fe2000000181c */
[----:B------:R-:W-:Y:S02]  /*8270*/  FSETP.GE.FTZ.AND P3, PT, R150, RZ, PT ;  /* 0x000000ff9600720b */ /* 0x000fe40003f76000 */
[----:B------:R-:W-:Y:S01]  /*8280*/  FSETP.GE.FTZ.AND P2, PT, R190, RZ, PT ;  /* 0x000000ffbe00720b */ /* 0x000fe20003f56000 */
[----:B------:R-:W-:Y:S01]  /*8290*/  FMUL.FTZ R196, R196, R8 ;  /* 0x00000008c4c47220 */ /* 0x000fe20000410000 */
[----:B------:R-:W-:Y:S01]  /*82a0*/  FSETP.GE.FTZ.AND P0, PT, R186, RZ, PT ;  /* 0x000000ffba00720b */ /* 0x000fe20003f16000 */
[----:B------:R-:W-:Y:S02]  /*82b0*/  FMUL.FTZ R201, R201, R2 ;  /* 0x00000002c9c97220 */ /* 0x000fe40000410000 */
[----:B------:R-:W-:Y:S01]  /*82c0*/  FADD.FTZ R9, -R182, R20 ;  /* 0x00000014b6097221 */ /* 0x000fe20000010100 */
[----:B------:R-:W-:Y:S01]  /*82d0*/  FSEL R0, R14, R179, P0 ;  /* 0x000000b30e007208 */ /* 0x000fe20000000000 */
[C---:B------:R-:W-:Y:S01]  /*82e0*/  HMMA.16816.F32 R32, R132.reuse, R138, R32 ;  /* 0x0000008a8420723c */ /* 0x040fe20000001820 */
        /* <DEDUP_REMOVED lines=8> */
[----:B------:R-:W-:Y:S03]  /*8370*/  FSETP.GE.FTZ.AND P3, PT, R151, RZ, PT ;  /* 0x000000ff9700720b */ /* 0x000fe60003f76000 */
        /* <DEDUP_REMOVED lines=29> */
[-C--:B------:R-:W-:Y:S01]  /*8550*/  FSEL R8, R27, R179.reuse, P0 ;  /* 0x000000b31b087208 */ /* 0x080fe20000000000 */
[----:B------:R-:W-:Y:S01]  /*8560*/  FADD.FTZ R0, -R179, R31 ;  /* 0x0000001fb3007221 */ /* 0x000fe20000010100 */
[----:B------:R-:W-:Y:S01]  /*8570*/  FSETP.GE.FTZ.AND P0, PT, R210, RZ, PT ;  /* 0x000000ffd200720b */ /* 0x000fe20003f16000 */
[----:B------:R-:W-:Y:S01]  /*8580*/  FADD.FTZ R29, -R180, R29 ;  /* 0x0000001db41d7221 */ /* 0x000fe20000010100 */
[-C--:B--2---:R-:W-:Y:S01]  /*8590*/  HMMA.16816.F32 R36, R132, R4.reuse, R36 ;  /* 0x000000048424723c */ /* 0x084fe20000001824 */
[----:B------:R-:W-:Y:S01]  /*85a0*/  FMUL.FTZ R17, R205, R8 ;  /* 0x00000008cd117220 */ /* 0x000fe20000410000 */
[-C--:B------:R-:W-:Y:S01]  /*85b0*/  FSEL R0, R0, R179.reuse, P0 ;  /* 0x000000b300007208 */ /* 0x080fe20000000000 */
[----:B------:R-:W-:Y:S01]  /*85c0*/  FADD.FTZ R34, -R181, R34 ;  /* 0x00000022b5227221 */ /* 0x000fe20000010100 */
[----:B------:R-:W1:Y:S01]  /*85d0*/  LDSM.16.M88.4 R8, [R172+0x11800] ;  /* 0x01180000ac08783b */ /* 0x000e620000000200 */
[----:B------:R-:W-:Y:S01]  /*85e0*/  FADD.FTZ R28, -R180, R28 ;  /* 0x0000001cb41c7221 */ /* 0x000fe20000010100 */
[----:B------:R-:W-:Y:S01]  /*85f0*/  FSEL R2, R2, R179, P2 ;  /* 0x000000b302027208 */ /* 0x000fe20001000000 */
[----:B------:R-:W-:Y:S01]  /*8600*/  FMUL.FTZ R210, R210, R0 ;  /* 0x00000000d2d27220 */ /* 0x000fe20000410000 */
[C---:B------:R-:W-:Y:S01]  /*8610*/  HMMA.16816.F32 R40, R140.reuse, R4, R40 ;  /* 0x000000048c28723c */ /* 0x040fe20000001828 */
[----:B------:R-:W-:Y:S01]  /*8620*/  FADD.FTZ R33, -R182, R33 ;  /* 0x00000021b6217221 */ /* 0x000fe20000010100 */
[----:B------:R-:W-:Y:S02]  /*8630*/  FSETP.GE.FTZ.AND P0, PT, R215, RZ, PT ;  /* 0x000000ffd700720b */ /* 0x000fe40003f16000 */
[----:B------:R-:W-:Y:S01]  /*8640*/  FMUL.FTZ R208, R208, R2 ;  /* 0x00000002d0d07220 */ /* 0x000fe20000410000 */
[----:B------:R-:W-:Y:S01]  /*8650*/  FSETP.GE.FTZ.AND P2, PT, R209, RZ, PT ;  /* 0x000000ffd100720b */ /* 0x000fe20003f56000 */
[----:B------:R-:W-:Y:S01]  /*8660*/  FADD.FTZ R32, -R182, R32 ;  /* 0x00000020b6207221 */ /* 0x000fe20000010100 */
[-C--:B------:R-:W-:Y:S01]  /*8670*/  FSEL R0, R35, R181.reuse, P0 ;  /* 0x000000b523007208 */ /* 0x080fe20000000000 */
[-C--:B------:R-:W-:Y:S01]  /*8680*/  HMMA.16816.F32 R44, R140, R6.reuse, R44 ;  /* 0x000000068c2c723c */ /* 0x080fe2000000182c */
[----:B------:R-:W-:Y:S02]  /*8690*/  FSEL R4, R29, R180, P3 ;  /* 0x000000b41d047208 */ /* 0x000fe40001800000 */
[----:B------:R-:W-:Y:S01]  /*86a0*/  FSETP.GE.FTZ.AND P0, PT, R213, RZ, PT ;  /* 0x000000ffd500720b */ /* 0x000fe20003f16000 */
[----:B------:R-:W-:Y:S01]  /*86b0*/  FMUL.FTZ R15, R215, R0 ;  /* 0x00000000d70f7220 */ /* 0x000fe20000410000 */
[-C--:B------:R-:W-:Y:S01]  /*86c0*/  FSEL R2, R34, R181.reuse, P2 ;  /* 0x000000b522027208 */ /* 0x080fe20001000000 */
[----:B------:R-:W-:Y:S01]  /*86d0*/  FMUL.FTZ R166, R166, R4 ;  /* 0x00000004a6a67220 */ /* 0x000fe20000410000 */
[----:B------:R-:W-:Y:S01]  /*86e0*/  FSEL R5, R28, R180, P4 ;  /* 0x000000b41c057208 */ /* 0x000fe20002000000 */
[----:B------:R-:W-:Y:S01]  /*86f0*/  FADD.FTZ R39, -R181, R39 ;  /* 0x00000027b5277221 */ /* 0x000fe20000010100 */
[C---:B------:R-:W-:Y:S01]  /*8700*/  HMMA.16816.F32 R48, R132.reuse, R6, R48 ;  /* 0x000000068430723c */ /* 0x040fe20000001830 */
[----:B------:R-:W-:Y:S02]  /*8710*/  FSETP.GE.FTZ.AND P3, PT, R193, RZ, PT ;  /* 0x000000ffc100720b */ /* 0x000fe40003f76000 */
[----:B------:R-:W-:Y:S01]  /*8720*/  FADD.FTZ R38, -R181, R38 ;  /* 0x00000026b5267221 */ /* 0x000fe20000010100 */
[----:B------:R-:W-:Y:S01]  /*8730*/  FSETP.GE.FTZ.AND P2, PT, R188, RZ, PT ;  /* 0x000000ffbc00720b */ /* 0x000fe20003f56000 */
        /* <DEDUP_REMOVED lines=8> */
[----:B------:R-:W-:Y:S01]  /*87c0*/  FMUL.FTZ R211, R211, R5 ;  /* 0x00000005d3d37220 */ /* 0x000fe20000410000 */
[----:B------:R-:W-:Y:S01]  /*87d0*/  FSEL R2, R38, R181, P2 ;  /* 0x000000b526027208 */ /* 0x000fe20001000000 */
[----:B------:R-:W-:Y:S01]  /*87e0*/  FADD.FTZ R36, -R182, R36 ;  /* 0x00000024b6247221 */ /* 0x000fe20000010100 */
[----:B------:R-:W-:Y:S01]  /*87f0*/  FSEL R5, R32, R182, P4 ;  /* 0x000000b620057208 */ /* 0x000fe20002000000 */
[----:B------:R-:W-:Y:S01]  /*8800*/  FMUL.FTZ R136, R213, R0 ;  /* 0x00000000d5887220 */ /* 0x000fe20000410000 */
[-C--:B-1----:R-:W-:Y:S01]  /*8810*/  HMMA.16816.F32 R52, R132, R8.reuse, R52 ;  /* 0x000000088434723c */ /* 0x082fe20000001834 */
[----:B------:R-:W-:Y:S01]  /*8820*/  FMUL.FTZ R16, R193, R4 ;  /* 0x00000004c1107220 */ /* 0x000fe20000410000 */
[----:B------:R-:W-:Y:S01]  /*8830*/  FSETP.GE.FTZ.AND P3, PT, R157, RZ, PT ;  /* 0x000000ff9d00720b */ /* 0x000fe20003f76000 */
[----:B------:R-:W-:Y:S01]  /*8840*/  FADD.FTZ R41, -R180, R41 ;  /* 0x00000029b4297221 */ /* 0x000fe20000010100 */
[----:B------:R-:W-:Y:S01]  /*8850*/  FSETP.GE.FTZ.AND P2, PT, R161, RZ, PT ;  /* 0x000000ffa100720b */ /* 0x000fe20003f56000 */
[----:B------:R-:W-:Y:S01]  /*8860*/  FMUL.FTZ R188, R188, R2 ;  /* 0x00000002bcbc7220 */ /* 0x000fe20000410000 */
[----:B------:R-:W-:Y:S01]  /*8870*/  FSETP.GE.FTZ.AND P4, PT, R212, RZ, PT ;  /* 0x000000ffd400720b */ /* 0x000fe20003f96000 */
[----:B------:R-:W-:Y:S01]  /*8880*/  FADD.FTZ R6, -R179, R47 ;  /* 0x0000002fb3067221 */ /* 0x000fe20000010100 */
[C---:B------:R-:W-:Y:S01]  /*8890*/  HMMA.16816.F32 R56, R140.reuse, R8, R56 ;  /* 0x000000088c38723c */ /* 0x040fe20000001838 */
[----:B------:R-:W-:Y:S03]  /*88a0*/  FMUL.FTZ R14, R214, R5 ;  /* 0x00000005d60e7220 */ /* 0x000fe60000410000 */
[C---:B------:R-:W-:Y:S01]  /*88b0*/  FADD.FTZ R40, -R180.reuse, R40 ;  /* 0x00000028b4287221 */ /* 0x040fe20000010100 */
[-C--:B------:R-:W-:Y:S01]  /*88c0*/  FSEL R0, R43, R179.reuse, P0 ;  /* 0x000000b32b007208 */ /* 0x080fe20000000000 */
[----:B------:R-:W-:Y:S01]  /*88d0*/  FADD.FTZ R7, -R179, R46 ;  /* 0x0000002eb3077221 */ /* 0x000fe20000010100 */
[----:B------:R-:W-:Y:S01]  /*88e0*/  FSEL R4, R37, R182, P3 ;  /* 0x000000b625047208 */ /* 0x000fe20001800000 */
[----:B------:R-:W-:Y:S01]  /*88f0*/  FADD.FTZ R45, -R180, R45 ;  /* 0x0000002db42d7221 */ /* 0x000fe20000010100 */
[----:B------:R-:W-:Y:S01]  /*8900*/  FSEL R2, R42, R179, P2 ;  /* 0x000000b32a027208 */ /* 0x000fe20001000000 */
[-C--:B------:R-:W-:Y:S01]  /*8910*/  HMMA.16816.F32 R60, R140, R10.reuse, R60 ;  /* 0x0000000a8c3c723c */ /* 0x080fe2000000183c */
        /* <DEDUP_REMOVED lines=9> */
[----:B------:R-:W-:Y:S02]  /*89b0*/  HMMA.16816.F32 R64, R132, R10, R64 ;  /* 0x0000000a8440723c */ /* 0x000fe40000001840 */
[----:B------:R-:W-:Y:S01]  /*89c0*/  FADD.FTZ R2, -R181, R50 ;  /* 0x00000032b5027221 */ /* 0x000fe20000010100 */
[-C--:B------:R-:W-:Y:S01]  /*89d0*/  FSEL R4, R41, R180.reuse, P3 ;  /* 0x000000b429047208 */ /* 0x080fe20001800000 */
[----:B------:R-:W-:Y:S01]  /*89e0*/  FMUL.FTZ R137, R212, R5 ;  /* 0x00000005d4897220 */ /* 0x000fe20000410000 */
        /* <DEDUP_REMOVED lines=30> */
[----:B------:R-:W-:Y:S01]  /*8bd0*/  FADD.FTZ R57, -R180, R57 ;  /* 0x00000039b4397221 */ /* 0x000fe20000010100 */
[----:B------:R-:W-:Y:S01]  /*8be0*/  FSEL R4, R4, R182, P3 ;  /* 0x000000b604047208 */ /* 0x000fe20001800000 */
        /* <DEDUP_REMOVED lines=28> */
[-C--:B------:R-:W-:Y:S01]  /*8db0*/  FSEL R0, R59, R179.reuse, P2 ;  /* 0x000000b33b007208 */ /* 0x080fe20001000000 */
[----:B------:R-:W-:Y:S01]  /*8dc0*/  FADD.FTZ R2, -R182, R64 ;  /* 0x00000040b6027221 */ /* 0x000fe20000010100 */
[----:B------:R-:W-:Y:S02]  /*8dd0*/  FSEL R4, R57, R180, P4 ;  /* 0x000000b439047208 */ /* 0x000fe40002000000 */
[----:B------:R-:W-:Y:S01]  /*8de0*/  FSETP.GE.FTZ.AND P4, PT, R219, RZ, PT ;  /* 0x000000ffdb00720b */ /* 0x000fe20003f96000 */
        /* <DEDUP_REMOVED lines=34> */
[----:B------:R-:W-:Y:S03]  /*9010*/  USEL UR9, UR41, 0x4000, !UP0 ;  /* 0x0000400029097887 */ /* 0x000fe6000c000000 */
[----:B------:R-:W-:Y:S01]  /*9020*/  LEA.HI.X.SX32 R238, R2, R5, 0x1, P2 ;  /* 0x0000000502ee7211 */ /* 0x000fe200010f0eff */
[----:B------:R-:W-:Y:S01]  /*9030*/  IMAD.MOV.U32 R2, RZ, RZ, 0x6 ;  /* 0x00000006ff027424 */ /* 0x000fe200078e00ff */
[----:B------:R-:W-:Y:S02]  /*9040*/  MOV R8, R240 ;  /* 0x000000f000087202 */ /* 0x000fe40000000f00 */
[----:B------:R-:W-:Y:S01]  /*9050*/  IADD3 R225, R225, UR9, RZ ;  /* 0x00000009e1e17c10 */ /* 0x000fe2000fffe0ff */
[----:B------:R-:W-:Y:S01]  /*9060*/  IMAD.MOV.U32 R9, RZ, RZ, R238 ;  /* 0x000000ffff097224 */ /* 0x000fe200078e00ee */
[----:B------:R-:W-:Y:S02]  /*9070*/  IADD3 R6, P2, R8, R10, RZ ;  /* 0x0000000a08067210 */ /* 0x000fe40007f5e0ff */
[----:B------:R-:W-:Y:S02]  /*9080*/  SHF.L.U64.HI R2, R7, R2, c[0x0][0x194] ;  /* 0x0000650007027619 */ /* 0x000fe40000010202 */
[----:B------:R-:W-:Y:S01]  /*9090*/  @!PT LDS RZ, [RZ] ;  /* 0x00000000fffff984 */ /* 0x000fe20000000800 */
[----:B------:R-:W-:Y:S01]  /*90a0*/  @!PT LDS RZ, [RZ] ;  /* 0x00000000fffff984 */ /* 0x000fe20000000800 */
[----:B------:R-:W-:Y:S01]  /*90b0*/  @!PT LDS RZ, [RZ] ;  /* 0x00000000fffff984 */ /* 0x000fe20000000800 */
[----:B------:R1:W-:Y:S01]  /*90c0*/  LDGSTS.E.BYPASS.LTC128B.128 [R225], [R8.64] ;  /* 0x0000000008e17fae */ /* 0x0003e2000b901d44 */
[-C--:B------:R-:W-:Y:S02]  /*90d0*/  IADD3 R4, P3, R6, R10.reuse, RZ ;  /* 0x0000000a06047210 */ /* 0x080fe40007f7e0ff */
[--C-:B------:R-:W-:Y:S01]  /*90e0*/  IMAD.X R7, R9, 0x1, R2.reuse, P2 ;  /* 0x0000000109077824 */ /* 0x100fe200010e0602 */
[----:B------:R-:W-:Y:S02]  /*90f0*/  IADD3 R175, R175, UR9, RZ ;  /* 0x00000009afaf7c10 */ /* 0x000fe4000fffe0ff */
[----:B------:R-:W-:Y:S02]  /*9100*/  IADD3 R10, P2, R4, R10, RZ ;  /* 0x0000000a040a7210 */ /* 0x000fe40007f5e0ff */
[----:B------:R1:W-:Y:S01]  /*9110*/  LDGSTS.E.BYPASS.LTC128B.128 [R225+0x1000], [R6.64] ;  /* 0x0100000006e17fae */ /* 0x0003e2000b901d44 */
[----:B------:R-:W-:Y:S05]  /*9120*/  IADD3.X R5, R7, R2, RZ, P3, !PT ;  /* 0x0000000207057210 */ /* 0x000fea0001ffe4ff */
[----:B------:R1:W-:Y:S01]  /*9130*/  LDGSTS.E.BYPASS.LTC128B.128 [R225+0x2000], [R4.64] ;  /* 0x0200000004e17fae */ /* 0x0003e2000b901d44 */
[----:B------:R-:W-:Y:S05]  /*9140*/  IMAD.X R11, R5, 0x1, R2, P2 ;  /* 0x00000001050b7824 */ /* 0x000fea00010e0602 */
[----:B------:R1:W-:Y:S04]  /*9150*/  LDGSTS.E.BYPASS.LTC128B.128 [R225+0x3000], [R10.64] ;  /* 0x030000000ae17fae */ /* 0x0003e8000b901d44 */
[----:B------:R-:W0:Y:S02]  /*9160*/  LDGDEPBAR ;  /* 0x00000000000079af */ /* 0x000e240000000000 */
.L_x_2215:
        /* <DEDUP_REMOVED lines=192> */
.L_x_2216:
        /* <DEDUP_REMOVED lines=17> */
[----:B------:R-:W-:Y:S01]  /*9e80*/  IMAD R147, R147, c[0x0][0x1c0], RZ ;  /* 0x0000700093937a24 */ /* 0x000fe200078e02ff */
[----:B------:R-:W-:Y:S01]  /*9e90*/  UIADD3 UR8, UR8, -0x1, URZ ;  /* 0xffffffff08087890 */ /* 0x000fe2000fffe03f */
        /* <DEDUP_REMOVED lines=100> */
[-C--:B------:R-:W-:Y:S01]  /*a4e0*/  HMMA.16816.F32 R4, R36, R48.reuse, R4 ;  /* 0x000000302404723c */ /* 0x080fe20000001804 */
[----:B------:R-:W-:Y:S04]  /*a4f0*/  IMAD.MOV.U32 R46, RZ, RZ, c[0x0][0x22c] ;  /* 0x00008b00ff2e7624 */ /* 0x000fe800078e00ff */
[----:B------:R-:W-:Y:S02]  /*a500*/  IMAD R0, R0, 0x38, RZ ;  /* 0x0000003800007824 */ /* 0x000fe400078e02ff */
[----:B------:R-:W-:Y:S01]  /*a510*/  IMAD R47, R47, c[0x0][0x1c0], RZ ;  /* 0x000070002f2f7a24 */ /* 0x000fe200078e02ff */
[C---:B-1----:R-:W-:Y:S01]  /*a520*/  HMMA.16816.F32 R8, R52.reuse, R48, R8 ;  /* 0x000000303408723c */ /* 0x042fe20000001808 */
[----:B------:R-:W-:Y:S03]  /*a530*/  IMAD.MOV.U32 R2, RZ, RZ, c[0x0][0x22c] ;  /* 0x00008b00ff027624 */ /* 0x000fe600078e00ff */
[----:B------:R-:W-:Y:S02]  /*a540*/  IMAD R47, R47, 0x48, RZ ;  /* 0x000000482f2f7824 */ /* 0x000fe400078e02ff */
[----:B------:R-:W-:Y:S02]  /*a550*/  IMAD R2, R2, c[0x0][0x1c0], RZ ;  /* 0x0000700002027a24 */ /* 0x000fe400078e02ff */
[-C--:B------:R-:W-:Y:S01]  /*a560*/  HMMA.16816.F32 R12, R52, R50.reuse, R12 ;  /* 0x00000032340c723c */ /* 0x080fe2000000180c */
[----:B------:R-:W-:Y:S03]  /*a570*/  IMAD.MOV.U32 R48, RZ, RZ, c[0x0][0x22c] ;  /* 0x00008b00ff307624 */ /* 0x000fe600078e00ff */
[----:B------:R-:W-:Y:S02]  /*a580*/  IMAD.SHL.U32 R2, R2, 0x40, RZ ;  /* 0x0000004002027824 */ /* 0x000fe400078e00ff */
[----:B------:R-:W-:Y:S02]  /*a590*/  IMAD R46, R46, c[0x0][0x1c0], RZ ;  /* 0x000070002e2e7a24 */ /* 0x000fe400078e02ff */
[C---:B------:R-:W-:Y:S04]  /*a5a0*/  HMMA.16816.F32 R16, R36.reuse, R50, R16 ;  /* 0x000000322410723c */ /* 0x040fe80000001810 */
[----:B------:R-:W-:Y:S02]  /*a5b0*/  IMAD R46, R46, 0x50, RZ ;  /* 0x000000502e2e7824 */ /* 0x000fe400078e02ff */
[----:B------:R-:W-:Y:S02]  /*a5c0*/  IMAD R48, R48, c[0x0][0x1c0], RZ ;  /* 0x0000700030307a24 */ /* 0x000fe400078e02ff */
[-C--:B--2---:R-:W-:Y:S04]  /*a5d0*/  HMMA.16816.F32 R20, R36, R60.reuse, R20 ;  /* 0x0000003c2414723c */ /* 0x084fe80000001814 */
[----:B------:R-:W-:Y:S04]  /*a5e0*/  IMAD R48, R48, 0x60, RZ ;  /* 0x0000006030307824 */ /* 0x000fe800078e02ff */
[C---:B------:R-:W-:Y:S08]  /*a5f0*/  HMMA.16816.F32 R24, R52.reuse, R60, R24 ;  /* 0x0000003c3418723c */ /* 0x040ff00000001818 */
[-C--:B------:R-:W-:Y:S07]  /*a600*/  HMMA.16816.F32 R28, R52, R62.reuse, R28 ;  /* 0x0000003e341c723c */ /* 0x080fee000000181c */
[C---:B------:R-:W-:Y:S01]  /*a610*/  IADD3 R54, R148.reuse, 0x20, RZ ;  /* 0x0000002094367810 */ /* 0x040fe20007ffe0ff */
[----:B------:R-:W-:Y:S04]  /*a620*/  HMMA.16816.F32 R32, R36, R62, R32 ;  /* 0x0000003e2420723c */ /* 0x000fe80000001820 */
[C---:B------:R-:W-:Y:S02]  /*a630*/  IADD3 R53, R148.reuse, 0x20, RZ ;  /* 0x0000002094357810 */ /* 0x040fe40007ffe0ff */
[----:B------:R-:W-:Y:S01]  /*a640*/  IADD3 R52, R148, 0x20, RZ ;  /* 0x0000002094347810 */ /* 0x000fe20007ffe0ff */
[----:B------:R-:W-:Y:S01]  /*a650*/  IMAD.MOV.U32 R36, RZ, RZ, R184 ;  /* 0x000000ffff247224 */ /* 0x000fe200078e00b8 */
[-C--:B----4-:R-:W-:Y:S05]  /*a660*/  HMMA.16816.F32 R4, R40, R56.reuse, R4 ;  /* 0x000000382804723c */ /* 0x090fea0000001804 */
[----:B------:R-:W-:Y:S01]  /*a670*/  IMAD.MOV.U32 R37, RZ, RZ, R183 ;  /* 0x000000ffff257224 */ /* 0x000fe200078e00b7 */
[CC--:B------:R-:W-:Y:S02]  /*a680*/  LEA R38, P2, R146.reuse, R36.reuse, 0x2 ;  /* 0x0000002492267211 */ /* 0x0c0fe400078410ff */
[C---:B------:R-:W-:Y:S04]  /*a690*/  HMMA.16816.F32 R8, R64.reuse, R56, R8 ;  /* 0x000000384008723c */ /* 0x040fe80000001808 */
[-C--:B------:R-:W-:Y:S02]  /*a6a0*/  LEA.HI.X.SX32 R39, R146, R37.reuse, 0x2, P2 ;  /* 0x0000002592277211 */ /* 0x080fe400010f16ff */
[CC--:B------:R-:W-:Y:S02]  /*a6b0*/  LEA R44, P0, R148.reuse, R36.reuse, 0x2 ;  /* 0x00000024942c7211 */ /* 0x0c0fe400078010ff */
[-C--:B------:R-:W-:Y:S04]  /*a6c0*/  HMMA.16816.F32 R12, R64, R58.reuse, R12 ;  /* 0x0000003a400c723c */ /* 0x080fe8000000180c */
[-C--:B------:R-:W-:Y:S03]  /*a6d0*/  LEA.HI.X.SX32 R45, R148, R37.reuse, 0x2, P0 ;  /* 0x00000025942d7211 */ /* 0x080fe600000f16ff */
[----:B------:R1:W-:Y:S01]  /*a6e0*/  RED.E.ADD.F32.FTZ.RN.STRONG.GPU [R36.64], R4 ;  /* 0x000000042400798e */ /* 0x0003e2000c10e784 */
[C---:B------:R-:W-:Y:S04]  /*a6f0*/  HMMA.16816.F32 R16, R40.reuse, R58, R16 ;  /* 0x0000003a2810723c */ /* 0x040fe80000001810 */
[----:B------:R2:W-:Y:S04]  /*a700*/  RED.E.ADD.F32.FTZ.RN.STRONG.GPU [R38.64], R5 ;  /* 0x000000052600798e */ /* 0x0005e8000c10e784 */
[-C--:B------:R-:W-:Y:S01]  /*a710*/  HMMA.16816.F32 R20, R40, R132.reuse, R20 ;  /* 0x000000842814723c */ /* 0x080fe20000001814 */
[----:B------:R3:W-:Y:S07]  /*a720*/  RED.E.ADD.F32.FTZ.RN.STRONG.GPU [R44.64], R6 ;  /* 0x000000062c00798e */ /* 0x0007ee000c10e784 */
[C---:B------:R-:W-:Y:S08]  /*a730*/  HMMA.16816.F32 R24, R64.reuse, R132, R24 ;  /* 0x000000844018723c */ /* 0x040ff00000001818 */
[-C--:B------:R-:W-:Y:S04]  /*a740*/  HMMA.16816.F32 R28, R64, R134.reuse, R28 ;  /* 0x00000086401c723c */ /* 0x080fe8000000181c */
[CC--:B-1----:R-:W-:Y:S04]  /*a750*/  LEA R4, P0, R150.reuse, R36.reuse, 0x2 ;  /* 0x0000002496047211 */ /* 0x0c2fe800078010ff */
[----:B------:R-:W-:Y:S04]  /*a760*/  HMMA.16816.F32 R32, R40, R134, R32 ;  /* 0x000000862820723c */ /* 0x000fe80000001820 */
[-C--:B--2---:R-:W-:Y:S03]  /*a770*/  LEA.HI.X.SX32 R5, R150, R37.reuse, 0x2, P0 ;  /* 0x0000002596057211 */ /* 0x084fe600000f16ff */
[CC--:B------:R-:W-:Y:S05]  /*a780*/  LEA R42, P2, R147.reuse, R36.reuse, 0x2 ;  /* 0x00000024932a7211 */ /* 0x0c0fea00078410ff */
[-C--:B------:R-:W-:Y:S01]  /*a790*/  LEA.HI.X.SX32 R43, R147, R37.reuse, 0x2, P2 ;  /* 0x00000025932b7211 */ /* 0x080fe200010f16ff */
[----:B------:R-:W-:Y:S01]  /*a7a0*/  IMAD.MOV.U32 R147, RZ, RZ, c[0x0][0x22c] ;  /* 0x00008b00ff937624 */ /* 0x000fe200078e00ff */
[CC--:B------:R-:W-:Y:S03]  /*a7b0*/  LEA R40, P2, R149.reuse, R36.reuse, 0x2 ;  /* 0x0000002495287211 */ /* 0x0c0fe600078410ff */
[----:B------:R1:W-:Y:S01]  /*a7c0*/  RED.E.ADD.F32.FTZ.RN.STRONG.GPU [R42.64], R7 ;  /* 0x000000072a00798e */ /* 0x0003e2000c10e784 */
[-C--:B------:R-:W-:Y:S01]  /*a7d0*/  LEA.HI.X.SX32 R41, R149, R37.reuse, 0x2, P2 ;  /* 0x0000002595297211 */ /* 0x080fe200010f16ff */
[----:B------:R-:W-:Y:S03]  /*a7e0*/  IMAD R147, R147, c[0x0][0x1c0], RZ ;  /* 0x0000700093937a24 */ /* 0x000fe600078e02ff */
[----:B------:R2:W-:Y:S01]  /*a7f0*/  RED.E.ADD.F32.FTZ.RN.STRONG.GPU [R4.64], R8 ;  /* 0x000000080400798e */ /* 0x0005e2000c10e784 */
[----:B------:R-:W-:Y:S04]  /*a800*/  IMAD R147, R147, 0x30, RZ ;  /* 0x0000003093937824 */ /* 0x000fe800078e02ff */
[----:B------:R4:W-:Y:S01]  /*a810*/  RED.E.ADD.F32.FTZ.RN.STRONG.GPU [R40.64], R9 ;  /* 0x000000092800798e */ /* 0x0009e2000c10e784 */
[CC--:B---3--:R-:W-:Y:S04]  /*a820*/  LEA R6, P0, R147.reuse, R36.reuse, 0x2 ;  /* 0x0000002493067211 */ /* 0x0c8fe800078010ff */
[-C--:B-1----:R-:W-:Y:S01]  /*a830*/  LEA.HI.X.SX32 R7, R147, R37.reuse, 0x2, P0 ;  /* 0x0000002593077211 */ /* 0x082fe200000f16ff */
[----:B------:R-:W-:Y:S01]  /*a840*/  IMAD.MOV.U32 R147, RZ, RZ, c[0x0][0x22c] ;  /* 0x00008b00ff937624 */ /* 0x000fe200078e00ff */
[-C--:B--2---:R-:W-:Y:S03]  /*a850*/  LEA R4, P2, R0, R36.reuse, 0x2 ;  /* 0x0000002400047211 */ /* 0x084fe600078410ff */
[----:B------:R1:W-:Y:S01]  /*a860*/  RED.E.ADD.F32.FTZ.RN.STRONG.GPU [R6.64], R10 ;  /* 0x0000000a0600798e */ /* 0x0003e2000c10e784 */
[-C--:B------:R-:W-:Y:S01]  /*a870*/  LEA R8, P0, R2, R36.reuse, 0x2 ;  /* 0x0000002402087211 */ /* 0x080fe200078010ff */
[----:B------:R-:W-:Y:S01]  /*a880*/  IMAD R147, R147, c[0x0][0x1c0], RZ ;  /* 0x0000700093937a24 */ /* 0x000fe200078e02ff */
[-C--:B------:R-:W-:Y:S02]  /*a890*/  LEA.HI.X.SX32 R5, R0, R37.reuse, 0x2, P2 ;  /* 0x0000002500057211 */ /* 0x080fe400010f16ff */
[----:B------:R-:W2:Y:S01]  /*a8a0*/  LDL R0, [R1] ;  /* 0x0000000001007983 */ /* 0x000ea20000100800 */
[-C--:B----4-:R-:W-:Y:S01]  /*a8b0*/  LEA.HI.X.SX32 R9, R2, R37.reuse, 0x2, P0 ;  /* 0x0000002502097211 */ /* 0x090fe200000f16ff */
[----:B------:R-:W-:Y:S02]  /*a8c0*/  IMAD.MOV.U32 R2, RZ, RZ, c[0x0][0x22c] ;  /* 0x00008b00ff027624 */ /* 0x000fe400078e00ff */
[----:B------:R-:W-:Y:S01]  /*a8d0*/  IMAD.SHL.U32 R147, R147, 0x8, RZ ;  /* 0x0000000893937824 */ /* 0x000fe200078e00ff */
[----:B------:R3:W-:Y:S01]  /*a8e0*/  RED.E.ADD.F32.FTZ.RN.STRONG.GPU [R4.64], R11 ;  /* 0x0000000b0400798e */ /* 0x0007e2000c10e784 */
[----:B------:R-:W-:Y:S02]  /*a8f0*/  IMAD R2, R2, c[0x0][0x1c0], RZ ;  /* 0x0000700002027a24 */ /* 0x000fe400078e02ff */
[C---:B------:R-:W-:Y:S02]  /*a900*/  IMAD.IADD R53, R147.reuse, 0x1, R53 ;  /* 0x0000000193357824 */ /* 0x040fe400078e0235 */
[----:B------:R4:W-:Y:S01]  /*a910*/  RED.E.ADD.F32.FTZ.RN.STRONG.GPU [R8.64], R16 ;  /* 0x000000100800798e */ /* 0x0009e2000c10e784 */
[----:B------:R-:W-:Y:S02]  /*a920*/  IMAD R2, R2, 0x58, RZ ;  /* 0x0000005802027824 */ /* 0x000fe400078e02ff */
[C---:B------:R-:W-:Y:S04]  /*a930*/  IMAD.IADD R52, R147.reuse, 0x1, R52 ;  /* 0x0000000193347824 */ /* 0x040fe800078e0234 */
[----:B------:R-:W-:Y:S01]  /*a940*/  IMAD.IADD R52, R147, 0x1, R52 ;  /* 0x0000000193347824 */ /* 0x000fe200078e0234 */
[CC--:B-1----:R-:W-:Y:S04]  /*a950*/  LEA R6, P2, R47.reuse, R36.reuse, 0x2 ;  /* 0x000000242f067211 */ /* 0x0c2fe800078410ff */
[-C--:B------:R-:W-:Y:S01]  /*a960*/  LEA.HI.X.SX32 R7, R47, R37.reuse, 0x2, P2 ;  /* 0x000000252f077211 */ /* 0x080fe200010f16ff */
[----:B------:R-:W-:Y:S04]  /*a970*/  IMAD.MOV.U32 R47, RZ, RZ, c[0x0][0x22c] ;  /* 0x00008b00ff2f7624 */ /* 0x000fe800078e00ff */
[----:B------:R1:W-:Y:S01]  /*a980*/  RED.E.ADD.F32.FTZ.RN.STRONG.GPU [R6.64], R17 ;  /* 0x000000110600798e */ /* 0x0003e2000c10e784 */
[CC--:B---3--:R-:W-:Y:S01]  /*a990*/  LEA R4, P0, R46.reuse, R36.reuse, 0x2 ;  /* 0x000000242e047211 */ /* 0x0c8fe200078010ff */
[----:B------:R-:W-:Y:S03]  /*a9a0*/  IMAD R47, R47, c[0x0][0x1c0], RZ ;  /* 0x000070002f2f7a24 */ /* 0x000fe600078e02ff */
[-C--:B------:R-:W-:Y:S01]  /*a9b0*/  LEA.HI.X.SX32 R5, R46, R37.reuse, 0x2, P0 ;  /* 0x000000252e057211 */ /* 0x080fe200000f16ff */
[----:B------:R-:W-:Y:S01]  /*a9c0*/  IMAD.MOV.U32 R46, RZ, RZ, c[0x0][0x22c] ;  /* 0x00008b00ff2e7624 */ /* 0x000fe200078e00ff */
[-C--:B----4-:R-:W-:Y:S01]  /*a9d0*/  LEA R16, P2, R2, R36.reuse, 0x2 ;  /* 0x0000002402107211 */ /* 0x090fe200078410ff */
[----:B------:R-:W-:Y:S01]  /*a9e0*/  IMAD R47, R47, 0x68, RZ ;  /* 0x000000682f2f7824 */ /* 0x000fe200078e02ff */
[-C--:B------:R-:W-:Y:S01]  /*a9f0*/  LEA R10, P0, R48, R36.reuse, 0x2 ;  /* 0x00000024300a7211 */ /* 0x080fe200078010ff */
[----:B------:R3:W-:Y:S01]  /*aa00*/  RED.E.ADD.F32.FTZ.RN.STRONG.GPU [R4.64], R18 ;  /* 0x000000120400798e */ /* 0x0007e2000c10e784 */
[----:B------:R-:W-:Y:S02]  /*aa10*/  IMAD R46, R46, c[0x0][0x1c0], RZ ;  /* 0x000070002e2e7a24 */ /* 0x000fe400078e02ff */
[-C--:B------:R-:W-:Y:S02]  /*aa20*/  LEA.HI.X.SX32 R11, R48, R37.reuse, 0x2, P0 ;  /* 0x00000025300b7211 */ /* 0x080fe400000f16ff */
[CC--:B------:R-:W-:Y:S01]  /*aa30*/  LEA R8, P3, R47.reuse, R36.reuse, 0x2 ;  /* 0x000000242f087211 */ /* 0x0c0fe200078610ff */
        /* <DEDUP_REMOVED lines=10> */
[-C--:B------:R-:W-:Y:S01]  /*aae0*/  LEA R50, P2, R54, R36.reuse, 0x2 ;  /* 0x0000002436327211 */ /* 0x080fe200078410ff */
[----:B------:R-:W-:Y:S01]  /*aaf0*/  RED.E.ADD.F32.FTZ.RN.STRONG.GPU [R10.64], R12 ;  /* 0x0000000c0a00798e */ /* 0x000fe2000c10e784 */
[----:B------:R-:W-:Y:S01]  /*ab00*/  IMAD R2, R2, 0x78, RZ ;  /* 0x0000007802027824 */ /* 0x000fe200078e02ff */
[-C--:B------:R-:W-:Y:S02]  /*ab10*/  LEA R46, P6, R52, R36.reuse, 0x2 ;  /* 0x00000024342e7211 */ /* 0x080fe400078c10ff */
[-C--:B------:R-:W-:Y:S01]  /*ab20*/  LEA.HI.X.SX32 R51, R54, R37.reuse, 0x2, P2 ;  /* 0x0000002536337211 */ /* 0x080fe200010f16ff */
[----:B------:R4:W-:Y:S01]  /*ab30*/  RED.E.ADD.F32.FTZ.RN.STRONG.GPU [R8.64], R13 ;  /* 0x0000000d0800798e */ /* 0x0009e2000c10e784 */
[-C--:B---3--:R-:W-:Y:S02]  /*ab40*/  LEA R4, P0, R2, R36.reuse, 0x2 ;  /* 0x0000002402047211 */ /* 0x088fe400078010ff */
[-C--:B------:R-:W-:Y:S02]  /*ab50*/  LEA.HI.X.SX32 R47, R52, R37.reuse, 0x2, P6 ;  /* 0x00000025342f7211 */ /* 0x080fe400030f16ff */
[----:B------:R3:W-:Y:S01]  /*ab60*/  RED.E.ADD.F32.FTZ.RN.STRONG.GPU [R6.64], R14 ;  /* 0x0000000e0600798e */ /* 0x0007e2000c10e784 */
[-C--:B------:R-:W-:Y:S02]  /*ab70*/  LEA.HI.X.SX32 R5, R2, R37.reuse, 0x2, P0 ;  /* 0x0000002502057211 */ /* 0x080fe400000f16ff */
[----:B------:R-:W-:Y:S02]  /*ab80*/  IADD3 R2, R148, 0x20, RZ ;  /* 0x0000002094027810 */ /* 0x000fe40007ffe0ff */
[-C--:B------:R-:W-:Y:S01]  /*ab90*/  LEA R48, P0, R53, R36.reuse, 0x2 ;  /* 0x0000002435307211 */ /* 0x080fe200078010ff */
[----:B------:R3:W-:Y:S01]  /*aba0*/  RED.E.ADD.F32.FTZ.RN.STRONG.GPU [R4.64], R15 ;  /* 0x0000000f0400798e */ /* 0x0007e2000c10e784 */
[-C--:B------:R-:W-:Y:S01]  /*abb0*/  LEA R18, P2, R251, R36.reuse, 0x2 ;  /* 0x00000024fb127211 */ /* 0x080fe200078410ff */
[----:B------:R-:W-:Y:S01]  /*abc0*/  IMAD.IADD R2, R147, 0x1, R2 ;  /* 0x0000000193027824 */ /* 0x000fe200078e0202 */
[-C--:B------:R-:W-:Y:S02]  /*abd0*/  LEA.HI.X.SX32 R49, R53, R37.reuse, 0x2, P0 ;  /* 0x0000002535317211 */ /* 0x080fe400000f16ff */
[----:B------:R-:W-:Y:S01]  /*abe0*/  RED.E.ADD.F32.FTZ.RN.STRONG.GPU [R36.64+0x80], R20 ;  /* 0x000080142400798e */ /* 0x000fe2000c10e784 */
[----:B------:R-:W-:Y:S01]  /*abf0*/  IMAD.IADD R2, R147, 0x1, R2 ;  /* 0x0000000193027824 */ /* 0x000fe200078e0202 */
[-C--:B-1----:R-:W-:Y:S02]  /*ac00*/  LEA.HI.X.SX32 R19, R251, R37.reuse, 0x2, P2 ;  /* 0x00000025fb137211 */ /* 0x082fe400010f16ff */
[CC--:B------:R-:W-:Y:S01]  /*ac10*/  LEA R16, P0, R250.reuse, R36.reuse, 0x2 ;  /* 0x00000024fa107211 */ /* 0x0c0fe200078010ff */
[----:B------:R-:W-:Y:S01]  /*ac20*/  RED.E.ADD.F32.FTZ.RN.STRONG.GPU [R38.64+0x80], R21 ;  /* 0x000080152600798e */ /* 0x000fe2000c10e784 */
[----:B------:R-:W-:Y:S02]  /*ac30*/  IMAD.IADD R2, R147, 0x1, R2 ;  /* 0x0000000193027824 */ /* 0x000fe400078e0202 */
[-C--:B------:R-:W-:Y:S02]  /*ac40*/  LEA.HI.X.SX32 R17, R250, R37.reuse, 0x2, P0 ;  /* 0x00000025fa117211 */ /* 0x080fe400000f16ff */
[----:B------:R-:W-:Y:S01]  /*ac50*/  RED.E.ADD.F32.FTZ.RN.STRONG.GPU [R50.64], R22 ;  /* 0x000000163200798e */ /* 0x000fe2000c10e784 */
[-C--:B------:R-:W-:Y:S02]  /*ac60*/  LEA R44, P5, R2, R36.reuse, 0x2 ;  /* 0x00000024022c7211 */ /* 0x080fe400078a10ff */
[-C--:B----4-:R-:W-:Y:S02]  /*ac70*/  LEA R8, P3, R246, R36.reuse, 0x2 ;  /* 0x00000024f6087211 */ /* 0x090fe400078610ff */
[----:B------:R-:W-:Y:S01]  /*ac80*/  RED.E.ADD.F32.FTZ.RN.STRONG.GPU [R48.64], R23 ;  /* 0x000000173000798e */ /* 0x000fe2000c10e784 */
[-C--:B------:R-:W-:Y:S02]  /*ac90*/  LEA.HI.X.SX32 R45, R2, R37.reuse, 0x2, P5 ;  /* 0x00000025022d7211 */ /* 0x080fe400028f16ff */
[CC--:B---3--:R-:W-:Y:S02]  /*aca0*/  LEA R14, P6, R249.reuse, R36.reuse, 0x2 ;  /* 0x00000024f90e7211 */ /* 0x0c8fe400078c10ff */
[----:B------:R-:W-:Y:S01]  /*acb0*/  RED.E.ADD.F32.FTZ.RN.STRONG.GPU [R46.64], R24 ;  /* 0x000000182e00798e */ /* 0x000fe2000c10e784 */
[CC--:B------:R-:W-:Y:S02]  /*acc0*/  LEA R12, P5, R248.reuse, R36.reuse, 0x2 ;  /* 0x00000024f80c7211 */ /* 0x0c0fe400078a10ff */
[-C--:B------:R-:W-:Y:S02]  /*acd0*/  LEA.HI.X.SX32 R15, R249, R37.reuse, 0x2, P6 ;  /* 0x00000025f90f7211 */ /* 0x080fe400030f16ff */
[----:B------:R-:W-:Y:S01]  /*ace0*/  RED.E.ADD.F32.FTZ.RN.STRONG.GPU [R44.64], R25 ;  /* 0x000000192c00798e */ /* 0x000fe2000c10e784 */
[-C--:B------:R-:W-:Y:S02]  /*acf0*/  LEA.HI.X.SX32 R13, R248, R37.reuse, 0x2, P5 ;  /* 0x00000025f80d7211 */ /* 0x080fe400028f16ff */
[-C--:B------:R-:W-:Y:S02]  /*ad00*/  LEA.HI.X.SX32 R9, R246, R37.reuse, 0x2, P3 ;  /* 0x00000025f6097211 */ /* 0x080fe400018f16ff */
[CC--:B------:R-:W-:Y:S01]  /*ad10*/  LEA R6, P2, R245.reuse, R36.reuse, 0x2 ;  /* 0x00000024f5067211 */ /* 0x0c0fe200078410ff */
[----:B------:R-:W-:Y:S03]  /*ad20*/  LDSM.16.MT88.4 R20, [R3+0x14800] ;  /* 0x014800000314783b */ /* 0x000fe60000004200 */
[-C--:B------:R-:W-:Y:S02]  /*ad30*/  LEA.HI.X.SX32 R7, R245, R37.reuse, 0x2, P2 ;  /* 0x00000025f5077211 */ /* 0x080fe400010f16ff */
[----:B------:R-:W-:Y:S01]  /*ad40*/  PLOP3.LUT P2, PT, PT, PT, UP0, 0x80, 0x0 ;  /* 0x000000000000781c */ /* 0x000fe20003f4f008 */
[----:B------:R-:W-:Y:S04]  /*ad50*/  @UP2 UIADD3 UR28, UP0, UR28, -0x200, URZ ;  /* 0xfffffe001c1c2890 */ /* 0x000fe8000ff1e03f */
[----:B------:R-:W-:Y:S01]  /*ad60*/  @UP2 UIADD3.X UR27, UR27, -0x1, URZ, UP0, !UPT ;  /* 0xffffffff1b1b2890 */ /* 0x000fe200087fe43f */
[CC--:B--2---:R-:W-:Y:S04]  /*ad70*/  LEA R42, P4, R0.reuse, R36.reuse, 0x2 ;  /* 0x00000024002a7211 */ /* 0x0c4fe800078810ff */
        /* <DEDUP_REMOVED lines=10> */
[----:B------:R-:W-:Y:S03]  /*ae20*/  RED.E.ADD.F32.FTZ.RN.STRONG.GPU [R18.64], R32 ;  /* 0x000000201200798e */ /* 0x000fe6000c10e784 */
[----:B------:R-:W-:Y:S02]  /*ae30*/  SEL R169, R0, 0xffffffc0, !P1 ;  /* 0xffffffc000a97807 */ /* 0x000fe40004800000 */
[----:B------:R-:W-:Y:S03]  /*ae40*/  RED.E.ADD.F32.FTZ.RN.STRONG.GPU [R16.64], R33 ;  /* 0x000000211000798e */ /* 0x000fe6000c10e784 */
[----:B------:R-:W-:Y:S02]  /*ae50*/  IMAD.IADD R0, R169, 0x1, R168 ;  /* 0x00000001a9007824 */ /* 0x000fe400078e02a8 */
[----:B------:R-:W-:Y:S05]  /*ae60*/  RED.E.ADD.F32.FTZ.RN.STRONG.GPU [R14.64], R34 ;  /* 0x000000220e00798e */ /* 0x000fea000c10e784 */
        /* <DEDUP_REMOVED lines=23> */
[----:B------:R-:W2:Y:S02]  /*afe0*/  LDSM.16.MT88.4 R16, [R0+0x1000] ;  /* 0x001000000010783b */ /* 0x000ea40000004200 */
        /* <DEDUP_REMOVED lines=155> */
[-C--:B------:R-:W-:Y:S01]  /*b9a0*/  LEA.HI R2, R30, R29.reuse, RZ, 0x2 ;  /* 0x0000001d1e027211 */ /* 0x080fe200078f10ff */
        /* <DEDUP_REMOVED lines=112> */
.L_x_2218:
        /* <DEDUP_REMOVED lines=19> */
.L_x_2219:
        /* <DEDUP_REMOVED lines=10> */
[----:B------:R-:W-:Y:S01]  /*c280*/  IMAD.IADD R0, R29, 0x1, -R0 ;  /* 0x000000011d007824 */ /* 0x000fe200078e0a00 */
[----:B------:R-:W-:-:S02]  /*c290*/  USHF.R.S32.HI UR18, URZ, 0x1f, UR40 ;  /* 0x0000001f3f127899 */ /* 0x000fc40008011428 */
        /* <DEDUP_REMOVED lines=34> */
.L_x_2221:
[----:B------:R-:W-:Y:S05]  /*c4c0*/  BSYNC B0 ;  /* 0x0000000000007941 */ /* 0x000fea0003800000 */
.L_x_2220:
        /* <DEDUP_REMOVED lines=15> */
.L_x_2223:
[----:B------:R-:W-:Y:S05]  /*c5c0*/  BSYNC B0 ;  /* 0x0000000000007941 */ /* 0x000fea0003800000 */
.L_x_2222:
        /* <DEDUP_REMOVED lines=15> */
.L_x_2225:
[----:B------:R-:W-:Y:S05]  /*c6c0*/  BSYNC B0 ;  /* 0x0000000000007941 */ /* 0x000fea0003800000 */
.L_x_2224:
        /* <DEDUP_REMOVED lines=14> */
.L_x_2227:
[----:B------:R-:W-:Y:S05]  /*c7b0*/  BSYNC B0 ;  /* 0x0000000000007941 */ /* 0x000fea0003800000 */
.L_x_2226:
        /* <DEDUP_REMOVED lines=25> */
.L_x_2229:
[----:B------:R-:W-:Y:S05]  /*c950*/  BSYNC B0 ;  /* 0x0000000000007941 */ /* 0x000fea0003800000 */
.L_x_2228:
        /* <DEDUP_REMOVED lines=13> */
.L_x_2231:
[----:B------:R-:W-:Y:S05]  /*ca30*/  BSYNC B0 ;  /* 0x0000000000007941 */ /* 0x000fea0003800000 */
.L_x_2230:
        /* <DEDUP_REMOVED lines=13> */
.L_x_2233:
[----:B------:R-:W-:Y:S05]  /*cb10*/  BSYNC B0 ;  /* 0x0000000000007941 */ /* 0x000fea0003800000 */
.L_x_2232:
        /* <DEDUP_REMOVED lines=11> */
.L_x_2212:
[----:B------:R-:W-:Y:S05]  /*cbd0*/  BSYNC B1 ;  /* 0x0000000000017941 */ /* 0x000fea0003800000 */
.L_x_2190:
        /* <DEDUP_REMOVED lines=11> */
.L_x_2234:
[----:B------:R-:W-:Y:S05]  /*cc90*/  EXIT ;  /* 0x000000000000794d */ /* 0x000fea0003800000 */
.L_x_2236:
        /* <DEDUP_REMOVED lines=14> */
.L_x_2493:


//--------------------- .text._ZN5flash44flash_bwd_dq_dk_dv_loop_seqk_parallel_kernelI23Flash_bwd_kernel_traitsILi64ELi128ELi128ELi8ELi4ELi4ELi4ELb0ELb0EN7cutlass6half_tE19Flash_kernel_traitsILi64ELi128ELi128ELi8ES3_EELb0ELb0ELb1ELb0ELb0ELb1ELb1EEEvNS_16Flash_bwd_paramsE --------------------------
	.section	.text._ZN5flash44flash_bwd_dq_dk_dv_loop_seqk_parallel_kernelI23Flash_bwd_kernel_traitsILi64ELi128ELi128ELi8ELi4ELi4ELi4ELb0ELb0EN7cutlass6half_tE19Flash_kernel_traitsILi64ELi128ELi128ELi8ES3_EELb0ELb0ELb1ELb0ELb0ELb1ELb1EEEvNS_16Flash_bwd_paramsE,"ax",@progbits
	.sectioninfo	@"SHI_REGISTERS=255"
	.align	128
        .global         _ZN5flash44flash_bwd_dq_dk_dv_loop_seqk_parallel_kernelI23Flash_bwd_kernel_traitsILi64ELi128ELi128ELi8ELi4ELi4ELi4ELb0ELb0EN7cutlass6half_tE19Flash_kernel_traitsILi64ELi128ELi128ELi8ES3_EELb0ELb0ELb1ELb0ELb0ELb1ELb1EEEvNS_16Flash_bwd_paramsE
        .type           _ZN5flash44flash_bwd_dq_dk_dv_loop_seqk_parallel_kernelI23Flash_bwd_kernel_traitsILi64ELi128ELi128ELi8ELi4ELi4ELi4ELb0ELb0EN7cutlass6half_tE19Flash_kernel_traitsILi64ELi128ELi128ELi8ES3_EELb0ELb0ELb1ELb0ELb0ELb1ELb1EEEvNS_16Flash_bwd_paramsE,@function
        .size           _ZN5flash44flash_bwd_dq_dk_dv_loop_seqk_parallel_kernelI23Flash_bwd_kernel_traitsILi64ELi128ELi128ELi8ELi4ELi4ELi4ELb0ELb0EN7cutlass6half_tE19Flash_kernel_traitsILi64ELi128ELi128ELi8ES3_EELb0ELb0ELb1ELb0ELb0ELb1ELb1EEEvNS_16Flash_bwd_paramsE,(.L_x_2494 - _ZN5flash44flash_bwd_dq_dk_dv_loop_seqk_parallel_kernelI23Flash_bwd_kernel_traitsILi64ELi128ELi128ELi8ELi4ELi4ELi4ELb0ELb0EN7cutlass6half_tE19Flash_kernel_traitsILi64ELi128ELi128ELi8ES3_EELb0ELb0ELb1ELb0ELb0ELb1ELb1EEEvNS_16Flash_bwd_paramsE)
        .other          _ZN5flash44flash_bwd_dq_dk_dv_loop_seqk_parallel_kernelI23Flash_bwd_kernel_traitsILi64ELi128ELi128ELi8ELi4ELi4ELi4ELb0ELb0EN7cutlass6half_tE19Flash_kernel_traitsILi64ELi128ELi128ELi8ES3_EELb0ELb0ELb1ELb0ELb0ELb1ELb1EEEvNS_16Flash_bwd_paramsE,@"STO_CUDA_ENTRY STV_DEFAULT"
_ZN5flash44flash_bwd_dq_dk_dv_loop_seqk_parallel_kernelI23Flash_bwd_kernel_traitsILi64ELi128ELi128ELi8ELi4ELi4ELi4ELb0ELb0EN7cutlass6half_tE19Flash_kernel_traitsILi64ELi128ELi128ELi8ES3_EELb0ELb0ELb1ELb0ELb0ELb1ELb1EEEvNS_16Flash_bwd_paramsE:
.text._ZN5flash44flash_bwd_dq_dk_dv_loop_seqk_parallel_kernelI23Flash_bwd_kernel_traitsILi64ELi128ELi128ELi8ELi4ELi4ELi4ELb0ELb0EN7cutlass6half_tE19Flash_kernel_traitsILi64ELi128ELi128ELi8ES3_EELb0ELb0ELb1ELb0ELb0ELb1ELb1EEEvNS_16Flash_bwd_paramsE:
        /* <DEDUP_REMOVED lines=22> */
[----:B------:R-:W-:Y:S02]  /*0160*/  ULDC UR12, c[0x0][0x1c0] ;  /* 0x00007000000c7ab9 */ /* 0x000fe40000000800 */
[----:B------:R-:W-:Y:S02]  /*0170*/  UIMAD.WIDE UR36, UR48, UR36, URZ ;  /* 0x00000024302472a5 */ /* 0x000fe4000f8e023f */
[----:B------:R-:W-:Y:S02]  /*0180*/  UMOV UR8, 0x80 ;  /* 0x0000008000087882 */ /* 0x000fe40000000000 */
[----:B------:R-:W-:Y:S02]  /*0190*/  ULDC UR6, c[0x0][0x210] ;  /* 0x0000840000067ab9 */ /* 0x000fe40000000800 */
[----:B------:R-:W-:Y:S01]  /*01a0*/  ULDC UR57, c[0x0][0x234] ;  /* 0x00008d0000397ab9 */ /* 0x000fe20000000800 */
[----:B-1----:R-:W-:Y:S01]  /*01b0*/  SHF.R.S32.HI R9, RZ, 0x1f, R14 ;  /* 0x0000001fff097819 */ /* 0x002fe2000001140e */
[----:B--2---:R-:W-:-:S02]  /*01c0*/  UIMAD.WIDE.U32 UR46, UR32, UR14, URZ ;  /* 0x0000000e202e72a5 */ /* 0x004fc4000f8e003f */
[----:B------:R-:W-:Y:S01]  /*01d0*/  USHF.L.U32 UR14, UR32, 0x7, URZ ;  /* 0x00000007200e7899 */ /* 0x000fe2000800063f */
[CC--:B------:R-:W-:Y:S01]  /*01e0*/  LEA.HI R8, R9.reuse, R14.reuse, RZ, 0x4 ;  /* 0x0000000e09087211 */ /* 0x0c0fe200078f20ff */
[----:B------:R-:W-:Y:S01]  /*01f0*/  ULDC UR13, c[0x0][0x1c0] ;  /* 0x00007000000d7ab9 */ /* 0x000fe20000000800 */
[CC--:B------:R-:W-:Y:S01]  /*0200*/  LEA.HI R4, R9.reuse, R14.reuse, RZ, 0x5 ;  /* 0x0000000e09047211 */ /* 0x0c0fe200078f28ff */
[----:B------:R-:W-:Y:S01]  /*0210*/  ULDC UR11, c[0x0][0x1c0] ;  /* 0x00007000000b7ab9 */ /* 0x000fe20000000800 */
[----:B------:R-:W-:Y:S01]  /*0220*/  SHF.R.S32.HI R2, RZ, 0x4, R8 ;  /* 0x00000004ff027819 */ /* 0x000fe20000011408 */
[----:B---3--:R-:W-:Y:S01]  /*0230*/  UIMAD UR49, UR38, UR48, URZ ;  /* 0x00000030263172a4 */ /* 0x008fe2000f8e023f */
[C---:B------:R-:W-:Y:S01]  /*0240*/  LEA.HI R16, R9.reuse, R14, RZ, 0x2 ;  /* 0x0000000e09107211 */ /* 0x040fe200078f10ff */
[----:B------:R-:W-:Y:S01]  /*0250*/  UIMAD UR48, UR48, UR12, URZ ;  /* 0x0000000c303072a4 */ /* 0x000fe2000f8e023f */
[----:B------:R-:W-:Y:S01]  /*0260*/  LEA.HI R0, R8, R2, RZ, 0x1 ;  /* 0x0000000208007211 */ /* 0x000fe200078f08ff */
[----:B------:R-:W-:Y:S01]  /*0270*/  UIMAD UR57, UR8, UR6, UR57 ;  /* 0x00000006083972a4 */ /* 0x000fe2000f8e0239 */
[----:B------:R-:W-:Y:S01]  /*0280*/  SHF.R.S32.HI R6, RZ, 0x5, R4 ;  /* 0x00000005ff067819 */ /* 0x000fe20000011404 */
[----:B------:R-:W-:Y:S01]  /*0290*/  UIMAD UR54, UR7, UR32, URZ ;  /* 0x00000020073672a4 */ /* 0x000fe2000f8e023f */
[----:B------:R-:W-:Y:S01]  /*02a0*/  LOP3.LUT R0, R0, 0xfffffffe, RZ, 0xc0, !PT ;  /* 0xfffffffe00007812 */ /* 0x000fe200078ec0ff */
[----:B------:R-:W-:Y:S01]  /*02b0*/  UIMAD UR6, UR32, UR11, UR38 ;  /* 0x0000000b200672a4 */ /* 0x000fe2000f8e0226 */
[--C-:B------:R-:W-:Y:S01]  /*02c0*/  SHF.R.S32.HI R5, RZ, 0x2, R16.reuse ;  /* 0x00000002ff057819 */ /* 0x100fe20000011410 */
[----:B------:R-:W-:Y:S01]  /*02d0*/  @!UP5 UIMAD UR7, UR32, UR13, UR38 ;  /* 0x0000000d2007d2a4 */ /* 0x000fe2000f8e0226 */
[----:B------:R-:W-:Y:S01]  /*02e0*/  SHF.R.S32.HI R3, RZ, 0x1f, R16 ;  /* 0x0000001fff037819 */ /* 0x000fe20000011410 */
[----:B------:R-:W-:Y:S01]  /*02f0*/  IMAD.IADD R12, R2, 0x1, -R0 ;  /* 0x00000001020c7824 */ /* 0x000fe200078e0a00 */
[----:B------:R-:W-:Y:S01]  /*0300*/  SHF.R.S32.HI R0, RZ, 0x1f, R4 ;  /* 0x0000001fff007819 */ /* 0x000fe20000011404 */
[----:B------:R-:W-:Y:S01]  /*0310*/  USHF.L.U32 UR43, UR48, 0x7, URZ ;  /* 0x00000007302b7899 */ /* 0x000fe2000800063f */
[----:B------:R-:W-:Y:S01]  /*0320*/  LEA.HI R15, R9, R14, RZ, 0x3 ;  /* 0x0000000e090f7211 */ /* 0x000fe200078f18ff */
[----:B------:R-:W-:Y:S01]  /*0330*/  ULDC UR51, c[0x0][0x214] ;  /* 0x0000850000337ab9 */ /* 0x000fe20000000800 */
[----:B------:R-:W-:Y:S01]  /*0340*/  LEA.HI R2, R0, R6, RZ, 0x2 ;  /* 0x0000000600027211 */ /* 0x000fe200078f10ff */
[----:B------:R-:W-:Y:S01]  /*0350*/  ULDC UR58, c[0x0][0x1c8] ;  /* 0x00007200003a7ab9 */ /* 0x000fe20000000800 */
[----:B------:R-:W-:Y:S01]  /*0360*/  LEA.HI R0, R3, R5, RZ, 0x3 ;  /* 0x0000000503007211 */ /* 0x000fe200078f18ff */
[----:B------:R-:W-:Y:S01]  /*0370*/  ULDC.U8 UR10, c[0x0][0x3d0] ;  /* 0x0000f400000a7ab9 */ /* 0x000fe20000000000 */
[----:B------:R-:W-:Y:S01]  /*0380*/  LOP3.LUT R2, R2, 0xfffffffc, RZ, 0xc0, !PT ;  /* 0xfffffffc02027812 */ /* 0x000fe200078ec0ff */
[----:B------:R-:W-:Y:S01]  /*0390*/  ULDC UR52, c[0x0][0x224] ;  /* 0x0000890000347ab9 */ /* 0x000fe20000000800 */
[----:B------:R-:W-:Y:S01]  /*03a0*/  LOP3.LUT R0, R0, 0xfffffff8, RZ, 0xc0, !PT ;  /* 0xfffffff800007812 */ /* 0x000fe200078ec0ff */
[----:B------:R-:W-:-:S02]  /*03b0*/  @UP5 UIMAD UR56, UR32, UR51, URZ ;  /* 0x00000033203852a4 */ /* 0x000fc4000f8e023f */
[----:B------:R-:W-:Y:S01]  /*03c0*/  IMAD.IADD R10, R6, 0x1, -R2 ;  /* 0x00000001060a7824 */ /* 0x000fe200078e0a02 */
[----:B------:R-:W-:Y:S01]  /*03d0*/  SHF.R.S32.HI R2, RZ, 0x3, R15 ;  /* 0x00000003ff027819 */ /* 0x000fe2000001140f */
[----:B------:R-:W-:Y:S01]  /*03e0*/  IMAD.IADD R7, R5, 0x1, -R0 ;  /* 0x0000000105077824 */ /* 0x000fe200078e0a00 */
[----:B------:R-:W-:Y:S01]  /*03f0*/  LOP3.LUT R0, R4, 0xffffffe0, RZ, 0xc0, !PT ;  /* 0xffffffe004007812 */ /* 0x000fe200078ec0ff */
[----:B------:R-:W-:Y:S01]  /*0400*/  ULDC.64 UR4, c[0x0][0x118] ;  /* 0x0000460000047ab9 */ /* 0x000fe20000000a00 */
[----:B------:R-:W-:Y:S01]  /*0410*/  LOP3.LUT R4, R15, 0xfffffff8, RZ, 0xc0, !PT ;  /* 0xfffffff80f047812 */ /* 0x000fe200078ec0ff */
[----:B------:R-:W-:Y:S01]  /*0420*/  IMAD.SHL.U32 R2, R2, 0x40, RZ ;  /* 0x0000004002027824 */ /* 0x000fe200078e00ff */
[----:B------:R-:W-:Y:S01]  /*0430*/  ULDC UR42, c[0x0][0x2e8] ;  /* 0x0000ba00002a7ab9 */ /* 0x000fe20000000800 */
[----:B------:R-:W-:Y:S01]  /*0440*/  IMAD.IADD R3, R14, 0x1, -R0 ;  /* 0x000000010e037824 */ /* 0x000fe200078e0a00 */
[----:B------:R-:W-:Y:S01]  /*0450*/  LOP3.LUT R0, R8, 0xfffffff0, RZ, 0xc0, !PT ;  /* 0xfffffff008007812 */ /* 0x000fe200078ec0ff */
[----:B------:R-:W-:Y:S01]  /*0460*/  IMAD.IADD R4, R14, 0x1, -R4 ;  /* 0x000000010e047824 */ /* 0x000fe200078e0a04 */
[----:B------:R-:W-:Y:S01]  /*0470*/  LOP3.LUT R2, R2, 0x1c0, RZ, 0xc0, !PT ;  /* 0x000001c002027812 */ /* 0x000fe200078ec0ff */
[----:B------:R-:W-:Y:S01]  /*0480*/  ULOP3.LUT UR58, UR38, UR58, URZ, 0x3c, !UPT ;  /* 0x0000003a263a7292 */ /* 0x000fe2000f8e3c3f */
[----:B------:R-:W-:Y:S01]  /*0490*/  SHF.R.S32.HI R6, RZ, 0x1f, R3 ;  /* 0x0000001fff067819 */ /* 0x000fe20000011403 */
[----:B------:R-:W-:Y:S01]  /*04a0*/  IMAD.IADD R0, R14, 0x1, -R0 ;  /* 0x000000010e007824 */ /* 0x000fe200078e0a00 */
[C---:B------:R-:W-:Y:S01]  /*04b0*/  LOP3.LUT P4, RZ, R4.reuse, 0x2, RZ, 0xc0, !PT ;  /* 0x0000000204ff7812 */ /* 0x040fe2000788c0ff */
[----:B------:R-:W-:Y:S01]  /*04c0*/  IMAD.SHL.U32 R5, R4, 0x8, RZ ;  /* 0x0000000804057824 */ /* 0x000fe200078e00ff */
[----:B------:R-:W-:Y:S01]  /*04d0*/  LEA.HI R8, R6, R3, RZ, 0x2 ;  /* 0x0000000306087211 */ /* 0x000fe200078f10ff */
[----:B------:R-:W-:Y:S01]  /*04e0*/  USHF.R.S32.HI UR59, URZ, 0x1f, UR38 ;  /* 0x0000001f3f3b7899 */ /* 0x000fe20008011426 */
[----:B------:R-:W-:Y:S01]  /*04f0*/  SHF.R.S32.HI R6, RZ, 0x1f, R0 ;  /* 0x0000001fff067819 */ /* 0x000fe20000011400 */
[----:B------:R-:W-:Y:S01]  /*0500*/  UISETP.NE.AND UP6, UPT, UR10, URZ, UPT ;  /* 0x0000003f0a00728c */ /* 0x000fe2000bfc5270 */
[----:B------:R-:W-:Y:S01]  /*0510*/  LOP3.LUT R3, R2, 0x38, R5, 0xf8, !PT ;  /* 0x0000003802037812 */ /* 0x000fe200078ef805 */
[----:B------:R-:W-:Y:S01]  /*0520*/  USHF.R.S32.HI UR61, URZ, 0x1f, UR32 ;  /* 0x0000001f3f3d7899 */ /* 0x000fe20008011420 */
[----:B------:R-:W-:Y:S01]  /*0530*/  SHF.R.U32.HI R2, RZ, 0x3, R2 ;  /* 0x00000003ff027819 */ /* 0x000fe20000011602 */
[----:B------:R-:W-:Y:S01]  /*0540*/  USHF.R.S32.HI UR60, URZ, 0x1f, UR38 ;  /* 0x0000001f3f3c7899 */ /* 0x000fe20008011426 */
[----:B------:R-:W-:Y:S01]  /*0550*/  LEA.HI R11, R6, R0, RZ, 0x3 ;  /* 0x00000000060b7211 */ /* 0x000fe200078f18ff */
[----:B------:R-:W-:Y:S01]  /*0560*/  IMAD.SHL.U32 R6, R12, 0x200, RZ ;  /* 0x000002000c067824 */ /* 0x000fe200078e00ff */
[----:B------:R-:W-:Y:S01]  /*0570*/  LOP3.LUT R3, R3, R2, RZ, 0x3c, !PT ;  /* 0x0000000203037212 */ /* 0x000fe200078e3cff */
[----:B------:R-:W-:Y:S01]  /*0580*/  UIMAD.WIDE.U32 UR44, UR36, UR46, URZ ;  /* 0x0000002e242c72a5 */ /* 0x000fe2000f8e003f */
[----:B------:R-:W-:Y:S01]  /*0590*/  LOP3.LUT R2, R11, 0xfffffff8, RZ, 0xc0, !PT ;  /* 0xfffffff80b027812 */ /* 0x000fe200078ec0ff */
[----:B------:R-:W-:Y:S01]  /*05a0*/  UIMAD UR53, UR37, UR46, URZ ;  /* 0x0000002e253572a4 */ /* 0x000fe2000f8e023f */
[----:B------:R-:W-:Y:S01]  /*05b0*/  LEA.HI R5, R9, R14, RZ, 0x6 ;  /* 0x0000000e09057211 */ /* 0x000fe200078f30ff */
[----:B------:R-:W-:Y:S01]  /*05c0*/  USHF.R.S32.HI UR55, URZ, 0x1f, UR49 ;  /* 0x0000001f3f377899 */ /* 0x000fe20008011431 */
[----:B------:R-:W-:Y:S01]  /*05d0*/  LOP3.LUT P3, RZ, R4, 0x4, RZ, 0xc0, !PT ;  /* 0x0000000404ff7812 */ /* 0x000fe2000786c0ff */
[----:B------:R-:W-:Y:S01]  /*05e0*/  IMAD.IADD R13, R0, 0x1, -R2 ;  /* 0x00000001000d7824 */ /* 0x000fe200078e0a02 */
[----:B------:R-:W-:Y:S01]  /*05f0*/  SEL R176, R244, 0xffffffe0, !P4 ;  /* 0xffffffe0f4b07807 */ /* 0x000fe20006000000 */
[----:B------:R-:W-:Y:S01]  /*0600*/  IMAD.SHL.U32 R0, R5, 0x8, RZ ;  /* 0x0000000805007824 */ /* 0x000fe200078e00ff */
[----:B------:R-:W-:Y:S01]  /*0610*/  UIMAD UR52, UR6, UR52, URZ ;  /* 0x00000034063472a4 */ /* 0x000fe2000f8e023f */
[----:B------:R-:W-:Y:S01]  /*0620*/  IMAD.SHL.U32 R2, R4, 0x40, RZ ;  /* 0x0000004004027824 */ /* 0x000fe200078e00ff */
[----:B------:R-:W-:-:S02]  /*0630*/  @!UP5 UIMAD UR51, UR7, UR51, URZ ;  /* 0x000000330733d2a4 */ /* 0x000fc4000f8e023f */
[----:B------:R-:W-:Y:S01]  /*0640*/  LOP3.LUT R0, R3, 0xfffffe00, R0, 0xf8, !PT ;  /* 0xfffffe0003007812 */ /* 0x000fe200078ef800 */
[----:B------:R-:W-:Y:S01]  /*0650*/  USHF.R.S32.HI UR50, URZ, 0x1f, UR43 ;  /* 0x0000001f3f327899 */ /* 0x000fe2000801142b */
[----:B------:R-:W-:Y:S01]  /*0660*/  LEA.HI R3, R9, R14, RZ, 0x7 ;  /* 0x0000000e09037211 */ /* 0x000fe200078f38ff */
[----:B------:R-:W-:Y:S02]  /*0670*/  UMOV UR41, 0xffffc000 ;  /* 0xffffc00000297882 */ /* 0x000fe40000000000 */
[----:B------:R1:W-:Y:S01]  /*0680*/  STL [R1+0x5c], R0 ;  /* 0x00005c0001007387 */ /* 0x0003e20000100800 */
[----:B------:R-:W-:Y:S02]  /*0690*/  SHF.R.S32.HI R3, RZ, 0x7, R3 ;  /* 0x00000007ff037819 */ /* 0x000fe40000011403 */
        /* <DEDUP_REMOVED lines=14> */
[----:B------:R-:W-:Y:S01]  /*0780*/  IMAD.U32 R2, RZ, RZ, UR14 ;  /* 0x0000000eff027e24 */ /* 0x000fe2000f8e00ff */
[----:B------:R-:W-:Y:S01]  /*0790*/  LOP3.LUT R5, R6, R5, R4, 0xf6, !PT ;  /* 0x0000000506057212 */ /* 0x000fe200078ef604 */
[C---:B------:R-:W-:Y:S01]  /*07a0*/  IMAD.SHL.U32 R6, R14.reuse, 0x2, RZ ;  /* 0x000000020e067824 */ /* 0x040fe200078e00ff */
[----:B------:R-:W-:Y:S01]  /*07b0*/  STL [R1+0x50], R17 ;  /* 0x0000501101007387 */ /* 0x000fe20000100800 */
[----:B------:R-:W-:Y:S01]  /*07c0*/  IMAD.IADD R0, R14, 0x1, -R0 ;  /* 0x000000010e007824 */ /* 0x000fe200078e0a00 */
[----:B------:R-:W-:Y:S01]  /*07d0*/  SEL R244, R244, 0xffffffe0, !P1 ;  /* 0xffffffe0f4f47807 */ /* 0x000fe20004800000 */
[----:B------:R-:W-:Y:S01]  /*07e0*/  IMAD.SHL.U32 R2, R7, 0x40, RZ ;  /* 0x0000004007027824 */ /* 0x000fe200078e00ff */
[----:B------:R-:W-:Y:S01]  /*07f0*/  LOP3.LUT R6, R6, 0x6, RZ, 0xc0, !PT ;  /* 0x0000000606067812 */ /* 0x000fe200078ec0ff */
[C---:B------:R-:W-:Y:S01]  /*0800*/  IMAD.SHL.U32 R4, R3.reuse, 0x8, RZ ;  /* 0x0000000803047824 */ /* 0x040fe200078e00ff */
[----:B------:R-:W-:Y:S01]  /*0810*/  SEL R242, R242, 0x10, !P0 ;  /* 0x00000010f2f27807 */ /* 0x000fe20004000000 */
[----:B------:R-:W-:Y:S01]  /*0820*/  IMAD.SHL.U32 R8, R0, 0x2, RZ ;  /* 0x0000000200087824 */ /* 0x000fe200078e00ff */
[----:B------:R-:W-:Y:S01]  /*0830*/  LOP3.LUT R0, R2, 0x1c0, RZ, 0xc0, !PT ;  /* 0x000001c002007812 */ /* 0x000fe200078ec0ff */
[----:B------:R-:W-:Y:S01]  /*0840*/  IMAD.SHL.U32 R7, R12, 0x10, RZ ;  /* 0x000000100c077824 */ /* 0x000fe200078e00ff */
[----:B------:R-:W-:Y:S01]  /*0850*/  LOP3.LUT R2, R4, 0x8, RZ, 0xc0, !PT ;  /* 0x0000000804027812 */ /* 0x000fe200078ec0ff */
[----:B------:R-:W-:-:S02]  /*0860*/  IMAD R6, R3, 0x40, R6 ;  /* 0x0000004003067824 */ /* 0x000fc400078e0206 */
[----:B------:R-:W-:Y:S01]  /*0870*/  IMAD R4, R3, 0x2000, R8 ;  /* 0x0000200003047824 */ /* 0x000fe200078e0208 */
[----:B------:R-:W-:Y:S01]  /*0880*/  SHF.R.U32.HI R3, RZ, 0x3, R0 ;  /* 0x00000003ff037819 */ /* 0x000fe20000011600 */
[----:B------:R-:W-:Y:S01]  /*0890*/  IMAD.SHL.U32 R174, R174, 0x2, RZ ;  /* 0x00000002aeae7824 */ /* 0x000fe200078e00ff */
[----:B------:R-:W-:Y:S01]  /*08a0*/  LOP3.LUT R9, R2, 0x10, R7, 0xf8, !PT ;  /* 0x0000001002097812 */ /* 0x000fe200078ef807 */
[----:B------:R1:W-:Y:S01]  /*08b0*/  STL [R1+0x68], R6 ;  /* 0x0000680601007387 */ /* 0x0003e20000100800 */
[----:B------:R-:W-:Y:S01]  /*08c0*/  LOP3.LUT R7, R3, R0, R2, 0x1e, !PT ;  /* 0x0000000003077212 */ /* 0x000fe200078e1e02 */
[----:B------:R-:W-:Y:S02]  /*08d0*/  IMAD.SHL.U32 R2, R13, 0x40, RZ ;  /* 0x000000400d027824 */ /* 0x000fe400078e00ff */
[----:B------:R-:W-:Y:S02]  /*08e0*/  IMAD R4, R10, 0x400, R4 ;  /* 0x000004000a047824 */ /* 0x000fe400078e0204 */
[----:B------:R-:W-:Y:S01]  /*08f0*/  IMAD.IADD R177, R174, 0x1, R176 ;  /* 0x00000001aeb17824 */ /* 0x000fe200078e02b0 */
[----:B------:R-:W-:-:S02]  /*0900*/  LOP3.LUT R2, R2, 0x1c0, RZ, 0xc0, !PT ;  /* 0x000001c002027812 */ /* 0x000fc400078ec0ff */
[----:B-1----:R-:W-:Y:S01]  /*0910*/  LOP3.LUT R6, R3, R0, RZ, 0xfc, !PT ;  /* 0x0000000003067212 */ /* 0x002fe200078efcff */
[----:B------:R-:W-:Y:S02]  /*0920*/  IMAD.SHL.U32 R0, R11, 0x40, RZ ;  /* 0x000000400b007824 */ /* 0x000fe400078e00ff */
[----:B------:R-:W-:Y:S02]  /*0930*/  IMAD.SHL.U32 R3, R12, 0x8, RZ ;  /* 0x000000080c037824 */ /* 0x000fe400078e00ff */
[----:B------:R-:W-:Y:S01]  /*0940*/  IMAD.IADD R240, R6, 0x1, R4 ;  /* 0x0000000106f07824 */ /* 0x000fe200078e0204 */
[----:B------:R-:W-:Y:S01]  /*0950*/  LOP3.LUT R0, R0, 0xfffffe00, RZ, 0xc0, !PT ;  /* 0xfffffe0000007812 */ /* 0x000fe200078ec0ff */
[----:B------:R-:W-:Y:S01]  /*0960*/  IMAD R4, R10, 0x400, R8 ;  /* 0x000004000a047824 */ /* 0x000fe200078e0208 */
[----:B------:R-:W-:Y:S01]  /*0970*/  LOP3.LUT R3, R2, 0x8, R3, 0xf8, !PT ;  /* 0x0000000802037812 */ /* 0x000fe200078ef803 */
[----:B------:R-:W-:Y:S01]  /*0980*/  IMAD.SHL.U32 R240, R240, 0x2, RZ ;  /* 0x00000002f0f07824 */ /* 0x000fe200078e00ff */
[----:B------:R-:W-:Y:S01]  /*0990*/  SHF.R.U32.HI R6, RZ, 0x3, R2 ;  /* 0x00000003ff067819 */ /* 0x000fe20000011602 */
[----:B------:R-:W-:-:S02]  /*09a0*/  IMAD.IADD R7, R4, 0x1, R7 ;  /* 0x0000000104077824 */ /* 0x000fc400078e0207 */
[----:B------:R-:W-:Y:S01]  /*09b0*/  IMAD R4, R10, 0x400, R0 ;  /* 0x000004000a047824 */ /* 0x000fe200078e0200 */
[----:B------:R-:W-:Y:S01]  /*09c0*/  LOP3.LUT R3, R3, R6, RZ, 0x3c, !PT ;  /* 0x0000000603037212 */ /* 0x000fe200078e3cff */
[----:B------:R-:W-:Y:S01]  /*09d0*/  IMAD.IADD R243, R240, 0x1, R242 ;  /* 0x00000001f0f37824 */ /* 0x000fe200078e02f2 */
[----:B------:R-:W-:Y:S01]  /*09e0*/  LOP3.LUT R2, R6, R9, R2, 0x1e, !PT ;  /* 0x0000000906027212 */ /* 0x000fe200078e1e02 */
[----:B------:R-:W-:Y:S01]  /*09f0*/  IMAD.MOV.U32 R6, RZ, RZ, 0x440 ;  /* 0x00000440ff067424 */ /* 0x000fe200078e00ff */
[----:B------:R-:W-:Y:S01]  /*0a00*/  LEA R7, R7, 0xc000, 0x1 ;  /* 0x0000c00007077811 */ /* 0x000fe200078e08ff */
[----:B------:R-:W-:Y:S01]  /*0a10*/  IMAD.IADD R181, R4, 0x1, R3 ;  /* 0x0000000104b57824 */ /* 0x000fe200078e0203 */
[----:B------:R-:W-:Y:S01]  /*0a20*/  LOP3.LUT R180, R2, R0, RZ, 0xfc, !PT ;  /* 0x0000000002b47212 */ /* 0x000fe200078efcff */
[----:B------:R-:W-:Y:S01]  /*0a30*/  IMAD.MOV.U32 R4, RZ, RZ, 0x40 ;  /* 0x00000040ff047424 */ /* 0x000fe200078e00ff */
[----:B------:R-:W-:Y:S01]  /*0a40*/  IADD3 R0, R17, -0x80, RZ ;  /* 0xffffff8011007810 */ /* 0x000fe20007ffe0ff */
[----:B------:R-:W-:Y:S01]  /*0a50*/  IMAD.SHL.U32 R3, R5, 0x2, RZ ;  /* 0x0000000205037824 */ /* 0x000fe200078e00ff */
[----:B------:R-:W-:Y:S01]  /*0a60*/  SEL R6, R6, 0x3c0, !P2 ;  /* 0x000003c006067807 */ /* 0x000fe20005000000 */
[----:B------:R-:W-:Y:S01]  /*0a70*/  IMAD.IADD R5, R244, 0x1, R7 ;  /* 0x00000001f4057824 */ /* 0x000fe200078e0207 */
[----:B------:R-:W-:Y:S01]  /*0a80*/  SHF.R.S32.HI R2, RZ, 0x1f, R0 ;  /* 0x0000001fff027819 */ /* 0x000fe20000011400 */
[--C-:B------:R-:W-:Y:S01]  /*0a90*/  IMAD.IADD R247, R240, 0x1, R244.reuse ;  /* 0x00000001f0f77824 */ /* 0x100fe200078e02f4 */
[C---:B------:R-:W-:Y:S01]  /*0aa0*/  SEL R175, R4.reuse, 0xffffffc0, !P3 ;  /* 0xffffffc004af7807 */ /* 0x040fe20005800000 */
[----:B------:R-:W-:Y:S01]  /*0ab0*/  IMAD.IADD R246, R243, 0x1, R244 ;  /* 0x00000001f3f67824 */ /* 0x000fe200078e02f4 */
[----:B------:R-:W-:-:S02]  /*0ac0*/  SEL R4, R4, 0xffffffc0, !P2 ;  /* 0xffffffc004047807 */ /* 0x000fc40005000000 */
[C---:B------:R-:W-:Y:S01]  /*0ad0*/  SHF.L.U64.HI R2, R0.reuse, 0x2, R2 ;  /* 0x0000000200027819 */ /* 0x040fe20000010202 */
[----:B------:R-:W-:Y:S01]  /*0ae0*/  IMAD.SHL.U32 R0, R0, 0x4, RZ ;  /* 0x0000000400007824 */ /* 0x000fe200078e00ff */
[C---:B------:R-:W-:Y:S01]  /*0af0*/  IADD3 R11, R7.reuse, 0x420, RZ ;  /* 0x00000420070b7810 */ /* 0x040fe20007ffe0ff */
[----:B------:R-:W-:Y:S01]  /*0b00*/  IMAD.IADD R8, R4, 0x1, R7 ;  /* 0x0000000104087824 */ /* 0x000fe200078e0207 */
[C---:B------:R-:W-:Y:S01]  /*0b10*/  @P1 IADD3 R11, R7.reuse, 0x3e0, RZ ;  /* 0x000003e0070b1810 */ /* 0x040fe20007ffe0ff */
[----:B------:R1:W-:Y:S01]  /*0b20*/  STL [R1+0x64], R2 ;  /* 0x0000640201007387 */ /* 0x0003e20000100800 */
[C---:B------:R-:W-:Y:S01]  /*0b30*/  IADD3 R10, R7.reuse, 0x2420, RZ ;  /* 0x00002420070a7810 */ /* 0x040fe20007ffe0ff */
[----:B------:R-:W-:Y:S01]  /*0b40*/  IMAD.IADD R241, R240, 0x1, R4 ;  /* 0x00000001f0f17824 */ /* 0x000fe200078e0204 */
[C---:B------:R-:W-:Y:S01]  /*0b50*/  IADD3 R9, R7.reuse, 0x2040, RZ ;  /* 0x0000204007097810 */ /* 0x040fe20007ffe0ff */
[----:B------:R2:W-:Y:S01]  /*0b60*/  STL [R1+0x60], R0 ;  /* 0x0000600001007387 */ /* 0x0005e20000100800 */
[C---:B------:R-:W-:Y:S01]  /*0b70*/  @P1 IADD3 R10, R7.reuse, 0x23e0, RZ ;  /* 0x000023e0070a1810 */ /* 0x040fe20007ffe0ff */
[----:B------:R-:W-:Y:S01]  /*0b80*/  IMAD.IADD R175, R174, 0x1, R175 ;  /* 0x00000001aeaf7824 */ /* 0x000fe200078e02af */
[----:B------:R-:W-:Y:S01]  /*0b90*/  @P2 IADD3 R9, R7, 0x1fc0, RZ ;  /* 0x00001fc007092810 */ /* 0x000fe20007ffe0ff */
[----:B------:R-:W-:Y:S01]  /*0ba0*/  STL [R1+0x6c], R7 ;  /* 0x00006c0701007387 */ /* 0x000fe20000100800 */
[----:B------:R-:W-:-:S02]  /*0bb0*/  IMAD.IADD R242, R242, 0x1, R241 ;  /* 0x00000001f2f27824 */ /* 0x000fc400078e02f1 */
[----:B------:R-:W-:Y:S01]  /*0bc0*/  IMAD.IADD R245, R244, 0x1, R241 ;  /* 0x00000001f4f57824 */ /* 0x000fe200078e02f1 */
[----:B------:R-:W-:Y:S01]  /*0bd0*/  STL [R1+0x80], R8 ;  /* 0x0000800801007387 */ /* 0x000fe20000100800 */
[----:B------:R-:W-:-:S03]  /*0be0*/  IMAD.IADD R176, R176, 0x1, R175 ;  /* 0x00000001b0b07824 */ /* 0x000fc600078e02af */
[----:B------:R3:W-:Y:S01]  /*0bf0*/  STL [R1+0x9c], R5 ;  /* 0x00009c0501007387 */ /* 0x0007e20000100800 */
[C---:B-1----:R-:W-:Y:S02]  /*0c00*/  IADD3 R2, R7.reuse, 0x2020, RZ ;  /* 0x0000202007027810 */ /* 0x042fe40007ffe0ff */
[C---:B------:R-:W-:Y:S01]  /*0c10*/  @P1 IADD3 R2, R7.reuse, 0x1fe0, RZ ;  /* 0x00001fe007021810 */ /* 0x040fe20007ffe0ff */
[----:B--2---:R-:W-:-:S04]  /*0c20*/  IMAD.IADD R0, R7, 0x1, R6 ;  /* 0x0000000107007824 */ /* 0x004fc800078e0206 */
[----:B------:R-:W-:Y:S01]  /*0c30*/  IMAD.IADD R4, R4, 0x1, R2 ;  /* 0x0000000104047824 */ /* 0x000fe200078e0202 */
[----:B------:R1:W-:Y:S04]  /*0c40*/  STL [R1+0x7c], R0 ;  /* 0x00007c0001007387 */ /* 0x0003e80000100800 */
[----:B------:R-:W-:Y:S01]  /*0c50*/  STL [R1+0x88], R11 ;  /* 0x0000880b01007387 */ /* 0x000fe20000100800 */
[----:B---3--:R-:W-:-:S03]  /*0c60*/  IADD3 R5, R7, 0x2440, RZ ;  /* 0x0000244007057810 */ /* 0x008fc60007ffe0ff */
[----:B------:R-:W-:Y:S01]  /*0c70*/  STL [R1+0x70], R2 ;  /* 0x0000700201007387 */ /* 0x000fe20000100800 */
[----:B------:R-:W-:-:S03]  /*0c80*/  @P2 IADD3 R5, R7, 0x23c0, RZ ;  /* 0x000023c007052810 */ /* 0x000fc60007ffe0ff */
[----:B------:R-:W-:Y:S04]  /*0c90*/  STL [R1+0x84], R10 ;  /* 0x0000840a01007387 */ /* 0x000fe80000100800 */
[----:B------:R-:W-:Y:S04]  /*0ca0*/  STL [R1+0x78], R9 ;  /* 0x0000780901007387 */ /* 0x000fe80000100800 */
[----:B------:R2:W-:Y:S01]  /*0cb0*/  STL [R1+0x74], R5 ;  /* 0x0000740501007387 */ /* 0x0005e20000100800 */
[C---:B-1----:R-:W-:Y:S02]  /*0cc0*/  IMAD.IADD R0, R244.reuse, 0x1, R0 ;  /* 0x00000001f4007824 */ /* 0x042fe400078e0200 */
[----:B--2---:R-:W-:-:S02]  /*0cd0*/  IMAD.IADD R5, R244, 0x1, R8 ;  /* 0x00000001f4057824 */ /* 0x004fc400078e0208 */
[----:B------:R-:W-:-:S03]  /*0ce0*/  IMAD.IADD R244, R244, 0x1, R242 ;  /* 0x00000001f4f47824 */ /* 0x000fc600078e02f2 */
[----:B------:R-:W-:Y:S04]  /*0cf0*/  STL [R1+0x98], R5 ;  /* 0x0000980501007387 */ /* 0x000fe80000100800 */
[----:B------:R1:W-:Y:S04]  /*0d00*/  STL [R1+0x94], R0 ;  /* 0x0000940001007387 */ /* 0x0003e80000100800 */
[----:B------:R2:W-:Y:S01]  /*0d10*/  STL [R1+0x90], R4 ;  /* 0x0000900401007387 */ /* 0x0005e20000100800 */
[----:B-1----:R-:W-:-:S05]  /*0d20*/  IMAD.IADD R0, R6, 0x1, R2 ;  /* 0x0000000106007824 */ /* 0x002fca00078e0202 */
[----:B------:R2:W-:Y:S02]  /*0d30*/  STL [R1+0x8c], R0 ;  /* 0x00008c0001007387 */ /* 0x0005e40000100800 */
.L_x_2283:
        /* <DEDUP_REMOVED lines=12> */
[----:B-123--:R-:W-:Y:S01]  /*0e00*/  IMAD.U32 R4, RZ, RZ, UR6 ;  /* 0x00000006ff047e24 */ /* 0x00efe2000f8e00ff */
        /* <DEDUP_REMOVED lines=40> */
.L_x_2237:
        /* <DEDUP_REMOVED lines=21> */
[----:B------:R-:W-:Y:S02]  /*11e0*/  UIADD3 UR7, UR11, 0x80, UR24 ;  /* 0x000000800b077890 */ /* 0x000fe4000fffe018 */
[----:B------:R-:W-:Y:S02]  /*11f0*/  ULDC.64 UR8, c[0x0][0x190] ;  /* 0x0000640000087ab9 */ /* 0x000fe40000000a00 */
[----:B------:R-:W-:Y:S02]  /*1200*/  ULDC UR10, c[0x0][0x2e4] ;  /* 0x0000b900000a7ab9 */ /* 0x000fe40000000800 */
[----:B------:R-:W-:Y:S02]  /*1210*/  UIMAD.WIDE.U32 UR14, UR16, UR8, URZ ;  /* 0x00000008100e72a5 */ /* 0x000fe4000f8e003f */
[----:B------:R-:W-:Y:S02]  /*1220*/  UIADD3 UR8, UR11, 0x7f, URZ ;  /* 0x0000007f0b087890 */ /* 0x000fe4000fffe03f */
[----:B------:R-:W-:-:S02]  /*1230*/  UIADD3 UR7, UR7, UR10, -UR6 ;  /* 0x0000000a07077290 */ /* 0x000fc4000fffe806 */
[----:B------:R-:W-:Y:S02]  /*1240*/  UIMAD UR21, UR16, UR9, URZ ;  /* 0x00000009101572a4 */ /* 0x000fe4000f8e023f */
[----:B------:R-:W-:Y:S02]  /*1250*/  USHF.R.S32.HI UR9, URZ, 0x1f, UR8 ;  /* 0x0000001f3f097899 */ /* 0x000fe40008011408 */
[----:B------:R-:W-:Y:S02]  /*1260*/  UIADD3 UR7, UR7, 0x7f, URZ ;  /* 0x0000007f07077890 */ /* 0x000fe4000fffe03f */
[----:B------:R-:W-:Y:S02]  /*1270*/  ULDC.64 UR12, c[0x0][0x178] ;  /* 0x00005e00000c7ab9 */ /* 0x000fe40000000a00 */
[----:B------:R-:W-:Y:S02]  /*1280*/  ULEA.HI UR18, UR9, UR8, URZ, 0x7 ;  /* 0x0000000809127291 */ /* 0x000fe4000f8f383f */
[----:B------:R-:W-:-:S02]  /*1290*/  USHF.R.S32.HI UR8, URZ, 0x1f, UR7 ;  /* 0x0000001f3f087899 */ /* 0x000fc40008011407 */
[----:B------:R-:W-:Y:S02]  /*12a0*/  UIMAD UR10, UR40, UR12, URZ ;  /* 0x0000000c280a72a4 */ /* 0x000fe4000f8e023f */
[----:B------:R-:W-:Y:S02]  /*12b0*/  ULEA.HI UR17, UR8, UR7, URZ, 0x7 ;  /* 0x0000000708117291 */ /* 0x000fe4000f8f383f */
[----:B-1----:R-:W-:Y:S02]  /*12c0*/  UISETP.NE.AND UP0, UPT, UR25, -0x1, UPT ;  /* 0xffffffff1900788c */ /* 0x002fe4000bf05270 */
[----:B------:R-:W-:Y:S02]  /*12d0*/  UISETP.NE.AND UP3, UPT, UR16, -0x1, UPT ;  /* 0xffffffff1000788c */ /* 0x000fe4000bf65270 */
[----:B------:R-:W-:Y:S02]  /*12e0*/  UIMAD.WIDE.U32 UR8, UR32, UR12, URZ ;  /* 0x0000000c200872a5 */ /* 0x000fe4000f8e003f */
[----:B------:R-:W-:Y:S01]  /*12f0*/  UIMAD UR7, UR32, UR13, UR10 ;  /* 0x0000000d200772a4 */ /* 0x000fe2000f8e020a */
[----:B------:R-:W-:Y:S01]  /*1300*/  PLOP3.LUT P0, PT, PT, PT, UP0, 0x80, 0x0 ;  /* 0x000000000000781c */ /* 0x000fe20003f0f008 */
[----:B------:R-:W-:-:S02]  /*1310*/  USEL UR39, UR8, UR14, !UP3 ;  /* 0x0000000e08277287 */ /* 0x000fc4000d800000 */
[----:B------:R-:W-:Y:S02]  /*1320*/  UIADD3 UR35, UR9, UR7, URZ ;  /* 0x0000000709237290 */ /* 0x000fe4000fffe03f */
[----:B------:R-:W-:Y:S02]  /*1330*/  USHF.R.S32.HI UR8, URZ, 0x7, UR18 ;  /* 0x000000073f087899 */ /* 0x000fe40008011412 */
[----:B------:R-:W-:Y:S02]  /*1340*/  USHF.R.S32.HI UR7, URZ, 0x7, UR17 ;  /* 0x000000073f077899 */ /* 0x000fe40008011411 */
[----:B------:R-:W-:Y:S02]  /*1350*/  @UP0 UIADD3 UR10, UR20, UR25, URZ ;  /* 0x00000019140a0290 */ /* 0x000fe4000fffe03f */
[----:B------:R-:W-:Y:S02]  /*1360*/  UISETP.LT.AND UP2, UPT, UR8, UR7, UPT ;  /* 0x000000070800728c */ /* 0x000fe4000bf41270 */
[----:B------:R-:W-:-:S02]  /*1370*/  ULDC.64 UR12, c[0x0][0x198] ;  /* 0x00006600000c7ab9 */ /* 0x000fc40000000a00 */
[----:B------:R-:W-:Y:S02]  /*1380*/  USEL UR29, UR8, UR7, UP2 ;  /* 0x00000007081d7287 */ /* 0x000fe40009000000 */
[----:B------:R-:W-:Y:S02]  /*1390*/  @UP0 UIMAD.WIDE.U32 UR8, UR10, UR12, URZ ;  /* 0x0000000c0a0802a5 */ /* 0x000fe4000f8e003f */
[----:B------:R-:W-:Y:S02]  /*13a0*/  ULEA UR17, UR29, 0xffffff80, 0x7 ;  /* 0xffffff801d117891 */ /* 0x000fe4000f8e383f */
[----:B------:R-:W-:Y:S02]  /*13b0*/  @UP3 UIADD3 UR35, UR15, UR21, URZ ;  /* 0x000000150f233290 */ /* 0x000fe4000fffe03f */
[----:B------:R-:W-:Y:S02]  /*13c0*/  @UP0 UIMAD UR34, UR10, UR13, UR9 ;  /* 0x0000000d0a2202a4 */ /* 0x000fe4000f8e0209 */
[----:B------:R-:W-:-:S02]  /*13d0*/  USHF.R.S32.HI UR28, URZ, 0x1f, UR17 ;  /* 0x0000001f3f1c7899 */ /* 0x000fc40008011411 */
        /* <DEDUP_REMOVED lines=14> */
.L_x_2239:
        /* <DEDUP_REMOVED lines=18> */
.L_x_2240:
        /* <DEDUP_REMOVED lines=71> */
.L_x_2241:
[----:B------:R-:W-:Y:S02]  /*1a50*/  UMOV UR15, UR52 ;  /* 0x00000034000f7c82 */ /* 0x000fe40008000000 */
.L_x_2242:
[----:B------:R-:W1:Y:S01]  /*1a60*/  S2R R27, SR_TID.X ;  /* 0x00000000001b7919 */ /* 0x000e620000002100 */
[----:B------:R-:W-:Y:S01]  /*1a70*/  UIADD3 UR8, UP4, UP3, UR8, UR43, UR49 ;  /* 0x0000002b08087290 */ /* 0x000fe2000fb9e031 */
[----:B------:R-:W-:Y:S01]  /*1a80*/  IMAD.U32 R12, RZ, RZ, UR5 ;  /* 0x00000005ff0c7e24 */ /* 0x000fe2000f8e00ff */
[----:B------:R-:W-:Y:S01]  /*1a90*/  UMOV UR16, 0x4 ;  /* 0x0000000400107882 */ /* 0x000fe20000000000 */
[----:B------:R-:W-:Y:S01]  /*1aa0*/  IMAD.U32 R10, RZ, RZ, UR4 ;  /* 0x00000004ff0a7e24 */ /* 0x000fe2000f8e00ff */
[----:B------:R-:W-:Y:S01]  /*1ab0*/  UIADD3 UR22, UP2, UP1, UR18, UR8, UR21 ;  /* 0x0000000812167290 */ /* 0x000fe2000f95e015 */
[----:B------:R-:W-:Y:S01]  /*1ac0*/  IMAD.U32 R11, RZ, RZ, UR17 ;  /* 0x00000011ff0b7e24 */ /* 0x000fe2000f8e00ff */
[----:B------:R-:W-:Y:S01]  /*1ad0*/  UIADD3.X UR7, UR10, UR50, UR55, UP4, UP3 ;  /* 0x000000320a077290 */ /* 0x000fe2000a7e6437 */
[----:B------:R-:W-:Y:S01]  /*1ae0*/  IMAD.MOV.U32 R29, RZ, RZ, c[0x0][0x190] ;  /* 0x00006400ff1d7624 */ /* 0x000fe200078e00ff */
[----:B------:R-:W-:Y:S01]  /*1af0*/  ULDC.64 UR8, c[0x0][0x1a8] ;  /* 0x00006a0000087ab9 */ /* 0x000fe20000000a00 */
[----:B------:R-:W-:Y:S01]  /*1b00*/  BSSY B1, `(.L_x_2238) ;  /* 0x0000aee000017945 */ /* 0x000fe20003800000 */
[----:B------:R-:W-:Y:S01]  /*1b10*/  UIADD3.X UR21, UR12, UR7, UR14, UP2, UP1 ;  /* 0x000000070c157290 */ /* 0x000fe200097e240e */
[----:B------:R-:W-:Y:S01]  /*1b20*/  IMAD.SHL.U32 R24, R29, 0x20, RZ ;  /* 0x000000201d187824 */ /* 0x000fe200078e00ff */
[----:B------:R-:W-:-:S02]  /*1b30*/  UIMAD UR7, UR59, UR8, URZ ;  /* 0x000000083b0772a4 */ /* 0x000fc4000f8e023f */
[----:B------:R-:W-:Y:S02]  /*1b40*/  ULDC.64 UR4, c[0x0][0x200] ;  /* 0x0000800000047ab9 */ /* 0x000fe40000000a00 */
        /* <DEDUP_REMOVED lines=9> */
[----:B------:R-:W-:Y:S01]  /*1be0*/  UIADD3 UR8, UR17, UR13, URZ ;  /* 0x0000000d11087290 */ /* 0x000fe2000fffe03f */
[----:B------:R-:W-:Y:S01]  /*1bf0*/  LOP3.LUT R4, R4, 0xfffffff8, RZ, 0xc0, !PT ;  /* 0xfffffff804047812 */ /* 0x000fe200078ec0ff */
[----:B------:R-:W-:Y:S01]  /*1c00*/  UIMAD UR10, UR17, UR9, UR7 ;  /* 0x00000009110a72a4 */ /* 0x000fe2000f8e0207 */
[----:B------:R-:W-:Y:S01]  /*1c10*/  SHF.R.S32.HI R26, RZ, 0x1f, R0 ;  /* 0x0000001fff1a7819 */ /* 0x000fe20000011400 */
[----:B------:R-:W-:Y:S01]  /*1c20*/  UIMAD.WIDE UR8, UR8, UR16, UR4 ;  /* 0x00000010080872a5 */ /* 0x000fe2000f8e0204 */
[----:B------:R-:W-:Y:S01]  /*1c30*/  IADD3 R2, P1, R0, UR17, RZ ;  /* 0x0000001100027c10 */ /* 0x000fe2000ff3e0ff */
[----:B------:R-:W-:Y:S01]  /*1c40*/  IMAD.IADD R4, R27, 0x1, -R4 ;  /* 0x000000011b047824 */ /* 0x000fe200078e0a04 */
[----:B------:R-:W-:-:S02]  /*1c50*/  ULDC.64 UR4, c[0x0][0x3c8] ;  /* 0x0000f20000047ab9 */ /* 0x000fc40000000a00 */
[----:B------:R-:W-:Y:S01]  /*1c60*/  IADD3.X R9, R26, UR28, RZ, P1, !PT ;  /* 0x0000001c1a097c10 */ /* 0x000fe20008ffe4ff */
[----:B------:R-:W-:Y:S01]  /*1c70*/  IMAD.SHL.U32 R4, R4, 0x8, RZ ;  /* 0x0000000804047824 */ /* 0x000fe200078e00ff */
[----:B------:R-:W-:Y:S02]  /*1c80*/  UMOV UR14, UR8 ;  /* 0x00000008000e7c82 */ /* 0x000fe40008000000 */
[----:B------:R-:W-:Y:S01]  /*1c90*/  UIADD3 UR8, UR17, UR15, URZ ;  /* 0x0000000f11087290 */ /* 0x000fe2000fffe03f */
[----:B------:R-:W-:Y:S01]  /*1ca0*/  IMAD R9, R9, c[0x0][0x190], RZ ;  /* 0x0000640009097a24 */ /* 0x000fe200078e02ff */
[--C-:B------:R-:W-:Y:S01]  /*1cb0*/  SHF.R.S32.HI R5, RZ, 0x1f, R4.reuse ;  /* 0x0000001fff057819 */ /* 0x100fe20000011404 */
[----:B------:R-:W-:Y:S02]  /*1cc0*/  UMOV UR13, UR9 ;  /* 0x00000009000d7c82 */ /* 0x000fe40008000000 */
[----:B------:R-:W-:Y:S01]  /*1cd0*/  UIMAD.WIDE UR8, UR8, UR16, UR4 ;  /* 0x00000010080872a5 */ /* 0x000fe2000f8e0204 */
[----:B------:R1:W2:Y:S01]  /*1ce0*/  R2UR UR4, R10 ;  /* 0x000000000a0473c2 */ /* 0x0002a200000e0000 */
[----:B------:R-:W-:Y:S01]  /*1cf0*/  IMAD.WIDE.U32 R6, R2, c[0x0][0x190], R4 ;  /* 0x0000640002067a25 */ /* 0x000fe200078e0004 */
[----:B------:R-:W-:-:S02]  /*1d00*/  UIADD3 UR7, -UR6, UR11, UR24 ;  /* 0x0000000b06077290 */ /* 0x000fc4000fffe118 */
[----:B------:R-:W-:Y:S01]  /*1d10*/  ULDC UR28, c[0x0][0x2e8] ;  /* 0x0000ba00001c7ab9 */ /* 0x000fe20000000800 */
[----:B------:R-:W-:Y:S01]  /*1d20*/  IMAD R2, R2, c[0x0][0x194], R9 ;  /* 0x0000650002027a24 */ /* 0x000fe200078e0209 */
[----:B------:R-:W-:Y:S01]  /*1d30*/  IADD3 R8, P1, R6, UR39, RZ ;  /* 0x0000002706087c10 */ /* 0x000fe2000ff3e0ff */
[----:B------:R-:W-:Y:S01]  /*1d40*/  UIADD3 UR7, UR7, -UR28, URZ ;  /* 0x8000001c07077290 */ /* 0x000fe2000fffe03f */
[----:B------:R-:W-:Y:S01]  /*1d50*/  IADD3 R6, P2, R4, UR23, RZ ;  /* 0x0000001704067c10 */ /* 0x000fe2000ff5e0ff */
[----:B------:R3:W4:Y:S01]  /*1d60*/  R2UR UR5, R12 ;  /* 0x000000000c0573c2 */ /* 0x00072200000e0000 */
[----:B------:R-:W-:Y:S01]  /*1d70*/  IADD3.X R9, R7, UR35, R2, P1, !PT ;  /* 0x0000002307097c10 */ /* 0x000fe20008ffe402 */
[----:B------:R-:W-:Y:S01]  /*1d80*/  USHF.R.S32.HI UR17, URZ, 0x1f, UR7 ;  /* 0x0000001f3f117899 */ /* 0x000fe20008011407 */
[----:B------:R-:W-:Y:S01]  /*1d90*/  LEA.HI R7, R28, R27, RZ, 0x5 ;  /* 0x0000001b1c077211 */ /* 0x000fe200078f28ff */
[----:B------:R-:W-:Y:S02]  /*1da0*/  UMOV UR16, UR8 ;  /* 0x0000000800107c82 */ /* 0x000fe40008000000 */
[----:B------:R-:W-:Y:S01]  /*1db0*/  ULEA.HI UR17, UR17, UR7, URZ, 0x7 ;  /* 0x0000000711117291 */ /* 0x000fe2000f8f383f */
[----:B------:R-:W-:Y:S01]  /*1dc0*/  LOP3.LUT R2, R7, 0xffffffe0, RZ, 0xc0, !PT ;  /* 0xffffffe007027812 */ /* 0x000fe200078ec0ff */
[----:B------:R-:W-:Y:S01]  /*1dd0*/  UMOV UR15, UR9 ;  /* 0x00000009000f7c82 */ /* 0x000fe20008000000 */
[----:B------:R-:W-:Y:S01]  /*1de0*/  SHF.R.S32.HI R7, RZ, 0x5, R7 ;  /* 0x00000005ff077819 */ /* 0x000fe20000011407 */
[----:B------:R-:W-:-:S02]  /*1df0*/  USHF.R.S32.HI UR17, URZ, 0x7, UR17 ;  /* 0x000000073f117899 */ /* 0x000fc40008011411 */
[----:B------:R-:W-:Y:S01]  /*1e00*/  IMAD.IADD R2, R27, 0x1, -R2 ;  /* 0x000000011b027824 */ /* 0x000fe200078e0a02 */
[----:B------:R-:W-:Y:S02]  /*1e10*/  UIADD3 UR7, UR29, -0x1, URZ ;  /* 0xffffffff1d077890 */ /* 0x000fe4000fffe03f */
[----:B------:R-:W-:Y:S01]  /*1e20*/  UISETP.LT.AND UP1, UPT, URZ, UR17, UPT ;  /* 0x000000113f00728c */ /* 0x000fe2000bf21270 */
[----:B------:R-:W-:Y:S01]  /*1e30*/  IMAD R2, R7, UR48, R2 ;  /* 0x0000003007027c24 */ /* 0x000fe2000f8e0202 */
[----:B------:R-:W-:Y:S02]  /*1e40*/  IADD3.X R7, R5, UR27, RZ, P2, !PT ;  /* 0x0000001b05077c10 */ /* 0x000fe400097fe4ff */
[----:B------:R-:W-:Y:S02]  /*1e50*/  USEL UR17, URZ, UR17, !UP1 ;  /* 0x000000113f117287 */ /* 0x000fe4000c800000 */
[----:B-1----:R-:W-:Y:S01]  /*1e60*/  IADD3 R10, P1, R2, UR22, RZ ;  /* 0x00000016020a7c10 */ /* 0x002fe2000ff3e0ff */
[----:B------:R-:W-:Y:S01]  /*1e70*/  IMAD.WIDE.U32 R6, R11, c[0x0][0x370], R6 ;  /* 0x0000dc000b067a25 */ /* 0x000fe200078e0006 */
[----:B------:R-:W-:-:S02]  /*1e80*/  UISETP.GT.AND UP1, UPT, UR29, UR17, UPT ;  /* 0x000000111d00728c */ /* 0x000fc4000bf24270 */
[----:B------:R-:W-:Y:S01]  /*1e90*/  LEA.HI.X.SX32 R2, R2, UR21, 0x1, P1 ;  /* 0x0000001502027c11 */ /* 0x000fe200088f0eff */
[----:B------:R-:W-:Y:S01]  /*1ea0*/  IMAD.U32 R11, RZ, RZ, UR38 ;  /* 0x00000026ff0b7e24 */ /* 0x000fe2000f8e00ff */
[----:B------:R-:W-:Y:S02]  /*1eb0*/  IADD3 R7, R7, UR10, RZ ;  /* 0x0000000a07077c10 */ /* 0x000fe4000fffe0ff */
[----:B------:R-:W-:Y:S01]  /*1ec0*/  LEA R197, P1, R10, c[0x0][0x350], 0x2 ;  /* 0x0000d4000ac57a11 */ /* 0x000fe200078210ff */
[----:B------:R-:W-:-:S03]  /*1ed0*/  IMAD.WIDE.U32 R8, R11, c[0x0][0x1a8], R8 ;  /* 0x00006a000b087a25 */ /* 0x000fc600078e0008 */
[----:B------:R-:W-:Y:S01]  /*1ee0*/  LEA.HI.X R195, R10, c[0x0][0x354], R2, 0x2, P1 ;  /* 0x0000d5000ac37a11 */ /* 0x000fe200008f1402 */
[----:B------:R-:W-:Y:S01]  /*1ef0*/  IMAD.WIDE.U32 R6, R11, c[0x0][0x378], R6 ;  /* 0x0000de000b067a25 */ /* 0x000fe200078e0006 */
[----:B------:R-:W-:Y:S02]  /*1f00*/  IADD3 R9, R9, UR18, RZ ;  /* 0x0000001209097c10 */ /* 0x000fe4000fffe0ff */
[----:B------:R-:W-:Y:S01]  /*1f10*/  LEA R30, P1, R8, c[0x0][0x160], 0x1 ;  /* 0x00005800081e7a11 */ /* 0x000fe200078208ff */
[----:B------:R-:W-:Y:S01]  /*1f20*/  IMAD R2, R26, c[0x0][0x370], RZ ;  /* 0x0000dc001a027a24 */ /* 0x000fe200078e02ff */
[----:B------:R-:W-:Y:S01]  /*1f30*/  IADD3 R7, R7, UR12, RZ ;  /* 0x0000000c07077c10 */ /* 0x000fe2000fffe0ff */
[----:B------:R-:W-:Y:S01]  /*1f40*/  IMAD.MOV.U32 R10, RZ, RZ, c[0x0][0x370] ;  /* 0x0000dc00ff0a7624 */ /* 0x000fe200078e00ff */
[----:B------:R-:W-:Y:S01]  /*1f50*/  LEA.HI.X R31, R8, c[0x0][0x164], R9, 0x1, P1 ;  /* 0x00005900081f7a11 */ /* 0x000fe200008f0c09 */
[C---:B------:R-:W-:Y:S01]  /*1f60*/  IMAD R2, R0.reuse, c[0x0][0x374], R2 ;  /* 0x0000dd0000027a24 */ /* 0x040fe200078e0202 */
[----:B------:R1:W-:Y:S01]  /*1f70*/  STL [R1+0x14], R30 ;  /* 0x0000141e01007387 */ /* 0x0003e20000100800 */
[----:B------:R-:W-:Y:S01]  /*1f80*/  IMAD.WIDE.U32 R6, R0, c[0x0][0x370], R6 ;  /* 0x0000dc0000067a25 */ /* 0x000fe200078e0006 */
[----:B------:R-:W-:-:S02]  /*1f90*/  PLOP3.LUT P1, PT, PT, PT, UP1, 0x80, 0x0 ;  /* 0x000000000000781c */ /* 0x000fc40003f2f018 */
[----:B------:R1:W-:Y:S01]  /*1fa0*/  STL [R1+0xc], R31 ;  /* 0x00000c1f01007387 */ /* 0x0003e20000100800 */
[----:B------:R-:W-:Y:S01]  /*1fb0*/  IMAD.IADD R2, R7, 0x1, R2 ;  /* 0x0000000107027824 */ /* 0x000fe200078e0202 */
[----:B------:R-:W-:Y:S01]  /*1fc0*/  LEA R16, P2, R6, c[0x0][0x330], 0x1 ;  /* 0x0000cc0006107a11 */ /* 0x000fe200078408ff */
[----:B------:R-:W-:Y:S02]  /*1fd0*/  IMAD.MOV.U32 R9, RZ, RZ, 0x5 ;  /* 0x00000005ff097424 */ /* 0x000fe400078e00ff */
[----:B---3--:R-:W-:Y:S01]  /*1fe0*/  IMAD.SHL.U32 R12, R10, 0x20, RZ ;  /* 0x000000200a0c7824 */ /* 0x008fe200078e00ff */
[----:B------:R-:W-:Y:S01]  /*1ff0*/  LEA.HI.X R17, R6, c[0x0][0x334], R2, 0x1, P2 ;  /* 0x0000cd0006117a11 */ /* 0x000fe200010f0c02 */
[----:B------:R1:W-:Y:S01]  /*2000*/  STL [R1+0x10], R16 ;  /* 0x0000101001007387 */ /* 0x0003e20000100800 */
[-C--:B------:R-:W-:Y:S02]  /*2010*/  SHF.L.U64.HI R11, R29, R9.reuse, c[0x0][0x194] ;  /* 0x000065001d0b7619 */ /* 0x080fe40000010209 */
[----:B------:R-:W-:Y:S01]  /*2020*/  SHF.L.U64.HI R9, R10, R9, c[0x0][0x374] ;  /* 0x0000dd000a097619 */ /* 0x000fe20000010209 */
[----:B------:R1:W-:Y:S01]  /*2030*/  STL [R1+0x8], R17 ;  /* 0x0000081101007387 */ /* 0x0003e20000100800 */
[----:B--2-4-:R-:W-:Y:S05]  /*2040*/  @P1 BRA `(.L_x_2243) ;  /* 0x00000b0000001947 */ /* 0x014fea0003800000 */
        /* <DEDUP_REMOVED lines=18> */
.L_x_2244:
        /* <DEDUP_REMOVED lines=18> */
.L_x_2245:
[----:B------:R-:W-:Y:S01]  /*2290*/  ULDC.64 UR8, c[0x0][0x3a0] ;  /* 0x0000e80000087ab9 */ /* 0x000fe20000000a00 */
[----:B------:R-:W-:Y:S01]  /*22a0*/  IMAD.U32 R13, RZ, RZ, UR24 ;  /* 0x00000018ff0d7e24 */ /* 0x000fe2000f8e00ff */
[----:B------:R-:W-:Y:S01]  /*22b0*/  UIMAD UR7, UR26, UR8, URZ ;  /* 0x000000081a0772a4 */ /* 0x000fe2000f8e023f */
[----:B------:R-:W-:Y:S01]  /*22c0*/  BSSY B0, `(.L_x_2246) ;  /* 0x0000018000007945 */ /* 0x000fe20003800000 */
[----:B------:R-:W-:Y:S01]  /*22d0*/  UIMAD UR6, UR19, -0x80, UR6 ;  /* 0xffffff80130678a4 */ /* 0x000fe2000f8e0206 */
[----:B------:R-:W-:Y:S01]  /*22e0*/  IMAD.WIDE.U32 R6, R13, c[0x0][0x3a0], R4 ;  /* 0x0000e8000d067a25 */ /* 0x000fe200078e0004 */
[----:B------:R-:W-:-:S03]  /*22f0*/  UIMAD UR7, UR24, UR9, UR7 ;  /* 0x00000009180772a4 */ /* 0x000fc6000f8e0207 */
[----:B------:R-:W-:Y:S01]  /*2300*/  ULDC.64 UR8, c[0x0][0x3b8] ;  /* 0x0000ee0000087ab9 */ /* 0x000fe20000000a00 */
[----:B------:R-:W-:Y:S02]  /*2310*/  IADD3 R6, P0, R6, UR14, RZ ;  /* 0x0000000e06067c10 */ /* 0x000fe4000ff1e0ff */
        /* <DEDUP_REMOVED lines=18> */
.L_x_2247:
[----:B------:R-:W-:Y:S05]  /*2440*/  BSYNC B0 ;  /* 0x0000000000007941 */ /* 0x000fea0003800000 */
.L_x_2246:
        /* <DEDUP_REMOVED lines=14> */
[----:B------:R2:W-:Y:S02]  /*2530*/  STG.E.128 [R10.64], RZ ;  /* 0x000000ff0a007986 */ /* 0x0005e4000c101d04 */
.L_x_2249:
[----:B------:R-:W-:Y:S05]  /*2540*/  BSYNC B0 ;  /* 0x0000000000007941 */ /* 0x000fea0003800000 */
.L_x_2248:
        /* <DEDUP_REMOVED lines=15> */
.L_x_2251:
[----:B------:R-:W-:Y:S05]  /*2640*/  BSYNC B0 ;  /* 0x0000000000007941 */ /* 0x000fea0003800000 */
.L_x_2250:
        /* <DEDUP_REMOVED lines=13> */
[----:B------:R2:W-:Y:S02]  /*2720*/  STG.E.128 [R6.64], RZ ;  /* 0x000000ff06007986 */ /* 0x0005e4000c101d04 */
.L_x_2253:
[----:B------:R-:W-:Y:S05]  /*2730*/  BSYNC B0 ;  /* 0x0000000000007941 */ /* 0x000fea0003800000 */
.L_x_2252:
        /* <DEDUP_REMOVED lines=24> */
.L_x_2255:
[----:B------:R-:W-:Y:S05]  /*28c0*/  BSYNC B0 ;  /* 0x0000000000007941 */ /* 0x000fea0003800000 */
.L_x_2254:
[----:B------:R-:W-:Y:S01]  /*28d0*/  BSSY B0, `(.L_x_2256) ;  /* 0x000000d000007945 */ /* 0x000fe20003800000 */
        /* <DEDUP_REMOVED lines=12> */
.L_x_2257:
[----:B------:R-:W-:Y:S05]  /*29a0*/  BSYNC B0 ;  /* 0x0000000000007941 */ /* 0x000fea0003800000 */
.L_x_2256:
        /* <DEDUP_REMOVED lines=13> */
.L_x_2259:
[----:B------:R-:W-:Y:S05]  /*2a80*/  BSYNC B0 ;  /* 0x0000000000007941 */ /* 0x000fea0003800000 */
.L_x_2258:
        /* <DEDUP_REMOVED lines=12> */
.L_x_2243:
[----:B------:R-:W2:Y:S01]  /*2b50*/  LDL R25, [R1+0x5c] ;  /* 0x00005c0001197983 */ /* 0x000ea20000100800 */
[----:B------:R-:W-:Y:S01]  /*2b60*/  ULDC.64 UR8, c[0x0][0x198] ;  /* 0x0000660000087ab9 */ /* 0x000fe20000000a00 */
[----:B------:R-:W-:Y:S01]  /*2b70*/  IMAD.U32 R20, RZ, RZ, UR24 ;  /* 0x00000018ff147e24 */ /* 0x000fe2000f8e00ff */
[----:B------:R-:W-:Y:S01]  /*2b80*/  UIMAD UR8, UR26, UR8, URZ ;  /* 0x000000081a0872a4 */ /* 0x000fe2000f8e023f */
[----:B------:R-:W-:Y:S01]  /*2b90*/  IADD3 R22, R0, 0x40, RZ ;  /* 0x0000004000167810 */ /* 0x000fe20007ffe0ff */
[----:B------:R-:W-:Y:S01]  /*2ba0*/  ULDC.64 UR22, c[0x0][0x1a0] ;  /* 0x0000680000167ab9 */ /* 0x000fe20000000a00 */
[----:B------:R-:W-:Y:S01]  /*2bb0*/  IMAD.WIDE.U32 R6, R20, c[0x0][0x198], R4 ;  /* 0x0000660014067a25 */ /* 0x000fe200078e0004 */
[----:B------:R-:W-:Y:S01]  /*2bc0*/  UIMAD UR9, UR24, UR9, UR8 ;  /* 0x00000009180972a4 */ /* 0x000fe2000f8e0208 */
[----:B------:R-:W-:Y:S01]  /*2bd0*/  IADD3 R23, R0, 0x60, RZ ;  /* 0x0000006000177810 */ /* 0x000fe20007ffe0ff */
[----:B------:R-:W-:-:S02]  /*2be0*/  ULEA.HI UR8, UR7, UR7, URZ, 0x1 ;  /* 0x0000000707087291 */ /* 0x000fc4000f8f083f */
[----:B------:R-:W-:Y:S02]  /*2bf0*/  IADD3 R8, P2, R6, UR33, RZ ;  /* 0x0000002106087c10 */ /* 0x000fe4000ff5e0ff */
[----:B------:R-:W-:Y:S01]  /*2c00*/  ULOP3.LUT UR8, UR8, 0xfffffffe, URZ, 0xc0, !UPT ;  /* 0xfffffffe08087892 */ /* 0x000fe2000f8ec03f */
[----:B------:R-:W-:Y:S01]  /*2c10*/  IADD3 R6, R0, 0x20, RZ ;  /* 0x0000002000067810 */ /* 0x000fe20007ffe0ff */
[----:B------:R-:W-:Y:S01]  /*2c20*/  IMAD.U32 R2, RZ, RZ, UR9 ;  /* 0x00000009ff027e24 */ /* 0x000fe2000f8e00ff */
[----:B------:R-:W-:Y:S02]  /*2c30*/  UIMAD UR9, UR19, -0x80, UR6 ;  /* 0xffffff80130978a4 */ /* 0x000fe4000f8e0206 */
[----:B------:R-:W-:-:S04]  /*2c40*/  UIADD3 UR8, UR7, -UR8, URZ ;  /* 0x8000000807087290 */ /* 0x000fc8000fffe03f */
[----:B------:R-:W-:Y:S02]  /*2c50*/  UISETP.NE.AND UP0, UPT, UR8, 0x1, UPT ;  /* 0x000000010800788c */ /* 0x000fe4000bf05270 */
[----:B------:R-:W-:-:S06]  /*2c60*/  UIMAD UR8, UR7, -0x80, UR11 ;  /* 0xffffff80070878a4 */ /* 0x000fcc000f8e020b */
[----:B------:R-:W-:Y:S02]  /*2c70*/  ISETP.GE.AND P1, PT, R6, UR8, PT ;  /* 0x0000000806007c0c */ /* 0x000fe4000bf26270 */
[----:B------:R-:W-:Y:S02]  /*2c80*/  ISETP.GE.AND P0, PT, R22, UR8, PT ;  /* 0x0000000816007c0c */ /* 0x000fe4000bf06270 */
[----:B------:R-:W-:-:S09]  /*2c90*/  ISETP.GE.AND P6, PT, R23, UR8, PT ;  /* 0x0000000817007c0c */ /* 0x000fd2000bfc6270 */
[----:B------:R-:W-:-:S04]  /*2ca0*/  @!P1 LEA R14, P3, R12, R16, 0x1 ;  /* 0x000000100c0e9211 */ /* 0x000fc800078608ff */
[----:B------:R-:W-:Y:S02]  /*2cb0*/  @!P1 LEA.HI.X R15, R12, R17, R9, 0x1, P3 ;  /* 0x000000110c0f9211 */ /* 0x000fe400018f0c09 */
[----:B------:R-:W-:Y:S01]  /*2cc0*/  IADD3.X R9, R7, UR34, R2, P2, !PT ;  /* 0x0000002207097c10 */ /* 0x000fe200097fe402 */
[----:B------:R-:W-:Y:S01]  /*2cd0*/  @!P0 IMAD.MOV.U32 R2, RZ, RZ, c[0x0][0x374] ;  /* 0x0000dd00ff028624 */ /* 0x000fe200078e00ff */
[----:B------:R-:W-:Y:S01]  /*2ce0*/  PLOP3.LUT P2, PT, PT, PT, UP6, 0x80, 0x0 ;  /* 0x000000000000781c */ /* 0x000fe20003f4f068 */
[----:B------:R-:W-:Y:S01]  /*2cf0*/  @!P6 IMAD.MOV.U32 R7, RZ, RZ, R17 ;  /* 0x000000ffff07e224 */ /* 0x000fe200078e0011 */
[----:B------:R-:W-:Y:S02]  /*2d00*/  ISETP.GE.AND P3, PT, R0, UR8, PT ;  /* 0x0000000800007c0c */ /* 0x000fe4000bf66270 */
[----:B------:R-:W-:Y:S02]  /*2d10*/  @!P0 LEA R12, P4, R10, R16, 0x7 ;  /* 0x000000100a0c8211 */ /* 0x000fe400078838ff */
[----:B------:R-:W-:-:S02]  /*2d20*/  @!P6 MOV R19, c[0x0][0x374] ;  /* 0x0000dd000013ea02 */ /* 0x000fc40000000f00 */
[----:B------:R-:W-:Y:S02]  /*2d30*/  @!P0 LEA.HI.X R13, R10, R17, R2, 0x7, P4 ;  /* 0x000000110a0d8211 */ /* 0x000fe400020f3c02 */
[----:B------:R-:W-:Y:S01]  /*2d40*/  ISETP.GE.AND P4, PT, R6, UR9, PT ;  /* 0x0000000906007c0c */ /* 0x000fe2000bf86270 */
[----:B------:R-:W-:Y:S02]  /*2d50*/  @!P6 IMAD.MOV.U32 R6, RZ, RZ, R16 ;  /* 0x000000ffff06e224 */ /* 0x000fe400078e0010 */
[----:B------:R-:W-:Y:S02]  /*2d60*/  @!P6 IMAD R19, R19, 0xc0, RZ ;  /* 0x000000c01313e824 */ /* 0x000fe400078e02ff */
[----:B------:R-:W-:Y:S01]  /*2d70*/  @!P6 IMAD.WIDE.U32 R6, R10, 0xc0, R6 ;  /* 0x000000c00a06e825 */ /* 0x000fe200078e0006 */
[----:B------:R-:W-:Y:S01]  /*2d80*/  @P2 BAR.SYNC.DEFER_BLOCKING 0x0 ;  /* 0x0000000000002b1d */ /* 0x000fe20000010000 */
[----:B------:R-:W-:Y:S02]  /*2d90*/  @!P1 LEA R10, P2, R24, R30, 0x1 ;  /* 0x0000001e180a9211 */ /* 0x000fe400078408ff */
[----:B------:R-:W-:-:S02]  /*2da0*/  @!P6 IMAD.IADD R7, R7, 0x1, R19 ;  /* 0x000000010707e824 */ /* 0x000fc400078e0213 */
[----:B------:R-:W-:Y:S02]  /*2db0*/  @!P1 LEA.HI.X R11, R24, R31, R11, 0x1, P2 ;  /* 0x0000001f180b9211 */ /* 0x000fe400010f0c0b */
[----:B------:R-:W-:Y:S02]  /*2dc0*/  PLOP3.LUT P2, PT, PT, PT, UP0, 0x80, 0x0 ;  /* 0x000000000000781c */ /* 0x000fe40003f4f008 */
[----:B------:R-:W-:Y:S01]  /*2dd0*/  ISETP.GE.AND P5, PT, R0, UR9, PT ;  /* 0x0000000900007c0c */ /* 0x000fe2000bfa6270 */
        /* <DEDUP_REMOVED lines=11> */
[----:B-12---:R-:W2:Y:S01]  /*2e90*/  LDL R17, [R1+0x50] ;  /* 0x0000500001117983 */ /* 0x006ea20000100800 */
[----:B------:R-:W-:-:S03]  /*2ea0*/  IADD3 R16, R25, 0x2000, RZ ;  /* 0x0000200019107810 */ /* 0x000fc60007ffe0ff */
[----:B------:R-:W-:Y:S01]  /*2eb0*/  @P0 STS.128 [R2+0xa000], RZ ;  /* 0x00a000ff02000388 */ /* 0x000fe20000000c00 */
[----:B---3--:R-:W-:-:S03]  /*2ec0*/  SEL R14, R16, R25, !P2 ;  /* 0x00000019100e7207 */ /* 0x008fc60005000000 */
[----:B------:R-:W-:Y:S01]  /*2ed0*/  @!PT LDS RZ, [RZ] ;  /* 0x00000000fffff984 */ /* 0x000fe20000000800 */
[----:B------:R-:W-:Y:S01]  /*2ee0*/  @!PT LDS RZ, [RZ] ;  /* 0x00000000fffff984 */ /* 0x000fe20000000800 */
[----:B------:R-:W-:Y:S01]  /*2ef0*/  @!PT LDS RZ, [RZ] ;  /* 0x00000000fffff984 */ /* 0x000fe20000000800 */
[----:B------:R1:W-:Y:S04]  /*2f00*/  @!P0 LDGSTS.E.BYPASS.LTC128B.128 [R2+0xa000], [R12.64] ;  /* 0x0a0000000c028fae */ /* 0x0003e8000b901d44 */
[----:B------:R-:W-:Y:S01]  /*2f10*/  @P6 STS.128 [R2+0xb000], RZ ;  /* 0x00b000ff02006388 */ /* 0x000fe20000000c00 */
[----:B------:R-:W-:-:S03]  /*2f20*/  IMAD.SHL.U32 R239, R14, 0x2, RZ ;  /* 0x000000020eef7824 */ /* 0x000fc600078e00ff */
        /* <DEDUP_REMOVED lines=8> */
[----:B---3--:R-:W-:Y:S01]  /*2fb0*/  @!P3 MOV R6, R30 ;  /* 0x0000001e0006b202 */ /* 0x008fe20000000f00 */
[----:B------:R-:W-:-:S05]  /*2fc0*/  @!P3 IMAD.MOV.U32 R7, RZ, RZ, R31 ;  /* 0x000000ffff07b224 */ /* 0x000fca00078e001f */
[----:B------:R-:W-:Y:S01]  /*2fd0*/  @!PT LDS RZ, [RZ] ;  /* 0x00000000fffff984 */ /* 0x000fe20000000800 */
[----:B------:R-:W-:Y:S01]  /*2fe0*/  @!PT LDS RZ, [RZ] ;  /* 0x00000000fffff984 */ /* 0x000fe20000000800 */
[----:B------:R-:W-:Y:S01]  /*2ff0*/  @!PT LDS RZ, [RZ] ;  /* 0x00000000fffff984 */ /* 0x000fe20000000800 */
[----:B------:R3:W-:Y:S01]  /*3000*/  @!P3 LDGSTS.E.BYPASS.LTC128B.128 [R239], [R6.64] ;  /* 0x0000000006efbfae */ /* 0x0007e2000b901d44 */
[----:B-1----:R-:W-:-:S03]  /*3010*/  @!P0 LEA R12, P3, R29, R30, 0x7 ;  /* 0x0000001e1d0c8211 */ /* 0x002fc600078638ff */
        /* <DEDUP_REMOVED lines=8> */
[----:B---3--:R-:W-:-:S05]  /*30a0*/  @!P0 IMAD.MOV.U32 R6, RZ, RZ, c[0x0][0x194] ;  /* 0x00006500ff068624 */ /* 0x008fca00078e00ff */
[----:B------:R-:W-:Y:S01]  /*30b0*/  @!P0 LEA.HI.X R13, R29, R31, R6, 0x7, P3 ;  /* 0x0000001f1d0d8211 */ /* 0x000fe200018f3c06 */
[----:B------:R-:W-:-:S04]  /*30c0*/  IMAD R6, R21, c[0x0][0x1b0], RZ ;  /* 0x00006c0015067a24 */ /* 0x000fc800078e02ff */
[C---:B------:R-:W-:Y:S02]  /*30d0*/  IMAD R14, R18.reuse, c[0x0][0x1b4], R6 ;  /* 0x00006d00120e7a24 */ /* 0x040fe400078e0206 */
[----:B------:R-:W-:Y:S01]  /*30e0*/  IMAD.WIDE.U32 R6, R18, c[0x0][0x1b0], R8 ;  /* 0x00006c0012067a25 */ /* 0x000fe200078e0008 */
[----:B-1----:R-:W-:-:S05]  /*30f0*/  @!P4 IADD3 R10, P1, R0, 0x20, RZ ;  /* 0x00000020000ac810 */ /* 0x002fca0007f3e0ff */
[----:B------:R-:W-:Y:S02]  /*3100*/  @!P4 IMAD.X R11, RZ, RZ, R26, P1 ;  /* 0x000000ffff0bc224 */ /* 0x000fe400008e061a */
[----:B------:R-:W-:Y:S02]  /*3110*/  IMAD.IADD R7, R7, 0x1, R14 ;  /* 0x0000000107077824 */ /* 0x000fe400078e020e */
[----:B------:R-:W-:Y:S02]  /*3120*/  @!P4 IMAD R8, R11, c[0x0][0x198], RZ ;  /* 0x000066000b08ca24 */ /* 0x000fe400078e02ff */
[----:B------:R-:W-:Y:S02]  /*3130*/  @!P5 IMAD R11, R26, c[0x0][0x198], RZ ;  /* 0x000066001a0bda24 */ /* 0x000fe400078e02ff */
[C---:B------:R-:W-:Y:S02]  /*3140*/  @!P4 IMAD R15, R10.reuse, c[0x0][0x19c], R8 ;  /* 0x000067000a0fca24 */ /* 0x040fe400078e0208 */
[----:B------:R-:W-:Y:S01]  /*3150*/  @!P4 IMAD.WIDE.U32 R8, R10, c[0x0][0x198], R6 ;  /* 0x000066000a08ca25 */ /* 0x000fe200078e0006 */
[----:B------:R-:W-:-:S03]  /*3160*/  @!P5 MOV R10, R6 ;  /* 0x00000006000ad202 */ /* 0x000fc60000000f00 */
[----:B------:R-:W-:Y:S02]  /*3170*/  @!P5 IMAD R14, R0, c[0x0][0x19c], R11 ;  /* 0x00006700000eda24 */ /* 0x000fe400078e020b */
        /* <DEDUP_REMOVED lines=12> */
[----:B------:R-:W-:Y:S01]  /*3240*/  @!P5 LEA R24, P0, R10, c[0x0][0x168], 0x1 ;  /* 0x00005a000a18da11 */ /* 0x000fe200078008ff */
[----:B------:R-:W-:Y:S01]  /*3250*/  @!P4 IMAD.IADD R9, R9, 0x1, R15 ;  /* 0x000000010909c824 */ /* 0x000fe200078e020f */
[----:B------:R-:W-:-:S02]  /*3260*/  ISETP.GE.AND P1, PT, R23, UR9, PT ;  /* 0x0000000917007c0c */ /* 0x000fc4000bf26270 */
[----:B------:R-:W-:Y:S02]  /*3270*/  @!P5 LEA.HI.X R25, R10, c[0x0][0x16c], R11, 0x1, P0 ;  /* 0x00005b000a19da11 */ /* 0x000fe400000f0c0b */
[----:B------:R-:W-:Y:S01]  /*3280*/  @!P4 LEA R22, P0, R8, c[0x0][0x168], 0x1 ;  /* 0x00005a000816ca11 */ /* 0x000fe200078008ff */
[----:B------:R-:W-:-:S03]  /*3290*/  UIMAD UR9, UR26, UR22, URZ ;  /* 0x000000161a0972a4 */ /* 0x000fc6000f8e023f */
[----:B------:R-:W-:Y:S02]  /*32a0*/  @!P4 LEA.HI.X R23, R8, c[0x0][0x16c], R9, 0x1, P0 ;  /* 0x00005b000817ca11 */ /* 0x000fe400000f0c09 */
[----:B------:R-:W-:Y:S01]  /*32b0*/  @!P3 IADD3 R10, P0, R0, 0x40, RZ ;  /* 0x00000040000ab810 */ /* 0x000fe20007f1e0ff */
[----:B------:R-:W-:Y:S01]  /*32c0*/  UIMAD UR9, UR24, UR23, UR9 ;  /* 0x00000017180972a4 */ /* 0x000fe2000f8e0209 */
[----:B------:R-:W-:-:S04]  /*32d0*/  IMAD.WIDE.U32 R4, R20, c[0x0][0x1a0], R4 ;  /* 0x0000680014047a25 */ /* 0x000fc800078e0004 */
[----:B------:R-:W-:Y:S01]  /*32e0*/  @!P3 IMAD.X R8, RZ, RZ, R26, P0 ;  /* 0x000000ffff08b224 */ /* 0x000fe200000e061a */
[----:B------:R-:W-:-:S04]  /*32f0*/  @!P1 IADD3 R11, P0, R0, 0x60, RZ ;  /* 0x00000060000b9810 */ /* 0x000fc80007f1e0ff */
[----:B------:R-:W-:Y:S01]  /*3300*/  @!P1 IADD3.X R9, RZ, R26, RZ, P0, !PT ;  /* 0x0000001aff099210 */ /* 0x000fe200007fe4ff */
[----:B------:R-:W-:Y:S01]  /*3310*/  @!P3 IMAD R8, R8, c[0x0][0x198], RZ ;  /* 0x000066000808ba24 */ /* 0x000fe200078e02ff */
[----:B------:R-:W-:Y:S01]  /*3320*/  IADD3 R4, P0, R4, UR30, RZ ;  /* 0x0000001e04047c10 */ /* 0x000fe2000ff1e0ff */
[----:B-1----:R-:W-:Y:S02]  /*3330*/  IMAD.U32 R12, RZ, RZ, UR9 ;  /* 0x00000009ff0c7e24 */ /* 0x002fe4000f8e00ff */
[----:B------:R-:W-:-:S03]  /*3340*/  @!P3 IMAD R13, R10, c[0x0][0x19c], R8 ;  /* 0x000067000a0dba24 */ /* 0x000fc600078e0208 */
[----:B------:R-:W-:Y:S01]  /*3350*/  IADD3.X R5, R5, UR31, R12, P0, !PT ;  /* 0x0000001f05057c10 */ /* 0x000fe200087fe40c */
[----:B------:R-:W-:Y:S02]  /*3360*/  @!P1 IMAD R12, R9, c[0x0][0x198], RZ ;  /* 0x00006600090c9a24 */ /* 0x000fe400078e02ff */
[----:B------:R-:W-:Y:S02]  /*3370*/  @!P3 IMAD.MOV.U32 R8, RZ, RZ, R6 ;  /* 0x000000ffff08b224 */ /* 0x000fe400078e0006 */
[----:B------:R-:W-:-:S04]  /*3380*/  @!P3 IMAD.MOV.U32 R9, RZ, RZ, R7 ;  /* 0x000000ffff09b224 */ /* 0x000fc800078e0007 */
[----:B------:R-:W-:-:S04]  /*3390*/  @!P3 IMAD.WIDE.U32 R8, R10, c[0x0][0x198], R8 ;  /* 0x000066000a08ba25 */ /* 0x000fc800078e0008 */
[----:B------:R-:W-:Y:S01]  /*33a0*/  @!P3 IMAD.IADD R9, R9, 0x1, R13 ;  /* 0x000000010909b824 */ /* 0x000fe200078e020d */
[C---:B------:R-:W-:Y:S01]  /*33b0*/  @!P3 LEA R20, P0, R8.reuse, c[0x0][0x168], 0x1 ;  /* 0x00005a000814ba11 */ /* 0x040fe200078008ff */
[----:B------:R-:W-:Y:S02]  /*33c0*/  IMAD R10, R21, c[0x0][0x1b8], RZ ;  /* 0x00006e00150a7a24 */ /* 0x000fe400078e02ff */
[C---:B------:R-:W-:Y:S02]  /*33d0*/  @!P1 IMAD R12, R11.reuse, c[0x0][0x19c], R12 ;  /* 0x000067000b0c9a24 */ /* 0x040fe400078e020c */
[----:B------:R-:W-:Y:S01]  /*33e0*/  @!P1 IMAD.WIDE.U32 R6, R11, c[0x0][0x198], R6 ;  /* 0x000066000b069a25 */ /* 0x000fe200078e0006 */
[----:B------:R-:W-:-:S03]  /*33f0*/  @!P3 LEA.HI.X R21, R8, c[0x0][0x16c], R9, 0x1, P0 ;  /* 0x00005b000815ba11 */ /* 0x000fc600000f0c09 */
[C---:B------:R-:W-:Y:S01]  /*3400*/  IMAD R10, R18.reuse, c[0x0][0x1bc], R10 ;  /* 0x00006f00120a7a24 */ /* 0x040fe200078e020a */
[----:B------:R-:W-:Y:S01]  /*3410*/  @!P1 IADD3 R7, R7, R12, RZ ;  /* 0x0000000c07079210 */ /* 0x000fe20007ffe0ff */
[----:B------:R-:W-:Y:S01]  /*3420*/  IMAD.WIDE.U32 R4, R18, c[0x0][0x1b8], R4 ;  /* 0x00006e0012047a25 */ /* 0x000fe200078e0004 */
[----:B------:R-:W-:-:S03]  /*3430*/  @!P1 LEA R18, P0, R6, c[0x0][0x168], 0x1 ;  /* 0x00005a0006129a11 */ /* 0x000fc600078008ff */
[----:B------:R-:W-:Y:S01]  /*3440*/  IMAD.IADD R5, R5, 0x1, R10 ;  /* 0x0000000105057824 */ /* 0x000fe200078e020a */
[----:B------:R-:W-:Y:S01]  /*3450*/  @!P1 LEA.HI.X R19, R6, c[0x0][0x16c], R7, 0x1, P0 ;  /* 0x00005b0006139a11 */ /* 0x000fe200000f0c07 */
[----:B------:R-:W-:Y:S01]  /*3460*/  @!P5 IMAD R8, R26, c[0x0][0x1a0], RZ ;  /* 0x000068001a08da24 */ /* 0x000fe200078e02ff */
[C---:B------:R-:W-:Y:S01]  /*3470*/  @!P4 IADD3 R10, P0, R0.reuse, 0x20, RZ ;  /* 0x00000020000ac810 */ /* 0x040fe20007f1e0ff */
[----:B------:R-:W-:-:S04]  /*3480*/  @!P5 IMAD.WIDE.U32 R6, R0, c[0x0][0x1a0], R4 ;  /* 0x000068000006da25 */ /* 0x000fc800078e0004 */
[----:B------:R-:W-:Y:S02]  /*3490*/  @!P5 IMAD R8, R0, c[0x0][0x1a4], R8 ;  /* 0x000069000008da24 */ /* 0x000fe400078e0208 */
[----:B------:R-:W-:Y:S01]  /*34a0*/  @!P4 IMAD.X R11, RZ, RZ, R26, P0 ;  /* 0x000000ffff0bc224 */ /* 0x000fe200000e061a */
[C---:B------:R-:W-:Y:S01]  /*34b0*/  @!P5 LEA R12, P0, R6.reuse, c[0x0][0x170], 0x1 ;  /* 0x00005c00060cda11 */ /* 0x040fe200078008ff */
[----:B------:R-:W-:Y:S02]  /*34c0*/  @!P5 IMAD.IADD R13, R7, 0x1, R8 ;  /* 0x00000001070dd824 */ /* 0x000fe400078e0208 */
[----:B------:R-:W-:Y:S01]  /*34d0*/  @!P4 IMAD R7, R11, c[0x0][0x1a0], RZ ;  /* 0x000068000b07ca24 */ /* 0x000fe200078e02ff */
[----:B------:R-:W-:Y:S01]  /*34e0*/  @!P6 MOV R8, R30 ;  /* 0x0000001e0008e202 */ /* 0x000fe20000000f00 */
[----:B------:R-:W-:Y:S01]  /*34f0*/  @!P6 IMAD.MOV.U32 R15, RZ, RZ, c[0x0][0x194] ;  /* 0x00006500ff0fe624 */ /* 0x000fe200078e00ff */
[----:B------:R-:W-:Y:S01]  /*3500*/  @!P5 LEA.HI.X R13, R6, c[0x0][0x174], R13, 0x1, P0 ;  /* 0x00005d00060dda11 */ /* 0x000fe200000f0c0d */
[----:B------:R-:W-:Y:S01]  /*3510*/  @!P6 IMAD.MOV.U32 R9, RZ, RZ, R31 ;  /* 0x000000ffff09e224 */ /* 0x000fe200078e001f */
[----:B------:R-:W-:Y:S01]  /*3520*/  @!P3 IADD3 R14, P0, R0, 0x40, RZ ;  /* 0x00000040000eb810 */ /* 0x000fe20007f1e0ff */
[----:B------:R-:W-:-:S02]  /*3530*/  @!P4 IMAD R16, R10, c[0x0][0x1a4], R7 ;  /* 0x000069000a10ca24 */ /* 0x000fc400078e0207 */
[----:B------:R-:W-:Y:S02]  /*3540*/  @!P4 IMAD.MOV.U32 R6, RZ, RZ, R4 ;  /* 0x000000ffff06c224 */ /* 0x000fe400078e0004 */
[----:B------:R-:W-:Y:S02]  /*3550*/  @!P4 IMAD.MOV.U32 R7, RZ, RZ, R5 ;  /* 0x000000ffff07c224 */ /* 0x000fe400078e0005 */
[----:B------:R-:W-:-:S04]  /*3560*/  @!P6 IMAD.WIDE.U32 R8, R29, 0xc0, R8 ;  /* 0x000000c01d08e825 */ /* 0x000fc800078e0008 */
[----:B------:R-:W-:Y:S02]  /*3570*/  @!P6 IMAD R15, R15, 0xc0, RZ ;  /* 0x000000c00f0fe824 */ /* 0x000fe400078e02ff */
[----:B------:R-:W-:-:S04]  /*3580*/  @!P4 IMAD.WIDE.U32 R6, R10, c[0x0][0x1a0], R6 ;  /* 0x000068000a06ca25 */ /* 0x000fc800078e0006 */
[----:B------:R-:W-:Y:S01]  /*3590*/  @!P3 IMAD.X R11, RZ, RZ, R26, P0 ;  /* 0x000000ffff0bb224 */ /* 0x000fe200000e061a */
[----:B------:R-:W-:Y:S01]  /*35a0*/  @!P6 IADD3 R9, R9, R15, RZ ;  /* 0x0000000f0909e210 */ /* 0x000fe20007ffe0ff */
[----:B------:R-:W-:Y:S01]  /*35b0*/  @!P4 IMAD.IADD R15, R7, 0x1, R16 ;  /* 0x00000001070fc824 */ /* 0x000fe200078e0210 */
[----:B------:R-:W-:Y:S01]  /*35c0*/  @!P4 LEA R10, P0, R6, c[0x0][0x170], 0x1 ;  /* 0x00005c00060aca11 */ /* 0x000fe200078008ff */
[----:B------:R-:W-:-:S03]  /*35d0*/  @!P3 IMAD R7, R11, c[0x0][0x1a0], RZ ;  /* 0x000068000b07ba24 */ /* 0x000fc600078e02ff */
[----:B------:R-:W-:Y:S01]  /*35e0*/  @!P4 LEA.HI.X R11, R6, c[0x0][0x174], R15, 0x1, P0 ;  /* 0x00005d00060bca11 */ /* 0x000fe200000f0c0f */
[----:B------:R-:W-:Y:S01]  /*35f0*/  @!P3 IMAD R16, R14, c[0x0][0x1a4], R7 ;  /* 0x000069000e10ba24 */ /* 0x000fe200078e0207 */
[----:B------:R-:W-:Y:S01]  /*3600*/  @!P1 IADD3 R0, P0, R0, 0x60, RZ ;  /* 0x0000006000009810 */ /* 0x000fe20007f1e0ff */
[----:B------:R-:W-:Y:S02]  /*3610*/  @!P3 IMAD.MOV.U32 R6, RZ, RZ, R4 ;  /* 0x000000ffff06b224 */ /* 0x000fe400078e0004 */
[----:B------:R-:W-:Y:S01]  /*3620*/  @!P3 IMAD.MOV.U32 R7, RZ, RZ, R5 ;  /* 0x000000ffff07b224 */ /* 0x000fe200078e0005 */
[----:B------:R-:W-:Y:S01]  /*3630*/  @!P1 IADD3.X R15, RZ, R26, RZ, P0, !PT ;  /* 0x0000001aff0f9210 */ /* 0x000fe200007fe4ff */
[----:B------:R-:W-:Y:S02]  /*3640*/  @P6 STS [R239+0x3000], RZ ;  /* 0x003000ffef006388 */ /* 0x000fe40000000800 */
[----:B------:R-:W-:Y:S02]  /*3650*/  @!P3 IMAD.WIDE.U32 R6, R14, c[0x0][0x1a0], R6 ;  /* 0x000068000e06ba25 */ /* 0x000fe400078e0006 */
[----:B------:R-:W-:Y:S04]  /*3660*/  @P6 STS [R239+0x3004], RZ ;  /* 0x003004ffef006388 */ /* 0x000fe80000000800 */
[----:B------:R-:W-:Y:S04]  /*3670*/  @P6 STS [R239+0x3008], RZ ;  /* 0x003008ffef006388 */ /* 0x000fe80000000800 */
[----:B------:R-:W-:Y:S04]  /*3680*/  @P6 STS [R239+0x300c], RZ ;  /* 0x00300cffef006388 */ /* 0x000fe80000000800 */
        /* <DEDUP_REMOVED lines=15> */
[----:B------:R-:W-:-:S03]  /*3780*/  @!P1 IMAD.WIDE.U32 R4, R0, c[0x0][0x1a0], R4 ;  /* 0x0000680000049a25 */ /* 0x000fc600078e0004 */
[----:B------:R-:W-:Y:S04]  /*3790*/  @P3 STS.128 [R2+0xe000], RZ ;  /* 0x00e000ff02003388 */ /* 0x000fe80000000c00 */
[----:B------:R-:W-:Y:S01]  /*37a0*/  @!PT LDS RZ, [RZ] ;  /* 0x00000000fffff984 */ /* 0x000fe20000000800 */
[----:B------:R-:W-:Y:S01]  /*37b0*/  @!PT LDS RZ, [RZ] ;  /* 0x00000000fffff984 */ /* 0x000fe20000000800 */
[----:B------:R-:W-:Y:S01]  /*37c0*/  @!PT LDS RZ, [RZ] ;  /* 0x00000000fffff984 */ /* 0x000fe20000000800 */
[----:B------:R3:W-:Y:S01]  /*37d0*/  @!P3 LDGSTS.E.BYPASS.LTC128B.128 [R2+0xe000], [R20.64] ;  /* 0x0e0000001402bfae */ /* 0x0007e2000b901d44 */
[----:B--2---:R-:W-:-:S04]  /*37e0*/  IADD3 R14, R17, 0x8, RZ ;  /* 0x00000008110e7810 */ /* 0x004fc80007ffe0ff */
[----:B------:R-:W-:Y:S01]  /*37f0*/  ISETP.GE.AND P6, PT, R14, UR8, PT ;  /* 0x000000080e007c0c */ /* 0x000fe2000bfc6270 */
[----:B------:R-:W-:Y:S01]  /*3800*/  @!P1 IMAD R14, R15, c[0x0][0x1a0], RZ ;  /* 0x000068000f0e9a24 */ /* 0x000fe200078e02ff */
[----:B------:R-:W-:Y:S01]  /*3810*/  @P1 STS.128 [R2+0xf000], RZ ;  /* 0x00f000ff02001388 */ /* 0x000fe20000000c00 */
[----:B-1----:R-:W-:Y:S02]  /*3820*/  @!P3 LEA R8, P0, R6, c[0x0][0x170], 0x1 ;  /* 0x00005c000608ba11 */ /* 0x002fe400078008ff */
[----:B------:R-:W-:Y:S01]  /*3830*/  @!P1 IMAD R14, R0, c[0x0][0x1a4], R14 ;  /* 0x00006900000e9a24 */ /* 0x000fe200078e020e */
[----:B------:R-:W-:Y:S01]  /*3840*/  @!PT LDS RZ, [RZ] ;  /* 0x00000000fffff984 */ /* 0x000fe20000000800 */
[----:B------:R-:W-:Y:S01]  /*3850*/  @!PT LDS RZ, [RZ] ;  /* 0x00000000fffff984 */ /* 0x000fe20000000800 */
[----:B------:R-:W-:Y:S01]  /*3860*/  @!PT LDS RZ, [RZ] ;  /* 0x00000000fffff984 */ /* 0x000fe20000000800 */
[----:B------:R3:W-:Y:S01]  /*3870*/  @!P1 LDGSTS.E.BYPASS.LTC128B.128 [R2+0xf000], [R18.64] ;  /* 0x0f00000012029fae */ /* 0x0007e2000b901d44 */
[----:B------:R-:W-:-:S03]  /*3880*/  IADD3 R0, R17, 0x48, RZ ;  /* 0x0000004811007810 */ /* 0x000fc60007ffe0ff */
[----:B------:R-:W-:Y:S01]  /*3890*/  @P5 STS.128 [R2+0x10000], RZ ;  /* 0x010000ff02005388 */ /* 0x000fe20000000c00 */
[----:B------:R-:W-:Y:S01]  /*38a0*/  @!P3 LEA.HI.X R9, R6, c[0x0][0x174], R16, 0x1, P0 ;  /* 0x00005d000609ba11 */ /* 0x000fe200000f0c10 */
[----:B------:R-:W-:Y:S02]  /*38b0*/  @!P1 IMAD.IADD R5, R5, 0x1, R14 ;  /* 0x0000000105059824 */ /* 0x000fe400078e020e */
[----:B------:R-:W-:Y:S01]  /*38c0*/  @!PT LDS RZ, [RZ] ;  /* 0x00000000fffff984 */ /* 0x000fe20000000800 */
[----:B------:R-:W-:Y:S01]  /*38d0*/  @!PT LDS RZ, [RZ] ;  /* 0x00000000fffff984 */ /* 0x000fe20000000800 */
[----:B------:R-:W-:Y:S01]  /*38e0*/  @!PT LDS RZ, [RZ] ;  /* 0x00000000fffff984 */ /* 0x000fe20000000800 */
[----:B------:R3:W-:Y:S01]  /*38f0*/  @!P5 LDGSTS.E.BYPASS.LTC128B.128 [R2+0x10000], [R12.64] ;  /* 0x100000000c02dfae */ /* 0x0007e2000b901d44 */
[----:B------:R-:W-:-:S03]  /*3900*/  IADD3 R7, R17, 0x40, RZ ;  /* 0x0000004011077810 */ /* 0x000fc60007ffe0ff */
[----:B------:R-:W-:Y:S01]  /*3910*/  @P4 STS.128 [R2+0x11000], RZ ;  /* 0x011000ff02004388 */ /* 0x000fe20000000c00 */
[----:B------:R-:W-:-:S03]  /*3920*/  @!P1 LEA R6, P0, R4, c[0x0][0x170], 0x1 ;  /* 0x00005c0004069a11 */ /* 0x000fc600078008ff */
[----:B------:R-:W-:Y:S01]  /*3930*/  @!PT LDS RZ, [RZ] ;  /* 0x00000000fffff984 */ /* 0x000fe20000000800 */
[----:B------:R-:W-:Y:S01]  /*3940*/  @!PT LDS RZ, [RZ] ;  /* 0x00000000fffff984 */ /* 0x000fe20000000800 */
[----:B------:R-:W-:Y:S01]  /*3950*/  @!PT LDS RZ, [RZ] ;  /* 0x00000000fffff984 */ /* 0x000fe20000000800 */
[----:B------:R3:W-:Y:S01]  /*3960*/  @!P4 LDGSTS.E.BYPASS.LTC128B.128 [R2+0x11000], [R10.64] ;  /* 0x110000000a02cfae */ /* 0x0007e2000b901d44 */
[----:B------:R-:W-:Y:S02]  /*3970*/  ISETP.GE.AND P4, PT, R0, UR8, PT ;  /* 0x0000000800007c0c */ /* 0x000fe4000bf86270 */
[----:B------:R-:W-:Y:S01]  /*3980*/  ISETP.GE.AND P5, PT, R7, UR8, PT ;  /* 0x0000000807007c0c */ /* 0x000fe2000bfa6270 */
[----:B------:R-:W-:Y:S01]  /*3990*/  @P3 STS.128 [R2+0x12000], RZ ;  /* 0x012000ff02003388 */ /* 0x000fe20000000c00 */
[----:B------:R-:W-:Y:S01]  /*39a0*/  @!P1 LEA.HI.X R7, R4, c[0x0][0x174], R5, 0x1, P0 ;  /* 0x00005d0004079a11 */ /* 0x000fe200000f0c05 */
[C---:B------:R-:W-:Y:S02]  /*39b0*/  IMAD.SHL.U32 R4, R17.reuse, 0x4, RZ ;  /* 0x0000000411047824 */ /* 0x040fe400078e00ff */
[----:B------:R-:W-:Y:S01]  /*39c0*/  @!PT LDS RZ, [RZ] ;  /* 0x00000000fffff984 */ /* 0x000fe20000000800 */
[----:B------:R-:W-:Y:S01]  /*39d0*/  @!PT LDS RZ, [RZ] ;  /* 0x00000000fffff984 */ /* 0x000fe20000000800 */
[----:B------:R-:W-:Y:S01]  /*39e0*/  @!PT LDS RZ, [RZ] ;  /* 0x00000000fffff984 */ /* 0x000fe20000000800 */
[----:B------:R1:W-:Y:S01]  /*39f0*/  @!P3 LDGSTS.E.BYPASS.LTC128B.128 [R2+0x12000], [R8.64] ;  /* 0x120000000802bfae */ /* 0x0003e2000b901d44 */
[----:B------:R-:W-:-:S03]  /*3a00*/  ISETP.GE.AND P3, PT, R17, UR8, PT ;  /* 0x0000000811007c0c */ /* 0x000fc6000bf66270 */
[----:B------:R3:W-:Y:S04]  /*3a10*/  @P1 STS.128 [R2+0x13000], RZ ;  /* 0x013000ff02001388 */ /* 0x0007e80000000c00 */
[----:B------:R-:W-:Y:S01]  /*3a20*/  @!PT LDS RZ, [RZ] ;  /* 0x00000000fffff984 */ /* 0x000fe20000000800 */
[----:B------:R-:W-:Y:S01]  /*3a30*/  @!PT LDS RZ, [RZ] ;  /* 0x00000000fffff984 */ /* 0x000fe20000000800 */
[----:B------:R-:W-:Y:S01]  /*3a40*/  @!PT LDS RZ, [RZ] ;  /* 0x00000000fffff984 */ /* 0x000fe20000000800 */
[----:B------:R3:W-:Y:S01]  /*3a50*/  @!P1 LDGSTS.E.BYPASS.LTC128B.128 [R2+0x13000], [R6.64] ;  /* 0x1300000006029fae */ /* 0x0007e2000b901d44 */
[----:B------:R-:W-:Y:S01]  /*3a60*/  IADD3 R4, P1, R4, UR14, RZ ;  /* 0x0000000e04047c10 */ /* 0x000fe2000ff3e0ff */
[----:B------:R-:W-:Y:S01]  /*3a70*/  IMAD.MOV.U32 R32, RZ, RZ, 0x7f800000 ;  /* 0x7f800000ff207424 */ /* 0x000fe200078e00ff */
[----:B------:R-:W-:Y:S01]  /*3a80*/  MOV R33, 0x7f800000 ;  /* 0x7f80000000217802 */ /* 0x000fe20000000f00 */
[----:B------:R-:W-:Y:S01]  /*3a90*/  IMAD.MOV.U32 R31, RZ, RZ, 0x7f800000 ;  /* 0x7f800000ff1f7424 */ /* 0x000fe200078e00ff */
[----:B------:R-:W0:Y:S01]  /*3aa0*/  LDGDEPBAR ;  /* 0x00000000000079af */ /* 0x000e220000000000 */
[----:B------:R-:W-:Y:S01]  /*3ab0*/  IMAD.MOV.U32 R30, RZ, RZ, 0x7f800000 ;  /* 0x7f800000ff1e7424 */ /* 0x000fe200078e00ff */
[----:B-1----:R-:W-:-:S04]  /*3ac0*/  SHF.R.S32.HI R8, RZ, 0x1f, R17 ;  /* 0x0000001fff087819 */ /* 0x002fc80000011411 */
[----:B------:R-:W-:Y:S02]  /*3ad0*/  SHF.L.U64.HI R5, R17, 0x2, R8 ;  /* 0x0000000211057819 */ /* 0x000fe40000010208 */
[----:B---3--:R-:W-:Y:S02]  /*3ae0*/  SHF.R.S32.HI R2, RZ, 0x1f, R0 ;  /* 0x0000001fff027819 */ /* 0x008fe40000011400 */
[C---:B------:R-:W-:Y:S02]  /*3af0*/  @!P4 LEA R6, P0, R0.reuse, UR14, 0x2 ;  /* 0x0000000e0006cc11 */ /* 0x040fe4000f8010ff */
[----:B------:R-:W-:Y:S02]  /*3b00*/  IADD3.X R5, R5, UR13, RZ, P1, !PT ;  /* 0x0000000d05057c10 */ /* 0x000fe40008ffe4ff */
[----:B------:R-:W-:-:S03]  /*3b10*/  @!P4 LEA.HI.X R7, R0, UR13, R2, 0x2, P0 ;  /* 0x0000000d0007cc11 */ /* 0x000fc600080f1402 */
[----:B------:R1:W2:Y:S04]  /*3b20*/  @!P3 LDG.E R33, [R4.64] ;  /* 0x000000040421b981 */ /* 0x0002a8000c1e1900 */
[----:B------:R1:W3:Y:S04]  /*3b30*/  @!P6 LDG.E R32, [R4.64+0x20] ;  /* 0x000020040420e981 */ /* 0x0002e8000c1e1900 */
[----:B------:R1:W4:Y:S04]  /*3b40*/  @!P5 LDG.E R31, [R4.64+0x100] ;  /* 0x00010004041fd981 */ /* 0x000328000c1e1900 */
[----:B------:R-:W5:Y:S01]  /*3b50*/  @!P4 LDG.E R30, [R6.64] ;  /* 0x00000004061ec981 */ /* 0x000f62000c1e1900 */
[----:B------:R-:W-:-:S04]  /*3b60*/  LEA.HI R0, R28, R27, RZ, 0x4 ;  /* 0x0000001b1c007211 */ /* 0x000fc800078f20ff */
[----:B------:R-:W-:-:S04]  /*3b70*/  LOP3.LUT R0, R0, 0xfffffff0, RZ, 0xc0, !PT ;  /* 0xfffffff000007812 */ /* 0x000fc800078ec0ff */
[----:B------:R-:W-:-:S04]  /*3b80*/  IADD3 R0, -R0, R27, RZ ;  /* 0x0000001b00007210 */ /* 0x000fc80007ffe1ff */
[----:B------:R-:W-:-:S04]  /*3b90*/  SHF.R.S32.HI R2, RZ, 0x1f, R0 ;  /* 0x0000001fff027819 */ /* 0x000fc80000011400 */
[----:B------:R-:W-:-:S04]  /*3ba0*/  LEA.HI R2, R2, R0, RZ, 0x3 ;  /* 0x0000000002027211 */ /* 0x000fc800078f18ff */
[----:B------:R-:W-:-:S05]  /*3bb0*/  LOP3.LUT R2, R2, 0xfffffff8, RZ, 0xc0, !PT ;  /* 0xfffffff802027812 */ /* 0x000fca00078ec0ff */
[----:B------:R-:W-:-:S05]  /*3bc0*/  IMAD.IADD R0, R0, 0x1, -R2 ;  /* 0x0000000100007824 */ /* 0x000fca00078e0a02 */
[C---:B------:R-:W-:Y:S02]  /*3bd0*/  LOP3.LUT P0, RZ, R0.reuse, 0x2, RZ, 0xc0, !PT ;  /* 0x0000000200ff7812 */ /* 0x040fe4000780c0ff */
[----:B------:R-:W-:Y:S02]  /*3be0*/  LOP3.LUT P1, RZ, R0, 0x4, RZ, 0xc0, !PT ;  /* 0x0000000400ff7812 */ /* 0x000fe4000782c0ff */
[----:B------:R-:W-:-:S04]  /*3bf0*/  IADD3 R0, R180, 0x2000, RZ ;  /* 0x00002000b4007810 */ /* 0x000fc80007ffe0ff */
[----:B------:R-:W-:-:S05]  /*3c00*/  SEL R0, R0, R180, !P2 ;  /* 0x000000b400007207 */ /* 0x000fca0005000000 */
[----:B------:R-:W-:Y:S02]  /*3c10*/  IMAD.SHL.U32 R172, R0, 0x2, RZ ;  /* 0x0000000200ac7824 */ /* 0x000fe400078e00ff */
[----:B------:R-:W-:Y:S01]  /*3c20*/  IMAD.MOV.U32 R0, RZ, RZ, c[0x0][0x22c] ;  /* 0x00008b00ff007624 */ /* 0x000fe200078e00ff */
[----:B------:R-:W-:-:S03]  /*3c30*/  IADD3 R2, R181, 0x2000, RZ ;  /* 0x00002000b5027810 */ /* 0x000fc60007ffe0ff */
[----:B------:R-:W-:Y:S01]  /*3c40*/  IMAD R0, R0, c[0x0][0x1c0], RZ ;  /* 0x0000700000007a24 */ /* 0x000fe200078e02ff */
[----:B------:R-:W-:-:S03]  /*3c50*/  SEL R2, R2, R181, !P2 ;  /* 0x000000b502027207 */ /* 0x000fc60005000000 */
[----:B-1----:R-:W-:Y:S01]  /*3c60*/  IMAD.SHL.U32 R5, R0, 0x10, RZ ;  /* 0x0000001000057824 */ /* 0x002fe200078e00ff */
[----:B------:R-:W-:Y:S02]  /*3c70*/  SHF.L.U32 R178, R2, 0x1, RZ ;  /* 0x0000000102b27819 */ /* 0x000fe400000006ff */
[----:B------:R-:W-:Y:S02]  /*3c80*/  SHF.L.U32 R4, R0, 0x3, RZ ;  /* 0x0000000300047819 */ /* 0x000fe400000006ff */
[----:B------:R-:W-:-:S05]  /*3c90*/  IADD3 R2, R5, 0x20, RZ ;  /* 0x0000002005027810 */ /* 0x000fca0007ffe0ff */
[----:B------:R-:W-:-:S04]  /*3ca0*/  IMAD.IADD R0, R4, 0x1, R2 ;  /* 0x0000000104007824 */ /* 0x000fc800078e0202 */
[----:B------:R-:W-:-:S04]  /*3cb0*/  IMAD.IADD R0, R4, 0x1, R0 ;  /* 0x0000000104007824 */ /* 0x000fc800078e0200 */
[----:B------:R-:W-:-:S05]  /*3cc0*/  IMAD.IADD R0, R4, 0x1, R0 ;  /* 0x0000000104007824 */ /* 0x000fca00078e0200 */
[----:B------:R-:W-:Y:S02]  /*3cd0*/  IADD3 R0, R4, R0, RZ ;  /* 0x0000000004007210 */ /* 0x000fe40007ffe0ff */
[C---:B------:R-:W-:Y:S02]  /*3ce0*/  SHF.L.U64.HI R2, R17.reuse, 0x2, R8 ;  /* 0x0000000211027819 */ /* 0x040fe40000010208 */
[----:B------:R-:W-:Y:S01]  /*3cf0*/  SHF.L.U32 R5, R17, 0x2, RZ ;  /* 0x0000000211057819 */ /* 0x000fe200000006ff */
[----:B------:R-:W-:Y:S01]  /*3d00*/  UIADD3 UR8, UR24, UR11, URZ ;  /* 0x0000000b18087290 */ /* 0x000fe2000fffe03f */
[----:B------:R-:W-:Y:S02]  /*3d10*/  IMAD.MOV.U32 R179, RZ, RZ, 0x20 ;  /* 0x00000020ffb37424 */ /* 0x000fe400078e00ff */
[----:B------:R-:W-:Y:S01]  /*3d20*/  IMAD.MOV.U32 R173, RZ, RZ, 0x40 ;  /* 0x00000040ffad7424 */ /* 0x000fe200078e00ff */
        /* <DEDUP_REMOVED lines=34> */
[----:B------:R-:W-:Y:S01]  /*3f50*/  ULDC UR10, c[0x0][0x2e8] ;  /* 0x0000ba00000a7ab9 */ /* 0x000fe20000000800 */
[----:B------:R-:W-:Y:S01]  /*3f60*/  SEL R173, R173, 0xffffffc0, !P1 ;  /* 0xffffffc0adad7807 */ /* 0x000fe20004800000 */
[----:B------:R-:W-:-:S02]  /*3f70*/  UIADD3 UR18, UR8, -UR10, URZ ;  /* 0x8000000a08127290 */ /* 0x000fc4000fffe03f */
[----:B------:R-:W-:Y:S01]  /*3f80*/  ULDC UR12, c[0x0][0x2e4] ;  /* 0x0000b900000c7ab9 */ /* 0x000fe20000000800 */
[----:B--2---:R-:W-:Y:S04]  /*3f90*/  STL [R1+0x20], R33 ;  /* 0x0000202101007387 */ /* 0x004fe80000100800 */
[----:B---3--:R-:W-:Y:S04]  /*3fa0*/  STL [R1+0x24], R32 ;  /* 0x0000242001007387 */ /* 0x008fe80000100800 */
[----:B----4-:R-:W-:Y:S04]  /*3fb0*/  STL [R1+0x18], R31 ;  /* 0x0000181f01007387 */ /* 0x010fe80000100800 */
[----:B-----5:R-:W-:Y:S04]  /*3fc0*/  STL [R1+0x1c], R30 ;  /* 0x00001c1e01007387 */ /* 0x020fe80000100800 */
[----:B------:R1:W-:Y:S02]  /*3fd0*/  STL [R1+0x48], R0 ;  /* 0x0000480001007387 */ /* 0x0003e40000100800 */
[----:B-1----:R-:W-:-:S05]  /*3fe0*/  IMAD.IADD R0, R4, 0x1, R0 ;  /* 0x0000000104007824 */ /* 0x002fca00078e0200 */
[----:B------:R1:W-:Y:S02]  /*3ff0*/  STL [R1+0x44], R0 ;  /* 0x0000440001007387 */ /* 0x0003e40000100800 */
[----:B-1----:R-:W-:-:S05]  /*4000*/  IMAD.IADD R0, R4, 0x1, R0 ;  /* 0x0000000104007824 */ /* 0x002fca00078e0200 */
[----:B------:R1:W-:Y:S02]  /*4010*/  STL [R1+0x40], R0 ;  /* 0x0000400001007387 */ /* 0x0003e40000100800 */
[----:B-1----:R-:W-:-:S05]  /*4020*/  IMAD.IADD R0, R4, 0x1, R0 ;  /* 0x0000000104007824 */ /* 0x002fca00078e0200 */
[----:B------:R-:W-:Y:S04]  /*4030*/  STL [R1+0x3c], R0 ;  /* 0x00003c0001007387 */ /* 0x000fe80000100800 */
[----:B------:R1:W-:Y:S04]  /*4040*/  STL [R1+0x58], R2 ;  /* 0x0000580201007387 */ /* 0x0003e80000100800 */
[----:B------:R-:W-:Y:S01]  /*4050*/  STL [R1+0x54], R5 ;  /* 0x0000540501007387 */ /* 0x000fe20000100800 */
[----:B-1----:R-:W-:-:S05]  /*4060*/  IMAD.IADD R2, R4, 0x1, R0 ;  /* 0x0000000104027824 */ /* 0x002fca00078e0200 */
[----:B------:R1:W-:Y:S02]  /*4070*/  STL [R1+0x38], R2 ;  /* 0x0000380201007387 */ /* 0x0003e40000100800 */
[----:B-1----:R-:W-:-:S05]  /*4080*/  IMAD.IADD R2, R4, 0x1, R2 ;  /* 0x0000000104027824 */ /* 0x002fca00078e0202 */
[----:B------:R1:W-:Y:S02]  /*4090*/  STL [R1+0x34], R2 ;  /* 0x0000340201007387 */ /* 0x0003e40000100800 */
[----:B-1----:R-:W-:-:S05]  /*40a0*/  IMAD.IADD R2, R4, 0x1, R2 ;  /* 0x0000000104027824 */ /* 0x002fca00078e0202 */
[----:B------:R1:W-:Y:S02]  /*40b0*/  STL [R1+0x30], R2 ;  /* 0x0000300201007387 */ /* 0x0003e40000100800 */
[----:B-1----:R-:W-:-:S05]  /*40c0*/  IADD3 R2, R4, R2, RZ ;  /* 0x0000000204027210 */ /* 0x002fca0007ffe0ff */
[----:B------:R1:W-:Y:S02]  /*40d0*/  STL [R1+0x2c], R2 ;  /* 0x00002c0201007387 */ /* 0x0003e40000100800 */
[----:B-1----:R-:W-:-:S04]  /*40e0*/  IMAD.IADD R2, R4, 0x1, R2 ;  /* 0x0000000104027824 */ /* 0x002fc800078e0202 */
[----:B------:R-:W-:Y:S01]  /*40f0*/  IMAD.IADD R0, R4, 0x1, R2 ;  /* 0x0000000104007824 */ /* 0x000fe200078e0202 */
[----:B------:R1:W-:Y:S04]  /*4100*/  STL [R1+0x28], R2 ;  /* 0x0000280201007387 */ /* 0x0003e80000100800 */
[----:B------:R1:W-:Y:S02]  /*4110*/  STL [R1+0x4c], R0 ;  /* 0x00004c0001007387 */ /* 0x0003e40000100800 */
.L_x_2265:
[----:B------:R-:W0:Y:S01]  /*4120*/  LDGDEPBAR ;  /* 0x00000000000079af */ /* 0x000e220000000000 */
[----:B-1----:R-:W-:Y:S01]  /*4130*/  IADD3 R0, R178, R179, RZ ;  /* 0x000000b3b2007210 */ /* 0x002fe20007ffe0ff */
[----:B------:R-:W-:Y:S02]  /*4140*/  USHF.L.U32 UR8, UR7, 0x7, URZ ;  /* 0x0000000707087899 */ /* 0x000fe4000800063f */
[----:B------:R-:W-:Y:S02]  /*4150*/  ULDC UR10, c[0x0][0x2e4] ;  /* 0x0000b900000a7ab9 */ /* 0x000fe40000000800 */
[----:B------:R-:W-:Y:S02]  /*4160*/  UISETP.GE.AND UP0, UPT, UR8, UR18, UPT ;  /* 0x000000120800728c */ /* 0x000fe4000bf06270 */
[----:B------:R-:W2:Y:S04]  /*4170*/  LDL R182, [R1+0x54] ;  /* 0x0000540001b67983 */ /* 0x000ea80000100800 */
[----:B------:R-:W3:Y:S01]  /*4180*/  LDL R2, [R1+0x58] ;  /* 0x0000580001027983 */ /* 0x000ee20000100800 */
        /* <DEDUP_REMOVED lines=54> */
[----:B------:R-:W2:Y:S07]  /*44f0*/  LDSM.16.M88.4 R144, [R0] ;  /* 0x000000000090783b */ /* 0x000eae0000000200 */
[----:B------:R-:W-:Y:S01]  /*4500*/  HMMA.16816.F32 R64, R136, R158, R64 ;  /* 0x0000009e8840723c */ /* 0x000fe20000001840 */
[----:B------:R-:W3:Y:S07]  /*4510*/  LDSM.16.M88.4 R136, [R0+0x2000] ;  /* 0x002000000088783b */ /* 0x000eee0000000200 */
[-C--:B-1----:R-:W-:Y:S08]  /*4520*/  HMMA.16816.F32 R4, R132, R140.reuse, R4 ;  /* 0x0000008c8404723c */ /* 0x082ff00000001804 */
[C---:B----4-:R-:W-:Y:S08]  /*4530*/  HMMA.16816.F32 R8, R148.reuse, R140, R8 ;  /* 0x0000008c9408723c */ /* 0x050ff00000001808 */
[-C--:B------:R-:W-:Y:S08]  /*4540*/  HMMA.16816.F32 R12, R148, R142.reuse, R12 ;  /* 0x0000008e940c723c */ /* 0x080ff0000000180c */
[C---:B------:R-:W-:Y:S08]  /*4550*/  HMMA.16816.F32 R16, R132.reuse, R142, R16 ;  /* 0x0000008e8410723c */ /* 0x040ff00000001810 */
        /* <DEDUP_REMOVED lines=13> */
[C---:B---3--:R-:W-:Y:S08]  /*4630*/  HMMA.16816.F32 R8, R136.reuse, R168, R8 ;  /* 0x000000a88808723c */ /* 0x048ff00000001808 */
        /* <DEDUP_REMOVED lines=14> */
[----:B------:R3:W4:Y:S01]  /*4720*/  MUFU.TANH R161, R8 ;  /* 0x0000000800a17308 */ /* 0x0007220000002400 */
        /* <DEDUP_REMOVED lines=8> */
[----:B---3--:R-:W-:Y:S09]  /*47b0*/  IADD3 R8, P0, R182, UR16, RZ ;  /* 0x00000010b6087c10 */ /* 0x008ff2000ff1e0ff */
[----:B------:R3:W2:Y:S10]  /*47c0*/  MUFU.TANH R154, R7 ;  /* 0x00000007009a7308 */ /* 0x0006b40000002400 */
[----:B------:R-:W2:Y:S01]  /*47d0*/  MUFU.TANH R159, R10 ;  /* 0x0000000a009f7308 */ /* 0x000ea20000002400 */
[----:B-1----:R-:W-:Y:S02]  /*47e0*/  IADD3.X R9, R2, UR15, RZ, P0, !PT ;  /* 0x0000000f02097c10 */ /* 0x002fe400087fe4ff */
[----:B------:R-:W-:Y:S03]  /*47f0*/  PLOP3.LUT P0, PT, PT, PT, UP0, 0x80, 0x0 ;  /* 0x000000000000781c */ /* 0x000fe60003f0f008 */
[----:B------:R1:W5:Y:S04]  /*4800*/  LDG.E R151, [R8.64] ;  /* 0x0000000408977981 */ /* 0x000368000c1e1900 */
[----:B------:R1:W1:Y:S01]  /*4810*/  MUFU.TANH R158, R11 ;  /* 0x0000000b009e7308 */ /* 0x0002620000002400 */
[----:B------:R1:W5:Y:S04]  /*4820*/  LDG.E R150, [R8.64+0x20] ;  /* 0x0000200408967981 */ /* 0x000368000c1e1900 */
[----:B---3--:R-:W3:Y:S05]  /*4830*/  LDSM.16.M88.4 R4, [R176+0xc800] ;  /* 0x00c80000b004783b */ /* 0x008eea0000000200 */
[----:B------:R1:W1:Y:S03]  /*4840*/  MUFU.TANH R169, R12 ;  /* 0x0000000c00a97308 */ /* 0x0002660000002400 */
[----:B------:R1:W5:Y:S04]  /*4850*/  LDG.E R149, [R8.64+0x100] ;  /* 0x0001000408957981 */ /* 0x000368000c1e1900 */
[----:B------:R1:W5:Y:S03]  /*4860*/  LDG.E R148, [R8.64+0x120] ;  /* 0x0001200408947981 */ /* 0x000366000c1e1900 */
[----:B------:R1:W1:Y:S10]  /*4870*/  MUFU.TANH R164, R13 ;  /* 0x0000000d00a47308 */ /* 0x0002740000002400 */
[----:B------:R2:W2:Y:S10]  /*4880*/  MUFU.TANH R163, R14 ;  /* 0x0000000e00a37308 */ /* 0x0004b40000002400 */
[----:B------:R2:W2:Y:S01]  /*4890*/  MUFU.TANH R162, R15 ;  /* 0x0000000f00a27308 */ /* 0x0004a20000002400 */
[----:B-1----:R-:W1:Y:S01]  /*48a0*/  LDSM.16.M88.4 R8, [R176+0xd000] ;  /* 0x00d00000b008783b */ /* 0x002e620000000200 */
[-C--:B---3--:R-:W-:Y:S08]  /*48b0*/  HMMA.16816.F32 R20, R144, R4.reuse, R20 ;  /* 0x000000049014723c */ /* 0x088ff00000001814 */
[----:B------:R3:W1:Y:S01]  /*48c0*/  MUFU.TANH R166, R16 ;  /* 0x0000001000a67308 */ /* 0x0006620000002400 */
[C---:B------:R-:W-:Y:S09]  /*48d0*/  HMMA.16816.F32 R24, R136.reuse, R4, R24 ;  /* 0x000000048818723c */ /* 0x040ff20000001818 */
[----:B------:R3:W1:Y:S01]  /*48e0*/  MUFU.TANH R165, R17 ;  /* 0x0000001100a57308 */ /* 0x0006620000002400 */
[-C--:B------:R-:W-:Y:S09]  /*48f0*/  HMMA.16816.F32 R28, R136, R6.reuse, R28 ;  /* 0x00000006881c723c */ /* 0x080ff2000000181c */
[----:B------:R3:W2:Y:S01]  /*4900*/  MUFU.TANH R168, R18 ;  /* 0x0000001200a87308 */ /* 0x0006a20000002400 */
[C---:B------:R-:W-:Y:S01]  /*4910*/  HMMA.16816.F32 R32, R144.reuse, R6, R32 ;  /* 0x000000069020723c */ /* 0x040fe20000001820 */
[----:B------:R-:W2:Y:S03]  /*4920*/  LDSM.16.M88.4 R4, [R176+0xd800] ;  /* 0x00d80000b004783b */ /* 0x000ea60000000200 */
[----:B------:R-:W-:Y:S02]  /*4930*/  FMUL.FTZ R20, R20, c[0x0][0x2ec] ;  /* 0x0000bb0014147a20 */ /* 0x000fe40000410000 */
[----:B------:R-:W-:Y:S02]  /*4940*/  FMUL.FTZ R21, R21, c[0x0][0x2ec] ;  /* 0x0000bb0015157a20 */ /* 0x000fe40000410000 */
[----:B------:R-:W-:Y:S01]  /*4950*/  FMUL.FTZ R22, R22, c[0x0][0x2ec] ;  /* 0x0000bb0016167a20 */ /* 0x000fe20000410000 */
[----:B------:R3:W2:Y:S03]  /*4960*/  MUFU.TANH R167, R19 ;  /* 0x0000001300a77308 */ /* 0x0006a60000002400 */
[----:B------:R-:W-:Y:S01]  /*4970*/  FMUL.FTZ R23, R23, c[0x0][0x2ec] ;  /* 0x0000bb0017177a20 */ /* 0x000fe20000410000 */
[-C--:B-1----:R-:W-:Y:S03]  /*4980*/  HMMA.16816.F32 R36, R144, R8.reuse, R36 ;  /* 0x000000089024723c */ /* 0x082fe60000001824 */
[----:B------:R-:W-:Y:S02]  /*4990*/  FMUL.FTZ R24, R24, c[0x0][0x2ec] ;  /* 0x0000bb0018187a20 */ /* 0x000fe40000410000 */
[----:B------:R-:W-:Y:S01]  /*49a0*/  FMUL.FTZ R25, R25, c[0x0][0x2ec] ;  /* 0x0000bb0019197a20 */ /* 0x000fe20000410000 */
[----:B------:R3:W1:Y:S01]  /*49b0*/  MUFU.TANH R186, R20 ;  /* 0x0000001400ba7308 */ /* 0x0006620000002400 */
[----:B------:R-:W-:Y:S01]  /*49c0*/  FMUL.FTZ R26, R26, c[0x0][0x2ec] ;  /* 0x0000bb001a1a7a20 */ /* 0x000fe20000410000 */
[C---:B------:R-:W-:Y:S04]  /*49d0*/  HMMA.16816.F32 R40, R136.reuse, R8, R40 ;  /* 0x000000088828723c */ /* 0x040fe80000001828 */
[----:B------:R-:W-:Y:S02]  /*49e0*/  FMUL.FTZ R27, R27, c[0x0][0x2ec] ;  /* 0x0000bb001b1b7a20 */ /* 0x000fe40000410000 */
[----:B------:R-:W-:Y:S02]  /*49f0*/  FMUL.FTZ R28, R28, c[0x0][0x2ec] ;  /* 0x0000bb001c1c7a20 */ /* 0x000fe40000410000 */
[----:B------:R3:W1:Y:S01]  /*4a00*/  MUFU.TANH R182, R21 ;  /* 0x0000001500b67308 */ /* 0x0006620000002400 */
[-C--:B------:R-:W-:Y:S03]  /*4a10*/  HMMA.16816.F32 R44, R136, R10.reuse, R44 ;  /* 0x0000000a882c723c */ /* 0x080fe6000000182c */
[----:B------:R-:W-:Y:S02]  /*4a20*/  FMUL.FTZ R29, R29, c[0x0][0x2ec] ;  /* 0x0000bb001d1d7a20 */ /* 0x000fe40000410000 */
[----:B------:R-:W-:Y:S02]  /*4a30*/  FMUL.FTZ R30, R30, c[0x0][0x2ec] ;  /* 0x0000bb001e1e7a20 */ /* 0x000fe40000410000 */
[----:B------:R-:W-:Y:S01]  /*4a40*/  FMUL.FTZ R31, R31, c[0x0][0x2ec] ;  /* 0x0000bb001f1f7a20 */ /* 0x000fe20000410000 */
[C---:B------:R-:W-:Y:S01]  /*4a50*/  HMMA.16816.F32 R48, R144.reuse, R10, R48 ;  /* 0x0000000a9030723c */ /* 0x040fe20000001830 */
[----:B------:R3:W1:Y:S03]  /*4a60*/  MUFU.TANH R171, R22 ;  /* 0x0000001600ab7308 */ /* 0x0006660000002400 */
[----:B------:R-:W-:Y:S02]  /*4a70*/  FMUL.FTZ R32, R32, c[0x0][0x2ec] ;  /* 0x0000bb0020207a20 */ /* 0x000fe40000410000 */
[----:B------:R-:W-:Y:S02]  /*4a80*/  FMUL.FTZ R33, R33, c[0x0][0x2ec] ;  /* 0x0000bb0021217a20 */ /* 0x000fe40000410000 */
[-C--:B--2---:R-:W-:Y:S03]  /*4a90*/  HMMA.16816.F32 R52, R144, R4.reuse, R52 ;  /* 0x000000049034723c */ /* 0x084fe60000001834 */
[----:B------:R3:W2:Y:S01]  /*4aa0*/  MUFU.TANH R170, R23 ;  /* 0x0000001700aa7308 */ /* 0x0006a20000002400 */
[----:B------:R-:W-:Y:S02]  /*4ab0*/  FMUL.FTZ R34, R34, c[0x0][0x2ec] ;  /* 0x0000bb0022227a20 */ /* 0x000fe40000410000 */
[----:B------:R-:W-:Y:S02]  /*4ac0*/  FMUL.FTZ R35, R35, c[0x0][0x2ec] ;  /* 0x0000bb0023237a20 */ /* 0x000fe40000410000 */
[C---:B------:R-:W-:Y:S04]  /*4ad0*/  HMMA.16816.F32 R56, R136.reuse, R4, R56 ;  /* 0x000000048838723c */ /* 0x040fe80000001838 */
[----:B------:R-:W-:Y:S01]  /*4ae0*/  FMUL.FTZ R36, R36, c[0x0][0x2ec] ;  /* 0x0000bb0024247a20 */ /* 0x000fe20000410000 */
[----:B------:R3:W1:Y:S01]  /*4af0*/  MUFU.TANH R187, R24 ;  /* 0x0000001800bb7308 */ /* 0x0006620000002400 */
[----:B------:R-:W-:Y:S01]  /*4b00*/  FMUL.FTZ R37, R37, c[0x0][0x2ec] ;  /* 0x0000bb0025257a20 */ /* 0x000fe20000410000 */
[----:B------:R-:W-:Y:S01]  /*4b10*/  MOV R4, R197 ;  /* 0x000000c500047202 */ /* 0x000fe20000000f00 */
[-C--:B------:R-:W-:Y:S04]  /*4b20*/  HMMA.16816.F32 R60, R136, R6.reuse, R60 ;  /* 0x00000006883c723c */ /* 0x080fe8000000183c */
[----:B------:R-:W-:Y:S01]  /*4b30*/  MOV R5, R195 ;  /* 0x000000c300057202 */ /* 0x000fe20000000f00 */
[----:B------:R-:W-:Y:S02]  /*4b40*/  FMUL.FTZ R38, R38, c[0x0][0x2ec] ;  /* 0x0000bb0026267a20 */ /* 0x000fe40000410000 */
[----:B------:R3:W1:Y:S01]  /*4b50*/  MUFU.TANH R185, R25 ;  /* 0x0000001900b97308 */ /* 0x0006620000002400 */
[----:B------:R-:W-:Y:S01]  /*4b60*/  HMMA.16816.F32 R64, R144, R6, R64 ;  /* 0x000000069040723c */ /* 0x000fe20000001840 */
[----:B------:R3:W-:Y:S03]  /*4b70*/  STL.64 [R1], R4 ;  /* 0x0000000401007387 */ /* 0x0007e60000100a00 */
        /* <DEDUP_REMOVED lines=73> */
[----:B------:R-:W-:Y:S01]  /*5010*/  USHF.L.U32 UR9, UR19, 0x7, URZ ;  /* 0x0000000713097899 */ /* 0x000fe2000800063f */
        /* <DEDUP_REMOVED lines=54> */
[----:B------:R-:W-:Y:S01]  /*5380*/  UIADD3 UR10, UR9, 0x80, URZ ;  /* 0x00000080090a7890 */ /* 0x000fe2000fffe03f */
[----:B------:R-:W-:Y:S01]  /*5390*/  MOV R15, R158 ;  /* 0x0000009e000f7202 */ /* 0x000fe20000000f00 */
[----:B------:R-:W-:Y:S01]  /*53a0*/  IMAD.MOV.U32 R38, RZ, RZ, R166 ;  /* 0x000000ffff267224 */ /* 0x000fe200078e00a6 */
[----:B------:R-:W-:Y:S01]  /*53b0*/  UIADD3 UR9, UR9, UR11, URZ ;  /* 0x0000000b09097290 */ /* 0x000fe2000fffe03f */
[----:B------:R-:W-:Y:S01]  /*53c0*/  MOV R22, R160 ;  /* 0x000000a000167202 */ /* 0x000fe20000000f00 */
[----:B------:R-:W-:Y:S01]  /*53d0*/  IMAD.MOV.U32 R18, RZ, RZ, R159 ;  /* 0x000000ffff127224 */ /* 0x000fe200078e009f */
[----:B------:R-:W-:Y:S01]  /*53e0*/  MOV R29, R154 ;  /* 0x0000009a001d7202 */ /* 0x000fe20000000f00 */
[----:B------:R-:W-:Y:S01]  /*53f0*/  UIADD3 UR9, UR12, UR9, -UR6 ;  /* 0x000000090c097290 */ /* 0x000fe2000fffe806 */
[----:B------:R-:W-:Y:S01]  /*5400*/  IMAD.U32 R0, RZ, RZ, UR10 ;  /* 0x0000000aff007e24 */ /* 0x000fe2000f8e00ff */
[----:B------:R-:W-:Y:S01]  /*5410*/  UIADD3 UR10, UR8, 0x80, URZ ;  /* 0x00000080080a7890 */ /* 0x000fe2000fffe03f */
[----:B------:R-:W-:Y:S01]  /*5420*/  MOV R33, R156 ;  /* 0x0000009c00217202 */ /* 0x000fe20000000f00 */
[----:B------:R-:W-:Y:S02]  /*5430*/  IMAD.MOV.U32 R21, RZ, RZ, R161 ;  /* 0x000000ffff157224 */ /* 0x000fe400078e00a1 */
[----:B------:R-:W-:Y:S01]  /*5440*/  UISETP.GE.AND UP0, UPT, UR10, UR9, UPT ;  /* 0x000000090a00728c */ /* 0x000fe2000bf06270 */
[----:B------:R-:W-:Y:S01]  /*5450*/  ISETP.LT.AND P0, PT, R0, UR6, PT ;  /* 0x0000000600007c0c */ /* 0x000fe2000bf01270 */
[----:B------:R-:W-:Y:S01]  /*5460*/  IMAD.MOV.U32 R28, RZ, RZ, R155 ;  /* 0x000000ffff1c7224 */ /* 0x000fe200078e009b */
[----:B------:R-:W-:Y:S01]  /*5470*/  UMOV UR10, UR12 ;  /* 0x0000000c000a7c82 */ /* 0x000fe20008000000 */
[----:B------:R-:W-:Y:S02]  /*5480*/  IMAD.MOV.U32 R32, RZ, RZ, R157 ;  /* 0x000000ffff207224 */ /* 0x000fe400078e009d */
[----:B------:R-:W-:Y:S11]  /*5490*/  PLOP3.LUT P2, PT, PT, PT, UP0, 0x80, 0x0 ;  /* 0x000000000000781c */ /* 0x000ff60003f4f008 */
[----:B------:R-:W-:Y:S02]  /*54a0*/  @!UPT UIADD3 URZ, URZ, URZ, URZ ;  /* 0x0000003f3f3ff290 */ /* 0x000fe4000fffe03f */
[----:B------:R-:W-:-:S05]  /*54b0*/  @!P2 BRA P0, `(.L_x_2262) ;  /* 0x00000eb00000a947 */ /* 0x000fca0000000000 */
.L_x_2261:
[----:B--2-4-:R-:W2:Y:S01]  /*54c0*/  LDL R0, [R1+0x50] ;  /* 0x0000500001007983 */ /* 0x014ea20000100800 */
[----:B------:R-:W-:Y:S02]  /*54d0*/  UIADD3 UR9, -UR10, UR6, -UR11 ;  /* 0x000000060a097290 */ /* 0x000fe4000fffe90b */
[----:B------:R-:W-:Y:S01]  /*54e0*/  UIADD3 UR12, UR6, 0x1, -UR11 ;  /* 0x00000001060c7890 */ /* 0x000fe2000fffe80b */
[----:B---3--:R-:W3:Y:S01]  /*54f0*/  LDL R4, [R1+0x68] ;  /* 0x0000680001047983 */ /* 0x008ee20000100800 */
[----:B--2---:R-:W-:Y:S01]  /*5500*/  IADD3 R21, R0, UR8, RZ ;  /* 0x0000000800157c10 */ /* 0x004fe2000fffe0ff */
[----:B------:R-:W-:Y:S01]  /*5510*/  IMAD.U32 R0, RZ, RZ, UR19 ;  /* 0x00000013ff007e24 */ /* 0x000fe2000f8e00ff */
[----:B------:R-:W-:Y:S02]  /*5520*/  UIADD3 UR8, UR12, UR42, URZ ;  /* 0x0000002a0c087290 */ /* 0x000fe4000fffe03f */
[C---:B------:R-:W-:Y:S01]  /*5530*/  IADD3 R2, R21.reuse, UR9, RZ ;  /* 0x0000000915027c10 */ /* 0x040fe2000fffe0ff */
[----:B---3--:R-:W-:Y:S01]  /*5540*/  IMAD R0, R0, 0x80, R4 ;  /* 0x0000008000007824 */ /* 0x008fe200078e0204 */
[C---:B------:R-:W-:Y:S01]  /*5550*/  IADD3 R4, R21.reuse, 0x8, RZ ;  /* 0x0000000815047810 */ /* 0x040fe20007ffe0ff */
[----:B------:R-:W-:Y:S01]  /*5560*/  UMOV UR12, UR10 ;  /* 0x0000000a000c7c82 */ /* 0x000fe20008000000 */
[----:B------:R-:W-:Y:S02]  /*5570*/  IMNMX R2, RZ, R2, !PT ;  /* 0x00000002ff027217 */ /* 0x000fe40007800200 */
[----:B------:R-:W-:Y:S02]  /*5580*/  IADD3 R5, R21, UR8, RZ ;  /* 0x0000000815057c10 */ /* 0x000fe4000fffe0ff */
[C---:B------:R-:W-:Y:S02]  /*5590*/  IADD3 R20, R0.reuse, 0x1, RZ ;  /* 0x0000000100147810 */ /* 0x040fe40007ffe0ff */
[C---:B------:R-:W-:Y:S02]  /*55a0*/  IADD3 R19, R0.reuse, 0x8, RZ ;  /* 0x0000000800137810 */ /* 0x040fe40007ffe0ff */
[C---:B------:R-:W-:Y:S02]  /*55b0*/  IADD3 R18, R0.reuse, 0x9, RZ ;  /* 0x0000000900127810 */ /* 0x040fe40007ffe0ff */
[----:B------:R-:W-:Y:S02]  /*55c0*/  IMNMX R5, R5, UR6, PT ;  /* 0x0000000605057c17 */ /* 0x000fe4000b800200 */
[-C--:B------:R-:W-:Y:S02]  /*55d0*/  ISETP.GE.AND P4, PT, R0, R2.reuse, PT ;  /* 0x000000020000720c */ /* 0x080fe40003f86270 */
[-C--:B------:R-:W-:Y:S02]  /*55e0*/  ISETP.GE.AND P3, PT, R20, R2.reuse, PT ;  /* 0x000000021400720c */ /* 0x080fe40003f66270 */
        /* <DEDUP_REMOVED lines=32> */
[----:B------:R-:W-:Y:S02]  /*57f0*/  IADD3 R22, R4, UR9, RZ ;  /* 0x0000000904167c10 */ /* 0x000fe4000fffe0ff */
[----:B-1----:R-:W-:Y:S02]  /*5800*/  FSEL R40, R186, -INF , !P6 ;  /* 0xff800000ba287808 */ /* 0x002fe40007000000 */
        /* <DEDUP_REMOVED lines=79> */
[----:B------:R-:W-:Y:S02]  /*5d00*/  IADD3 R21, R21, 0x48, RZ ;  /* 0x0000004815157810 */ /* 0x000fe40007ffe0ff */
        /* <DEDUP_REMOVED lines=8> */
[C---:B------:R-:W-:Y:S02]  /*5d90*/  IADD3 R4, R21.reuse, UR9, RZ ;  /* 0x0000000915047c10 */ /* 0x040fe4000fffe0ff */
        /* <DEDUP_REMOVED lines=93> */
.L_x_2262:
        /* <DEDUP_REMOVED lines=89> */
[--C-:B--2---:R-:W-:Y:S02]  /*6900*/  FFMA.FTZ R8, R15, c[0x0][0x23c], -R0.reuse ;  /* 0x00008f000f087a23 */ /* 0x104fe40000010800 */
[--C-:B------:R-:W-:Y:S07]  /*6910*/  FFMA.FTZ R15, R44, c[0x0][0x23c], -R5.reuse ;  /* 0x00008f002c0f7a23 */ /* 0x100fee0000010805 */
        /* <DEDUP_REMOVED lines=15> */
[----:B---3--:R-:W-:Y:S09]  /*6a10*/  F2FP.PACK_AB R7, R195, R197 ;  /* 0x000000c5c307723e */ /* 0x008ff200000000ff */
[----:B------:R-:W-:Y:S01]  /*6a20*/  MUFU.EX2 R101, R15 ;  /* 0x0000000f00657308 */ /* 0x000fe20000000800 */
[----:B--2---:R-:W-:Y:S09]  /*6a30*/  FFMA.FTZ R8, R16, c[0x0][0x23c], -R0 ;  /* 0x00008f0010087a23 */ /* 0x004ff20000010800 */
        /* <DEDUP_REMOVED lines=97> */
[-C--:B---3--:R-:W-:Y:S02]  /*7050*/  F2FP.PACK_AB R7, R252, R21.reuse ;  /* 0x00000015fc07723e */ /* 0x088fe400000000ff */
        /* <DEDUP_REMOVED lines=140> */
[----:B------:R-:W-:Y:S02]  /*7920*/  FMUL.FTZ R136, R232, R8 ;  /* 0x00000008e8887220 */ /* 0x000fe40000410000 */
[----:B------:R-:W-:Y:S02]  /*7930*/  FMUL.FTZ R138, R231, R9 ;  /* 0x00000009e78a7220 */ /* 0x000fe40000410000 */
[----:B------:R-:W-:Y:S01]  /*7940*/  FFMA.FTZ R9, -R157, R157, 1 ;  /* 0x3f8000009d097423 */ /* 0x000fe2000001019d */
[----:B------:R-:W-:Y:S01]  /*7950*/  MOV R157, R235 ;  /* 0x000000eb009d7202 */ /* 0x000fe20000000f00 */
[----:B------:R-:W-:Y:S02]  /*7960*/  FFMA.FTZ R8, -R156, R156, 1 ;  /* 0x3f8000009c087423 */ /* 0x000fe4000001019c */
[----:B------:R-:W-:Y:S02]  /*7970*/  FFMA.FTZ R2, -R155, R155, 1 ;  /* 0x3f8000009b027423 */ /* 0x000fe4000001019b */
[C---:B------:R-:W-:Y:S02]  /*7980*/  FADD.FTZ R10, -R148.reuse, R10 ;  /* 0x0000000a940a7221 */ /* 0x040fe40000010100 */
[----:B------:R-:W-:Y:S02]  /*7990*/  FADD.FTZ R11, -R148, R11 ;  /* 0x0000000b940b7221 */ /* 0x000fe40000010100 */
[----:B------:R-:W-:Y:S02]  /*79a0*/  FMUL.FTZ R9, R9, c[0x0][0x2ec] ;  /* 0x0000bb0009097a20 */ /* 0x000fe40000410000 */
[----:B------:R-:W-:Y:S02]  /*79b0*/  FMUL.FTZ R8, R8, c[0x0][0x2ec] ;  /* 0x0000bb0008087a20 */ /* 0x000fe40000410000 */
[----:B------:R-:W-:Y:S02]  /*79c0*/  FMUL.FTZ R2, R2, c[0x0][0x2ec] ;  /* 0x0000bb0002027a20 */ /* 0x000fe40000410000 */
[----:B------:R-:W-:Y:S02]  /*79d0*/  FMUL.FTZ R235, R137, R0 ;  /* 0x0000000089eb7220 */ /* 0x000fe40000410000 */
[----:B------:R-:W-:Y:S02]  /*79e0*/  FFMA.FTZ R0, -R161, R161, 1 ;  /* 0x3f800000a1007423 */ /* 0x000fe400000101a1 */
[----:B------:R-:W-:Y:S01]  /*79f0*/  FMUL.FTZ R10, R197, R10 ;  /* 0x0000000ac50a7220 */ /* 0x000fe20000410000 */
[----:B------:R-:W-:Y:S01]  /*7a00*/  MOV R197, R237 ;  /* 0x000000ed00c57202 */ /* 0x000fe20000000f00 */
        /* <DEDUP_REMOVED lines=10> */
[C---:B------:R-:W-:Y:S02]  /*7ab0*/  FADD.FTZ R14, -R148.reuse, R14 ;  /* 0x0000000e940e7221 */ /* 0x040fe40000010100 */
[----:B------:R-:W-:Y:S01]  /*7ac0*/  FADD.FTZ R15, -R148, R15 ;  /* 0x0000000f940f7221 */ /* 0x000fe20000010100 */
[C---:B------:R-:W-:Y:S01]  /*7ad0*/  HMMA.16816.F32 R24, R140.reuse, R4, R24 ;  /* 0x000000048c18723c */ /* 0x040fe20000001818 */
[----:B------:R-:W-:Y:S03]  /*7ae0*/  FMUL.FTZ R8, R8, c[0x0][0x2ec] ;  /* 0x0000bb0008087a20 */ /* 0x000fe60000410000 */
[----:B------:R-:W-:Y:S02]  /*7af0*/  FMUL.FTZ R2, R2, c[0x0][0x2ec] ;  /* 0x0000bb0002027a20 */ /* 0x000fe40000410000 */
[----:B------:R-:W-:Y:S02]  /*7b00*/  FMUL.FTZ R0, R0, c[0x0][0x2ec] ;  /* 0x0000bb0000007a20 */ /* 0x000fe40000410000 */
[----:B------:R-:W-:Y:S01]  /*7b10*/  FMUL.FTZ R14, R234, R14 ;  /* 0x0000000eea0e7220 */ /* 0x000fe20000410000 */
[-C--:B------:R-:W-:Y:S03]  /*7b20*/  HMMA.16816.F32 R28, R140, R6.reuse, R28 ;  /* 0x000000068c1c723c */ /* 0x080fe6000000181c */
[----:B------:R-:W-:Y:S02]  /*7b30*/  FMUL.FTZ R15, R233, R15 ;  /* 0x0000000fe90f7220 */ /* 0x000fe40000410000 */
[----:B------:R-:W-:Y:S02]  /*7b40*/  FMUL.FTZ R234, R136, R9 ;  /* 0x0000000988ea7220 */ /* 0x000fe40000410000 */
[----:B------:R-:W-:Y:S01]  /*7b50*/  FMUL.FTZ R233, R138, R8 ;  /* 0x000000088ae97220 */ /* 0x000fe20000410000 */
[C---:B------:R-:W-:Y:S01]  /*7b60*/  HMMA.16816.F32 R32, R132.reuse, R6, R32 ;  /* 0x000000068420723c */ /* 0x040fe20000001820 */
[----:B------:R-:W-:Y:S03]  /*7b70*/  FMUL.FTZ R232, R10, R2 ;  /* 0x000000020ae87220 */ /* 0x000fe60000410000 */
[----:B------:R-:W-:Y:S02]  /*7b80*/  FMUL.FTZ R231, R11, R0 ;  /* 0x000000000be77220 */ /* 0x000fe40000410000 */
[----:B------:R-:W-:Y:S01]  /*7b90*/  FFMA.FTZ R0, -R162, R162, 1 ;  /* 0x3f800000a2007423 */ /* 0x000fe200000101a2 */
[----:B------:R-:W1:Y:S01]  /*7ba0*/  LDSM.16.M88.4 R8, [R176+0x11000] ;  /* 0x01100000b008783b */ /* 0x000e620000000200 */
[----:B------:R-:W-:Y:S04]  /*7bb0*/  FADD.FTZ R13, -R149, R13 ;  /* 0x0000000d950d7221 */ /* 0x000fe80000010100 */
[----:B------:R-:W-:Y:S02]  /*7bc0*/  FFMA.FTZ R4, -R164, R164, 1 ;  /* 0x3f800000a4047423 */ /* 0x000fe400000101a4 */
[----:B------:R-:W-:Y:S02]  /*7bd0*/  FFMA.FTZ R2, -R163, R163, 1 ;  /* 0x3f800000a3027423 */ /* 0x000fe400000101a3 */
[----:B------:R-:W-:Y:S02]  /*7be0*/  FMUL.FTZ R0, R0, c[0x0][0x2ec] ;  /* 0x0000bb0000007a20 */ /* 0x000fe40000410000 */
[----:B------:R-:W-:Y:S02]  /*7bf0*/  FADD.FTZ R12, -R149, R12 ;  /* 0x0000000c950c7221 */ /* 0x000fe40000010100 */
[----:B------:R-:W-:Y:S02]  /*7c00*/  FMUL.FTZ R13, R248, R13 ;  /* 0x0000000df80d7220 */ /* 0x000fe40000410000 */
[----:B------:R-:W-:Y:S02]  /*7c10*/  FADD.FTZ R17, -R151, R17 ;  /* 0x0000001197117221 */ /* 0x000fe40000010100 */
[----:B------:R-:W-:Y:S02]  /*7c20*/  FADD.FTZ R18, -R150, R18 ;  /* 0x0000001296127221 */ /* 0x000fe40000010100 */
[----:B------:R-:W-:Y:S02]  /*7c30*/  FFMA.FTZ R5, -R169, R169, 1 ;  /* 0x3f800000a9057423 */ /* 0x000fe400000101a9 */
[----:B------:R-:W-:Y:S02]  /*7c40*/  FMUL.FTZ R4, R4, c[0x0][0x2ec] ;  /* 0x0000bb0004047a20 */ /* 0x000fe40000410000 */
[----:B------:R-:W-:Y:S02]  /*7c50*/  FMUL.FTZ R2, R2, c[0x0][0x2ec] ;  /* 0x0000bb0002027a20 */ /* 0x000fe40000410000 */
[----:B------:R-:W-:Y:S02]  /*7c60*/  FMUL.FTZ R169, R15, R0 ;  /* 0x000000000fa97220 */ /* 0x000fe40000410000 */
[----:B------:R-:W-:Y:S02]  /*7c70*/  FFMA.FTZ R0, -R165, R165, 1 ;  /* 0x3f800000a5007423 */ /* 0x000fe400000101a5 */
[----:B------:R-:W-:Y:S02]  /*7c80*/  FADD.FTZ R24, -R149, R24 ;  /* 0x0000001895187221 */ /* 0x000fe40000010100 */
[----:B------:R-:W-:Y:S02]  /*7c90*/  FMUL.FTZ R12, R249, R12 ;  /* 0x0000000cf90c7220 */ /* 0x000fe40000410000 */
[----:B------:R-:W-:Y:S02]  /*7ca0*/  FADD.FTZ R19, -R150, R19 ;  /* 0x0000001396137221 */ /* 0x000fe40000010100 */
[----:B------:R-:W-:Y:S02]  /*7cb0*/  FMUL.FTZ R17, R195, R17 ;  /* 0x00000011c3117220 */ /* 0x000fe40000410000 */
[----:B------:R-:W-:Y:S02]  /*7cc0*/  FMUL.FTZ R18, R197, R18 ;  /* 0x00000012c5127220 */ /* 0x000fe40000410000 */
[----:B------:R-:W-:Y:S01]  /*7cd0*/  FMUL.FTZ R5, R5, c[0x0][0x2ec] ;  /* 0x0000bb0005057a20 */ /* 0x000fe20000410000 */
[-C--:B-1----:R-:W-:Y:S01]  /*7ce0*/  HMMA.16816.F32 R36, R132, R8.reuse, R36 ;  /* 0x000000088424723c */ /* 0x082fe20000001824 */
[----:B------:R-:W-:Y:S02]  /*7cf0*/  FMUL.FTZ R197, R13, R4 ;  /* 0x000000040dc57220 */ /* 0x000fe40000410000 */
[----:B------:R-:W-:Y:S02]  /*7d00*/  FMUL.FTZ R195, R14, R2 ;  /* 0x000000020ec37220 */ /* 0x000fe40000410000 */
[----:B------:R-:W-:Y:S02]  /*7d10*/  FFMA.FTZ R2, -R166, R166, 1 ;  /* 0x3f800000a6027423 */ /* 0x000fe400000101a6 */
[----:B------:R-:W-:Y:S01]  /*7d20*/  FMUL.FTZ R4, R0, c[0x0][0x2ec] ;  /* 0x0000bb0000047a20 */ /* 0x000fe20000410000 */
[C---:B------:R-:W-:Y:S01]  /*7d30*/  HMMA.16816.F32 R40, R140.reuse, R8, R40 ;  /* 0x000000088c28723c */ /* 0x040fe20000001828 */
[----:B------:R-:W-:Y:S03]  /*7d40*/  FFMA.FTZ R0, -R167, R167, 1 ;  /* 0x3f800000a7007423 */ /* 0x000fe600000101a7 */
[----:B------:R-:W-:Y:S02]  /*7d50*/  FADD.FTZ R25, -R149, R25 ;  /* 0x0000001995197221 */ /* 0x000fe40000010100 */
[----:B------:R-:W-:Y:S02]  /*7d60*/  FMUL.FTZ R24, R110, R24 ;  /* 0x000000186e187220 */ /* 0x000fe40000410000 */
[----:B------:R-:W-:Y:S01]  /*7d70*/  FADD.FTZ R16, -R151, R16 ;  /* 0x0000001097107221 */ /* 0x000fe20000010100 */
[----:B------:R1:W5:Y:S01]  /*7d80*/  LDL.LU R110, [R1+0x14c] ;  /* 0x00014c00016e7983 */ /* 0x0003620000300800 */
[-C--:B------:R-:W-:Y:S02]  /*7d90*/  HMMA.16816.F32 R44, R140, R10.reuse, R44 ;  /* 0x0000000a8c2c723c */ /* 0x080fe4000000182c */
[----:B------:R-:W-:Y:S02]  /*7da0*/  FMUL.FTZ R19, R230, R19 ;  /* 0x00000013e6137220 */ /* 0x000fe40000410000 */
[----:B------:R-:W-:Y:S02]  /*7db0*/  FMUL.FTZ R230, R12, R5 ;  /* 0x000000050ce67220 */ /* 0x000fe40000410000 */
[----:B------:R-:W-:Y:S02]  /*7dc0*/  FMUL.FTZ R5, R2, c[0x0][0x2ec] ;  /* 0x0000bb0002057a20 */ /* 0x000fe40000410000 */
[----:B------:R-:W-:Y:S01]  /*7dd0*/  FFMA.FTZ R2, -R168, R168, 1 ;  /* 0x3f800000a8027423 */ /* 0x000fe200000101a8 */
[C---:B------:R-:W-:Y:S03]  /*7de0*/  HMMA.16816.F32 R48, R132.reuse, R10, R48 ;  /* 0x0000000a8430723c */ /* 0x040fe60000001830 */
[----:B------:R-:W-:Y:S02]  /*7df0*/  FMUL.FTZ R0, R0, c[0x0][0x2ec] ;  /* 0x0000bb0000007a20 */ /* 0x000fe40000410000 */
[----:B------:R-:W-:Y:S02]  /*7e00*/  FADD.FTZ R26, -R148, R26 ;  /* 0x0000001a941a7221 */ /* 0x000fe40000010100 */
[----:B------:R-:W-:Y:S02]  /*7e10*/  FMUL.FTZ R25, R109, R25 ;  /* 0x000000196d197220 */ /* 0x000fe40000410000 */
[----:B------:R-:W-:Y:S01]  /*7e20*/  FMUL.FTZ R16, R157, R16 ;  /* 0x000000109d107220 */ /* 0x000fe20000410000 */
[----:B------:R1:W5:Y:S02]  /*7e30*/  LDL.LU R109, [R1+0x148] ;  /* 0x00014800016d7983 */ /* 0x0003640000300800 */
[----:B------:R-:W-:Y:S02]  /*7e40*/  FADD.FTZ R23, -R150, R23 ;  /* 0x0000001796177221 */ /* 0x000fe40000010100 */
[----:B------:R-:W-:Y:S02]  /*7e50*/  FMUL.FTZ R2, R2, c[0x0][0x2ec] ;  /* 0x0000bb0002027a20 */ /* 0x000fe40000410000 */
[----:B------:R-:W-:Y:S02]  /*7e60*/  FMUL.FTZ R164, R19, R0 ;  /* 0x0000000013a47220 */ /* 0x000fe40000410000 */
[----:B------:R-:W-:Y:S02]  /*7e70*/  FFMA.FTZ R0, -R170, R170, 1 ;  /* 0x3f800000aa007423 */ /* 0x000fe400000101aa */
[----:B------:R-:W-:Y:S02]  /*7e80*/  FADD.FTZ R27, -R148, R27 ;  /* 0x0000001b941b7221 */ /* 0x000fe40000010100 */
[----:B------:R-:W-:Y:S02]  /*7e90*/  FMUL.FTZ R26, R108, R26 ;  /* 0x0000001a6c1a7220 */ /* 0x000fe40000410000 */
[----:B------:R-:W-:Y:S01]  /*7ea0*/  FADD.FTZ R20, -R151, R20 ;  /* 0x0000001497147221 */ /* 0x000fe20000010100 */
[----:B------:R1:W5:Y:S01]  /*7eb0*/  LDL.LU R108, [R1+0x144] ;  /* 0x00014400016c7983 */ /* 0x0003620000300800 */
[----:B------:R-:W-:Y:S02]  /*7ec0*/  FADD.FTZ R22, -R150, R22 ;  /* 0x0000001696167221 */ /* 0x000fe40000010100 */
[----:B------:R-:W-:Y:S02]  /*7ed0*/  FMUL.FTZ R23, R250, R23 ;  /* 0x00000017fa177220 */ /* 0x000fe40000410000 */
        /* <DEDUP_REMOVED lines=19> */
[----:B------:R-:W-:Y:S01]  /*8010*/  FMUL.FTZ R21, R252, R21 ;  /* 0x00000015fc157220 */ /* 0x000fe20000410000 */
[----:B------:R1:W5:Y:S01]  /*8020*/  LDL.LU R106, [R1+0x13c] ;  /* 0x00013c00016a7983 */ /* 0x0003620000300800 */
[----:B------:R-:W-:Y:S02]  /*8030*/  FMUL.FTZ R4, R4, c[0x0][0x2ec] ;  /* 0x0000bb0004047a20 */ /* 0x000fe40000410000 */
        /* <DEDUP_REMOVED lines=47> */
[----:B------:R-:W2:Y:S01]  /*8330*/  LDSM.16.M88.4 R4, [R176+0x11800] ;  /* 0x01180000b004783b */ /* 0x000ea20000000200 */
        /* <DEDUP_REMOVED lines=30> */
[-C--:B--2---:R-:W-:Y:S01]  /*8520*/  HMMA.16816.F32 R52, R132, R4.reuse, R52 ;  /* 0x000000048434723c */ /* 0x084fe20000001834 */
[----:B------:R-:W-:Y:S01]  /*8530*/  FMUL.FTZ R13, R90, R44 ;  /* 0x0000002c5a0d7220 */ /* 0x000fe20000410000 */
[----:B------:R1:W5:Y:S01]  /*8540*/  LDL.LU R91, [R1+0x100] ;  /* 0x00010000015b7983 */ /* 0x0003620000300800 */
[----:B------:R-:W-:Y:S02]  /*8550*/  FFMA.FTZ R0, -R193, R193, 1 ;  /* 0x3f800000c1007423 */ /* 0x000fe400000101c1 */
[----:B------:R-:W-:Y:S01]  /*8560*/  FADD.FTZ R46, -R148, R46 ;  /* 0x0000002e942e7221 */ /* 0x000fe20000010100 */
[----:B------:R1:W5:Y:S01]  /*8570*/  LDL.LU R90, [R1+0xfc] ;  /* 0x0000fc00015a7983 */ /* 0x0003620000300800 */
[----:B------:R-:W-:Y:S01]  /*8580*/  FMUL.FTZ R12, R89, R45 ;  /* 0x0000002d590c7220 */ /* 0x000fe20000410000 */
[C---:B------:R-:W-:Y:S01]  /*8590*/  HMMA.16816.F32 R56, R140.reuse, R4, R56 ;  /* 0x000000048c38723c */ /* 0x040fe20000001838 */
[----:B------:R-:W-:Y:S01]  /*85a0*/  FMUL.FTZ R0, R0, c[0x0][0x2ec] ;  /* 0x0000bb0000007a20 */ /* 0x000fe20000410000 */
[----:B------:R1:W5:Y:S02]  /*85b0*/  LDL.LU R89, [R1+0xf8] ;  /* 0x0000f80001597983 */ /* 0x0003640000300800 */
[----:B------:R-:W-:Y:S02]  /*85c0*/  FADD.FTZ R47, -R148, R47 ;  /* 0x0000002f942f7221 */ /* 0x000fe40000010100 */
[----:B------:R-:W-:Y:S02]  /*85d0*/  FMUL.FTZ R11, R88, R46 ;  /* 0x0000002e580b7220 */ /* 0x000fe40000410000 */
[----:B------:R-:W-:Y:S01]  /*85e0*/  FFMA.FTZ R2, -R194, R194, 1 ;  /* 0x3f800000c2027423 */ /* 0x000fe200000101c2 */
[----:B------:R1:W5:Y:S01]  /*85f0*/  LDL.LU R88, [R1+0xf4] ;  /* 0x0000f40001587983 */ /* 0x0003620000300800 */
[-C--:B------:R-:W-:Y:S02]  /*8600*/  HMMA.16816.F32 R60, R140, R6.reuse, R60 ;  /* 0x000000068c3c723c */ /* 0x080fe4000000183c */
[----:B------:R-:W-:Y:S02]  /*8610*/  FMUL.FTZ R15, R35, R0 ;  /* 0x00000000230f7220 */ /* 0x000fe40000410000 */
[----:B------:R-:W-:Y:S02]  /*8620*/  FFMA.FTZ R0, -R198, R198, 1 ;  /* 0x3f800000c6007423 */ /* 0x000fe400000101c6 */
[----:B------:R-:W-:Y:S02]  /*8630*/  FMUL.FTZ R10, R87, R47 ;  /* 0x0000002f570a7220 */ /* 0x000fe40000410000 */
[----:B------:R-:W-:Y:S01]  /*8640*/  FADD.FTZ R48, -R151, R48 ;  /* 0x0000003097307221 */ /* 0x000fe20000010100 */
[----:B------:R1:W5:Y:S01]  /*8650*/  LDL.LU R87, [R1+0xf0] ;  /* 0x0000f00001577983 */ /* 0x0003620000300800 */
[----:B------:R-:W-:Y:S02]  /*8660*/  HMMA.16816.F32 R64, R132, R6, R64 ;  /* 0x000000068440723c */ /* 0x000fe40000001840 */
[----:B------:R-:W-:Y:S02]  /*8670*/  FMUL.FTZ R2, R2, c[0x0][0x2ec] ;  /* 0x0000bb0002027a20 */ /* 0x000fe40000410000 */
[----:B------:R-:W-:Y:S02]  /*8680*/  FFMA.FTZ R9, -R201, R201, 1 ;  /* 0x3f800000c9097423 */ /* 0x000fe400000101c9 */
[----:B------:R-:W-:Y:S02]  /*8690*/  FMUL.FTZ R0, R0, c[0x0][0x2ec] ;  /* 0x0000bb0000007a20 */ /* 0x000fe40000410000 */
[----:B------:R-:W-:Y:S04]  /*86a0*/  FADD.FTZ R49, -R151, R49 ;  /* 0x0000003197317221 */ /* 0x000fe80000010100 */
        /* <DEDUP_REMOVED lines=11> */
[----:B------:R-:W-:Y:S02]  /*8760*/  FMUL.FTZ R2, R2, c[0x0][0x2ec] ;  /* 0x0000bb0002027a20 */ /* 0x000fe40000410000 */
[----:B------:R-:W-:Y:S02]  /*8770*/  FMUL.FTZ R154, R36, R9 ;  /* 0x00000009249a7220 */ /* 0x000fe40000410000 */
[----:B------:R-:W-:Y:S02]  /*8780*/  FMUL.FTZ R9, R0, c[0x0][0x2ec] ;  /* 0x0000bb0000097a20 */ /* 0x000fe40000410000 */
[----:B------:R-:W-:Y:S02]  /*8790*/  FFMA.FTZ R0, -R202, R202, 1 ;  /* 0x3f800000ca007423 */ /* 0x000fe400000101ca */
[----:B------:R-:W-:Y:S02]  /*87a0*/  FADD.FTZ R51, -R150, R51 ;  /* 0x0000003396337221 */ /* 0x000fe40000010100 */
[----:B------:R-:W-:Y:S02]  /*87b0*/  FMUL.FTZ R45, R84, R50 ;  /* 0x00000032542d7220 */ /* 0x000fe40000410000 */
[----:B------:R-:W-:Y:S01]  /*87c0*/  FMUL.FTZ R8, R8, c[0x0][0x2ec] ;  /* 0x0000bb0008087a20 */ /* 0x000fe20000410000 */
[----:B------:R1:W5:Y:S01]  /*87d0*/  LDL.LU R84, [R1+0xe4] ;  /* 0x0000e40001547983 */ /* 0x0003620000300800 */
[----:B------:R-:W-:Y:S02]  /*87e0*/  FMUL.FTZ R152, R38, R2 ;  /* 0x0000000226987220 */ /* 0x000fe40000410000 */
[----:B------:R-:W-:Y:S02]  /*87f0*/  FFMA.FTZ R2, -R203, R203, 1 ;  /* 0x3f800000cb027423 */ /* 0x000fe400000101cb */
[----:B------:R-:W-:Y:S02]  /*8800*/  FMUL.FTZ R0, R0, c[0x0][0x2ec] ;  /* 0x0000bb0000007a20 */ /* 0x000fe40000410000 */
[----:B------:R-:W-:Y:S02]  /*8810*/  FMUL.FTZ R44, R83, R51 ;  /* 0x00000033532c7220 */ /* 0x000fe40000410000 */
[----:B------:R-:W-:Y:S01]  /*8820*/  FADD.FTZ R52, -R151, R52 ;  /* 0x0000003497347221 */ /* 0x000fe20000010100 */
[----:B------:R1:W5:Y:S01]  /*8830*/  LDL.LU R83, [R1+0xe0] ;  /* 0x0000e00001537983 */ /* 0x0003620000300800 */
[----:B------:R-:W-:Y:S02]  /*8840*/  FMUL.FTZ R153, R37, R8 ;  /* 0x0000000825997220 */ /* 0x000fe40000410000 */
        /* <DEDUP_REMOVED lines=16> */
[----:B------:R-:W-:Y:S02]  /*8950*/  FMUL.FTZ R40, R79, R55 ;  /* 0x000000374f287220 */ /* 0x000fe40000410000 */
[C---:B------:R-:W-:Y:S01]  /*8960*/  FADD.FTZ R56, -R149.reuse, R56 ;  /* 0x0000003895387221 */ /* 0x040fe20000010100 */
[----:B------:R1:W5:Y:S01]  /*8970*/  LDL.LU R79, [R1+0xd0] ;  /* 0x0000d000014f7983 */ /* 0x0003620000300800 */
        /* <DEDUP_REMOVED lines=108> */
[----:B-1----:R-:W2:Y:S01]  /*9040*/  LDL.LU R9, [R1+0xc] ;  /* 0x00000c0001097983 */ /* 0x002ea20000300800 */
        /* <DEDUP_REMOVED lines=9> */
[----:B---3--:R-:W-:Y:S02]  /*90e0*/  IMAD.MOV.U32 R4, RZ, RZ, R8 ;  /* 0x000000ffff047224 */ /* 0x008fe400078e0008 */
[----:B--2---:R-:W-:Y:S03]  /*90f0*/  IMAD.MOV.U32 R5, RZ, RZ, R9 ;  /* 0x000000ffff057224 */ /* 0x004fe600078e0009 */
[C---:B------:R-:W-:Y:S02]  /*9100*/  LEA R8, P2, R2.reuse, R4, 0x1 ;  /* 0x0000000402087211 */ /* 0x040fe400078408ff */
[----:B------:R-:W-:Y:S02]  /*9110*/  MOV R4, 0x6 ;  /* 0x0000000600047802 */ /* 0x000fe40000000f00 */
[----:B------:R-:W-:Y:S01]  /*9120*/  LEA.HI.X.SX32 R9, R2, R5, 0x1, P2 ;  /* 0x0000000502097211 */ /* 0x000fe200010f0eff */
[----:B------:R1:W-:Y:S01]  /*9130*/  STL [R1+0x14], R8 ;  /* 0x0000140801007387 */ /* 0x0003e20000100800 */
[----:B------:R-:W-:Y:S02]  /*9140*/  SHF.L.U64.HI R2, R6, R4, c[0x0][0x194] ;  /* 0x0000650006027619 */ /* 0x000fe40000010204 */
[-C--:B------:R-:W-:Y:S01]  /*9150*/  IADD3 R6, P2, R8, R10.reuse, RZ ;  /* 0x0000000a08067210 */ /* 0x080fe20007f5e0ff */
[----:B------:R-:W-:Y:S01]  /*9160*/  @!PT LDS RZ, [RZ] ;  /* 0x00000000fffff984 */ /* 0x000fe20000000800 */
[----:B------:R-:W-:Y:S01]  /*9170*/  @!PT LDS RZ, [RZ] ;  /* 0x00000000fffff984 */ /* 0x000fe20000000800 */
[----:B------:R-:W-:Y:S01]  /*9180*/  @!PT LDS RZ, [RZ] ;  /* 0x00000000fffff984 */ /* 0x000fe20000000800 */
[----:B------:R1:W-:Y:S03]  /*9190*/  LDGSTS.E.BYPASS.LTC128B.128 [R239], [R8.64] ;  /* 0x0000000008ef7fae */ /* 0x0003e6000b901d44 */
[-C--:B------:R-:W-:Y:S01]  /*91a0*/  IADD3 R4, P3, R6, R10.reuse, RZ ;  /* 0x0000000a06047210 */ /* 0x080fe20007f7e0ff */
[----:B------:R1:W-:Y:S01]  /*91b0*/  STL [R1+0xc], R9 ;  /* 0x00000c0901007387 */ /* 0x0003e20000100800 */
[--C-:B------:R-:W-:Y:S02]  /*91c0*/  IMAD.X R7, R9, 0x1, R2.reuse, P2 ;  /* 0x0000000109077824 */ /* 0x100fe400010e0602 */
[----:B------:R-:W-:Y:S03]  /*91d0*/  IADD3 R10, P2, R4, R10, RZ ;  /* 0x0000000a040a7210 */ /* 0x000fe60007f5e0ff */
[----:B------:R1:W-:Y:S01]  /*91e0*/  LDGSTS.E.BYPASS.LTC128B.128 [R239+0x1000], [R6.64] ;  /* 0x0100000006ef7fae */ /* 0x0003e2000b901d44 */
[----:B------:R-:W-:Y:S05]  /*91f0*/  IADD3.X R5, R7, R2, RZ, P3, !PT ;  /* 0x0000000207057210 */ /* 0x000fea0001ffe4ff */
[----:B------:R1:W-:Y:S01]  /*9200*/  LDGSTS.E.BYPASS.LTC128B.128 [R239+0x2000], [R4.64] ;  /* 0x0200000004ef7fae */ /* 0x0003e2000b901d44 */
[----:B------:R-:W-:Y:S05]  /*9210*/  IMAD.X R11, R5, 0x1, R2, P2 ;  /* 0x00000001050b7824 */ /* 0x000fea00010e0602 */
[----:B------:R1:W-:Y:S04]  /*9220*/  LDGSTS.E.BYPASS.LTC128B.128 [R239+0x3000], [R10.64] ;  /* 0x030000000aef7fae */ /* 0x0003e8000b901d44 */
[----:B------:R-:W0:Y:S02]  /*9230*/  LDGDEPBAR ;  /* 0x00000000000079af */ /* 0x000e240000000000 */
.L_x_2263:
        /* <DEDUP_REMOVED lines=194> */
.L_x_2264:
        /* <DEDUP_REMOVED lines=12> */
[----:B------:R-:W5:Y:S04]  /*9f20*/  LDL R157, [R1+0x60] ;  /* 0x00006000019d7983 */ /* 0x000f680000100800 */
[----:B------:R-:W-:Y:S04]  /*9f30*/  LDSM.16.M88.4 R40, [R147+0x14000] ;  /* 0x014000009328783b */ /* 0x000fe80000000200 */
[----:B------:R-:W5:Y:S04]  /*9f40*/  LDL R156, [R1+0x64] ;  /* 0x00006400019c7983 */ /* 0x000f680000100800 */
[----:B------:R-:W1:Y:S04]  /*9f50*/  LDSM.16.MT88.4 R44, [R0+0xc800] ;  /* 0x00c80000002c783b */ /* 0x000e680000004200 */
[----:B------:R-:W5:Y:S04]  /*9f60*/  LDL.LU.64 R154, [R1] ;  /* 0x00000000019a7983 */ /* 0x000f680000300a00 */
        /* <DEDUP_REMOVED lines=10> */
[----:B------:R3:W2:Y:S02]  /*a010*/  LDL R153, [R1+0x20] ;  /* 0x0000200001997983 */ /* 0x0006a40000100800 */
[C---:B------:R-:W-:Y:S02]  /*a020*/  HMMA.16816.F32 R16, R32.reuse, R18, RZ ;  /* 0x000000122010723c */ /* 0x040fe400000018ff */
[----:B------:R-:W1:Y:S04]  /*a030*/  LDSM.16.M88.4 R64, [R146+0x16000] ;  /* 0x016000009240783b */ /* 0x000e680000000200 */
[----:B------:R-:W1:Y:S02]  /*a040*/  LDSM.16.MT88.4 R132, [R2+0xd000] ;  /* 0x00d000000284783b */ /* 0x000e640000004200 */
[-C--:B----4-:R-:W-:Y:S02]  /*a050*/  HMMA.16816.F32 R20, R32, R36.reuse, RZ ;  /* 0x000000242014723c */ /* 0x090fe400000018ff */
[----:B------:R-:W-:Y:S04]  /*a060*/  LDSM.16.M88.4 R136, [R144+0x16000] ;  /* 0x016000009088783b */ /* 0x000fe80000000200 */
[----:B------:R-:W-:Y:S02]  /*a070*/  LDSM.16.MT88.4 R140, [R2+0xd800] ;  /* 0x00d80000028c783b */ /* 0x000fe40000004200 */
        /* <DEDUP_REMOVED lines=45> */
[-C--:B------:R-:W-:Y:S04]  /*a350*/  HMMA.16816.F32 R20, R40, R60.reuse, R20 ;  /* 0x0000003c2814723c */ /* 0x080fe80000001814 */
[C---:B-----5:R-:W-:Y:S04]  /*a360*/  LEA R197, P2, R149.reuse, R154, 0x2 ;  /* 0x0000009a95c57211 */ /* 0x060fe800078410ff */
[C---:B------:R-:W-:Y:S04]  /*a370*/  HMMA.16816.F32 R24, R52.reuse, R60, R24 ;  /* 0x0000003c3418723c */ /* 0x040fe80000001818 */
[----:B------:R-:W-:Y:S01]  /*a380*/  LEA.HI.X.SX32 R195, R149, R155, 0x2, P2 ;  /* 0x0000009b95c37211 */ /* 0x000fe200010f16ff */
[----:B------:R-:W-:Y:S03]  /*a390*/  IMAD.MOV.U32 R149, RZ, RZ, c[0x0][0x22c] ;  /* 0x00008b00ff957624 */ /* 0x000fe600078e00ff */
[-C--:B------:R-:W-:Y:S01]  /*a3a0*/  HMMA.16816.F32 R28, R52, R62.reuse, R28 ;  /* 0x0000003e341c723c */ /* 0x080fe2000000181c */
[----:B------:R5:W-:Y:S03]  /*a3b0*/  LDSM.16.MT88.4 R52, [R0+0xf800] ;  /* 0x00f800000034783b */ /* 0x000be60000004200 */
[----:B------:R-:W-:Y:S04]  /*a3c0*/  IMAD R149, R149, c[0x0][0x1c0], RZ ;  /* 0x0000700095957a24 */ /* 0x000fe800078e02ff */
[----:B------:R-:W-:Y:S01]  /*a3d0*/  HMMA.16816.F32 R32, R40, R62, R32 ;  /* 0x0000003e2820723c */ /* 0x000fe20000001820 */
[----:B------:R-:W1:Y:S03]  /*a3e0*/  LDSM.16.M88.4 R40, [R144+0x18000] ;  /* 0x018000009028783b */ /* 0x000e660000000200 */
[----:B------:R-:W-:Y:S01]  /*a3f0*/  IMAD.SHL.U32 R149, R149, 0x8, RZ ;  /* 0x0000000895957824 */ /* 0x000fe200078e00ff */
[----:B------:R2:W-:Y:S03]  /*a400*/  LDSM.16.MT88.4 R60, [R2+0xf800] ;  /* 0x00f80000023c783b */ /* 0x0005e60000004200 */
[-C--:B----4-:R-:W-:Y:S08]  /*a410*/  HMMA.16816.F32 R4, R44, R56.reuse, R4 ;  /* 0x000000382c04723c */ /* 0x090ff00000001804 */
[C---:B------:R-:W-:Y:S01]  /*a420*/  HMMA.16816.F32 R8, R64.reuse, R56, R8 ;  /* 0x000000384008723c */ /* 0x040fe20000001808 */
[----:B-----5:R-:W-:Y:S04]  /*a430*/  IMAD.MOV.U32 R0, RZ, RZ, c[0x0][0x22c] ;  /* 0x00008b00ff007624 */ /* 0x020fe800078e00ff */
[----:B------:R-:W-:Y:S03]  /*a440*/  IMAD R0, R0, c[0x0][0x1c0], RZ ;  /* 0x0000700000007a24 */ /* 0x000fe600078e02ff */
[-C--:B------:R-:W-:Y:S04]  /*a450*/  HMMA.16816.F32 R12, R64, R58.reuse, R12 ;  /* 0x0000003a400c723c */ /* 0x080fe8000000180c */
[----:B------:R-:W-:Y:S02]  /*a460*/  IMAD R0, R0, 0x30, RZ ;  /* 0x0000003000007824 */ /* 0x000fe400078e02ff */
[----:B--2---:R-:W-:Y:S02]  /*a470*/  IMAD.MOV.U32 R2, RZ, RZ, c[0x0][0x22c] ;  /* 0x00008b00ff027624 */ /* 0x004fe400078e00ff */
        /* <DEDUP_REMOVED lines=9> */
[-C--:B-1----:R-:W-:Y:S05]  /*a510*/  HMMA.16816.F32 R4, R36, R48.reuse, R4 ;  /* 0x000000302404723c */ /* 0x082fea0000001804 */
        /* <DEDUP_REMOVED lines=11> */
[----:B------:R-:W-:Y:S04]  /*a5d0*/  @UP3 UIADD3 UR14, UP1, UR14, -0x200, URZ ;  /* 0xfffffe000e0e3890 */ /* 0x000fe8000ff3e03f */
[----:B------:R-:W-:Y:S01]  /*a5e0*/  @P0 IADD3.X R39, R156, UR13, RZ, P3, !PT ;  /* 0x0000000d9c270c10 */ /* 0x000fe20009ffe4ff */
[----:B------:R-:W-:Y:S01]  /*a5f0*/  IMAD.MOV.U32 R36, RZ, RZ, R197 ;  /* 0x000000ffff247224 */ /* 0x000fe200078e00c5 */
[----:B------:R-:W-:Y:S01]  /*a600*/  @UP3 UIADD3.X UR13, UR13, -0x1, URZ, UP1, !UPT ;  /* 0xffffffff0d0d3890 */ /* 0x000fe20008ffe43f */
[C---:B--2---:R-:W-:Y:S02]  /*a610*/  HMMA.16816.F32 R8, R56.reuse, R52, R8 ;  /* 0x000000343808723c */ /* 0x044fe40000001808 */
[----:B------:R-:W2:Y:S02]  /*a620*/  @P0 LDG.E R150, [R38.64+0x20] ;  /* 0x0000200426960981 */ /* 0x000ea4000c1e1900 */
[CC--:B------:R-:W-:Y:S01]  /*a630*/  LEA R50, P2, R149.reuse, R36.reuse, 0x2 ;  /* 0x0000002495327211 */ /* 0x0c0fe200078410ff */
[----:B------:R-:W-:Y:S01]  /*a640*/  IMAD.MOV.U32 R37, RZ, RZ, R195 ;  /* 0x000000ffff257224 */ /* 0x000fe200078e00c3 */
[----:B------:R-:W4:Y:S02]  /*a650*/  @P0 LDG.E R151, [R38.64+0x120] ;  /* 0x0001200426970981 */ /* 0x000f24000c1e1900 */
[-C--:B------:R-:W-:Y:S02]  /*a660*/  HMMA.16816.F32 R12, R56, R54.reuse, R12 ;  /* 0x00000036380c723c */ /* 0x080fe4000000180c */
[----:B------:R-:W5:Y:S02]  /*a670*/  @P0 LDG.E R152, [R38.64+0x100] ;  /* 0x0001000426980981 */ /* 0x000f64000c1e1900 */
[-C--:B------:R-:W-:Y:S02]  /*a680*/  LEA.HI.X.SX32 R51, R149, R37.reuse, 0x2, P2 ;  /* 0x0000002595337211 */ /* 0x080fe400010f16ff */
[----:B------:R-:W3:Y:S02]  /*a690*/  @P0 LDG.E R153, [R38.64] ;  /* 0x0000000426990981 */ /* 0x000ee4000c1e1900 */
        /* <DEDUP_REMOVED lines=11> */
[----:B----4-:R2:W-:Y:S04]  /*a750*/  @P0 STL [R1+0x1c], R151 ;  /* 0x00001c9701000387 */ /* 0x0105e80000100800 */
[----:B-----5:R4:W-:Y:S04]  /*a760*/  @P0 STL [R1+0x18], R152 ;  /* 0x0000189801000387 */ /* 0x0209e80000100800 */
[----:B---3--:R3:W-:Y:S04]  /*a770*/  @P0 STL [R1+0x20], R153 ;  /* 0x0000209901000387 */ /* 0x0087e80000100800 */
        /* <DEDUP_REMOVED lines=9> */
[----:B----4-:R-:W-:Y:S01]  /*a810*/  IMAD.MOV.U32 R152, RZ, RZ, c[0x0][0x22c] ;  /* 0x00008b00ff987624 */ /* 0x010fe200078e00ff */
[----:B------:R-:W4:Y:S01]  /*a820*/  LDL R54, [R1+0x34] ;  /* 0x0000340001367983 */ /* 0x000f220000100800 */
[----:B---3--:R-:W-:Y:S01]  /*a830*/  IMAD.MOV.U32 R153, RZ, RZ, c[0x0][0x22c] ;  /* 0x00008b00ff997624 */ /* 0x008fe200078e00ff */
[-C--:B------:R-:W-:Y:S01]  /*a840*/  LEA R44, P0, R150, R36.reuse, 0x2 ;  /* 0x00000024962c7211 */ /* 0x080fe200078010ff */
[----:B------:R-:W-:Y:S01]  /*a850*/  IMAD R152, R152, c[0x0][0x1c0], RZ ;  /* 0x0000700098987a24 */ /* 0x000fe200078e02ff */
[----:B------:R-:W4:Y:S01]  /*a860*/  LDL R53, [R1+0x30] ;  /* 0x0000300001357983 */ /* 0x000f220000100800 */
[----:B------:R-:W-:Y:S01]  /*a870*/  IMAD R153, R153, c[0x0][0x1c0], RZ ;  /* 0x0000700099997a24 */ /* 0x000fe200078e02ff */
[-C--:B------:R-:W-:Y:S01]  /*a880*/  LEA.HI.X.SX32 R45, R150, R37.reuse, 0x2, P0 ;  /* 0x00000025962d7211 */ /* 0x080fe200000f16ff */
[----:B------:R-:W-:Y:S01]  /*a890*/  IMAD.SHL.U32 R152, R152, 0x20, RZ ;  /* 0x0000002098987824 */ /* 0x000fe200078e00ff */
[----:B------:R-:W4:Y:S01]  /*a8a0*/  LDL R52, [R1+0x2c] ;  /* 0x00002c0001347983 */ /* 0x000f220000100800 */
        /* <DEDUP_REMOVED lines=63> */
[----:B------:R-:W3:Y:S01]  /*aca0*/  LDL R0, [R1+0x4c] ;  /* 0x00004c0001007983 */ /* 0x000ee20000100800 */
[-C--:B-1----:R-:W-:Y:S03]  /*acb0*/  LEA.HI.X.SX32 R17, R2, R37.reuse, 0x2, P2 ;  /* 0x0000002502117211 */ /* 0x082fe600010f16ff */
[----:B------:R-:W3:Y:S01]  /*acc0*/  LDL R2, [R1+0x28] ;  /* 0x0000280001027983 */ /* 0x000ee20000100800 */
        /* <DEDUP_REMOVED lines=34> */
[CC--:B----4-:R-:W-:Y:S02]  /*aef0*/  LEA R12, P5, R54.reuse, R36.reuse, 0x2 ;  /* 0x00000024360c7211 */ /* 0x0d0fe400078a10ff */
        /* <DEDUP_REMOVED lines=15> */
[CC--:B---3--:R-:W-:Y:S04]  /*aff0*/  LEA R4, P0, R0.reuse, R36.reuse, 0x2 ;  /* 0x0000002400047211 */ /* 0x0c8fe800078010ff */
        /* <DEDUP_REMOVED lines=237> */
.L_x_2266:
        /* <DEDUP_REMOVED lines=18> */
.L_x_2267:
        /* <DEDUP_REMOVED lines=47> */
.L_x_2269:
[----:B--234-:R-:W-:Y:S05]  /*c2e0*/  BSYNC B0 ;  /* 0x0000000000007941 */ /* 0x01cfea0003800000 */
.L_x_2268:
        /* <DEDUP_REMOVED lines=15> */
.L_x_2271:
[----:B------:R-:W-:Y:S05]  /*c3e0*/  BSYNC B0 ;  /* 0x0000000000007941 */ /* 0x000fea0003800000 */
.L_x_2270:
        /* <DEDUP_REMOVED lines=15> */
.L_x_2273:
[----:B------:R-:W-:Y:S05]  /*c4e0*/  BSYNC B0 ;  /* 0x0000000000007941 */ /* 0x000fea0003800000 */
.L_x_2272:
        /* <DEDUP_REMOVED lines=14> */
.L_x_2275:
[----:B------:R-:W-:Y:S05]  /*c5d0*/  BSYNC B0 ;  /* 0x0000000000007941 */ /* 0x000fea0003800000 */
.L_x_2274:
        /* <DEDUP_REMOVED lines=24> */
.L_x_2277:
[----:B------:R-:W-:Y:S05]  /*c760*/  BSYNC B0 ;  /* 0x0000000000007941 */ /* 0x000fea0003800000 */
.L_x_2276:
        /* <DEDUP_REMOVED lines=13> */
.L_x_2279:
[----:B------:R-:W-:Y:S05]  /*c840*/  BSYNC B0 ;  /* 0x0000000000007941 */ /* 0x000fea0003800000 */
.L_x_2278:
        /* <DEDUP_REMOVED lines=13> */
.L_x_2281:
[----:B------:R-:W-:Y:S05]  /*c920*/  BSYNC B0 ;  /* 0x0000000000007941 */ /* 0x000fea0003800000 */
.L_x_2280:
        /* <DEDUP_REMOVED lines=11> */
.L_x_2260:
[----:B------:R-:W-:Y:S05]  /*c9e0*/  BSYNC B1 ;  /* 0x0000000000017941 */ /* 0x000fea0003800000 */
.L_x_2238:
        /* <DEDUP_REMOVED lines=11> */
.L_x_2282:
[----:B------:R-:W-:Y:S05]  /*caa0*/  EXIT ;  /* 0x000000000000794d */ /* 0x000fea0003800000 */
.L_x_2284:
        /* <DEDUP_REMOVED lines=13> */
.L_x_2494:


//--------------------- .text._ZN5flash44flash_bwd_dq_dk_dv_loop_seqk_parallel_kernelI23Flash_bwd_kernel_traitsILi64ELi128ELi128ELi8ELi4ELi4ELi4ELb0ELb0EN7cutlass6half_tE19Flash_kernel_traitsILi64ELi128ELi128ELi8ES3_EELb1ELb0ELb1ELb1ELb0ELb0ELb0EEEvNS_16Flash_bwd_paramsE --------------------------
	.section	.text._ZN5flash44flash_bwd_dq_dk_dv_loop_seqk_parallel_kernelI23Flash_bwd_kernel_traitsILi64ELi128ELi128ELi8ELi4ELi4ELi4ELb0ELb0EN7cutlass6half_tE19Flash_kernel_traitsILi64ELi128ELi128ELi8ES3_EELb1ELb0ELb1ELb1ELb0ELb0ELb0EEEvNS_16Flash_bwd_paramsE,"ax",@progbits
	.sectioninfo	@"SHI_REGISTERS=255"
	.align	128
        .global         _ZN5flash44flash_bwd_dq_dk_dv_loop_seqk_parallel_kernelI23Flash_bwd_kernel_traitsILi64ELi128ELi128ELi8ELi4ELi4ELi4ELb0ELb0EN7cutlass6half_tE19Flash_kernel_traitsILi64ELi128ELi128ELi8ES3_EELb1ELb0ELb1ELb1ELb0ELb0ELb0EEEvNS_16Flash_bwd_paramsE
        .type           _ZN5flash44flash_bwd_dq_dk_dv_loop_seqk_parallel_kernelI23Flash_bwd_kernel_traitsILi64ELi128ELi128ELi8ELi4ELi4ELi4ELb0ELb0EN7cutlass6half_tE19Flash_kernel_traitsILi64ELi128ELi128ELi8ES3_EELb1ELb0ELb1ELb1ELb0ELb0ELb0EEEvNS_16Flash_bwd_paramsE,@function
        .size           _ZN5flash44flash_bwd_dq_dk_dv_loop_seqk_parallel_kernelI23Flash_bwd_kernel_traitsILi64ELi128ELi128ELi8ELi4ELi4ELi4ELb0ELb0EN7cutlass6half_tE19Flash_kernel_traitsILi64ELi128ELi128ELi8ES3_EELb1ELb0ELb1ELb1ELb0ELb0ELb0EEEvNS_16Flash_bwd_paramsE,(.L_x_2495 - _ZN5flash44flash_bwd_dq_dk_dv_loop_seqk_parallel_kernelI23Flash_bwd_kernel_traitsILi64ELi128ELi128ELi8ELi4ELi4ELi4ELb0ELb0EN7cutlass6half_tE19Flash_kernel_traitsILi64ELi128ELi128ELi8ES3_EELb1ELb0ELb1ELb1ELb0ELb0ELb0EEEvNS_16Flash_bwd_paramsE)
        .other          _ZN5flash44flash_bwd_dq_dk_dv_loop_seqk_parallel_kernelI23Flash_bwd_kernel_traitsILi64ELi128ELi128ELi8ELi4ELi4ELi4ELb0ELb0EN7cutlass6half_tE19Flash_kernel_traitsILi64ELi128ELi128ELi8ES3_EELb1ELb0ELb1ELb1ELb0ELb0ELb0EEEvNS_16Flash_bwd_paramsE,@"STO_CUDA_ENTRY STV_DEFAULT"
_ZN5flash44flash_bwd_dq_dk_dv_loop_seqk_parallel_kernelI23Flash_bwd_kernel_traitsILi64ELi128ELi128ELi8ELi4ELi4ELi4ELb0ELb0EN7cutlass6half_tE19Flash_kernel_traitsILi64ELi128ELi128ELi8ES3_EELb1ELb0ELb1ELb1ELb0ELb0ELb0EEEvNS_16Flash_bwd_paramsE:
.text._ZN5flash44flash_bwd_dq_dk_dv_loop_seqk_parallel_kernelI23Flash_bwd_kernel_traitsILi64ELi128ELi128ELi8ELi4ELi4ELi4ELb0ELb0EN7cutlass6half_tE19Flash_kernel_traitsILi64ELi128ELi128ELi8ES3_EELb1ELb0ELb1ELb1ELb0ELb0ELb0EEEvNS_16Flash_bwd_paramsE:
        /* <DEDUP_REMOVED lines=25> */
[----:B------:R-:W-:Y:S02]  /*0190*/  UISETP.NE.AND UP6, UPT, UR9, URZ, UPT ;  /* 0x0000003f0900728c */ /* 0x000fe4000bfc5270 */
[----:B------:R-:W-:Y:S01]  /*01a0*/  ULDC.U8 UR8, c[0x0][0x328] ;  /* 0x0000ca0000087ab9 */ /* 0x000fe20000000000 */
[----:B-1----:R-:W-:Y:S01]  /*01b0*/  SHF.R.S32.HI R5, RZ, 0x1f, R10 ;  /* 0x0000001fff057819 */ /* 0x002fe2000001140a */
[----:B--2---:R-:W-:-:S02]  /*01c0*/  ULOP3.LUT UR4, UR40, UR11, URZ, 0x3c, !UPT ;  /* 0x0000000b28047292 */ /* 0x004fc4000f8e3c3f */
[----:B------:R-:W-:Y:S01]  /*01d0*/  USHF.R.S32.HI UR9, URZ, 0x1f, UR40 ;  /* 0x0000001f3f097899 */ /* 0x000fe20008011428 */
[CC--:B------:R-:W-:Y:S01]  /*01e0*/  LEA.HI R0, R5.reuse, R10.reuse, RZ, 0x4 ;  /* 0x0000000a05007211 */ /* 0x0c0fe200078f20ff */
[----:B------:R-:W-:Y:S01]  /*01f0*/  UISETP.NE.AND UP5, UPT, UR8, URZ, UPT ;  /* 0x0000003f0800728c */ /* 0x000fe2000bfa5270 */
[CC--:B------:R-:W-:Y:S01]  /*0200*/  LEA.HI R250, R5.reuse, R10.reuse, RZ, 0x7 ;  /* 0x0000000a05fa7211 */ /* 0x0c0fe200078f38ff */
[----:B------:R-:W-:Y:S01]  /*0210*/  ULDC UR51, c[0x0][0x22c] ;  /* 0x00008b0000337ab9 */ /* 0x000fe20000000800 */
[CC--:B------:R-:W-:Y:S01]  /*0220*/  LEA.HI R2, R5.reuse, R10.reuse, RZ, 0x5 ;  /* 0x0000000a05027211 */ /* 0x0c0fe200078f28ff */
[----:B---3--:R-:W-:Y:S01]  /*0230*/  UIMAD UR5, UR39, UR7, UR40 ;  /* 0x00000007270572a4 */ /* 0x008fe2000f8e0228 */
[CC--:B------:R-:W-:Y:S01]  /*0240*/  LEA.HI R9, R5.reuse, R10.reuse, RZ, 0x3 ;  /* 0x0000000a05097211 */ /* 0x0c0fe200078f18ff */
[----:B------:R-:W-:Y:S01]  /*0250*/  UIMAD UR7, UR13, 0xc0, URZ ;  /* 0x000000c00d0778a4 */ /* 0x000fe2000f8e023f */
[CC--:B------:R-:W-:Y:S01]  /*0260*/  LEA.HI R13, R5.reuse, R10.reuse, RZ, 0x6 ;  /* 0x0000000a050d7211 */ /* 0x0c0fe200078f30ff */
[----:B------:R-:W-:Y:S01]  /*0270*/  ULDC UR42, c[0x0][0x1c0] ;  /* 0x00007000002a7ab9 */ /* 0x000fe20000000800 */
[----:B------:R-:W-:Y:S01]  /*0280*/  LEA.HI R5, R5, R10, RZ, 0x2 ;  /* 0x0000000a05057211 */ /* 0x000fe200078f10ff */
[----:B------:R-:W-:Y:S01]  /*0290*/  ULDC UR10, c[0x0][0x1c0] ;  /* 0x00007000000a7ab9 */ /* 0x000fe20000000800 */
[----:B------:R-:W-:Y:S01]  /*02a0*/  LOP3.LUT R3, R0, 0xfffffff0, RZ, 0xc0, !PT ;  /* 0xfffffff000037812 */ /* 0x000fe200078ec0ff */
[----:B------:R-:W-:Y:S01]  /*02b0*/  ULDC UR14, c[0x0][0x1c0] ;  /* 0x00007000000e7ab9 */ /* 0x000fe20000000800 */
[----:B------:R-:W-:Y:S01]  /*02c0*/  LOP3.LUT R4, R5, 0x7ffffffc, RZ, 0xc0, !PT ;  /* 0x7ffffffc05047812 */ /* 0x000fe200078ec0ff */
[----:B------:R-:W-:Y:S01]  /*02d0*/  ULDC UR16, c[0x0][0x224] ;  /* 0x0000890000107ab9 */ /* 0x000fe20000000800 */
[----:B------:R-:W-:Y:S01]  /*02e0*/  LOP3.LUT R6, R2, 0xffffffe0, RZ, 0xc0, !PT ;  /* 0xffffffe002067812 */ /* 0x000fe200078ec0ff */
[C---:B------:R-:W-:Y:S01]  /*02f0*/  IMAD.IADD R8, R10.reuse, 0x1, -R3 ;  /* 0x000000010a087824 */ /* 0x040fe200078e0a03 */
[----:B------:R-:W-:Y:S01]  /*0300*/  SHF.R.S32.HI R3, RZ, 0x4, R0 ;  /* 0x00000004ff037819 */ /* 0x000fe20000011400 */
[C---:B------:R-:W-:Y:S01]  /*0310*/  IMAD.IADD R14, R10.reuse, 0x1, -R4 ;  /* 0x000000010a0e7824 */ /* 0x040fe200078e0a04 */
[----:B------:R-:W-:Y:S01]  /*0320*/  SHF.R.S32.HI R4, RZ, 0x5, R2 ;  /* 0x00000005ff047819 */ /* 0x000fe20000011402 */
[----:B------:R-:W-:Y:S01]  /*0330*/  IMAD.IADD R6, R10, 0x1, -R6 ;  /* 0x000000010a067824 */ /* 0x000fe200078e0a06 */
[----:B------:R-:W-:Y:S01]  /*0340*/  LEA.HI R0, R0, R3, RZ, 0x1 ;  /* 0x0000000300007211 */ /* 0x000fe200078f08ff */
[----:B------:R-:W-:Y:S01]  /*0350*/  UIMAD.WIDE UR42, UR51, UR42, URZ ;  /* 0x0000002a332a72a5 */ /* 0x000fe2000f8e023f */
[----:B------:R-:W-:Y:S01]  /*0360*/  SHF.R.S32.HI R2, RZ, 0x1f, R2 ;  /* 0x0000001fff027819 */ /* 0x000fe20000011402 */
[----:B------:R-:W-:Y:S01]  /*0370*/  UIMAD UR52, UR40, UR51, URZ ;  /* 0x00000033283472a4 */ /* 0x000fe2000f8e023f */
[----:B------:R-:W-:Y:S01]  /*0380*/  LOP3.LUT R7, R9, 0xfffffff8, RZ, 0xc0, !PT ;  /* 0xfffffff809077812 */ /* 0x000fe200078ec0ff */
[----:B------:R-:W-:Y:S01]  /*0390*/  UIMAD UR51, UR51, UR10, URZ ;  /* 0x0000000a333372a4 */ /* 0x000fe2000f8e023f */
        /* <DEDUP_REMOVED lines=9> */
[----:B------:R-:W-:Y:S01]  /*0430*/  ULDC UR15, c[0x0][0x1c0] ;  /* 0x00007000000f7ab9 */ /* 0x000fe20000000800 */
[----:B------:R-:W-:Y:S01]  /*0440*/  SHF.R.S32.HI R0, RZ, 0x1f, R5 ;  /* 0x0000001fff007819 */ /* 0x000fe20000011405 */
[----:B------:R-:W-:Y:S01]  /*0450*/  IMAD.IADD R15, R4, 0x1, -R2 ;  /* 0x00000001040f7824 */ /* 0x000fe200078e0a02 */
[----:B------:R-:W-:Y:S01]  /*0460*/  SHF.R.S32.HI R2, RZ, 0x1f, R6 ;  /* 0x0000001fff027819 */ /* 0x000fe20000011406 */
[----:B------:R-:W-:Y:S01]  /*0470*/  UIMAD.WIDE.U32 UR48, UR39, UR16, URZ ;  /* 0x00000010273072a5 */ /* 0x000fe2000f8e003f */
[----:B------:R-:W-:Y:S01]  /*0480*/  LEA.HI R0, R0, R3, RZ, 0x3 ;  /* 0x0000000300007211 */ /* 0x000fe200078f18ff */
[----:B------:R-:W-:Y:S01]  /*0490*/  USHF.L.U32 UR50, UR51, 0x7, URZ ;  /* 0x0000000733327899 */ /* 0x000fe2000800063f */
        /* <DEDUP_REMOVED lines=22> */
[C---:B------:R-:W-:Y:S01]  /*0600*/  LOP3.LUT P3, RZ, R7.reuse, 0x4, RZ, 0xc0, !PT ;  /* 0x0000000407ff7812 */ /* 0x040fe2000786c0ff */
[----:B------:R-:W-:Y:S01]  /*0610*/  IMAD.IADD R12, R8, 0x1, -R0 ;  /* 0x00000001080c7824 */ /* 0x000fe200078e0a00 */
[----:B------:R-:W-:Y:S01]  /*0620*/  LOP3.LUT R4, R6, 0x1, RZ, 0xc0, !PT ;  /* 0x0000000106047812 */ /* 0x000fe200078ec0ff */
[----:B------:R-:W-:Y:S01]  /*0630*/  IMAD.SHL.U32 R0, R7, 0x40, RZ ;  /* 0x0000004007007824 */ /* 0x000fe200078e00ff */
[----:B------:R-:W-:Y:S01]  /*0640*/  LOP3.LUT R2, R3, 0xfffffe00, R2, 0xf8, !PT ;  /* 0xfffffe0003027812 */ /* 0x000fe200078ef802 */
[----:B------:R-:W-:Y:S01]  /*0650*/  IMAD.SHL.U32 R3, R10, 0x200, RZ ;  /* 0x000002000a037824 */ /* 0x000fe200078e00ff */
[----:B------:R-:W-:Y:S01]  /*0660*/  ISETP.NE.U32.AND P0, PT, R4, 0x1, PT ;  /* 0x000000010400780c */ /* 0x000fe20003f05070 */
[----:B------:R-:W-:Y:S01]  /*0670*/  IMAD.U32 R7, RZ, RZ, UR4 ;  /* 0x00000004ff077e24 */ /* 0x000fe2000f8e00ff */
[----:B------:R-:W-:Y:S01]  /*0680*/  LOP3.LUT R0, R0, 0x1c0, RZ, 0xc0, !PT ;  /* 0x000001c000007812 */ /* 0x000fe200078ec0ff */
[----:B------:R1:W-:Y:S01]  /*0690*/  STL [R1+0x4], R2 ;  /* 0x0000040201007387 */ /* 0x0003e20000100800 */
[----:B------:R-:W-:Y:S01]  /*06a0*/  UIMAD UR4, UR12, 0xc0, URZ ;  /* 0x000000c00c0478a4 */ /* 0x000fe2000f8e023f */
[----:B------:R-:W-:Y:S01]  /*06b0*/  R2P PR, R6, 0x6 ;  /* 0x0000000606007804 */ /* 0x000fe20000000000 */
[----:B------:R-:W-:Y:S01]  /*06c0*/  IMAD.SHL.U32 R8, R10, 0x10, RZ ;  /* 0x000000100a087824 */ /* 0x000fe200078e00ff */
[----:B------:R-:W-:Y:S01]  /*06d0*/  LOP3.LUT R159, R0, 0x8, R9, 0xf8, !PT ;  /* 0x00000008009f7812 */ /* 0x000fe200078ef809 */
[----:B------:R-:W-:Y:S01]  /*06e0*/  STL [R1+0x44], R7 ;  /* 0x0000440701007387 */ /* 0x000fe20000100800 */
[C---:B------:R-:W-:Y:S01]  /*06f0*/  SEL R161, R233.reuse, 0xffffffe0, !P4 ;  /* 0xffffffe0e9a17807 */ /* 0x040fe20006000000 */
[----:B------:R-:W-:Y:S01]  /*0700*/  UIMAD UR59, UR5, UR59, URZ ;  /* 0x0000003b053b72a4 */ /* 0x000fe2000f8e023f */
[----:B------:R-:W-:Y:S01]  /*0710*/  SEL R233, R233, 0xffffffe0, !P1 ;  /* 0xffffffe0e9e97807 */ /* 0x000fe20004800000 */
[----:B------:R-:W-:Y:S01]  /*0720*/  UIMAD UR56, UR43, UR48, URZ ;  /* 0x000000302b3872a4 */ /* 0x000fe2000f8e023f */
[----:B------:R-:W-:Y:S01]  /*0730*/  SEL R231, R231, 0x10, !P0 ;  /* 0x00000010e7e77807 */ /* 0x000fe20004000000 */
[----:B------:R-:W-:-:S02]  /*0740*/  USHF.R.S32.HI UR57, URZ, 0x1f, UR52 ;  /* 0x0000001f3f397899 */ /* 0x000fc40008011434 */
[----:B------:R-:W-:Y:S02]  /*0750*/  UIMAD.WIDE.U32 UR46, UR42, UR48, URZ ;  /* 0x000000302a2e72a5 */ /* 0x000fe4000f8e003f */
        /* <DEDUP_REMOVED lines=22> */
[----:B------:R-:W-:Y:S02]  /*08c0*/  IMAD.IADD R162, R159, 0x1, R161 ;  /* 0x000000019fa27824 */ /* 0x000fe400078e02a1 */
        /* <DEDUP_REMOVED lines=28> */
[----:B------:R-:W-:Y:S01]  /*0a90*/  LOP3.LUT R5, R2, 0x8, R5, 0xf8, !PT ;  /* 0x0000000802057812 */ /* 0x000fe200078ef805 */
[----:B------:R-:W-:Y:S01]  /*0aa0*/  ULDC.64 UR8, c[0x0][0x118] ;  /* 0x0000460000087ab9 */ /* 0x000fe20000000a00 */
[----:B------:R-:W-:-:S02]  /*0ab0*/  SHF.R.U32.HI R4, RZ, 0x3, R2 ;  /* 0x00000003ff047819 */ /* 0x000fc40000011602 */
        /* <DEDUP_REMOVED lines=48> */
.L_x_2363:
        /* <DEDUP_REMOVED lines=54> */
.L_x_2285:
        /* <DEDUP_REMOVED lines=30> */
[----:B------:R-:W-:Y:S02]  /*1300*/  ULDC UR10, c[0x0][0x2e4] ;  /* 0x0000b900000a7ab9 */ /* 0x000fe40000000800 */
[----:B------:R-:W-:Y:S02]  /*1310*/  @UP3 UIADD3 UR30, UR13, UR4, URZ ;  /* 0x000000040d1e3290 */ /* 0x000fe4000fffe03f */
[----:B------:R-:W-:-:S02]  /*1320*/  UIADD3 UR4, UR11, 0x7f, URZ ;  /* 0x0000007f0b047890 */ /* 0x000fc4000fffe03f */
[----:B-1----:R-:W-:Y:S02]  /*1330*/  UISETP.NE.AND UP0, UPT, UR38, -0x1, UPT ;  /* 0xffffffff2600788c */ /* 0x002fe4000bf05270 */
[----:B------:R-:W-:Y:S02]  /*1340*/  USHF.R.S32.HI UR7, URZ, 0x1f, UR4 ;  /* 0x0000001f3f077899 */ /* 0x000fe40008011404 */
[----:B------:R-:W-:Y:S02]  /*1350*/  USEL UR32, UR14, UR12, !UP3 ;  /* 0x0000000c0e207287 */ /* 0x000fe4000d800000 */
[----:B------:R-:W-:Y:S01]  /*1360*/  ULEA.HI UR16, UR7, UR4, URZ, 0x7 ;  /* 0x0000000407107291 */ /* 0x000fe2000f8f383f */
[----:B------:R-:W-:Y:S01]  /*1370*/  PLOP3.LUT P0, PT, PT, PT, UP0, 0x80, 0x0 ;  /* 0x000000000000781c */ /* 0x000fe20003f0f008 */
[----:B------:R-:W-:Y:S02]  /*1380*/  UIADD3 UR4, UR11, 0x80, UR20 ;  /* 0x000000800b047890 */ /* 0x000fe4000fffe014 */
[----:B------:R-:W-:-:S02]  /*1390*/  ULDC.64 UR14, c[0x0][0x198] ;  /* 0x00006600000e7ab9 */ /* 0x000fc40000000a00 */
[----:B------:R-:W-:-:S04]  /*13a0*/  UIADD3 UR4, UR4, UR10, -UR5 ;  /* 0x0000000a04047290 */ /* 0x000fc8000fffe805 */
[----:B------:R-:W-:-:S04]  /*13b0*/  UIADD3 UR4, UR4, 0x7f, URZ ;  /* 0x0000007f04047890 */ /* 0x000fc8000fffe03f */
[----:B------:R-:W-:-:S04]  /*13c0*/  USHF.R.S32.HI UR7, URZ, 0x1f, UR4 ;  /* 0x0000001f3f077899 */ /* 0x000fc80008011404 */
[----:B------:R-:W-:Y:S02]  /*13d0*/  ULEA.HI UR10, UR7, UR4, URZ, 0x7 ;  /* 0x00000004070a7291 */ /* 0x000fe4000f8f383f */
[----:B------:R-:W-:Y:S02]  /*13e0*/  @UP0 UIADD3 UR4, UR35, UR38, URZ ;  /* 0x0000002623040290 */ /* 0x000fe4000fffe03f */
[----:B------:R-:W-:Y:S02]  /*13f0*/  USHF.R.S32.HI UR7, URZ, 0x7, UR16 ;  /* 0x000000073f077899 */ /* 0x000fe40008011410 */
[----:B------:R-:W-:-:S04]  /*1400*/  @UP0 UIMAD.WIDE.U32 UR12, UR4, UR14, URZ ;  /* 0x0000000e040c02a5 */ /* 0x000fc8000f8e003f */
[----:B------:R-:W-:Y:S02]  /*1410*/  @UP0 UIMAD UR27, UR4, UR15, UR13 ;  /* 0x0000000f041b02a4 */ /* 0x000fe4000f8e020d */
        /* <DEDUP_REMOVED lines=19> */
.L_x_2287:
        /* <DEDUP_REMOVED lines=18> */
.L_x_2288:
        /* <DEDUP_REMOVED lines=41> */
[----:B------:R-:W-:Y:S02]  /*1900*/  UIMAD UR4, UR43, UR12, URZ ;  /* 0x0000000c2b0472a4 */ /* 0x000fe4000f8e023f */
[----:B------:R-:W-:Y:S02]  /*1910*/  UIMAD.WIDE.U32 UR12, UR42, UR12, URZ ;  /* 0x0000000c2a0c72a5 */ /* 0x000fe4000f8e003f */
[----:B------:R-:W-:Y:S02]  /*1920*/  UIMAD UR7, UR42, UR7, UR4 ;  /* 0x000000072a0772a4 */ /* 0x000fe4000f8e0204 */
[----:B------:R-:W-:Y:S02]  /*1930*/  @UP5 USEL UR4, UR61, UR18, !UP3 ;  /* 0x000000123d045287 */ /* 0x000fe4000d800000 */
        /* <DEDUP_REMOVED lines=28> */
.L_x_2289:
[----:B------:R-:W-:Y:S02]  /*1b00*/  UMOV UR10, UR59 ;  /* 0x0000003b000a7c82 */ /* 0x000fe40008000000 */
.L_x_2290:
        /* <DEDUP_REMOVED lines=13> */
[----:B------:R-:W-:Y:S02]  /*1be0*/  UMOV UR22, 0x4 ;  /* 0x0000000400167882 */ /* 0x000fe40000000000 */
[----:B------:R-:W-:-:S03]  /*1bf0*/  UIMAD UR16, UR40, UR13, UR4 ;  /* 0x0000000d281072a4 */ /* 0x000fc6000f8e0204 */
[----:B------:R-:W-:Y:S02]  /*1c00*/  ULDC.64 UR12, c[0x0][0x378] ;  /* 0x0000de00000c7ab9 */ /* 0x000fe40000000a00 */
[----:B------:R-:W-:Y:S01]  /*1c10*/  UIMAD UR4, UR9, UR12, URZ ;  /* 0x0000000c090472a4 */ /* 0x000fe2000f8e023f */
[----:B-1----:R-:W-:Y:S02]  /*1c20*/  SHF.R.S32.HI R20, RZ, 0x1f, R19 ;  /* 0x0000001fff147819 */ /* 0x002fe40000011413 */
[----:B------:R-:W-:Y:S02]  /*1c30*/  ULDC.64 UR8, c[0x0][0x3c8] ;  /* 0x0000f20000087ab9 */ /* 0x000fe40000000a00 */
[----:B------:R-:W-:Y:S01]  /*1c40*/  UIMAD UR14, UR40, UR13, UR4 ;  /* 0x0000000d280e72a4 */ /* 0x000fe2000f8e0204 */
[----:B------:R-:W-:Y:S02]  /*1c50*/  LEA.HI R0, R20, R19, RZ, 0x3 ;  /* 0x0000001314007211 */ /* 0x000fe400078f18ff */
[----:B------:R-:W-:-:S02]  /*1c60*/  ULDC.64 UR12, c[0x0][0x370] ;  /* 0x0000dc00000c7ab9 */ /* 0x000fc40000000a00 */
[----:B------:R-:W-:Y:S01]  /*1c70*/  SHF.R.S32.HI R0, RZ, 0x3, R0 ;  /* 0x00000003ff007819 */ /* 0x000fe20000011400 */
[----:B------:R-:W-:Y:S02]  /*1c80*/  UIMAD UR4, UR29, UR12, URZ ;  /* 0x0000000c1d0472a4 */ /* 0x000fe4000f8e023f */
[----:B------:R-:W-:Y:S01]  /*1c90*/  UIADD3 UR12, UR17, UR10, URZ ;  /* 0x0000000a110c7290 */ /* 0x000fe2000fffe03f */
[----:B------:R-:W-:Y:S01]  /*1ca0*/  SHF.R.S32.HI R18, RZ, 0x1f, R0 ;  /* 0x0000001fff127819 */ /* 0x000fe20000011400 */
[----:B------:R-:W-:Y:S01]  /*1cb0*/  UIMAD UR7, UR17, UR13, UR4 ;  /* 0x0000000d110772a4 */ /* 0x000fe2000f8e0204 */
[----:B------:R-:W-:Y:S01]  /*1cc0*/  IADD3 R2, P1, R0, UR17, RZ ;  /* 0x0000001100027c10 */ /* 0x000fe2000ff3e0ff */
[----:B------:R-:W-:Y:S02]  /*1cd0*/  UIADD3 UR4, -UR5, UR11, UR20 ;  /* 0x0000000b05047290 */ /* 0x000fe4000fffe114 */
[----:B------:R-:W-:Y:S01]  /*1ce0*/  UIMAD.WIDE UR12, UR12, UR22, UR8 ;  /* 0x000000160c0c72a5 */ /* 0x000fe2000f8e0208 */
[----:B------:R-:W-:Y:S01]  /*1cf0*/  IADD3.X R7, R18, UR29, RZ, P1, !PT ;  /* 0x0000001d12077c10 */ /* 0x000fe20008ffe4ff */
[----:B------:R-:W-:Y:S01]  /*1d00*/  IMAD.WIDE.U32 R4, R2, c[0x0][0x190], R238 ;  /* 0x0000640002047a25 */ /* 0x000fe200078e00ee */
[----:B------:R1:W2:Y:S01]  /*1d10*/  R2UR UR8, R8 ;  /* 0x00000000080873c2 */ /* 0x0002a200000e0000 */
[----:B------:R-:W-:-:S02]  /*1d20*/  UIADD3 UR10, UR17, UR15, URZ ;  /* 0x0000000f110a7290 */ /* 0x000fc4000fffe03f */
[----:B------:R-:W-:Y:S01]  /*1d30*/  IMAD R7, R7, c[0x0][0x190], RZ ;  /* 0x0000640007077a24 */ /* 0x000fe200078e02ff */
[----:B------:R-:W-:Y:S01]  /*1d40*/  IADD3 R6, P1, R4, UR32, RZ ;  /* 0x0000002004067c10 */ /* 0x000fe2000ff3e0ff */
[----:B------:R-:W-:Y:S02]  /*1d50*/  ULDC UR32, c[0x0][0x2e8] ;  /* 0x0000ba0000207ab9 */ /* 0x000fe40000000800 */
[----:B------:R-:W-:Y:S01]  /*1d60*/  IMAD R2, R2, c[0x0][0x194], R7 ;  /* 0x0000650002027a24 */ /* 0x000fe200078e0207 */
[----:B------:R-:W-:Y:S01]  /*1d70*/  UIADD3 UR4, UR4, -UR32, URZ ;  /* 0x8000002004047290 */ /* 0x000fe2000fffe03f */
[----:B------:R3:W4:Y:S01]  /*1d80*/  R2UR UR9, R10 ;  /* 0x000000000a0973c2 */ /* 0x00072200000e0000 */
[----:B------:R-:W-:Y:S02]  /*1d90*/  UMOV UR29, UR13 ;  /* 0x0000000d001d7c82 */ /* 0x000fe40008000000 */
[----:B------:R-:W-:Y:S01]  /*1da0*/  IADD3.X R7, R5, UR30, R2, P1, !PT ;  /* 0x0000001e05077c10 */ /* 0x000fe20008ffe402 */
[----:B------:R-:W-:Y:S01]  /*1db0*/  USHF.R.S32.HI UR32, URZ, 0x1f, UR4 ;  /* 0x0000001f3f207899 */ /* 0x000fe20008011404 */
[----:B------:R-:W-:Y:S01]  /*1dc0*/  IADD3 R4, P1, R238, UR25, RZ ;  /* 0x00000019ee047c10 */ /* 0x000fe2000ff3e0ff */
[----:B------:R-:W-:-:S02]  /*1dd0*/  UMOV UR30, UR12 ;  /* 0x0000000c001e7c82 */ /* 0x000fc40008000000 */
[----:B------:R-:W-:Y:S01]  /*1de0*/  ULEA.HI UR32, UR32, UR4, URZ, 0x7 ;  /* 0x0000000420207291 */ /* 0x000fe2000f8f383f */
[----:B------:R-:W-:Y:S01]  /*1df0*/  IADD3.X R5, R239, UR28, RZ, P1, !PT ;  /* 0x0000001cef057c10 */ /* 0x000fe20008ffe4ff */
[----:B------:R-:W-:Y:S02]  /*1e00*/  ULDC.64 UR12, c[0x0][0x200] ;  /* 0x00008000000c7ab9 */ /* 0x000fe40000000a00 */
[----:B------:R-:W-:Y:S01]  /*1e10*/  USHF.R.S32.HI UR32, URZ, 0x7, UR32 ;  /* 0x000000073f207899 */ /* 0x000fe20008011420 */
[----:B-1----:R-:W-:Y:S01]  /*1e20*/  LEA.HI R8, R20, R19, RZ, 0x5 ;  /* 0x0000001314087211 */ /* 0x002fe200078f28ff */
[----:B------:R-:W-:Y:S02]  /*1e30*/  IMAD.WIDE.U32 R4, R9, c[0x0][0x370], R4 ;  /* 0x0000dc0009047a25 */ /* 0x000fe400078e0004 */
[----:B------:R-:W-:Y:S01]  /*1e40*/  UISETP.LT.AND UP1, UPT, URZ, UR32, UPT ;  /* 0x000000203f00728c */ /* 0x000fe2000bf21270 */
[----:B------:R-:W-:Y:S01]  /*1e50*/  LOP3.LUT R2, R8, 0xffffffe0, RZ, 0xc0, !PT ;  /* 0xffffffe008027812 */ /* 0x000fe200078ec0ff */
[----:B------:R-:W-:Y:S01]  /*1e60*/  UIMAD.WIDE UR12, UR10, UR22, UR12 ;  /* 0x000000160a0c72a5 */ /* 0x000fe2000f8e020c */
[----:B------:R-:W-:Y:S01]  /*1e70*/  SHF.R.S32.HI R8, RZ, 0x5, R8 ;  /* 0x00000005ff087819 */ /* 0x000fe20000011408 */
[----:B------:R-:W-:Y:S01]  /*1e80*/  USEL UR32, URZ, UR32, !UP1 ;  /* 0x000000203f207287 */ /* 0x000fe2000c800000 */
[----:B------:R-:W-:Y:S01]  /*1e90*/  IADD3 R5, R5, UR7, RZ ;  /* 0x0000000705057c10 */ /* 0x000fe2000fffe0ff */
[----:B------:R-:W-:Y:S01]  /*1ea0*/  IMAD.IADD R14, R19, 0x1, -R2 ;  /* 0x00000001130e7824 */ /* 0x000fe200078e0a02 */
[----:B------:R-:W-:-:S02]  /*1eb0*/  UIADD3 UR7, UR31, -0x1, URZ ;  /* 0xffffffff1f077890 */ /* 0x000fc4000fffe03f */
[----:B------:R-:W-:Y:S01]  /*1ec0*/  UISETP.GT.AND UP1, UPT, UR31, UR32, UPT ;  /* 0x000000201f00728c */ /* 0x000fe2000bf24270 */
[----:B------:R-:W-:-:S05]  /*1ed0*/  IMAD R2, R8, UR51, R14 ;  /* 0x0000003308027c24 */ /* 0x000fca000f8e020e */
        /* <DEDUP_REMOVED lines=37> */
.L_x_2292:
        /* <DEDUP_REMOVED lines=11> */
[----:B------:R-:W-:-:S04]  /*21e0*/  UIMAD.WIDE.U32 UR10, UR35, UR10, URZ ;  /* 0x0000000a230a72a5 */ /* 0x000fc8000f8e003f */
[----:B------:R-:W-:Y:S02]  /*21f0*/  UIADD3 UR11, UR11, UR4, URZ ;  /* 0x000000040b0b7290 */ /* 0x000fe4000fffe03f */
[----:B------:R-:W-:Y:S02]  /*2200*/  UIMAD UR4, UR33, UR12, URZ ;  /* 0x0000000c210472a4 */ /* 0x000fe4000f8e023f */
[----:B------:R-:W-:Y:S02]  /*2210*/  UIMAD.WIDE.U32 UR10, UR39, UR12, UR10 ;  /* 0x0000000c270a72a5 */ /* 0x000fe4000f8e000a */
[----:B------:R-:W-:-:S04]  /*2220*/  UIMAD UR4, UR39, UR13, UR4 ;  /* 0x0000000d270472a4 */ /* 0x000fc8000f8e0204 */
[----:B------:R-:W-:Y:S02]  /*2230*/  UIADD3 UR13, UR11, UR4, URZ ;  /* 0x000000040b0d7290 */ /* 0x000fe4000fffe03f */
[----:B------:R-:W-:Y:S02]  /*2240*/  UMOV UR7, UR10 ;  /* 0x0000000a00077c82 */ /* 0x000fe40008000000 */
.L_x_2293:
        /* <DEDUP_REMOVED lines=29> */
.L_x_2295:
[----:B------:R-:W-:Y:S05]  /*2420*/  BSYNC B0 ;  /* 0x0000000000007941 */ /* 0x000fea0003800000 */
.L_x_2294:
        /* <DEDUP_REMOVED lines=15> */
.L_x_2297:
[----:B------:R-:W-:Y:S05]  /*2520*/  BSYNC B0 ;  /* 0x0000000000007941 */ /* 0x000fea0003800000 */
.L_x_2296:
        /* <DEDUP_REMOVED lines=15> */
.L_x_2299:
[----:B------:R-:W-:Y:S05]  /*2620*/  BSYNC B0 ;  /* 0x0000000000007941 */ /* 0x000fea0003800000 */
.L_x_2298:
        /* <DEDUP_REMOVED lines=14> */
.L_x_2301:
[----:B------:R-:W-:Y:S05]  /*2710*/  BSYNC B0 ;  /* 0x0000000000007941 */ /* 0x000fea0003800000 */
.L_x_2300:
        /* <DEDUP_REMOVED lines=25> */
.L_x_2303:
[----:B------:R-:W-:Y:S05]  /*28b0*/  BSYNC B0 ;  /* 0x0000000000007941 */ /* 0x000fea0003800000 */
.L_x_2302:
        /* <DEDUP_REMOVED lines=13> */
.L_x_2305:
[----:B------:R-:W-:Y:S05]  /*2990*/  BSYNC B0 ;  /* 0x0000000000007941 */ /* 0x000fea0003800000 */
.L_x_2304:
        /* <DEDUP_REMOVED lines=13> */
.L_x_2307:
[----:B------:R-:W-:Y:S05]  /*2a70*/  BSYNC B0 ;  /* 0x0000000000007941 */ /* 0x000fea0003800000 */
.L_x_2306:
        /* <DEDUP_REMOVED lines=12> */
.L_x_2291:
[----:B------:R-:W2:Y:S01]  /*2b40*/  LDL R7, [R1+0x4] ;  /* 0x0000040001077983 */ /* 0x000ea20000100800 */
        /* <DEDUP_REMOVED lines=21> */
.L_x_2310:
[----:B------:R-:W-:Y:S05]  /*2ca0*/  BSYNC B0 ;  /* 0x0000000000007941 */ /* 0x000fea0003800000 */
.L_x_2309:
        /* <DEDUP_REMOVED lines=16> */
.L_x_2312:
[----:B------:R-:W-:Y:S05]  /*2db0*/  BSYNC B0 ;  /* 0x0000000000007941 */ /* 0x000fea0003800000 */
.L_x_2311:
        /* <DEDUP_REMOVED lines=16> */
.L_x_2314:
[----:B------:R-:W-:Y:S05]  /*2ec0*/  BSYNC B0 ;  /* 0x0000000000007941 */ /* 0x000fea0003800000 */
.L_x_2313:
        /* <DEDUP_REMOVED lines=19> */
.L_x_2316:
[----:B------:R-:W-:Y:S05]  /*3000*/  BSYNC B0 ;  /* 0x0000000000007941 */ /* 0x000fea0003800000 */
.L_x_2315:
        /* <DEDUP_REMOVED lines=22> */
.L_x_2318:
[----:B------:R-:W-:Y:S05]  /*3170*/  BSYNC B0 ;  /* 0x0000000000007941 */ /* 0x000fea0003800000 */
.L_x_2317:
        /* <DEDUP_REMOVED lines=20> */
.L_x_2320:
[----:B------:R-:W-:Y:S05]  /*32c0*/  BSYNC B0 ;  /* 0x0000000000007941 */ /* 0x000fea0003800000 */
.L_x_2319:
        /* <DEDUP_REMOVED lines=20> */
.L_x_2322:
[----:B------:R-:W-:Y:S05]  /*3410*/  BSYNC B0 ;  /* 0x0000000000007941 */ /* 0x000fea0003800000 */
.L_x_2321:
        /* <DEDUP_REMOVED lines=23> */
.L_x_2324:
[----:B------:R-:W-:Y:S05]  /*3590*/  BSYNC B0 ;  /* 0x0000000000007941 */ /* 0x000fea0003800000 */
.L_x_2323:
        /* <DEDUP_REMOVED lines=51> */
.L_x_2326:
[----:B-1----:R-:W-:Y:S05]  /*38d0*/  BSYNC B0 ;  /* 0x0000000000007941 */ /* 0x002fea0003800000 */
.L_x_2325:
        /* <DEDUP_REMOVED lines=21> */
.L_x_2328:
[----:B------:R-:W-:Y:S05]  /*3a30*/  BSYNC B0 ;  /* 0x0000000000007941 */ /* 0x000fea0003800000 */
.L_x_2327:
        /* <DEDUP_REMOVED lines=21> */
.L_x_2330:
[----:B------:R-:W-:Y:S05]  /*3b90*/  BSYNC B0 ;  /* 0x0000000000007941 */ /* 0x000fea0003800000 */
.L_x_2329:
        /* <DEDUP_REMOVED lines=21> */
.L_x_2332:
[----:B------:R-:W-:Y:S05]  /*3cf0*/  BSYNC B0 ;  /* 0x0000000000007941 */ /* 0x000fea0003800000 */
.L_x_2331:
        /* <DEDUP_REMOVED lines=29> */
.L_x_2334:
[----:B------:R-:W-:Y:S05]  /*3ed0*/  BSYNC B0 ;  /* 0x0000000000007941 */ /* 0x000fea0003800000 */
.L_x_2333:
        /* <DEDUP_REMOVED lines=20> */
.L_x_2336:
[----:B------:R-:W-:Y:S05]  /*4020*/  BSYNC B0 ;  /* 0x0000000000007941 */ /* 0x000fea0003800000 */
.L_x_2335:
        /* <DEDUP_REMOVED lines=20> */
.L_x_2338:
[----:B------:R-:W-:Y:S05]  /*4170*/  BSYNC B0 ;  /* 0x0000000000007941 */ /* 0x000fea0003800000 */
.L_x_2337:
        /* <DEDUP_REMOVED lines=19> */
.L_x_2340:
[----:B------:R-:W-:Y:S05]  /*42b0*/  BSYNC B0 ;  /* 0x0000000000007941 */ /* 0x000fea0003800000 */
.L_x_2339:
[----:B------:R-:W-:Y:S01]  /*42c0*/  ULDC.64 UR16, c[0x0][0x318] ;  /* 0x0000c60000107ab9 */ /* 0x000fe20000000a00 */
[----:B------:R-:W1:Y:S01]  /*42d0*/  S2R R0, SR_TID.X ;  /* 0x0000000000007919 */ /* 0x000e620000002100 */
[----:B------:R-:W-:Y:S02]  /*42e0*/  UISETP.NE.U32.AND UP1, UPT, URZ, UR16, UPT ;  /* 0x000000103f00728c */ /* 0x000fe4000bf25070 */
[----:B------:R-:W-:Y:S02]  /*42f0*/  USHF.R.S32.HI UR10, URZ, 0x1f, UR40 ;  /* 0x0000001f3f0a7899 */ /* 0x000fe40008011428 */
[----:B------:R-:W-:Y:S01]  /*4300*/  ULDC.64 UR18, c[0x0][0x320] ;  /* 0x0000c80000127ab9 */ /* 0x000fe20000000a00 */
[----:B--2---:R-:W-:Y:S01]  /*4310*/  IMAD.MOV.U32 R8, RZ, RZ, c[0x0][0x308] ;  /* 0x0000c200ff087624 */ /* 0x004fe200078e00ff */
[----:B------:R-:W-:Y:S01]  /*4320*/  UISETP.NE.AND.EX UP1, UPT, URZ, UR17, UPT, UP1 ;  /* 0x000000113f00728c */ /* 0x000fe2000bf25310 */
[----:B------:R-:W-:Y:S01]  /*4330*/  IMAD.MOV.U32 R9, RZ, RZ, c[0x0][0x30c] ;  /* 0x0000c300ff097624 */ /* 0x000fe200078e00ff */
[----:B------:R-:W0:Y:S04]  /*4340*/  LDGDEPBAR ;  /* 0x00000000000079af */ /* 0x000e280000000000 */
[----:B------:R-:W-:-:S05]  /*4350*/  PLOP3.LUT P0, PT, PT, PT, UP1, 0x80, 0x0 ;  /* 0x000000000000781c */ /* 0x000fca0003f0f018 */
[----:B------:R-:W-:Y:S02]  /*4360*/  @UP1 UIMAD UR4, UR33, UR18, URZ ;  /* 0x00000012210412a4 */ /* 0x000fe4000f8e023f */
[----:B------:R-:W-:Y:S02]  /*4370*/  @UP1 UMOV UR14, UR40 ;  /* 0x00000028000e1c82 */ /* 0x000fe40008000000 */
[----:B------:R-:W-:Y:S02]  /*4380*/  @UP1 UMOV UR15, UR10 ;  /* 0x0000000a000f1c82 */ /* 0x000fe40008000000 */
[----:B------:R-:W-:Y:S01]  /*4390*/  @UP1 UIMAD.WIDE.U32 UR14, UR39, UR18, UR14 ;  /* 0x00000012270e12a5 */ /* 0x000fe2000f8e000e */
[----:B-1----:R-:W-:Y:S01]  /*43a0*/  IMAD.SHL.U32 R0, R0, 0x2, RZ ;  /* 0x0000000200007824 */ /* 0x002fe200078e00ff */
[----:B------:R-:W-:Y:S02]  /*43b0*/  @UP1 UIMAD UR19, UR39, UR19, UR4 ;  /* 0x00000013271312a4 */ /* 0x000fe4000f8e0204 */
[----:B------:R-:W-:-:S02]  /*43c0*/  @UP1 ULEA UR16, UP0, UR14, UR16, 0x2 ;  /* 0x000000100e101291 */ /* 0x000fc4000f80103f */
[----:B------:R-:W-:Y:S01]  /*43d0*/  @UP1 UIADD3 UR19, UR15, UR19, URZ ;  /* 0x000000130f131290 */ /* 0x000fe2000fffe03f */
[----:B------:R-:W-:-:S03]  /*43e0*/  LOP3.LUT R0, R0, 0x6, RZ, 0xc0, !PT ;  /* 0x0000000600007812 */ /* 0x000fc600078ec0ff */
[----:B------:R-:W-:Y:S01]  /*43f0*/  @UP1 ULEA.HI.X UR17, UR14, UR17, UR19, 0x2, UP0 ;  /* 0x000000110e111291 */ /* 0x000fe200080f1413 */
[----:B------:R-:W-:Y:S02]  /*4400*/  IMAD.U32 R4, RZ, RZ, UR16 ;  /* 0x00000010ff047e24 */ /* 0x000fe4000f8e00ff */
[----:B------:R-:W-:-:S03]  /*4410*/  IMAD R0, R250, 0x40, R0 ;  /* 0x00000040fa007824 */ /* 0x000fc600078e0200 */
[----:B------:R-:W-:Y:S02]  /*4420*/  IMAD.U32 R5, RZ, RZ, UR17 ;  /* 0x00000011ff057e24 */ /* 0x000fe4000f8e00ff */
[----:B------:R-:W-:-:S03]  /*4430*/  IADD3 R7, R243, -UR20, -R0 ;  /* 0x80000014f3077c10 */ /* 0x000fc6000fffe800 */
[----:B------:R-:W2:Y:S01]  /*4440*/  @P0 LDG.E R4, [R4.64] ;  /* 0x0000002404040981 */ /* 0x000ea2000c1e1900 */
[----:B------:R-:W2:Y:S01]  /*4450*/  @P0 MUFU.RCP R0, c[0x0][0x238] ;  /* 0x00008e0000000b08 */ /* 0x000ea20000001000 */
[----:B------:R-:W-:Y:S02]  /*4460*/  IMAD.U32 R6, RZ, RZ, UR5 ;  /* 0x00000005ff067e24 */ /* 0x000fe4000f8e00ff */
[----:B------:R-:W-:Y:S02]  /*4470*/  IMAD.MOV.U32 R165, RZ, RZ, 0x20 ;  /* 0x00000020ffa57424 */ /* 0x000fe400078e00ff */
[----:B------:R-:W-:Y:S02]  /*4480*/  IMAD.MOV.U32 R157, RZ, RZ, 0x40 ;  /* 0x00000040ff9d7424 */ /* 0x000fe400078e00ff */
[----:B------:R-:W-:Y:S01]  /*4490*/  IMAD.MOV.U32 R252, RZ, RZ, 0x40 ;  /* 0x00000040fffc7424 */ /* 0x000fe200078e00ff */
        /* <DEDUP_REMOVED lines=33> */
[----:B------:R-:W-:Y:S01]  /*46b0*/  UMOV UR4, URZ ;  /* 0x0000003f00047c82 */ /* 0x000fe20008000000 */
[----:B--2---:R-:W-:-:S04]  /*46c0*/  @P0 FMUL.FTZ R4, R4, R0 ;  /* 0x0000000004040220 */ /* 0x004fc80000410000 */
[----:B------:R1:W2:Y:S02]  /*46d0*/  @P0 R2UR UR10, R4 ;  /* 0x00000000040a03c2 */ /* 0x0002a400000e0000 */
[----:B-1-3--:R1:W3:Y:S01]  /*46e0*/  LDG.E.64 R4, [R8.64+0x8] ;  /* 0x0000082408047981 */ /* 0x00a2e2000c1e1b00 */
[----:B------:R-:W-:Y:S01]  /*46f0*/  LEA.HI R0, R20, R19, RZ, 0x4 ;  /* 0x0000001314007211 */ /* 0x000fe200078f20ff */
[----:B--2---:R-:W-:Y:S02]  /*4700*/  @UP1 UMOV UR4, UR10 ;  /* 0x0000000a00041c82 */ /* 0x004fe40008000000 */
[----:B-1----:R-:W2:Y:S01]  /*4710*/  LDG.E.64 R8, [R8.64] ;  /* 0x0000002408087981 */ /* 0x002ea2000c1e1b00 */
[----:B------:R-:W-:-:S05]  /*4720*/  LOP3.LUT R0, R0, 0xfffffff0, RZ, 0xc0, !PT ;  /* 0xfffffff000007812 */ /* 0x000fca00078ec0ff */
[----:B------:R-:W-:Y:S01]  /*4730*/  IMAD.IADD R0, R19, 0x1, -R0 ;  /* 0x0000000113007824 */ /* 0x000fe200078e0a00 */
[----:B------:R-:W-:-:S04]  /*4740*/  IADD3 R6, R6, -UR11, R7 ;  /* 0x8000000b06067c10 */ /* 0x000fc8000fffe007 */
[----:B----4-:R-:W-:-:S04]  /*4750*/  SHF.R.S32.HI R2, RZ, 0x1f, R0 ;  /* 0x0000001fff027819 */ /* 0x010fc80000011400 */
[----:B------:R-:W-:Y:S01]  /*4760*/  LEA.HI R2, R2, R0, RZ, 0x3 ;  /* 0x0000000002027211 */ /* 0x000fe200078f18ff */
[----:B------:R1:W-:Y:S03]  /*4770*/  STL [R1], R6 ;  /* 0x0000000601007387 */ /* 0x0003e60000100800 */
[----:B------:R-:W-:-:S05]  /*4780*/  LOP3.LUT R2, R2, 0xfffffff8, RZ, 0xc0, !PT ;  /* 0xfffffff802027812 */ /* 0x000fca00078ec0ff */
[----:B------:R-:W-:Y:S01]  /*4790*/  IMAD.IADD R0, R0, 0x1, -R2 ;  /* 0x0000000100007824 */ /* 0x000fe200078e0a02 */
[----:B------:R-:W-:-:S04]  /*47a0*/  SHF.R.S32.HI R2, RZ, 0x1f, R14 ;  /* 0x0000001fff027819 */ /* 0x000fc8000001140e */
[C---:B------:R-:W-:Y:S02]  /*47b0*/  LOP3.LUT P0, RZ, R0.reuse, 0x2, RZ, 0xc0, !PT ;  /* 0x0000000200ff7812 */ /* 0x040fe4000780c0ff */
[----:B------:R-:W-:Y:S02]  /*47c0*/  LOP3.LUT P4, RZ, R0, 0x4, RZ, 0xc0, !PT ;  /* 0x0000000400ff7812 */ /* 0x000fe4000788c0ff */
[----:B------:R-:W-:Y:S02]  /*47d0*/  IADD3 R0, R166, 0x2000, RZ ;  /* 0x00002000a6007810 */ /* 0x000fe40007ffe0ff */
[----:B------:R-:W-:Y:S02]  /*47e0*/  SEL R165, R165, 0xffffffe0, !P0 ;  /* 0xffffffe0a5a57807 */ /* 0x000fe40004000000 */
[----:B------:R-:W-:Y:S02]  /*47f0*/  SEL R0, R0, R166, !P1 ;  /* 0x000000a600007207 */ /* 0x000fe40004800000 */
[----:B------:R-:W-:Y:S01]  /*4800*/  SEL R157, R157, 0xffffffc0, !P4 ;  /* 0xffffffc09d9d7807 */ /* 0x000fe20006000000 */
[----:B------:R-:W-:Y:S01]  /*4810*/  IMAD.IADD R164, R158, 0x1, R165 ;  /* 0x000000019ea47824 */ /* 0x000fe200078e02a5 */
[----:B------:R-:W-:Y:S01]  /*4820*/  SEL R252, R252, 0xffffffc0, !P4 ;  /* 0xffffffc0fcfc7807 */ /* 0x000fe20006000000 */
[----:B------:R-:W-:Y:S01]  /*4830*/  IMAD.SHL.U32 R156, R0, 0x2, RZ ;  /* 0x00000002009c7824 */ /* 0x000fe200078e00ff */
[----:B------:R-:W-:Y:S01]  /*4840*/  ULDC UR27, c[0x0][0x2e4] ;  /* 0x0000b900001b7ab9 */ /* 0x000fe20000000800 */
[----:B---3--:R-:W-:-:S04]  /*4850*/  IADD3 R251, P3, P2, R4, UR45, R14 ;  /* 0x0000002d04fb7c10 */ /* 0x008fc8000fa7e00e */
[----:B------:R-:W-:Y:S02]  /*4860*/  IADD3.X R4, R5, UR53, R2, P3, P2 ;  /* 0x0000003505047c10 */ /* 0x000fe40009fe4402 */
[----:B------:R-:W-:Y:S01]  /*4870*/  IADD3 R2, R167, 0x2000, RZ ;  /* 0x00002000a7027810 */ /* 0x000fe20007ffe0ff */
[----:B--2---:R-:W2:Y:S08]  /*4880*/  R2UR UR17, R8 ;  /* 0x00000000081173c2 */ /* 0x004eb000000e0000 */
[----:B------:R-:W3:Y:S01]  /*4890*/  R2UR UR31, R9 ;  /* 0x00000000091f73c2 */ /* 0x000ee200000e0000 */
[----:B------:R-:W-:-:S05]  /*48a0*/  SEL R2, R2, R167, !P1 ;  /* 0x000000a702027207 */ /* 0x000fca0004800000 */
[----:B------:R-:W-:Y:S01]  /*48b0*/  IMAD.SHL.U32 R163, R2, 0x2, RZ ;  /* 0x0000000202a37824 */ /* 0x000fe200078e00ff */
[----:B--2---:R-:W-:Y:S01]  /*48c0*/  LOP3.LUT R249, R4, UR17, RZ, 0x3c, !PT ;  /* 0x0000001104f97c12 */ /* 0x004fe2000f8e3cff */
[----:B------:R-:W-:Y:S02]  /*48d0*/  UIADD3 UR26, UR17, -0x61c88647, URZ ;  /* 0x9e3779b9111a7890 */ /* 0x000fe4000fffe03f */
[----:B------:R-:W-:Y:S02]  /*48e0*/  UIADD3 UR25, UR17, 0x3c6ef372, URZ ;  /* 0x3c6ef37211197890 */ /* 0x000fe4000fffe03f */
[----:B------:R-:W-:Y:S02]  /*48f0*/  UIADD3 UR23, UR17, -0x255992d5, URZ ;  /* 0xdaa66d2b11177890 */ /* 0x000fe4000fffe03f */
[----:B------:R-:W-:Y:S02]  /*4900*/  UIADD3 UR21, UR17, 0x78dde6e4, URZ ;  /* 0x78dde6e411157890 */ /* 0x000fe4000fffe03f */
[----:B------:R-:W-:-:S02]  /*4910*/  UIADD3 UR19, UR17, 0x1715609d, URZ ;  /* 0x1715609d11137890 */ /* 0x000fc4000fffe03f */
[----:B------:R-:W-:Y:S02]  /*4920*/  UIADD3 UR17, UR17, -0x4ab325aa, URZ ;  /* 0xb54cda5611117890 */ /* 0x000fe4000fffe03f */
[----:B---3--:R-:W-:Y:S02]  /*4930*/  UIADD3 UR33, UR31, -0x4498517b, URZ ;  /* 0xbb67ae851f217890 */ /* 0x008fe4000fffe03f */
[----:B------:R-:W-:Y:S02]  /*4940*/  UIADD3 UR24, UR31, 0x76cf5d0a, URZ ;  /* 0x76cf5d0a1f187890 */ /* 0x000fe4000fffe03f */
[----:B------:R-:W-:Y:S02]  /*4950*/  UIADD3 UR22, UR31, 0x32370b8f, URZ ;  /* 0x32370b8f1f167890 */ /* 0x000fe4000fffe03f */
[----:B------:R-:W-:Y:S02]  /*4960*/  UIADD3 UR20, UR31, -0x126145ec, URZ ;  /* 0xed9eba141f147890 */ /* 0x000fe4000fffe03f */
[----:B------:R-:W-:-:S02]  /*4970*/  UIADD3 UR18, UR31, -0x56f99767, URZ ;  /* 0xa90668991f127890 */ /* 0x000fc4000fffe03f */
[----:B-1----:R-:W-:Y:S02]  /*4980*/  UIADD3 UR16, UR31, 0x646e171e, URZ ;  /* 0x646e171e1f107890 */ /* 0x002fe4000fffe03f */
.L_x_2345:
[----:B------:R-:W2:Y:S01]  /*4990*/  LDL R2, [R1] ;  /* 0x0000000001027983 */ /* 0x000ea20000100800 */
[----:B------:R-:W-:Y:S01]  /*49a0*/  IMAD.IADD R0, R163, 0x1, R165 ;  /* 0x00000001a3007824 */ /* 0x000fe200078e02a5 */
[----:B------:R-:W-:Y:S02]  /*49b0*/  USHF.L.U32 UR14, UR34, 0x7, URZ ;  /* 0x00000007220e7899 */ /* 0x000fe4000800063f */
[----:B------:R-:W0:Y:S02]  /*49c0*/  LDGDEPBAR ;  /* 0x00000000000079af */ /* 0x000e240000000000 */
[----:B------:R-:W-:Y:S04]  /*49d0*/  UIADD3 UR28, UR14, UR11, URZ ;  /* 0x0000000b0e1c7290 */ /* 0x000fe8000fffe03f */
[----:B------:R-:W-:Y:S04]  /*49e0*/  UIADD3 UR10, -UR5, 0x80, UR28 ;  /* 0x00000080050a7890 */ /* 0x000fe8000fffe11c */
[----:B------:R-:W-:Y:S02]  /*49f0*/  UIADD3 UR15, UR10, -UR44, URZ ;  /* 0x8000002c0a0f7290 */ /* 0x000fe4000fffe03f */
[----:B------:R-:W-:Y:S04]  /*4a00*/  USHF.L.U32 UR10, UR7, 0x7, URZ ;  /* 0x00000007070a7899 */ /* 0x000fe8000800063f */
[----:B------:R-:W-:Y:S03]  /*4a10*/  UISETP.GE.AND UP0, UPT, UR10, UR15, UPT ;  /* 0x0000000f0a00728c */ /* 0x000fe6000bf06270 */
[----:B------:R-:W-:Y:S01]  /*4a20*/  ULDC UR15, c[0x0][0x2e4] ;  /* 0x0000b900000f7ab9 */ /* 0x000fe20000000800 */
[----:B--2---:R-:W-:Y:S01]  /*4a30*/  IADD3 R2, R2, UR10, RZ ;  /* 0x0000000a02027c10 */ /* 0x004fe2000fffe0ff */
[----:B------:R-:W-:Y:S04]  /*4a40*/  DEPBAR.LE SB0, 0x0 ;  /* 0x000080000000791a */ /* 0x000fe80000000000 */
[----:B------:R-:W-:Y:S01]  /*4a50*/  BAR.SYNC.DEFER_BLOCKING 0x0 ;  /* 0x0000000000007b1d */ /* 0x000fe20000010000 */
[C---:B------:R-:W-:Y:S02]  /*4a60*/  IADD3 R168, R2.reuse, 0x8, RZ ;  /* 0x0000000802a87810 */ /* 0x040fe40007ffe0ff */
[----:B------:R-:W-:Y:S02]  /*4a70*/  IADD3 R170, R2, 0x7, RZ ;  /* 0x0000000702aa7810 */ /* 0x000fe40007ffe0ff */
[----:B------:R-:W-:Y:S02]  /*4a80*/  ISETP.GE.AND P1, PT, R168, RZ, PT ;  /* 0x000000ffa800720c */ /* 0x000fe40003f26270 */
[C---:B------:R-:W-:Y:S02]  /*4a90*/  IADD3 R169, R2.reuse, 0x47, RZ ;  /* 0x0000004702a97810 */ /* 0x040fe40007ffe0ff */
[C---:B------:R-:W-:Y:S02]  /*4aa0*/  IADD3 R175, R2.reuse, 0x40, RZ ;  /* 0x0000004002af7810 */ /* 0x040fe40007ffe0ff */
[C---:B------:R-:W-:Y:S02]  /*4ab0*/  IADD3 R176, R2.reuse, 0x2f, RZ ;  /* 0x0000002f02b07810 */ /* 0x040fe40007ffe0ff */
[----:B------:R-:W-:Y:S04]  /*4ac0*/  IADD3 R174, R2, 0x48, RZ ;  /* 0x0000004802ae7810 */ /* 0x000fe80007ffe0ff */
[----:B------:R-:W-:Y:S02]  /*4ad0*/  ISETP.GE.AND P2, PT, R174, RZ, PT ;  /* 0x000000ffae00720c */ /* 0x000fe40003f46270 */
[C---:B------:R-:W-:Y:S02]  /*4ae0*/  @!P1 IADD3 R168, -R2.reuse, -0x8, RZ ;  /* 0xfffffff802a89810 */ /* 0x040fe40007ffe1ff */
[----:B------:R-:W-:Y:S01]  /*4af0*/  ISETP.GE.AND P1, PT, R169, RZ, PT ;  /* 0x000000ffa900720c */ /* 0x000fe20003f26270 */
[----:B------:R-:W-:Y:S01]  /*4b00*/  LDSM.16.M88.4 R64, [R163] ;  /* 0x00000000a340783b */ /* 0x000fe20000000200 */
[----:B------:R-:W-:Y:S07]  /*4b10*/  I2F R195, R168 ;  /* 0x000000a800c37306 */ /* 0x000fee0000201400 */
[C---:B------:R-:W-:Y:S01]  /*4b20*/  @!P2 IADD3 R174, -R2.reuse, -0x48, RZ ;  /* 0xffffffb802aea810 */ /* 0x040fe20007ffe1ff */
[----:B------:R-:W1:Y:S03]  /*4b30*/  LDSM.16.M88.4 R16, [R159+0xc000] ;  /* 0x00c000009f10783b */ /* 0x000e660000000200 */
[C---:B------:R-:W-:Y:S01]  /*4b40*/  @!P1 IADD3 R169, -R2.reuse, -0x47, RZ ;  /* 0xffffffb902a99810 */ /* 0x040fe20007ffe1ff */
[----:B------:R2:W-:Y:S04]  /*4b50*/  I2F R196, R174 ;  /* 0x000000ae00c47306 */ /* 0x0005e80000201400 */
[----:B------:R-:W3:Y:S06]  /*4b60*/  LDSM.16.M88.4 R60, [R163+0x2000] ;  /* 0x00200000a33c783b */ /* 0x000eec0000000200 */
[----:B------:R-:W-:Y:S02]  /*4b70*/  I2F R197, R169 ;  /* 0x000000a900c57306 */ /* 0x000fe40000201400 */
[----:B------:R-:W4:Y:S08]  /*4b80*/  LDSM.16.M88.4 R32, [R159+0xc800] ;  /* 0x00c800009f20783b */ /* 0x000f300000000200 */
[----:B------:R-:W4:Y:S01]  /*4b90*/  LDSM.16.M88.4 R48, [R159+0xd000] ;  /* 0x00d000009f30783b */ /* 0x000f220000000200 */
[C---:B--2---:R-:W-:Y:S07]  /*4ba0*/  IADD3 R174, R2.reuse, 0x28, RZ ;  /* 0x0000002802ae7810 */ /* 0x044fee0007ffe0ff */
[----:B------:R-:W2:Y:S01]  /*4bb0*/  LDSM.16.M88.4 R132, [R159+0xd800] ;  /* 0x00d800009f84783b */ /* 0x000ea20000000200 */
[-C--:B-1----:R-:W-:Y:S07]  /*4bc0*/  HMMA.16816.F32 R4, R64, R16.reuse, RZ ;  /* 0x000000104004723c */ /* 0x082fee00000018ff */
[----:B------:R-:W-:Y:S01]  /*4bd0*/  LDSM.16.M88.4 R136, [R0] ;  /* 0x000000000088783b */ /* 0x000fe20000000200 */
[C---:B---3--:R-:W-:Y:S07]  /*4be0*/  HMMA.16816.F32 R8, R60.reuse, R16, RZ ;  /* 0x000000103c08723c */ /* 0x048fee00000018ff */
[----:B------:R-:W1:Y:S01]  /*4bf0*/  LDSM.16.M88.4 R140, [R162+0xc000] ;  /* 0x00c00000a28c783b */ /* 0x000e620000000200 */
[-C--:B------:R-:W-:Y:S07]  /*4c00*/  HMMA.16816.F32 R12, R60, R18.reuse, RZ ;  /* 0x000000123c0c723c */ /* 0x080fee00000018ff */
[----:B------:R-:W3:Y:S01]  /*4c10*/  LDSM.16.M88.4 R144, [R0+0x2000] ;  /* 0x002000000090783b */ /* 0x000ee20000000200 */
[C---:B------:R-:W-:Y:S07]  /*4c20*/  HMMA.16816.F32 R16, R64.reuse, R18, RZ ;  /* 0x000000124010723c */ /* 0x040fee00000018ff */
[----:B------:R-:W1:Y:S01]  /*4c30*/  LDSM.16.M88.4 R148, [R162+0xc800] ;  /* 0x00c80000a294783b */ /* 0x000e620000000200 */
[-C--:B----4-:R-:W-:Y:S07]  /*4c40*/  HMMA.16816.F32 R20, R64, R32.reuse, RZ ;  /* 0x000000204014723c */ /* 0x090fee00000018ff */
[----:B------:R-:W4:Y:S01]  /*4c50*/  LDSM.16.M88.4 R152, [R162+0xd000] ;  /* 0x00d00000a298783b */ /* 0x000f220000000200 */
        /* <DEDUP_REMOVED lines=11> */
[----:B------:R-:W2:Y:S07]  /*4d10*/  LDSM.16.M88.4 R132, [R162+0xd800] ;  /* 0x00d80000a284783b */ /* 0x000eae0000000200 */
[-C--:B-1----:R-:W-:Y:S08]  /*4d20*/  HMMA.16816.F32 R4, R136, R140.reuse, R4 ;  /* 0x0000008c8804723c */ /* 0x082ff00000001804 */
[C---:B---3--:R-:W-:Y:S07]  /*4d30*/  HMMA.16816.F32 R8, R144.reuse, R140, R8 ;  /* 0x0000008c9008723c */ /* 0x048fee0000001808 */
[----:B------:R-:W-:Y:S01]  /*4d40*/  IABS R140, R2 ;  /* 0x00000002008c7213 */ /* 0x000fe20000000000 */
[-C--:B------:R-:W-:Y:S03]  /*4d50*/  HMMA.16816.F32 R12, R144, R142.reuse, R12 ;  /* 0x0000008e900c723c */ /* 0x080fe6000000180c */
[----:B------:R1:W-:Y:S05]  /*4d60*/  I2F R198, R140 ;  /* 0x0000008c00c67306 */ /* 0x0003ea0000201400 */
[C---:B------:R-:W-:Y:S08]  /*4d70*/  HMMA.16816.F32 R16, R136.reuse, R142, R16 ;  /* 0x0000008e8810723c */ /* 0x040ff00000001810 */
[-C--:B------:R-:W-:Y:S08]  /*4d80*/  HMMA.16816.F32 R20, R136, R148.reuse, R20 ;  /* 0x000000948814723c */ /* 0x080ff00000001814 */
[C---:B------:R-:W-:Y:S08]  /*4d90*/  HMMA.16816.F32 R24, R144.reuse, R148, R24 ;  /* 0x000000949018723c */ /* 0x040ff00000001818 */
[-C--:B------:R-:W-:Y:S08]  /*4da0*/  HMMA.16816.F32 R28, R144, R150.reuse, R28 ;  /* 0x00000096901c723c */ /* 0x080ff0000000181c */
[C---:B------:R-:W-:Y:S01]  /*4db0*/  HMMA.16816.F32 R32, R136.reuse, R150, R32 ;  /* 0x000000968820723c */ /* 0x040fe20000001820 */
[----:B------:R-:W-:Y:S07]  /*4dc0*/  LDSM.16.M88.4 R148, [R160+0xc000] ;  /* 0x00c00000a094783b */ /* 0x000fee0000000200 */
[-C--:B----4-:R-:W-:Y:S08]  /*4dd0*/  HMMA.16816.F32 R36, R136, R152.reuse, R36 ;  /* 0x000000988824723c */ /* 0x090ff00000001824 */
[C---:B------:R-:W-:Y:S07]  /*4de0*/  HMMA.16816.F32 R40, R144.reuse, R152, R40 ;  /* 0x000000989028723c */ /* 0x040fee0000001828 */
[C---:B------:R-:W-:Y:S01]  /*4df0*/  IADD3 R153, R2.reuse, -0x1, RZ ;  /* 0xffffffff02997810 */ /* 0x040fe20007ffe0ff */
[-C--:B------:R-:W-:Y:S03]  /*4e00*/  HMMA.16816.F32 R44, R144, R154.reuse, R44 ;  /* 0x0000009a902c723c */ /* 0x080fe6000000182c */
[----:B------:R-:W-:Y:S01]  /*4e10*/  ISETP.GE.AND P0, PT, R153, RZ, PT ;  /* 0x000000ff9900720c */ /* 0x000fe20003f06270 */
[--C-:B------:R-:W-:Y:S04]  /*4e20*/  IMAD.IADD R152, R163, 0x1, R157.reuse ;  /* 0x00000001a3987824 */ /* 0x100fe800078e029d */
[C---:B------:R-:W-:Y:S01]  /*4e30*/  HMMA.16816.F32 R48, R136.reuse, R154, R48 ;  /* 0x0000009a8830723c */ /* 0x040fe20000001830 */
[----:B-1----:R-:W1:Y:S07]  /*4e40*/  LDSM.16.M88.4 R140, [R152] ;  /* 0x00000000988c783b */ /* 0x002e6e0000000200 */
[----:B------:R-:W-:Y:S01]  /*4e50*/  @!P0 IADD3 R153, -R2, 0x1, RZ ;  /* 0x0000000102998810 */ /* 0x000fe20007ffe1ff */
[-C--:B--2---:R-:W-:Y:S03]  /*4e60*/  HMMA.16816.F32 R52, R136, R132.reuse, R52 ;  /* 0x000000848834723c */ /* 0x084fe60000001834 */
[----:B------:R2:W3:Y:S01]  /*4e70*/  I2F R193, R153 ;  /* 0x0000009900c17306 */ /* 0x0004e20000201400 */
[----:B------:R-:W-:Y:S04]  /*4e80*/  ISETP.GE.AND P0, PT, R170, RZ, PT ;  /* 0x000000ffaa00720c */ /* 0x000fe80003f06270 */
[C---:B------:R-:W-:Y:S07]  /*4e90*/  HMMA.16816.F32 R56, R144.reuse, R132, R56 ;  /* 0x000000849038723c */ /* 0x040fee0000001838 */
[----:B------:R-:W-:Y:S01]  /*4ea0*/  IMAD.U32 R132, RZ, RZ, UR30 ;  /* 0x0000001eff847e24 */ /* 0x000fe2000f8e00ff */
[-C--:B------:R-:W-:Y:S01]  /*4eb0*/  HMMA.16816.F32 R60, R144, R134.reuse, R60 ;  /* 0x00000086903c723c */ /* 0x080fe2000000183c */
[----:B------:R-:W-:Y:S01]  /*4ec0*/  IMAD.U32 R133, RZ, RZ, UR29 ;  /* 0x0000001dff857e24 */ /* 0x000fe2000f8e00ff */
[----:B------:R-:W-:Y:S02]  /*4ed0*/  LDSM.16.M88.4 R144, [R160+0xc800] ;  /* 0x00c80000a090783b */ /* 0x000fe40000000200 */
[C---:B------:R-:W-:Y:S02]  /*4ee0*/  @!P0 IADD3 R170, -R2.reuse, -0x7, RZ ;  /* 0xfffffff902aa8810 */ /* 0x040fe40007ffe1ff */
[C---:B------:R-:W-:Y:S02]  /*4ef0*/  LEA R132, P0, R243.reuse, R132, 0x2 ;  /* 0x00000084f3847211 */ /* 0x040fe400078010ff */
[----:B------:R4:W3:Y:S01]  /*4f00*/  I2F R194, R170 ;  /* 0x000000aa00c27306 */ /* 0x0008e20000201400 */
[----:B------:R-:W-:Y:S01]  /*4f10*/  HMMA.16816.F32 R64, R136, R134, R64 ;  /* 0x000000868840723c */ /* 0x000fe20000001840 */
[----:B--2---:R-:W2:Y:S03]  /*4f20*/  LDSM.16.M88.4 R152, [R152+0x2000] ;  /* 0x002000009898783b */ /* 0x004ea60000000200 */
[----:B------:R-:W-:Y:S02]  /*4f30*/  LEA.HI.X.SX32 R133, R243, R133, 0x2, P0 ;  /* 0x00000085f3857211 */ /* 0x000fe400000f16ff */
[----:B------:R-:W-:Y:S02]  /*4f40*/  ISETP.GE.AND P0, PT, R175, RZ, PT ;  /* 0x000000ffaf00720c */ /* 0x000fe40003f06270 */
[-C--:B-1----:R-:W-:Y:S01]  /*4f50*/  HMMA.16816.F32 R4, R140, R148.reuse, R4 ;  /* 0x000000948c04723c */ /* 0x082fe20000001804 */
[----:B-----5:R1:W5:Y:S04]  /*4f60*/  LDG.E R171, [R132.64] ;  /* 0x0000002484ab7981 */ /* 0x020368000c1e1900 */
[C---:B------:R-:W-:Y:S01]  /*4f70*/  IADD3 R136, R2.reuse, 0x38, RZ ;  /* 0x0000003802887810 */ /* 0x040fe20007ffe0ff */
[----:B------:R1:W5:Y:S01]  /*4f80*/  LDG.E R169, [R132.64+0x100] ;  /* 0x0001002484a97981 */ /* 0x000362000c1e1900 */
[C---:B------:R-:W-:Y:S03]  /*4f90*/  IADD3 R137, R2.reuse, 0x37, RZ ;  /* 0x0000003702897810 */ /* 0x040fe60007ffe0ff */
[----:B------:R1:W5:Y:S02]  /*4fa0*/  LDG.E R168, [R132.64+0x120] ;  /* 0x0001202484a87981 */ /* 0x000364000c1e1900 */
[----:B------:R-:W-:Y:S02]  /*4fb0*/  @!P0 IADD3 R175, -R2, -0x40, RZ ;  /* 0xffffffc002af8810 */ /* 0x000fe40007ffe1ff */
[----:B------:R-:W-:Y:S01]  /*4fc0*/  ISETP.GE.AND P0, PT, R136, RZ, PT ;  /* 0x000000ff8800720c */ /* 0x000fe20003f06270 */
[----:B----4-:R1:W5:Y:S01]  /*4fd0*/  LDG.E R170, [R132.64+0x20] ;  /* 0x0000202484aa7981 */ /* 0x010362000c1e1900 */
[----:B------:R4:W1:Y:S11]  /*4fe0*/  I2F R191, R175 ;  /* 0x000000af00bf7306 */ /* 0x0008760000201400 */
[C---:B------:R-:W-:Y:S04]  /*4ff0*/  @!P0 IADD3 R136, -R2.reuse, -0x38, RZ ;  /* 0xffffffc802888810 */ /* 0x040fe80007ffe1ff */
[----:B------:R-:W-:Y:S01]  /*5000*/  I2F R192, R136 ;  /* 0x0000008800c07306 */ /* 0x000fe20000201400 */
[C---:B--2---:R-:W-:Y:S04]  /*5010*/  HMMA.16816.F32 R8, R152.reuse, R148, R8 ;  /* 0x000000949808723c */ /* 0x044fe80000001808 */
[----:B-1----:R-:W-:Y:S04]  /*5020*/  IADD3 R132, R2, 0x3f, RZ ;  /* 0x0000003f02847810 */ /* 0x002fe80007ffe0ff */
[-C--:B------:R-:W-:Y:S03]  /*5030*/  HMMA.16816.F32 R12, R152, R150.reuse, R12 ;  /* 0x00000096980c723c */ /* 0x080fe6000000180c */
[----:B------:R-:W-:Y:S02]  /*5040*/  ISETP.GE.AND P1, PT, R132, RZ, PT ;  /* 0x000000ff8400720c */ /* 0x000fe40003f26270 */
[C---:B------:R-:W-:Y:S02]  /*5050*/  IADD3 R148, R2.reuse, -0x8, RZ ;  /* 0xfffffff802947810 */ /* 0x040fe40007ffe0ff */
[----:B----4-:R-:W-:Y:S01]  /*5060*/  IADD3 R175, R2, 0x30, RZ ;  /* 0x0000003002af7810 */ /* 0x010fe20007ffe0ff */
[C---:B------:R-:W-:Y:S04]  /*5070*/  HMMA.16816.F32 R16, R140.reuse, R150, R16 ;  /* 0x000000968c10723c */ /* 0x040fe80000001810 */
[----:B------:R-:W-:Y:S04]  /*5080*/  ISETP.GE.AND P0, PT, R148, RZ, PT ;  /* 0x000000ff9400720c */ /* 0x000fe80003f06270 */
[C---:B------:R-:W-:Y:S01]  /*5090*/  @!P1 IADD3 R132, -R2.reuse, -0x3f, RZ ;  /* 0xffffffc102849810 */ /* 0x040fe20007ffe1ff */
[-C--:B------:R-:W-:Y:S03]  /*50a0*/  HMMA.16816.F32 R20, R140, R144.reuse, R20 ;  /* 0x000000908c14723c */ /* 0x080fe60000001814 */
[----:B------:R1:W2:Y:S01]  /*50b0*/  I2F R189, R132 ;  /* 0x0000008400bd7306 */ /* 0x0002a20000201400 */
[----:B------:R-:W-:Y:S04]  /*50c0*/  ISETP.GE.AND P1, PT, R137, RZ, PT ;  /* 0x000000ff8900720c */ /* 0x000fe80003f26270 */
[C---:B------:R-:W-:Y:S04]  /*50d0*/  HMMA.16816.F32 R24, R152.reuse, R144, R24 ;  /* 0x000000909818723c */ /* 0x040fe80000001818 */
[C---:B------:R-:W-:Y:S03]  /*50e0*/  @!P0 IADD3 R148, -R2.reuse, 0x8, RZ ;  /* 0x0000000802948810 */ /* 0x040fe60007ffe1ff */
[C---:B------:R-:W-:Y:S01]  /*50f0*/  IADD3 R145, R2.reuse, -0x9, RZ ;  /* 0xfffffff702917810 */ /* 0x040fe20007ffe0ff */
[----:B------:R4:W-:Y:S01]  /*5100*/  I2F R187, R148 ;  /* 0x0000009400bb7306 */ /* 0x0009e20000201400 */
[C---:B------:R-:W-:Y:S01]  /*5110*/  @!P1 IADD3 R137, -R2.reuse, -0x37, RZ ;  /* 0xffffffc902899810 */ /* 0x040fe20007ffe1ff */
[-C--:B------:R-:W-:Y:S03]  /*5120*/  HMMA.16816.F32 R28, R152, R146.reuse, R28 ;  /* 0x00000092981c723c */ /* 0x080fe6000000181c */
[----:B------:R-:W-:Y:S02]  /*5130*/  ISETP.GE.AND P1, PT, R145, RZ, PT ;  /* 0x000000ff9100720c */ /* 0x000fe40003f26270 */
[----:B------:R-:W-:Y:S03]  /*5140*/  IADD3 R144, R2, -0x10, RZ ;  /* 0xfffffff002907810 */ /* 0x000fe60007ffe0ff */
[----:B------:R2:W2:Y:S01]  /*5150*/  I2F R190, R137 ;  /* 0x0000008900be7306 */ /* 0x0004a20000201400 */
[----:B-1----:R-:W1:Y:S01]  /*5160*/  LDSM.16.M88.4 R132, [R160+0xd000] ;  /* 0x00d00000a084783b */ /* 0x002e620000000200 */
[C---:B------:R-:W-:Y:S04]  /*5170*/  HMMA.16816.F32 R32, R140.reuse, R146, R32 ;  /* 0x000000928c20723c */ /* 0x040fe80000001820 */
[----:B------:R-:W-:Y:S02]  /*5180*/  ISETP.GE.AND P0, PT, R144, RZ, PT ;  /* 0x000000ff9000720c */ /* 0x000fe40003f06270 */
[C---:B------:R-:W-:Y:S02]  /*5190*/  @!P1 IADD3 R145, -R2.reuse, 0x9, RZ ;  /* 0x0000000902919810 */ /* 0x040fe40007ffe1ff */
[----:B------:R-:W-:Y:S02]  /*51a0*/  IADD3 R146, R2, -0x11, RZ ;  /* 0xffffffef02927810 */ /* 0x000fe40007ffe0ff */
[----:B------:R-:W1:Y:S02]  /*51b0*/  I2F R185, R145 ;  /* 0x0000009100b97306 */ /* 0x000e640000201400 */
[----:B------:R-:W-:Y:S01]  /*51c0*/  ISETP.GE.AND P1, PT, R146, RZ, PT ;  /* 0x000000ff9200720c */ /* 0x000fe20003f26270 */
[----:B----4-:R-:W-:Y:S04]  /*51d0*/  LDSM.16.M88.4 R148, [R161+0xc000] ;  /* 0x00c00000a194783b */ /* 0x010fe80000000200 */
[C---:B------:R-:W-:Y:S02]  /*51e0*/  @!P0 IADD3 R144, -R2.reuse, 0x10, RZ ;  /* 0x0000001002908810 */ /* 0x040fe40007ffe1ff */
[----:B------:R-:W-:Y:S02]  /*51f0*/  ISETP.GE.AND P0, PT, R175, RZ, PT ;  /* 0x000000ffaf00720c */ /* 0x000fe40003f06270 */
[----:B------:R-:W4:Y:S01]  /*5200*/  I2F R188, R144 ;  /* 0x0000009000bc7306 */ /* 0x000f220000201400 */
[----:B--2---:R-:W2:Y:S03]  /*5210*/  LDSM.16.M88.4 R136, [R160+0xd800] ;  /* 0x00d80000a088783b */ /* 0x004ea60000000200 */
[----:B------:R-:W-:Y:S02]  /*5220*/  @!P1 IADD3 R146, -R2, 0x11, RZ ;  /* 0x0000001102929810 */ /* 0x000fe40007ffe1ff */
[----:B------:R-:W-:Y:S04]  /*5230*/  ISETP.GE.AND P1, PT, R176, RZ, PT ;  /* 0x000000ffb000720c */ /* 0x000fe80003f26270 */
[----:B------:R3:W2:Y:S01]  /*5240*/  I2F R186, R146 ;  /* 0x0000009200ba7306 */ /* 0x0006a20000201400 */
[----:B------:R-:W-:Y:S02]  /*5250*/  @!P0 IADD3 R175, -R2, -0x30, RZ ;  /* 0xffffffd002af8810 */ /* 0x000fe40007ffe1ff */
[----:B------:R-:W-:Y:S01]  /*5260*/  ISETP.GE.AND P0, PT, R174, RZ, PT ;  /* 0x000000ffae00720c */ /* 0x000fe20003f06270 */
[-C--:B-1----:R-:W-:Y:S06]  /*5270*/  HMMA.16816.F32 R36, R140, R132.reuse, R36 ;  /* 0x000000848c24723c */ /* 0x082fec0000001824 */
[----:B------:R1:W1:Y:S01]  /*5280*/  I2F R183, R175 ;  /* 0x000000af00b77306 */ /* 0x0002620000201400 */
[C---:B------:R-:W-:Y:S01]  /*5290*/  @!P1 IADD3 R176, -R2.reuse, -0x2f, RZ ;  /* 0xffffffd102b09810 */ /* 0x040fe20007ffe1ff */
[C---:B------:R-:W-:Y:S08]  /*52a0*/  HMMA.16816.F32 R40, R152.reuse, R132, R40 ;  /* 0x000000849828723c */ /* 0x040ff00000001828 */
[----:B------:R-:W4:Y:S01]  /*52b0*/  I2F R182, R176 ;  /* 0x000000b000b67306 */ /* 0x000f220000201400 */
[----:B------:R-:W-:Y:S03]  /*52c0*/  @!P0 IADD3 R174, -R2, -0x28, RZ ;  /* 0xffffffd802ae8810 */ /* 0x000fe60007ffe1ff */
[----:B------:R-:W-:Y:S01]  /*52d0*/  IMAD.IADD R132, R0, 0x1, R157 ;  /* 0x0000000100847824 */ /* 0x000fe200078e029d */
[-C--:B------:R-:W-:Y:S04]  /*52e0*/  HMMA.16816.F32 R44, R152, R134.reuse, R44 ;  /* 0x00000086982c723c */ /* 0x080fe8000000182c */
[----:B---3--:R-:W3:Y:S01]  /*52f0*/  LDSM.16.M88.4 R144, [R132] ;  /* 0x000000008490783b */ /* 0x008ee20000000200 */
[----:B------:R-:W-:Y:S01]  /*5300*/  IADD3 R0, R2, 0x27, RZ ;  /* 0x0000002702007810 */ /* 0x000fe20007ffe0ff */
[----:B------:R-:W3:Y:S02]  /*5310*/  I2F R184, R174 ;  /* 0x000000ae00b87306 */ /* 0x000ee40000201400 */
[C---:B------:R-:W-:Y:S04]  /*5320*/  HMMA.16816.F32 R48, R140.reuse, R134, R48 ;  /* 0x000000868c30723c */ /* 0x040fe80000001830 */
[----:B------:R-:W4:Y:S01]  /*5330*/  LDSM.16.M88.4 R132, [R132+0x2000] ;  /* 0x002000008484783b */ /* 0x000f220000000200 */
[----:B------:R-:W-:Y:S02]  /*5340*/  ISETP.GE.AND P1, PT, R0, RZ, PT ;  /* 0x000000ff0000720c */ /* 0x000fe40003f26270 */
[C---:B-1----:R-:W-:Y:S01]  /*5350*/  IADD3 R175, R2.reuse, -0x18, RZ ;  /* 0xffffffe802af7810 */ /* 0x042fe20007ffe0ff */
[-C--:B--2---:R-:W-:Y:S03]  /*5360*/  HMMA.16816.F32 R52, R140, R136.reuse, R52 ;  /* 0x000000888c34723c */ /* 0x084fe60000001834 */
[----:B------:R-:W-:Y:S05]  /*5370*/  ISETP.GE.AND P0, PT, R175, RZ, PT ;  /* 0x000000ffaf00720c */ /* 0x000fea0003f06270 */
[C---:B------:R-:W-:Y:S04]  /*5380*/  HMMA.16816.F32 R56, R152.reuse, R136, R56 ;  /* 0x000000889838723c */ /* 0x040fe80000001838 */
[C---:B------:R-:W-:Y:S04]  /*5390*/  @!P1 IADD3 R0, -R2.reuse, -0x27, RZ ;  /* 0xffffffd902009810 */ /* 0x040fe80007ffe1ff */
[----:B------:R1:W2:Y:S01]  /*53a0*/  I2F R181, R0 ;  /* 0x0000000000b57306 */ /* 0x0002a20000201400 */
[-C--:B------:R-:W-:Y:S03]  /*53b0*/  HMMA.16816.F32 R60, R152, R138.reuse, R60 ;  /* 0x0000008a983c723c */ /* 0x080fe6000000183c */
[C---:B------:R-:W-:Y:S04]  /*53c0*/  @!P0 IADD3 R175, -R2.reuse, 0x18, RZ ;  /* 0x0000001802af8810 */ /* 0x040fe80007ffe1ff */
[----:B------:R-:W-:Y:S01]  /*53d0*/  IADD3 R152, R2, -0x19, RZ ;  /* 0xffffffe702987810 */ /* 0x000fe20007ffe0ff */
[----:B------:R-:W-:Y:S01]  /*53e0*/  HMMA.16816.F32 R64, R140, R138, R64 ;  /* 0x0000008a8c40723c */ /* 0x000fe20000001840 */
[----:B------:R-:W1:Y:S01]  /*53f0*/  I2F R179, R175 ;  /* 0x000000af00b37306 */ /* 0x000e620000201400 */
[----:B------:R-:W2:Y:S02]  /*5400*/  LDSM.16.M88.4 R136, [R161+0xc800] ;  /* 0x00c80000a188783b */ /* 0x000ea40000000200 */
[----:B------:R-:W-:Y:S02]  /*5410*/  ISETP.GE.AND P1, PT, R152, RZ, PT ;  /* 0x000000ff9800720c */ /* 0x000fe40003f26270 */
[C---:B------:R-:W-:Y:S02]  /*5420*/  IADD3 R153, R2.reuse, -0x39, RZ ;  /* 0xffffffc702997810 */ /* 0x040fe40007ffe0ff */
[-C--:B---3--:R-:W-:Y:S05]  /*5430*/  HMMA.16816.F32 R4, R144, R148.reuse, R4 ;  /* 0x000000949004723c */ /* 0x088fea0000001804 */
[C---:B------:R-:W-:Y:S02]  /*5440*/  IADD3 R141, R2.reuse, -0x20, RZ ;  /* 0xffffffe0028d7810 */ /* 0x040fe40007ffe0ff */
[C---:B------:R-:W-:Y:S01]  /*5450*/  IADD3 R140, R2.reuse, -0x21, RZ ;  /* 0xffffffdf028c7810 */ /* 0x040fe20007ffe0ff */
[C---:B----4-:R-:W-:Y:S04]  /*5460*/  HMMA.16816.F32 R8, R132.reuse, R148, R8 ;  /* 0x000000948408723c */ /* 0x050fe80000001808 */
[----:B------:R-:W-:Y:S02]  /*5470*/  ISETP.GE.AND P0, PT, R141, RZ, PT ;  /* 0x000000ff8d00720c */ /* 0x000fe40003f06270 */
[----:B------:R-:W-:Y:S02]  /*5480*/  @!P1 IADD3 R152, -R2, 0x19, RZ ;  /* 0x0000001902989810 */ /* 0x000fe40007ffe1ff */
[-C--:B------:R-:W-:Y:S02]  /*5490*/  HMMA.16816.F32 R12, R132, R150.reuse, R12 ;  /* 0x00000096840c723c */ /* 0x080fe4000000180c */
[----:B------:R-:W3:Y:S01]  /*54a0*/  I2F R177, R152 ;  /* 0x0000009800b17306 */ /* 0x000ee20000201400 */
[----:B------:R-:W-:Y:S02]  /*54b0*/  ISETP.GE.AND P1, PT, R140, RZ, PT ;  /* 0x000000ff8c00720c */ /* 0x000fe40003f26270 */
[C---:B-1----:R-:W-:Y:S02]  /*54c0*/  IADD3 R0, R2.reuse, 0x20, RZ ;  /* 0x0000002002007810 */ /* 0x042fe40007ffe0ff */
[C---:B------:R-:W-:Y:S01]  /*54d0*/  IADD3 R149, R2.reuse, 0x1f, RZ ;  /* 0x0000001f02957810 */ /* 0x040fe20007ffe0ff */
[C---:B------:R-:W-:Y:S04]  /*54e0*/  HMMA.16816.F32 R16, R144.reuse, R150, R16 ;  /* 0x000000969010723c */ /* 0x040fe80000001810 */
[----:B------:R-:W-:Y:S01]  /*54f0*/  @!P0 IADD3 R141, -R2, 0x20, RZ ;  /* 0x00000020028d8810 */ /* 0x000fe20007ffe1ff */
[----:B------:R-:W-:Y:S01]  /*5500*/  FFMA.FTZ R5, R193, -UR4, R5 ;  /* 0x80000004c1057c23 */ /* 0x000fe20008010005 */
[----:B------:R-:W-:Y:S01]  /*5510*/  ISETP.GE.AND P0, PT, R0, RZ, PT ;  /* 0x000000ff0000720c */ /* 0x000fe20003f06270 */
[----:B------:R-:W-:Y:S01]  /*5520*/  FFMA.FTZ R6, R195, -UR4, R6 ;  /* 0x80000004c3067c23 */ /* 0x000fe20008010006 */
[----:B------:R-:W1:Y:S01]  /*5530*/  I2F R180, R141 ;  /* 0x0000008d00b47306 */ /* 0x000e620000201400 */
[C---:B------:R-:W-:Y:S01]  /*5540*/  @!P1 IADD3 R140, -R2.reuse, 0x21, RZ ;  /* 0x00000021028c9810 */ /* 0x040fe20007ffe1ff */
[-C--:B--2---:R-:W-:Y:S03]  /*5550*/  HMMA.16816.F32 R20, R144, R136.reuse, R20 ;  /* 0x000000889014723c */ /* 0x084fe60000001814 */
[----:B------:R-:W-:Y:S01]  /*5560*/  IADD3 R148, R2, 0x18, RZ ;  /* 0x0000001802947810 */ /* 0x000fe20007ffe0ff */
[----:B------:R-:W-:Y:S01]  /*5570*/  FFMA.FTZ R7, R194, -UR4, R7 ;  /* 0x80000004c2077c23 */ /* 0x000fe20008010007 */
[----:B------:R-:W-:Y:S01]  /*5580*/  ISETP.GE.AND P1, PT, R149, RZ, PT ;  /* 0x000000ff9500720c */ /* 0x000fe20003f26270 */
[----:B------:R-:W-:Y:S01]  /*5590*/  FFMA.FTZ R4, R198, -UR4, R4 ;  /* 0x80000004c6047c23 */ /* 0x000fe20008010004 */
[C---:B------:R-:W-:Y:S01]  /*55a0*/  IADD3 R150, R2.reuse, 0x10, RZ ;  /* 0x0000001002967810 */ /* 0x040fe20007ffe0ff */
[----:B------:R2:W4:Y:S01]  /*55b0*/  I2F R178, R140 ;  /* 0x0000008c00b27306 */ /* 0x0005220000201400 */
[----:B------:R-:W-:Y:S01]  /*55c0*/  @!P0 IADD3 R0, -R2, -0x20, RZ ;  /* 0xffffffe002008810 */ /* 0x000fe20007ffe1ff */
[C---:B------:R-:W-:Y:S04]  /*55d0*/  HMMA.16816.F32 R24, R132.reuse, R136, R24 ;  /* 0x000000888418723c */ /* 0x040fe80000001818 */
[----:B------:R-:W-:Y:S01]  /*55e0*/  ISETP.GE.AND P0, PT, R148, RZ, PT ;  /* 0x000000ff9400720c */ /* 0x000fe20003f06270 */
[----:B------:R-:W-:Y:S01]  /*55f0*/  FFMA.FTZ R11, R197, -UR4, R11 ;  /* 0x80000004c50b7c23 */ /* 0x000fe2000801000b */
[----:B------:R-:W-:Y:S01]  /*5600*/  IADD3 R151, R2, 0xf, RZ ;  /* 0x0000000f02977810 */ /* 0x000fe20007ffe0ff */
[----:B------:R-:W-:Y:S01]  /*5610*/  FFMA.FTZ R10, R196, -UR4, R10 ;  /* 0x80000004c40a7c23 */ /* 0x000fe2000801000a */
[----:B------:R1:W1:Y:S01]  /*5620*/  I2F R175, R0 ;  /* 0x0000000000af7306 */ /* 0x0002620000201400 */
[----:B------:R-:W-:Y:S01]  /*5630*/  FFMA.FTZ R8, R191, -UR4, R8 ;  /* 0x80000004bf087c23 */ /* 0x000fe20008010008 */
[-C--:B------:R-:W-:Y:S03]  /*5640*/  HMMA.16816.F32 R28, R132, R138.reuse, R28 ;  /* 0x0000008a841c723c */ /* 0x080fe6000000181c */
[----:B------:R-:W-:Y:S01]  /*5650*/  FFMA.FTZ R9, R189, -UR4, R9 ;  /* 0x80000004bd097c23 */ /* 0x000fe20008010009 */
[C---:B------:R-:W-:Y:S01]  /*5660*/  IADD3 R137, R2.reuse, 0x17, RZ ;  /* 0x0000001702897810 */ /* 0x040fe20007ffe0ff */
[----:B------:R-:W-:Y:S01]  /*5670*/  FFMA.FTZ R14, R191, -UR4, R14 ;  /* 0x80000004bf0e7c23 */ /* 0x000fe2000801000e */
[C---:B------:R-:W-:Y:S01]  /*5680*/  IADD3 R136, R2.reuse, -0x28, RZ ;  /* 0xffffffd802887810 */ /* 0x040fe20007ffe0ff */
[----:B------:R-:W-:Y:S01]  /*5690*/  FFMA.FTZ R15, R189, -UR4, R15 ;  /* 0x80000004bd0f7c23 */ /* 0x000fe2000801000f */
[----:B------:R-:W-:Y:S01]  /*56a0*/  @!P1 IADD3 R149, -R2, -0x1f, RZ ;  /* 0xffffffe102959810 */ /* 0x000fe20007ffe1ff */
[C---:B------:R-:W-:Y:S03]  /*56b0*/  HMMA.16816.F32 R32, R144.reuse, R138, R32 ;  /* 0x0000008a9020723c */ /* 0x040fe60000001820 */
[----:B------:R3:W3:Y:S01]  /*56c0*/  I2F R174, R149 ;  /* 0x0000009500ae7306 */ /* 0x0006e20000201400 */
[----:B------:R-:W-:Y:S01]  /*56d0*/  FFMA.FTZ R12, R192, -UR4, R12 ;  /* 0x80000004c00c7c23 */ /* 0x000fe2000801000c */
[----:B------:R-:W-:Y:S01]  /*56e0*/  ISETP.GE.AND P1, PT, R137, RZ, PT ;  /* 0x000000ff8900720c */ /* 0x000fe20003f26270 */
[----:B------:R-:W-:Y:S01]  /*56f0*/  FFMA.FTZ R13, R190, -UR4, R13 ;  /* 0x80000004be0d7c23 */ /* 0x000fe2000801000d */
[----:B------:R-:W-:Y:S01]  /*5700*/  @!P0 IADD3 R148, -R2, -0x18, RZ ;  /* 0xffffffe802948810 */ /* 0x000fe20007ffe1ff */
[----:B------:R-:W-:Y:S01]  /*5710*/  FFMA.FTZ R19, R193, -UR4, R19 ;  /* 0x80000004c1137c23 */ /* 0x000fe20008010013 */
[----:B------:R-:W-:Y:S01]  /*5720*/  ISETP.GE.AND P0, PT, R136, RZ, PT ;  /* 0x000000ff8800720c */ /* 0x000fe20003f06270 */
[----:B--2---:R-:W2:Y:S01]  /*5730*/  LDSM.16.M88.4 R140, [R161+0xd000] ;  /* 0x00d00000a18c783b */ /* 0x004ea20000000200 */
[----:B------:R-:W-:Y:S01]  /*5740*/  ISETP.GE.AND P2, PT, R153, RZ, PT ;  /* 0x000000ff9900720c */ /* 0x000fe20003f46270 */
[----:B------:R-:W-:Y:S01]  /*5750*/  FFMA.FTZ R18, R198, -UR4, R18 ;  /* 0x80000004c6127c23 */ /* 0x000fe20008010012 */
[----:B------:R4:W2:Y:S01]  /*5760*/  I2F R176, R148 ;  /* 0x0000009400b07306 */ /* 0x0008a20000201400 */
[----:B------:R-:W-:Y:S01]  /*5770*/  FFMA.FTZ R16, R187, -UR4, R16 ;  /* 0x80000004bb107c23 */ /* 0x000fe20008010010 */
[C---:B-1----:R-:W-:Y:S01]  /*5780*/  IADD3 R0, R2.reuse, -0x29, RZ ;  /* 0xffffffd702007810 */ /* 0x042fe20007ffe0ff */
[----:B------:R-:W-:Y:S01]  /*5790*/  FFMA.FTZ R17, R185, -UR4, R17 ;  /* 0x80000004b9117c23 */ /* 0x000fe20008010011 */
[C---:B------:R-:W-:Y:S01]  /*57a0*/  IADD3 R152, R2.reuse, -0x38, RZ ;  /* 0xffffffc802987810 */ /* 0x040fe20007ffe0ff */
[----:B------:R-:W-:Y:S01]  /*57b0*/  FFMA.FTZ R22, R187, -UR4, R22 ;  /* 0x80000004bb167c23 */ /* 0x000fe20008010016 */
[----:B------:R-:W-:Y:S01]  /*57c0*/  @!P1 IADD3 R137, -R2, -0x17, RZ ;  /* 0xffffffe902899810 */ /* 0x000fe20007ffe1ff */
[----:B------:R-:W-:Y:S01]  /*57d0*/  FFMA.FTZ R23, R185, -UR4, R23 ;  /* 0x80000004b9177c23 */ /* 0x000fe20008010017 */
[----:B------:R-:W-:Y:S01]  /*57e0*/  ISETP.GE.AND P6, PT, R0, RZ, PT ;  /* 0x000000ff0000720c */ /* 0x000fe20003fc6270 */
[----:B------:R-:W-:Y:S01]  /*57f0*/  FFMA.FTZ R20, R188, -UR4, R20 ;  /* 0x80000004bc147c23 */ /* 0x000fe20008010014 */
[----:B------:R-:W1:Y:S01]  /*5800*/  I2F R155, R137 ;  /* 0x00000089009b7306 */ /* 0x000e620000201400 */
[----:B------:R-:W-:Y:S01]  /*5810*/  FFMA.FTZ R21, R186, -UR4, R21 ;  /* 0x80000004ba157c23 */ /* 0x000fe20008010015 */
[----:B------:R-:W-:Y:S01]  /*5820*/  @!P0 IADD3 R136, -R2, 0x28, RZ ;  /* 0x0000002802888810 */ /* 0x000fe20007ffe1ff */
[----:B------:R-:W-:Y:S01]  /*5830*/  FFMA.FTZ R26, R192, -UR4, R26 ;  /* 0x80000004c01a7c23 */ /* 0x000fe2000801001a */
[----:B---3--:R-:W-:Y:S01]  /*5840*/  IADD3 R149, R2, -0x31, RZ ;  /* 0xffffffcf02957810 */ /* 0x008fe20007ffe0ff */
[----:B------:R-:W-:Y:S01]  /*5850*/  FFMA.FTZ R27, R190, -UR4, R27 ;  /* 0x80000004be1b7c23 */ /* 0x000fe2000801001b */
[----:B------:R-:W-:Y:S01]  /*5860*/  ISETP.GE.AND P1, PT, R150, RZ, PT ;  /* 0x000000ff9600720c */ /* 0x000fe20003f26270 */
[----:B------:R-:W-:Y:S01]  /*5870*/  FFMA.FTZ R24, R183, -UR4, R24 ;  /* 0x80000004b7187c23 */ /* 0x000fe20008010018 */
[----:B------:R-:W-:Y:S01]  /*5880*/  ISETP.GE.AND P4, PT, R149, RZ, PT ;  /* 0x000000ff9500720c */ /* 0x000fe20003f86270 */
[C---:B------:R-:W-:Y:S01]  /*5890*/  FFMA.FTZ R25, R182.reuse, -UR4, R25 ;  /* 0x80000004b6197c23 */ /* 0x040fe20008010019 */
[----:B------:R3:W1:Y:S01]  /*58a0*/  I2F R154, R136 ;  /* 0x00000088009a7306 */ /* 0x0006620000201400 */
[----:B------:R-:W-:Y:S01]  /*58b0*/  FFMA.FTZ R30, R183, -UR4, R30 ;  /* 0x80000004b71e7c23 */ /* 0x000fe2000801001e */
[----:B------:R-:W-:Y:S01]  /*58c0*/  ISETP.GE.AND P0, PT, R151, RZ, PT ;  /* 0x000000ff9700720c */ /* 0x000fe20003f06270 */
[----:B------:R-:W-:Y:S01]  /*58d0*/  FFMA.FTZ R31, R182, -UR4, R31 ;  /* 0x80000004b61f7c23 */ /* 0x000fe2000801001f */
[----:B----4-:R-:W-:Y:S01]  /*58e0*/  IADD3 R148, R2, -0x30, RZ ;  /* 0xffffffd002947810 */ /* 0x010fe20007ffe0ff */
[----:B------:R-:W-:Y:S01]  /*58f0*/  FFMA.FTZ R28, R184, -UR4, R28 ;  /* 0x80000004b81c7c23 */ /* 0x000fe2000801001c */
[----:B------:R-:W-:Y:S01]  /*5900*/  ISETP.GE.AND P3, PT, R152, RZ, PT ;  /* 0x000000ff9800720c */ /* 0x000fe20003f66270 */
[----:B------:R-:W-:Y:S01]  /*5910*/  FFMA.FTZ R29, R181, -UR4, R29 ;  /* 0x80000004b51d7c23 */ /* 0x000fe2000801001d */
[----:B------:R-:W-:Y:S01]  /*5920*/  ISETP.GE.AND P5, PT, R148, RZ, PT ;  /* 0x000000ff9400720c */ /* 0x000fe20003fa6270 */
[----:B------:R-:W-:Y:S01]  /*5930*/  FFMA.FTZ R34, R188, -UR4, R34 ;  /* 0x80000004bc227c23 */ /* 0x000fe20008010022 */
[----:B------:R-:W-:Y:S01]  /*5940*/  @!P6 IADD3 R0, -R2, 0x29, RZ ;  /* 0x000000290200e810 */ /* 0x000fe20007ffe1ff */
[----:B------:R-:W-:Y:S01]  /*5950*/  FFMA.FTZ R35, R186, -UR4, R35 ;  /* 0x80000004ba237c23 */ /* 0x000fe20008010023 */
[C---:B------:R-:W-:Y:S01]  /*5960*/  @!P4 IADD3 R149, -R2.reuse, 0x31, RZ ;  /* 0x000000310295c810 */ /* 0x040fe20007ffe1ff */
[----:B------:R-:W-:Y:S01]  /*5970*/  FFMA.FTZ R32, R179, -UR4, R32 ;  /* 0x80000004b3207c23 */ /* 0x000fe20008010020 */
[C---:B------:R-:W-:Y:S01]  /*5980*/  @!P1 IADD3 R150, -R2.reuse, -0x10, RZ ;  /* 0xfffffff002969810 */ /* 0x040fe20007ffe1ff */
[----:B------:R-:W-:Y:S01]  /*5990*/  FFMA.FTZ R33, R177, -UR4, R33 ;  /* 0x80000004b1217c23 */ /* 0x000fe20008010021 */
[----:B------:R-:W4:Y:S01]  /*59a0*/  I2F R0, R0 ;  /* 0x0000000000007306 */ /* 0x000f220000201400 */
[-C--:B--2---:R-:W-:Y:S03]  /*59b0*/  HMMA.16816.F32 R36, R144, R140.reuse, R36 ;  /* 0x0000008c9024723c */ /* 0x084fe60000001824 */
[C---:B------:R-:W-:Y:S02]  /*59c0*/  @!P0 IADD3 R151, -R2.reuse, -0xf, RZ ;  /* 0xfffffff102978810 */ /* 0x040fe40007ffe1ff */
[C---:B------:R-:W-:Y:S01]  /*59d0*/  @!P5 IADD3 R148, -R2.reuse, 0x30, RZ ;  /* 0x000000300294d810 */ /* 0x040fe20007ffe1ff */
[----:B---3--:R-:W2:Y:S02]  /*59e0*/  LDSM.16.M88.4 R136, [R161+0xd800] ;  /* 0x00d80000a188783b */ /* 0x008ea40000000200 */
[C---:B------:R-:W-:Y:S01]  /*59f0*/  HMMA.16816.F32 R40, R132.reuse, R140, R40 ;  /* 0x0000008c8428723c */ /* 0x040fe20000001828 */
[----:B------:R-:W-:Y:S01]  /*5a00*/  I2F R149, R149 ;  /* 0x0000009500957306 */ /* 0x000fe20000201400 */
[----:B------:R-:W-:Y:S02]  /*5a10*/  PLOP3.LUT P0, PT, PT, PT, UP0, 0x80, 0x0 ;  /* 0x000000000000781c */ /* 0x000fe40003f0f008 */
[C---:B------:R-:W-:Y:S02]  /*5a20*/  @!P3 IADD3 R152, -R2.reuse, 0x38, RZ ;  /* 0x000000380298b810 */ /* 0x040fe40007ffe1ff */
[----:B------:R-:W-:Y:S02]  /*5a30*/  @!P2 IADD3 R153, -R2, 0x39, RZ ;  /* 0x000000390299a810 */ /* 0x000fe40007ffe1ff */
[-C--:B------:R-:W-:Y:S03]  /*5a40*/  HMMA.16816.F32 R44, R132, R142.reuse, R44 ;  /* 0x0000008e842c723c */ /* 0x080fe6000000182c */
[----:B------:R-:W3:Y:S05]  /*5a50*/  I2F R148, R148 ;  /* 0x0000009400947306 */ /* 0x000eea0000201400 */
[----:B------:R-:W-:Y:S01]  /*5a60*/  FFMA.FTZ R38, R179, -UR4, R38 ;  /* 0x80000004b3267c23 */ /* 0x000fe20008010026 */
[C---:B------:R-:W-:Y:S04]  /*5a70*/  HMMA.16816.F32 R48, R144.reuse, R142, R48 ;  /* 0x0000008e9030723c */ /* 0x040fe80000001830 */
[----:B------:R-:W-:Y:S01]  /*5a80*/  FFMA.FTZ R39, R177, -UR4, R39 ;  /* 0x80000004b1277c23 */ /* 0x000fe20008010027 */
[----:B------:R-:W3:Y:S01]  /*5a90*/  I2F R150, R150 ;  /* 0x0000009600967306 */ /* 0x000ee20000201400 */
[----:B------:R-:W-:Y:S02]  /*5aa0*/  FFMA.FTZ R36, R180, -UR4, R36 ;  /* 0x80000004b4247c23 */ /* 0x000fe40008010024 */
[----:B------:R-:W-:Y:S04]  /*5ab0*/  FFMA.FTZ R37, R178, -UR4, R37 ;  /* 0x80000004b2257c23 */ /* 0x000fe80008010025 */
[----:B------:R-:W-:Y:S02]  /*5ac0*/  FFMA.FTZ R42, R184, -UR4, R42 ;  /* 0x80000004b82a7c23 */ /* 0x000fe4000801002a */
[----:B------:R-:W-:Y:S01]  /*5ad0*/  FFMA.FTZ R43, R181, -UR4, R43 ;  /* 0x80000004b52b7c23 */ /* 0x000fe2000801002b */
[----:B------:R-:W3:Y:S01]  /*5ae0*/  I2F R151, R151 ;  /* 0x0000009700977306 */ /* 0x000ee20000201400 */
[C---:B------:R-:W-:Y:S02]  /*5af0*/  FFMA.FTZ R40, R175.reuse, -UR4, R40 ;  /* 0x80000004af287c23 */ /* 0x040fe40008010028 */
[C---:B------:R-:W-:Y:S02]  /*5b00*/  FFMA.FTZ R41, R174.reuse, -UR4, R41 ;  /* 0x80000004ae297c23 */ /* 0x040fe40008010029 */
[----:B------:R-:W-:Y:S02]  /*5b10*/  FFMA.FTZ R46, R175, -UR4, R46 ;  /* 0x80000004af2e7c23 */ /* 0x000fe4000801002e */
[----:B------:R-:W-:Y:S01]  /*5b20*/  FFMA.FTZ R47, R174, -UR4, R47 ;  /* 0x80000004ae2f7c23 */ /* 0x000fe2000801002f */
[-C--:B--2---:R-:W-:Y:S02]  /*5b30*/  HMMA.16816.F32 R52, R144, R136.reuse, R52 ;  /* 0x000000889034723c */ /* 0x084fe40000001834 */
[----:B------:R-:W2:Y:S01]  /*5b40*/  I2F R152, R152 ;  /* 0x0000009800987306 */ /* 0x000ea20000201400 */
[----:B------:R-:W-:Y:S02]  /*5b50*/  FFMA.FTZ R44, R176, -UR4, R44 ;  /* 0x80000004b02c7c23 */ /* 0x000fe4000801002c */
[----:B-1----:R-:W-:Y:S02]  /*5b60*/  FFMA.FTZ R45, R155, -UR4, R45 ;  /* 0x800000049b2d7c23 */ /* 0x002fe4000801002d */
[----:B------:R-:W-:Y:S01]  /*5b70*/  FFMA.FTZ R50, R180, -UR4, R50 ;  /* 0x80000004b4327c23 */ /* 0x000fe20008010032 */
[C---:B------:R-:W-:Y:S04]  /*5b80*/  HMMA.16816.F32 R56, R132.reuse, R136, R56 ;  /* 0x000000888438723c */ /* 0x040fe80000001838 */
[----:B------:R-:W-:Y:S01]  /*5b90*/  FFMA.FTZ R51, R178, -UR4, R51 ;  /* 0x80000004b2337c23 */ /* 0x000fe20008010033 */
[----:B------:R-:W1:Y:S01]  /*5ba0*/  I2F R153, R153 ;  /* 0x0000009900997306 */ /* 0x000e620000201400 */
[----:B------:R-:W-:Y:S02]  /*5bb0*/  FFMA.FTZ R48, R154, -UR4, R48 ;  /* 0x800000049a307c23 */ /* 0x000fe40008010030 */
[----:B----4-:R-:W-:Y:S01]  /*5bc0*/  FFMA.FTZ R49, R0, -UR4, R49 ;  /* 0x8000000400317c23 */ /* 0x010fe20008010031 */
[-C--:B------:R-:W-:Y:S07]  /*5bd0*/  HMMA.16816.F32 R60, R132, R138.reuse, R60 ;  /* 0x0000008a843c723c */ /* 0x080fee000000183c */
[----:B------:R-:W-:Y:S01]  /*5be0*/  FFMA.FTZ R54, R154, -UR4, R54 ;  /* 0x800000049a367c23 */ /* 0x000fe20008010036 */
[----:B------:R-:W-:Y:S04]  /*5bf0*/  HMMA.16816.F32 R64, R144, R138, R64 ;  /* 0x0000008a9040723c */ /* 0x000fe80000001840 */
[----:B------:R-:W-:Y:S02]  /*5c00*/  FFMA.FTZ R55, R0, -UR4, R55 ;  /* 0x8000000400377c23 */ /* 0x000fe40008010037 */
[----:B---3--:R-:W-:Y:S02]  /*5c10*/  FFMA.FTZ R52, R148, -UR4, R52 ;  /* 0x8000000494347c23 */ /* 0x008fe40008010034 */
[----:B------:R-:W-:Y:S04]  /*5c20*/  FFMA.FTZ R53, R149, -UR4, R53 ;  /* 0x8000000495357c23 */ /* 0x000fe80008010035 */
[----:B------:R-:W-:Y:S02]  /*5c30*/  FFMA.FTZ R58, R176, -UR4, R58 ;  /* 0x80000004b03a7c23 */ /* 0x000fe4000801003a */
        /* <DEDUP_REMOVED lines=9> */
[----:B--2---:R-:W-:Y:S02]  /*5cd0*/  FFMA.FTZ R64, R152, -UR4, R64 ;  /* 0x8000000498407c23 */ /* 0x004fe40008010040 */
[----:B-1----:R-:W-:Y:S01]  /*5ce0*/  FFMA.FTZ R65, R153, -UR4, R65 ;  /* 0x8000000499417c23 */ /* 0x002fe20008010041 */
[----:B------:R-:W-:-:S05]  /*5cf0*/  @!P0 BRA `(.L_x_2341) ;  /* 0x000000a000008947 */ /* 0x000fca0003800000 */
[----:B------:R-:W-:Y:S02]  /*5d00*/  UIADD3 UR28, UR27, UR28, -UR5 ;  /* 0x0000001c1b1c7290 */ /* 0x000fe4000fffe805 */
[----:B------:R-:W-:Y:S04]  /*5d10*/  UIADD3 UR15, UR10, 0x80, URZ ;  /* 0x000000800a0f7890 */ /* 0x000fe8000fffe03f */
[----:B------:R-:W-:Y:S02]  /*5d20*/  UISETP.GE.AND UP0, UPT, UR15, UR28, UPT ;  /* 0x0000001c0f00728c */ /* 0x000fe4000bf06270 */
[----:B------:R-:W-:Y:S04]  /*5d30*/  UIADD3 UR15, UR14, 0x80, URZ ;  /* 0x000000800e0f7890 */ /* 0x000fe8000fffe03f */
[----:B------:R-:W-:Y:S02]  /*5d40*/  PLOP3.LUT P1, PT, PT, PT, UP0, 0x80, 0x0 ;  /* 0x000000000000781c */ /* 0x000fe40003f2f008 */
[----:B------:R-:W-:Y:S01]  /*5d50*/  IMAD.U32 R0, RZ, RZ, UR15 ;  /* 0x0000000fff007e24 */ /* 0x000fe2000f8e00ff */
[----:B------:R-:W-:Y:S04]  /*5d60*/  UMOV UR15, UR27 ;  /* 0x0000001b000f7c82 */ /* 0x000fe80008000000 */
[----:B------:R-:W-:Y:S11]  /*5d70*/  ISETP.LT.AND P0, PT, R0, UR5, PT ;  /* 0x0000000500007c0c */ /* 0x000ff6000bf01270 */
[----:B------:R-:W-:Y:S02]  /*5d80*/  @!UPT UIADD3 URZ, URZ, URZ, URZ ;  /* 0x0000003f3f3ff290 */ /* 0x000fe4000fffe03f */
[----:B------:R-:W-:-:S05]  /*5d90*/  @!P1 BRA P0, `(.L_x_2342) ;  /* 0x00000ec000009947 */ /* 0x000fca0000000000 */
.L_x_2341:
[----:B------:R-:W-:Y:S01]  /*5da0*/  IADD3 R0, R243, UR10, RZ ;  /* 0x0000000af3007c10 */ /* 0x000fe2000fffe0ff */
[----:B------:R-:W1:Y:S01]  /*5db0*/  S2R R140, SR_TID.X ;  /* 0x00000000008c7919 */ /* 0x000e620000002100 */
[----:B------:R-:W-:Y:S02]  /*5dc0*/  UIADD3 UR10, -UR15, UR5, -UR11 ;  /* 0x000000050f0a7290 */ /* 0x000fe4000fffe90b */
[C---:B------:R-:W-:Y:S01]  /*5dd0*/  IADD3 R133, R0.reuse, 0x8, RZ ;  /* 0x0000000800857810 */ /* 0x040fe20007ffe0ff */
[----:B------:R-:W-:Y:S01]  /*5de0*/  UMOV UR27, UR15 ;  /* 0x0000000f001b7c82 */ /* 0x000fe20008000000 */
[C---:B------:R-:W-:Y:S02]  /*5df0*/  IADD3 R132, R0.reuse, 0x40, RZ ;  /* 0x0000004000847810 */ /* 0x040fe40007ffe0ff */
[C---:B------:R-:W-:Y:S02]  /*5e00*/  IADD3 R2, R0.reuse, 0x48, RZ ;  /* 0x0000004800027810 */ /* 0x040fe40007ffe0ff */
[----:B------:R-:W-:Y:S02]  /*5e10*/  IADD3 R138, R0, UR10, RZ ;  /* 0x0000000a008a7c10 */ /* 0x000fe4000fffe0ff */
[C---:B------:R-:W-:Y:S02]  /*5e20*/  IADD3 R136, R133.reuse, UR10, RZ ;  /* 0x0000000a85887c10 */ /* 0x040fe4000fffe0ff */
[----:B------:R-:W-:Y:S02]  /*5e30*/  IADD3 R134, R132, UR10, RZ ;  /* 0x0000000a84867c10 */ /* 0x000fe4000fffe0ff */
[----:B------:R-:W-:Y:S01]  /*5e40*/  IADD3 R135, R2, UR10, RZ ;  /* 0x0000000a02877c10 */ /* 0x000fe2000fffe0ff */
[----:B------:R-:W-:Y:S01]  /*5e50*/  UIADD3 UR10, UR5, 0x1, -UR11 ;  /* 0x00000001050a7890 */ /* 0x000fe2000fffe80b */
[----:B------:R-:W-:Y:S02]  /*5e60*/  IMNMX R138, RZ, R138, !PT ;  /* 0x0000008aff8a7217 */ /* 0x000fe40007800200 */
[----:B------:R-:W-:Y:S01]  /*5e70*/  IMNMX R136, RZ, R136, !PT ;  /* 0x00000088ff887217 */ /* 0x000fe20007800200 */
[----:B------:R-:W-:Y:S01]  /*5e80*/  UIADD3 UR10, UR10, UR41, URZ ;  /* 0x000000290a0a7290 */ /* 0x000fe2000fffe03f */
[----:B------:R-:W-:Y:S05]  /*5e90*/  IMNMX R134, RZ, R134, !PT ;  /* 0x00000086ff867217 */ /* 0x000fea0007800200 */
[----:B------:R-:W-:Y:S01]  /*5ea0*/  IADD3 R137, R0, UR10, RZ ;  /* 0x0000000a00897c10 */ /* 0x000fe2000fffe0ff */
[----:B-1----:R-:W-:Y:S01]  /*5eb0*/  IMAD.SHL.U32 R0, R140, 0x2, RZ ;  /* 0x000000028c007824 */ /* 0x002fe200078e00ff */
[----:B------:R-:W-:Y:S02]  /*5ec0*/  IADD3 R139, R133, UR10, RZ ;  /* 0x0000000a858b7c10 */ /* 0x000fe4000fffe0ff */
[----:B------:R-:W-:Y:S02]  /*5ed0*/  IMNMX R137, R137, UR5, PT ;  /* 0x0000000589897c17 */ /* 0x000fe4000b800200 */
[----:B------:R-:W-:Y:S02]  /*5ee0*/  LOP3.LUT R0, R0, 0x6, RZ, 0xc0, !PT ;  /* 0x0000000600007812 */ /* 0x000fe400078ec0ff */
[----:B------:R-:W-:Y:S02]  /*5ef0*/  IADD3 R133, R132, UR10, RZ ;  /* 0x0000000a84857c10 */ /* 0x000fe4000fffe0ff */
[----:B------:R-:W-:Y:S01]  /*5f00*/  IADD3 R2, R2, UR10, RZ ;  /* 0x0000000a02027c10 */ /* 0x000fe2000fffe0ff */
[----:B------:R-:W-:Y:S01]  /*5f10*/  IMAD R0, R250, 0x40, R0 ;  /* 0x00000040fa007824 */ /* 0x000fe200078e0200 */
[----:B------:R-:W-:Y:S02]  /*5f20*/  IMNMX R132, RZ, R135, !PT ;  /* 0x00000087ff847217 */ /* 0x000fe40007800200 */
[----:B------:R-:W-:Y:S02]  /*5f30*/  IMNMX R135, R139, UR5, PT ;  /* 0x000000058b877c17 */ /* 0x000fe4000b800200 */
[----:B------:R-:W-:Y:S02]  /*5f40*/  IADD3 R0, R0, UR14, RZ ;  /* 0x0000000e00007c10 */ /* 0x000fe4000fffe0ff */
[----:B------:R-:W-:Y:S02]  /*5f50*/  IMNMX R133, R133, UR5, PT ;  /* 0x0000000585857c17 */ /* 0x000fe4000b800200 */
[C---:B------:R-:W-:Y:S02]  /*5f60*/  ISETP.GE.AND P0, PT, R0.reuse, R138, PT ;  /* 0x0000008a0000720c */ /* 0x040fe40003f06270 */
[C---:B------:R-:W-:Y:S02]  /*5f70*/  IADD3 R152, R0.reuse, 0x1, RZ ;  /* 0x0000000100987810 */ /* 0x040fe40007ffe0ff */
[C---:B------:R-:W-:Y:S02]  /*5f80*/  IADD3 R151, R0.reuse, 0x8, RZ ;  /* 0x0000000800977810 */ /* 0x040fe40007ffe0ff */
[C---:B------:R-:W-:Y:S02]  /*5f90*/  IADD3 R150, R0.reuse, 0x9, RZ ;  /* 0x0000000900967810 */ /* 0x040fe40007ffe0ff */
[C---:B------:R-:W-:Y:S02]  /*5fa0*/  IADD3 R149, R0.reuse, 0x10, RZ ;  /* 0x0000001000957810 */ /* 0x040fe40007ffe0ff */
[----:B------:R-:W-:Y:S02]  /*5fb0*/  ISETP.GE.OR P0, PT, R0, R137, !P0 ;  /* 0x000000890000720c */ /* 0x000fe40004706670 */
[----:B------:R-:W-:Y:S02]  /*5fc0*/  IMNMX R2, R2, UR5, PT ;  /* 0x0000000502027c17 */ /* 0x000fe4000b800200 */
        /* <DEDUP_REMOVED lines=201> */
.L_x_2342:
        /* <DEDUP_REMOVED lines=21> */
[----:B------:R-:W-:Y:S02]  /*6db0*/  IMAD.U32 R5, RZ, RZ, UR7 ;  /* 0x00000007ff057e24 */ /* 0x000fe4000f8e00ff */
[--C-:B------:R-:W-:Y:S02]  /*6dc0*/  FFMA.FTZ R32, R32, c[0x0][0x23c], -R132.reuse ;  /* 0x00008f0020207a23 */ /* 0x100fe40000010884 */
[--C-:B------:R-:W-:Y:S01]  /*6dd0*/  FFMA.FTZ R36, R36, c[0x0][0x23c], -R132.reuse ;  /* 0x00008f0024247a23 */ /* 0x100fe20000010884 */
[----:B------:R-:W-:Y:S01]  /*6de0*/  MUFU.EX2 R224, R64 ;  /* 0x0000004000e07308 */ /* 0x000fe20000000800 */
[--C-:B------:R-:W-:Y:S02]  /*6df0*/  FFMA.FTZ R176, R37, c[0x0][0x23c], -R132.reuse ;  /* 0x00008f0025b07a23 */ /* 0x100fe40000010884 */
[----:B------:R-:W-:Y:S01]  /*6e00*/  FFMA.FTZ R52, R52, c[0x0][0x23c], -R132 ;  /* 0x00008f0034347a23 */ /* 0x000fe20000010884 */
[----:B-1----:R-:W-:Y:S01]  /*6e10*/  FSEL R16, R0, RZ, P0 ;  /* 0x000000ff00107208 */ /* 0x002fe20000000000 */
[----:B------:R-:W-:Y:S01]  /*6e20*/  FMUL.FTZ R0, R245, 1.4426950216293334961 ;  /* 0x3fb8aa3bf5007820 */ /* 0x000fe20000410000 */
[----:B------:R-:W-:Y:S01]  /*6e30*/  FSETP.NEU.FTZ.AND P0, PT, R244, -INF , PT ;  /* 0xff800000f400780b */ /* 0x000fe20003f1d000 */
[----:B------:R-:W-:Y:S02]  /*6e40*/  IMAD.MOV.U32 R248, RZ, RZ, c[0x0][0x22c] ;  /* 0x00008b00fff87624 */ /* 0x000fe400078e00ff */
[--C-:B------:R-:W-:Y:S01]  /*6e50*/  FFMA.FTZ R51, R51, c[0x0][0x23c], -R16.reuse ;  /* 0x00008f0033337a23 */ /* 0x100fe20000010810 */
[----:B------:R-:W-:Y:S01]  /*6e60*/  FSEL R2, R2, RZ, P0 ;  /* 0x000000ff02027208 */ /* 0x000fe20000000000 */
[----:B------:R1:W-:Y:S01]  /*6e70*/  MUFU.EX2 R199, R4 ;  /* 0x0000000400c77308 */ /* 0x0003e20000000800 */
[----:B------:R-:W-:Y:S01]  /*6e80*/  FSETP.NEU.FTZ.AND P0, PT, R245, -INF , PT ;  /* 0xff800000f500780b */ /* 0x000fe20003f1d000 */
[----:B------:R-:W-:Y:S02]  /*6e90*/  FFMA.FTZ R19, R19, c[0x0][0x23c], -R16 ;  /* 0x00008f0013137a23 */ /* 0x000fe40000010810 */
[----:B------:R-:W-:Y:S01]  /*6ea0*/  FFMA.FTZ R12, R12, c[0x0][0x23c], -R2 ;  /* 0x00008f000c0c7a23 */ /* 0x000fe20000010802 */
[----:B------:R-:W-:Y:S01]  /*6eb0*/  FSEL R0, R0, RZ, P0 ;  /* 0x000000ff00007208 */ /* 0x000fe20000000000 */
[--C-:B------:R-:W-:Y:S02]  /*6ec0*/  FFMA.FTZ R7, R7, c[0x0][0x23c], -R16.reuse ;  /* 0x00008f0007077a23 */ /* 0x100fe40000010810 */
[----:B------:R-:W-:Y:S02]  /*6ed0*/  FFMA.FTZ R23, R23, c[0x0][0x23c], -R16 ;  /* 0x00008f0017177a23 */ /* 0x000fe40000010810 */
[----:B------:R3:W-:Y:S01]  /*6ee0*/  MUFU.EX2 R201, R12 ;  /* 0x0000000c00c97308 */ /* 0x0007e20000000800 */
[----:B------:R-:W-:Y:S02]  /*6ef0*/  FFMA.FTZ R15, R15, c[0x0][0x23c], -R0 ;  /* 0x00008f000f0f7a23 */ /* 0x000fe40000010800 */
[----:B------:R-:W-:Y:S02]  /*6f00*/  FFMA.FTZ R18, R18, c[0x0][0x23c], -R16 ;  /* 0x00008f0012127a23 */ /* 0x000fe40000010810 */
[----:B------:R-:W-:Y:S02]  /*6f10*/  FFMA.FTZ R150, R25, c[0x0][0x23c], -R2 ;  /* 0x00008f0019967a23 */ /* 0x000fe40000010802 */
[----:B------:R-:W-:Y:S02]  /*6f20*/  FFMA.FTZ R25, R14, c[0x0][0x23c], -R0 ;  /* 0x00008f000e197a23 */ /* 0x000fe40000010800 */
[----:B------:R-:W-:Y:S01]  /*6f30*/  FFMA.FTZ R28, R28, c[0x0][0x23c], -R2 ;  /* 0x00008f001c1c7a23 */ /* 0x000fe20000010802 */
[----:B------:R4:W2:Y:S01]  /*6f40*/  MUFU.EX2 R209, R19 ;  /* 0x0000001300d17308 */ /* 0x0008a20000000800 */
[----:B------:R-:W-:Y:S02]  /*6f50*/  FFMA.FTZ R30, R30, c[0x0][0x23c], -R0 ;  /* 0x00008f001e1e7a23 */ /* 0x000fe40000010800 */
[--C-:B------:R-:W-:Y:S02]  /*6f60*/  FFMA.FTZ R34, R34, c[0x0][0x23c], -R16.reuse ;  /* 0x00008f0022227a23 */ /* 0x100fe40000010810 */
[----:B-1----:R-:W-:Y:S02]  /*6f70*/  IMAD.U32 R4, RZ, RZ, UR34 ;  /* 0x00000022ff047e24 */ /* 0x002fe4000f8e00ff */
[----:B------:R-:W-:Y:S02]  /*6f80*/  FFMA.FTZ R35, R35, c[0x0][0x23c], -R16 ;  /* 0x00008f0023237a23 */ /* 0x000fe40000010810 */
[----:B------:R-:W-:Y:S01]  /*6f90*/  IMAD R4, R4, 0x2, R250 ;  /* 0x0000000204047824 */ /* 0x000fe200078e02fa */
[----:B------:R1:W-:Y:S01]  /*6fa0*/  MUFU.EX2 R205, R20 ;  /* 0x0000001400cd7308 */ /* 0x0003e20000000800 */
[----:B------:R-:W-:Y:S02]  /*6fb0*/  FFMA.FTZ R31, R31, c[0x0][0x23c], -R0 ;  /* 0x00008f001f1f7a23 */ /* 0x000fe40000010800 */
[----:B------:R-:W-:Y:S02]  /*6fc0*/  IMAD.SHL.U32 R4, R4, 0x2, RZ ;  /* 0x0000000204047824 */ /* 0x000fe400078e00ff */
[----:B---3--:R-:W-:Y:S02]  /*6fd0*/  FFMA.FTZ R12, R6, c[0x0][0x23c], -R16 ;  /* 0x00008f00060c7a23 */ /* 0x008fe40000010810 */
[----:B------:R-:W-:Y:S02]  /*6fe0*/  FFMA.FTZ R24, R24, c[0x0][0x23c], -R2 ;  /* 0x00008f0018187a23 */ /* 0x000fe40000010802 */
[----:B------:R-:W-:Y:S01]  /*6ff0*/  FFMA.FTZ R27, R27, c[0x0][0x23c], -R0 ;  /* 0x00008f001b1b7a23 */ /* 0x000fe20000010800 */
[----:B------:R3:W-:Y:S01]  /*7000*/  MUFU.EX2 R200, R7 ;  /* 0x0000000700c87308 */ /* 0x0007e20000000800 */
[--C-:B------:R-:W-:Y:S02]  /*7010*/  FFMA.FTZ R50, R50, c[0x0][0x23c], -R16.reuse ;  /* 0x00008f0032327a23 */ /* 0x100fe40000010810 */
[----:B------:R-:W-:Y:S02]  /*7020*/  FFMA.FTZ R67, R67, c[0x0][0x23c], -R16 ;  /* 0x00008f0043437a23 */ /* 0x000fe40000010810 */
[----:B----4-:R-:W-:Y:S02]  /*7030*/  FFMA.FTZ R19, R17, c[0x0][0x23c], -R132 ;  /* 0x00008f0011137a23 */ /* 0x010fe40000010884 */
[----:B------:R-:W-:Y:S02]  /*7040*/  FFMA.FTZ R60, R60, c[0x0][0x23c], -R2 ;  /* 0x00008f003c3c7a23 */ /* 0x000fe40000010802 */
[----:B------:R-:W-:Y:S01]  /*7050*/  FFMA.FTZ R63, R63, c[0x0][0x23c], -R0 ;  /* 0x00008f003f3f7a23 */ /* 0x000fe20000010800 */
[----:B------:R-:W-:Y:S01]  /*7060*/  MUFU.EX2 R202, R15 ;  /* 0x0000000f00ca7308 */ /* 0x000fe20000000800 */
[--C-:B------:R-:W-:Y:S02]  /*7070*/  FFMA.FTZ R17, R8, c[0x0][0x23c], -R2.reuse ;  /* 0x00008f0008117a23 */ /* 0x100fe40000010802 */
[----:B------:R-:W-:Y:S02]  /*7080*/  FFMA.FTZ R148, R13, c[0x0][0x23c], -R2 ;  /* 0x00008f000d947a23 */ /* 0x000fe40000010802 */
[----:B-1----:R-:W-:Y:S04]  /*7090*/  IMAD.WIDE.U32 R20, R251, -0x2daee0ad, RZ ;  /* 0xd2511f53fb147825 */ /* 0x002fe800078e00ff */
[----:B------:R-:W-:Y:S01]  /*70a0*/  FFMA.FTZ R147, R10, c[0x0][0x23c], -R0 ;  /* 0x00008f000a937a23 */ /* 0x000fe20000010800 */
[----:B------:R-:W-:Y:S01]  /*70b0*/  LOP3.LUT R8, R21, UR31, R4, 0x96, !PT ;  /* 0x0000001f15087c12 */ /* 0x000fe2000f8e9604 */
[----:B------:R1:W-:Y:S01]  /*70c0*/  MUFU.EX2 R204, R23 ;  /* 0x0000001700cc7308 */ /* 0x0003e20000000800 */
[----:B------:R-:W-:Y:S01]  /*70d0*/  LOP3.LUT R6, R20, UR33, RZ, 0x3c, !PT ;  /* 0x0000002114067c12 */ /* 0x000fe2000f8e3cff */
[--C-:B------:R-:W-:Y:S01]  /*70e0*/  FFMA.FTZ R145, R9, c[0x0][0x23c], -R2.reuse ;  /* 0x00008f0009917a23 */ /* 0x100fe20000010802 */
[----:B---3--:R-:W-:Y:S01]  /*70f0*/  IADD3 R7, R4, 0x1, RZ ;  /* 0x0000000104077810 */ /* 0x008fe20007ffe0ff */
[----:B------:R-:W-:Y:S02]  /*7100*/  FFMA.FTZ R184, R29, c[0x0][0x23c], -R2 ;  /* 0x00008f001db87a23 */ /* 0x000fe40000010802 */
[--C-:B------:R-:W-:Y:S01]  /*7110*/  FFMA.FTZ R38, R38, c[0x0][0x23c], -R16.reuse ;  /* 0x00008f0026267a23 */ /* 0x100fe20000010810 */
[----:B------:R-:W-:Y:S01]  /*7120*/  LOP3.LUT R7, R21, UR31, R7, 0x96, !PT ;  /* 0x0000001f15077c12 */ /* 0x000fe2000f8e9607 */
[----:B------:R-:W-:Y:S02]  /*7130*/  FFMA.FTZ R39, R39, c[0x0][0x23c], -R16 ;  /* 0x00008f0027277a23 */ /* 0x000fe40000010810 */
[----:B------:R-:W-:Y:S01]  /*7140*/  MUFU.EX2 R203, R18 ;  /* 0x0000001200cb7308 */ /* 0x000fe20000000800 */
[----:B------:R-:W-:Y:S02]  /*7150*/  FFMA.FTZ R44, R44, c[0x0][0x23c], -R2 ;  /* 0x00008f002c2c7a23 */ /* 0x000fe40000010802 */
[----:B------:R-:W-:Y:S02]  /*7160*/  FFMA.FTZ R47, R47, c[0x0][0x23c], -R0 ;  /* 0x00008f002f2f7a23 */ /* 0x000fe40000010800 */
[----:B------:R-:W-:Y:S02]  /*7170*/  FFMA.FTZ R40, R40, c[0x0][0x23c], -R2 ;  /* 0x00008f0028287a23 */ /* 0x000fe40000010802 */
[--C-:B------:R-:W-:Y:S02]  /*7180*/  FFMA.FTZ R43, R43, c[0x0][0x23c], -R0.reuse ;  /* 0x00008f002b2b7a23 */ /* 0x100fe40000010800 */
[----:B------:R-:W-:Y:S01]  /*7190*/  FFMA.FTZ R46, R46, c[0x0][0x23c], -R0 ;  /* 0x00008f002e2e7a23 */ /* 0x000fe20000010800 */
[----:B------:R-:W-:Y:S01]  /*71a0*/  MUFU.EX2 R185, R12 ;  /* 0x0000000c00b97308 */ /* 0x000fe20000000800 */
[----:B------:R-:W-:Y:S02]  /*71b0*/  FFMA.FTZ R55, R55, c[0x0][0x23c], -R16 ;  /* 0x00008f0037377a23 */ /* 0x000fe40000010810 */
[----:B------:R-:W-:Y:S02]  /*71c0*/  FFMA.FTZ R45, R45, c[0x0][0x23c], -R2 ;  /* 0x00008f002d2d7a23 */ /* 0x000fe40000010802 */
[--C-:B-1----:R-:W-:Y:S02]  /*71d0*/  FFMA.FTZ R23, R11, c[0x0][0x23c], -R0.reuse ;  /* 0x00008f000b177a23 */ /* 0x102fe40000010800 */
[----:B------:R-:W-:Y:S03]  /*71e0*/  IMAD.WIDE.U32 R10, R8, -0x326172a9, RZ ;  /* 0xcd9e8d57080a7825 */ /* 0x000fe600078e00ff */
[----:B------:R-:W-:Y:S01]  /*71f0*/  MUFU.EX2 R198, R19 ;  /* 0x0000001300c67308 */ /* 0x000fe20000000800 */
[----:B------:R-:W-:Y:S04]  /*7200*/  IMAD.WIDE.U32 R8, R7, -0x326172a9, RZ ;  /* 0xcd9e8d5707087825 */ /* 0x000fe800078e00ff */
[----:B------:R-:W-:Y:S02]  /*7210*/  FFMA.FTZ R42, R42, c[0x0][0x23c], -R0 ;  /* 0x00008f002a2a7a23 */ /* 0x000fe40000010800 */
[----:B------:R-:W-:Y:S02]  /*7220*/  FFMA.FTZ R54, R54, c[0x0][0x23c], -R16 ;  /* 0x00008f0036367a23 */ /* 0x000fe40000010810 */
[--C-:B------:R-:W-:Y:S01]  /*7230*/  FFMA.FTZ R41, R41, c[0x0][0x23c], -R2.reuse ;  /* 0x00008f0029297a23 */ /* 0x100fe20000010802 */
[----:B------:R-:W-:Y:S01]  /*7240*/  MUFU.EX2 R215, R28 ;  /* 0x0000001c00d77308 */ /* 0x000fe20000000800 */
[--C-:B------:R-:W-:Y:S02]  /*7250*/  FFMA.FTZ R56, R56, c[0x0][0x23c], -R2.reuse ;  /* 0x00008f0038387a23 */ /* 0x100fe40000010802 */
[--C-:B------:R-:W-:Y:S02]  /*7260*/  FFMA.FTZ R57, R57, c[0x0][0x23c], -R2.reuse ;  /* 0x00008f0039397a23 */ /* 0x100fe40000010802 */
[----:B------:R-:W-:Y:S02]  /*7270*/  FFMA.FTZ R2, R61, c[0x0][0x23c], -R2 ;  /* 0x00008f003d027a23 */ /* 0x000fe40000010802 */
[--C-:B------:R-:W-:Y:S02]  /*7280*/  FFMA.FTZ R59, R59, c[0x0][0x23c], -R0.reuse ;  /* 0x00008f003b3b7a23 */ /* 0x100fe40000010800 */
[----:B------:R-:W-:Y:S01]  /*7290*/  FFMA.FTZ R58, R58, c[0x0][0x23c], -R0 ;  /* 0x00008f003a3a7a23 */ /* 0x000fe20000010800 */
[----:B------:R-:W-:Y:S01]  /*72a0*/  MUFU.EX2 R210, R30 ;  /* 0x0000001e00d27308 */ /* 0x000fe20000000800 */
[----:B------:R-:W-:Y:S09]  /*72b0*/  IMAD R248, R248, c[0x0][0x1c0], RZ ;  /* 0x00007000f8f87a24 */ /* 0x000ff200078e02ff */
        /* <DEDUP_REMOVED lines=66> */
[C---:B------:R-:W-:Y:S02]  /*76e0*/  LOP3.LUT R7, R6.reuse, R19, RZ, 0x3c, !PT ;  /* 0x0000001306077212 */ /* 0x040fe400078e3cff */
        /* <DEDUP_REMOVED lines=30> */
[----:B-1----:R-:W-:Y:S01]  /*78d0*/  IMAD.WIDE.U32 R24, R24, -0x326172a9, RZ ;  /* 0xcd9e8d5718187825 */ /* 0x002fe200078e00ff */
        /* <DEDUP_REMOVED lines=40> */
[----:B----4-:R-:W-:Y:S01]  /*7b60*/  LOP3.LUT R34, R8, 0xffff, RZ, 0xc0, !PT ;  /* 0x0000ffff08227812 */ /* 0x010fe200078ec0ff */
[----:B------:R-:W-:Y:S01]  /*7b70*/  IMAD.WIDE.U32 R12, R13, -0x326172a9, RZ ;  /* 0xcd9e8d570d0c7825 */ /* 0x000fe200078e00ff */
[----:B------:R-:W-:Y:S02]  /*7b80*/  LOP3.LUT R14, R10, 0xff, RZ, 0xc0, !PT ;  /* 0x000000ff0a0e7812 */ /* 0x000fe400078ec0ff */
[----:B------:R-:W-:Y:S02]  /*7b90*/  SHF.R.U32.HI R8, RZ, 0x18, R4 ;  /* 0x00000018ff087819 */ /* 0x000fe40000011604 */
[----:B------:R-:W-:Y:S02]  /*7ba0*/  LOP3.LUT R23, R13, UR19, R20, 0x96, !PT ;  /* 0x000000130d177c12 */ /* 0x000fe4000f8e9614 */
[----:B------:R-:W-:Y:S02]  /*7bb0*/  LOP3.LUT R20, R9, UR17, R22, 0x96, !PT ;  /* 0x0000001109147c12 */ /* 0x000fe4000f8e9616 */
[C---:B------:R-:W-:Y:S02]  /*7bc0*/  LOP3.LUT R9, R4.reuse, 0xff, RZ, 0xc0, !PT ;  /* 0x000000ff04097812 */ /* 0x040fe400078ec0ff */
[----:B------:R-:W-:Y:S02]  /*7bd0*/  SHF.R.U32.HI R32, RZ, 0x10, R4 ;  /* 0x00000010ff207819 */ /* 0x000fe40000011604 */
[----:B------:R-:W-:Y:S02]  /*7be0*/  LOP3.LUT R36, R4, 0xffff, RZ, 0xc0, !PT ;  /* 0x0000ffff04247812 */ /* 0x000fe400078ec0ff */
        /* <DEDUP_REMOVED lines=411> */
[----:B------:R-:W-:Y:S01]  /*95a0*/  LEA R172, P0, R8, R172, 0x2 ;  /* 0x000000ac08ac7211 */ /* 0x000fe200078010ff */
        /* <DEDUP_REMOVED lines=341> */
.L_x_2343:
        /* <DEDUP_REMOVED lines=212> */
.L_x_2344:
        /* <DEDUP_REMOVED lines=520> */
.L_x_2346:
        /* <DEDUP_REMOVED lines=19> */
.L_x_2347:
        /* <DEDUP_REMOVED lines=45> */
.L_x_2349:
[----:B------:R-:W-:Y:S05]  /*dcc0*/  BSYNC B0 ;  /* 0x0000000000007941 */ /* 0x000fea0003800000 */
.L_x_2348:
        /* <DEDUP_REMOVED lines=15> */
.L_x_2351:
[----:B------:R-:W-:Y:S05]  /*ddc0*/  BSYNC B0 ;  /* 0x0000000000007941 */ /* 0x000fea0003800000 */
.L_x_2350:
        /* <DEDUP_REMOVED lines=15> */
.L_x_2353:
[----:B------:R-:W-:Y:S05]  /*dec0*/  BSYNC B0 ;  /* 0x0000000000007941 */ /* 0x000fea0003800000 */
.L_x_2352:
        /* <DEDUP_REMOVED lines=14> */
.L_x_2355:
[----:B------:R-:W-:Y:S05]  /*dfb0*/  BSYNC B0 ;  /* 0x0000000000007941 */ /* 0x000fea0003800000 */
.L_x_2354:
        /* <DEDUP_REMOVED lines=25> */
.L_x_2357:
[----:B------:R-:W-:Y:S05]  /*e150*/  BSYNC B0 ;  /* 0x0000000000007941 */ /* 0x000fea0003800000 */
.L_x_2356:
        /* <DEDUP_REMOVED lines=13> */
.L_x_2359:
[----:B------:R-:W-:Y:S05]  /*e230*/  BSYNC B0 ;  /* 0x0000000000007941 */ /* 0x000fea0003800000 */
.L_x_2358:
        /* <DEDUP_REMOVED lines=13> */
.L_x_2361:
[----:B------:R-:W-:Y:S05]  /*e310*/  BSYNC B0 ;  /* 0x0000000000007941 */ /* 0x000fea0003800000 */
.L_x_2360:
        /* <DEDUP_REMOVED lines=11> */
.L_x_2308:
[----:B------:R-:W-:Y:S05]  /*e3d0*/  BSYNC B1 ;  /* 0x0000000000017941 */ /* 0x000fea0003800000 */
.L_x_2286:
        /* <DEDUP_REMOVED lines=11> */
.L_x_2362:
[----:B------:R-:W-:Y:S05]  /*e490*/  EXIT ;  /* 0x000000000000794d */ /* 0x000fea0003800000 */
.L_x_2364:
        /* <DEDUP_REMOVED lines=14> */
.L_x_2495:


//--------------------- .text._ZN5flash44flash_bwd_dq_dk_dv_loop_seqk_parallel_kernelI23Flash_bwd_kernel_traitsILi64ELi128ELi128ELi8ELi4ELi4ELi4ELb0ELb0EN7cutlass6half_tE19Flash_kernel_traitsILi64ELi128ELi128ELi8ES3_EELb0ELb0ELb1ELb1ELb0ELb0ELb1EEEvNS_16Flash_bwd_paramsE --------------------------
	.section	.text._ZN5flash44flash_bwd_dq_dk_dv_loop_seqk_parallel_kernelI23Flash_bwd_kernel_traitsILi64ELi128ELi128ELi8ELi4ELi4ELi4ELb0ELb0EN7cutlass6half_tE19Flash_kernel_traitsILi64ELi128ELi128ELi8ES3_EELb0ELb0ELb1ELb1ELb0ELb0ELb1EEEvNS_16Flash_bwd_paramsE,"ax",@progbits
	.sectioninfo	@"SHI_REGISTERS=255"
	.align	128
        .global         _ZN5flash44flash_bwd_dq_dk_dv_loop_seqk_parallel_kernelI23Flash_bwd_kernel_traitsILi64ELi128ELi128ELi8ELi4ELi4ELi4ELb0ELb0EN7cutlass6half_tE19Flash_kernel_traitsILi64ELi128ELi128ELi8ES3_EELb0ELb0ELb1ELb1ELb0ELb0ELb1EEEvNS_16Flash_bwd_paramsE
        .type           _ZN5flash44flash_bwd_dq_dk_dv_loop_seqk_parallel_kernelI23Flash_bwd_kernel_traitsILi64ELi128ELi128ELi8ELi4ELi4ELi4ELb0ELb0EN7cutlass6half_tE19Flash_kernel_traitsILi64ELi128ELi128ELi8ES3_EELb0ELb0ELb1ELb1ELb0ELb0ELb1EEEvNS_16Flash_bwd_paramsE,@function
        .size           _ZN5flash44flash_bwd_dq_dk_dv_loop_seqk_parallel_kernelI23Flash_bwd_kernel_traitsILi64ELi128ELi128ELi8ELi4ELi4ELi4ELb0ELb0EN7cutlass6half_tE19Flash_kernel_traitsILi64ELi128ELi128ELi8ES3_EELb0ELb0ELb1ELb1ELb0ELb0ELb1EEEvNS_16Flash_bwd_paramsE,(.L_x_2496 - _ZN5flash44flash_bwd_dq_dk_dv_loop_seqk_parallel_kernelI23Flash_bwd_kernel_traitsILi64ELi128ELi128ELi8ELi4ELi4ELi4ELb0ELb0EN7cutlass6half_tE19Flash_kernel_traitsILi64ELi128ELi128ELi8ES3_EELb0ELb0ELb1ELb1ELb0ELb0ELb1EEEvNS_16Flash_bwd_paramsE)
        .other          _ZN5flash44flash_bwd_dq_dk_dv_loop_seqk_parallel_kernelI23Flash_bwd_kernel_traitsILi64ELi128ELi128ELi8ELi4ELi4ELi4ELb0ELb0EN7cutlass6half_tE19Flash_kernel_traitsILi64ELi128ELi128ELi8ES3_EELb0ELb0ELb1ELb1ELb0ELb0ELb1EEEvNS_16Flash_bwd_paramsE,@"STO_CUDA_ENTRY STV_DEFAULT"
_ZN5flash44flash_bwd_dq_dk_dv_loop_seqk_parallel_kernelI23Flash_bwd_kernel_traitsILi64ELi128ELi128ELi8ELi4ELi4ELi4ELb0ELb0EN7cutlass6half_tE19Flash_kernel_traitsILi64ELi128ELi128ELi8ES3_EELb0ELb0ELb1ELb1ELb0ELb0ELb1EEEvNS_16Flash_bwd_paramsE:
.text._ZN5flash44flash_bwd_dq_dk_dv_loop_seqk_parallel_kernelI23Flash_bwd_kernel_traitsILi64ELi128ELi128ELi8ELi4ELi4ELi4ELb0ELb0EN7cutlass6half_tE19Flash_kernel_traitsILi64ELi128ELi128ELi8ES3_EELb0ELb0ELb1ELb1ELb0ELb0ELb1EEEvNS_16Flash_bwd_paramsE:
        /* <DEDUP_REMOVED lines=32> */
[-C--:B------:R-:W-:Y:S01]  /*0200*/  LEA.HI R9, R6, R11.reuse, RZ, 0x3 ;  /* 0x0000000b06097211 */ /* 0x080fe200078f18ff */
[----:B------:R-:W-:Y:S01]  /*0210*/  ULDC UR52, c[0x0][0x22c] ;  /* 0x00008b0000347ab9 */ /* 0x000fe20000000800 */
[----:B------:R-:W-:Y:S01]  /*0220*/  LOP3.LUT R2, R0, 0xffffffe0, RZ, 0xc0, !PT ;  /* 0xffffffe000027812 */ /* 0x000fe200078ec0ff */
[----:B------:R-:W-:Y:S01]  /*0230*/  ULDC UR40, c[0x0][0x1c0] ;  /* 0x0000700000287ab9 */ /* 0x000fe20000000800 */
[--C-:B------:R-:W-:Y:S01]  /*0240*/  SHF.R.S32.HI R4, RZ, 0x5, R0.reuse ;  /* 0x00000005ff047819 */ /* 0x100fe20000011400 */
[----:B------:R-:W-:Y:S01]  /*0250*/  ULDC UR13, c[0x0][0x1c0] ;  /* 0x00007000000d7ab9 */ /* 0x000fe20000000800 */
[----:B------:R-:W-:Y:S01]  /*0260*/  SHF.R.S32.HI R0, RZ, 0x1f, R0 ;  /* 0x0000001fff007819 */ /* 0x000fe20000011400 */
[----:B------:R-:W-:Y:S01]  /*0270*/  IMAD.IADD R5, R11, 0x1, -R2 ;  /* 0x000000010b057824 */ /* 0x000fe200078e0a02 */
[CC--:B------:R-:W-:Y:S01]  /*0280*/  LEA.HI R3, R6.reuse, R11.reuse, RZ, 0x4 ;  /* 0x0000000b06037211 */ /* 0x0c0fe200078f20ff */
[----:B------:R-:W-:Y:S01]  /*0290*/  UIMAD.WIDE UR40, UR52, UR40, URZ ;  /* 0x00000028342872a5 */ /* 0x000fe2000f8e023f */
[CC--:B------:R-:W-:Y:S01]  /*02a0*/  LEA.HI R14, R6.reuse, R11.reuse, RZ, 0x7 ;  /* 0x0000000b060e7211 */ /* 0x0c0fe200078f38ff */
[----:B------:R-:W-:Y:S01]  /*02b0*/  UIMAD UR53, UR39, UR52, URZ ;  /* 0x00000034273572a4 */ /* 0x000fe2000f8e023f */
[CC--:B------:R-:W-:Y:S01]  /*02c0*/  LEA.HI R13, R6.reuse, R11.reuse, RZ, 0x6 ;  /* 0x0000000b060d7211 */ /* 0x0c0fe200078f30ff */
[----:B------:R-:W-:Y:S01]  /*02d0*/  UIMAD UR52, UR52, UR13, URZ ;  /* 0x0000000d343472a4 */ /* 0x000fe2000f8e023f */
[----:B------:R-:W-:Y:S01]  /*02e0*/  LEA.HI R6, R6, R11, RZ, 0x2 ;  /* 0x0000000b06067211 */ /* 0x000fe200078f10ff */
[----:B------:R-:W-:Y:S01]  /*02f0*/  ULDC UR16, c[0x0][0x1c0] ;  /* 0x0000700000107ab9 */ /* 0x000fe20000000800 */
[----:B------:R-:W-:Y:S01]  /*0300*/  LEA.HI R0, R0, R4, RZ, 0x2 ;  /* 0x0000000400007211 */ /* 0x000fe200078f10ff */
[----:B------:R-:W-:Y:S01]  /*0310*/  ULDC UR12, c[0x0][0x1c0] ;  /* 0x00007000000c7ab9 */ /* 0x000fe20000000800 */
[----:B------:R-:W-:Y:S01]  /*0320*/  LOP3.LUT R7, R9, 0xfffffff8, RZ, 0xc0, !PT ;  /* 0xfffffff809077812 */ /* 0x000fe200078ec0ff */
[----:B---3--:R-:W-:Y:S01]  /*0330*/  UIMAD.WIDE.U32 UR50, UR36, UR17, URZ ;  /* 0x00000011243272a5 */ /* 0x008fe2000f8e003f */
[----:B------:R-:W-:Y:S01]  /*0340*/  LOP3.LUT R8, R3, 0xfffffff0, RZ, 0xc0, !PT ;  /* 0xfffffff003087812 */ /* 0x000fe200078ec0ff */
[----:B------:R-:W-:Y:S01]  /*0350*/  USHF.L.U32 UR47, UR52, 0x7, URZ ;  /* 0x00000007342f7899 */ /* 0x000fe2000800063f */
[----:B------:R-:W-:Y:S01]  /*0360*/  LOP3.LUT R10, R6, 0x7ffffffc, RZ, 0xc0, !PT ;  /* 0x7ffffffc060a7812 */ /* 0x000fe200078ec0ff */
[C---:B------:R-:W-:Y:S01]  /*0370*/  IMAD.IADD R7, R11.reuse, 0x1, -R7 ;  /* 0x000000010b077824 */ /* 0x040fe200078e0a07 */
[----:B------:R-:W-:Y:S01]  /*0380*/  LOP3.LUT R0, R0, 0xfffffffc, RZ, 0xc0, !PT ;  /* 0xfffffffc00007812 */ /* 0x000fe200078ec0ff */
[C---:B------:R-:W-:Y:S01]  /*0390*/  IMAD.IADD R8, R11.reuse, 0x1, -R8 ;  /* 0x000000010b087824 */ /* 0x040fe200078e0a08 */
[----:B------:R-:W-:Y:S01]  /*03a0*/  SHF.R.S32.HI R2, RZ, 0x4, R3 ;  /* 0x00000004ff027819 */ /* 0x000fe20000011403 */
[----:B------:R-:W-:Y:S01]  /*03b0*/  IMAD.IADD R15, R11, 0x1, -R10 ;  /* 0x000000010b0f7824 */ /* 0x000fe200078e0a0a */
[----:B------:R-:W-:Y:S01]  /*03c0*/  LOP3.LUT P4, RZ, R7, 0x2, RZ, 0xc0, !PT ;  /* 0x0000000207ff7812 */ /* 0x000fe2000788c0ff */
[----:B------:R-:W-:Y:S01]  /*03d0*/  IMAD.IADD R11, R4, 0x1, -R0 ;  /* 0x00000001040b7824 */ /* 0x000fe200078e0a00 */
[----:B------:R-:W-:Y:S01]  /*03e0*/  LEA.HI R0, R3, R2, RZ, 0x1 ;  /* 0x0000000203007211 */ /* 0x000fe200078f08ff */
[----:B------:R-:W-:Y:S01]  /*03f0*/  IMAD.SHL.U32 R16, R7, 0x8, RZ ;  /* 0x0000000807107824 */ /* 0x000fe200078e00ff */
[----:B------:R-:W-:Y:S01]  /*0400*/  SHF.R.S32.HI R3, RZ, 0x1f, R5 ;  /* 0x0000001fff037819 */ /* 0x000fe20000011405 */
[----:B------:R-:W-:Y:S01]  /*0410*/  ULDC UR55, c[0x0][0x214] ;  /* 0x0000850000377ab9 */ /* 0x000fe20000000800 */
[----:B------:R-:W-:Y:S01]  /*0420*/  LOP3.LUT R0, R0, 0xfffffffe, RZ, 0xc0, !PT ;  /* 0xfffffffe00007812 */ /* 0x000fe200078ec0ff */
[----:B------:R-:W-:Y:S01]  /*0430*/  ULDC.U8 UR11, c[0x0][0x3d0] ;  /* 0x0000f400000b7ab9 */ /* 0x000fe20000000000 */
[----:B------:R-:W-:Y:S01]  /*0440*/  SHF.R.S32.HI R4, RZ, 0x2, R6 ;  /* 0x00000002ff047819 */ /* 0x000fe20000011406 */
[----:B------:R1:W-:Y:S01]  /*0450*/  STL [R1+0x40], R16 ;  /* 0x0000401001007387 */ /* 0x0003e20000100800 */
[----:B------:R-:W-:Y:S01]  /*0460*/  LEA.HI R5, R3, R5, RZ, 0x2 ;  /* 0x0000000503057211 */ /* 0x000fe200078f10ff */
[----:B------:R-:W-:Y:S01]  /*0470*/  IMAD.IADD R12, R2, 0x1, -R0 ;  /* 0x00000001020c7824 */ /* 0x000fe200078e0a00 */
[----:B------:R-:W-:Y:S01]  /*0480*/  SHF.R.S32.HI R2, RZ, 0x3, R9 ;  /* 0x00000003ff027819 */ /* 0x000fe20000011409 */
[----:B------:R-:W-:Y:S01]  /*0490*/  ULDC UR56, c[0x0][0x224] ;  /* 0x0000890000387ab9 */ /* 0x000fe20000000800 */
[----:B------:R-:W-:Y:S01]  /*04a0*/  SHF.R.S32.HI R0, RZ, 0x1f, R6 ;  /* 0x0000001fff007819 */ /* 0x000fe20000011406 */
[----:B------:R-:W-:Y:S01]  /*04b0*/  @UP5 UIMAD UR60, UR36, UR55, URZ ;  /* 0x00000037243c52a4 */ /* 0x000fe2000f8e023f */
[----:B------:R-:W-:Y:S01]  /*04c0*/  LOP3.LUT P3, RZ, R7, 0x4, RZ, 0xc0, !PT ;  /* 0x0000000407ff7812 */ /* 0x000fe2000786c0ff */
[----:B------:R-:W-:Y:S01]  /*04d0*/  IMAD.SHL.U32 R2, R2, 0x40, RZ ;  /* 0x0000004002027824 */ /* 0x000fe200078e00ff */
[----:B------:R-:W-:Y:S01]  /*04e0*/  LEA.HI R3, R0, R4, RZ, 0x3 ;  /* 0x0000000400037211 */ /* 0x000fe200078f18ff */
[----:B------:R-:W-:Y:S01]  /*04f0*/  ULDC UR46, c[0x0][0x2e8] ;  /* 0x0000ba00002e7ab9 */ /* 0x000fe20000000800 */
[----:B------:R-:W-:Y:S01]  /*0500*/  SHF.R.S32.HI R6, RZ, 0x7, R14 ;  /* 0x00000007ff067819 */ /* 0x000fe2000001140e */
[----:B------:R-:W-:Y:S01]  /*0510*/  ULDC UR45, c[0x0][0x2e8] ;  /* 0x0000ba00002d7ab9 */ /* 0x000fe20000000800 */
[----:B------:R-:W-:Y:S01]  /*0520*/  LOP3.LUT R0, R2, 0x1c0, RZ, 0xc0, !PT ;  /* 0x000001c002007812 */ /* 0x000fe200078ec0ff */
[----:B------:R-:W-:Y:S01]  /*0530*/  ULDC.64 UR6, c[0x0][0x118] ;  /* 0x0000460000067ab9 */ /* 0x000fe20000000a00 */
[----:B------:R-:W-:Y:S01]  /*0540*/  LOP3.LUT R2, R3, 0xfffffff8, RZ, 0xc0, !PT ;  /* 0xfffffff803027812 */ /* 0x000fe200078ec0ff */
[----:B------:R-:W-:Y:S01]  /*0550*/  UISETP.NE.AND UP6, UPT, UR11, URZ, UPT ;  /* 0x0000003f0b00728c */ /* 0x000fe2000bfc5270 */
[----:B------:R-:W-:Y:S01]  /*0560*/  SHF.R.U32.HI R3, RZ, 0x3, R0 ;  /* 0x00000003ff037819 */ /* 0x000fe20000011600 */
[----:B------:R-:W-:Y:S01]  /*0570*/  UIMAD.WIDE.U32 UR48, UR40, UR50, URZ ;  /* 0x00000032283072a5 */ /* 0x000fe2000f8e003f */
[----:B------:R-:W-:Y:S01]  /*0580*/  LOP3.LUT R0, R0, 0x38, R16, 0xf8, !PT ;  /* 0x0000003800007812 */ /* 0x000fe200078ef810 */
[----:B------:R-:W-:Y:S01]  /*0590*/  IMAD.IADD R4, R4, 0x1, -R2 ;  /* 0x0000000104047824 */ /* 0x000fe200078e0a02 */
[----:B------:R-:W-:Y:S01]  /*05a0*/  SEL R160, R229, 0xffffffe0, !P4 ;  /* 0xffffffe0e5a07807 */ /* 0x000fe20006000000 */
[----:B------:R-:W-:Y:S01]  /*05b0*/  IMAD.SHL.U32 R2, R13, 0x8, RZ ;  /* 0x000000080d027824 */ /* 0x000fe200078e00ff */
[----:B------:R-:W-:Y:S01]  /*05c0*/  LOP3.LUT R0, R0, R3, RZ, 0x3c, !PT ;  /* 0x0000000300007212 */ /* 0x000fe200078e3cff */
[----:B------:R-:W-:Y:S01]  /*05d0*/  UIMAD UR57, UR41, UR50, URZ ;  /* 0x00000032293972a4 */ /* 0x000fe2000f8e023f */
[----:B------:R-:W-:Y:S01]  /*05e0*/  SHF.R.S32.HI R3, RZ, 0x1f, R8 ;  /* 0x0000001fff037819 */ /* 0x000fe20000011408 */
[----:B------:R-:W-:Y:S01]  /*05f0*/  USHF.R.S32.HI UR59, URZ, 0x1f, UR53 ;  /* 0x0000001f3f3b7899 */ /* 0x000fe20008011435 */
[----:B------:R-:W-:Y:S01]  /*0600*/  LOP3.LUT R0, R0, 0xfffffe00, R2, 0xf8, !PT ;  /* 0xfffffe0000007812 */ /* 0x000fe200078ef802 */
[----:B------:R-:W-:Y:S01]  /*0610*/  USHF.R.S32.HI UR54, URZ, 0x1f, UR47 ;  /* 0x0000001f3f367899 */ /* 0x000fe2000801142f */
[----:B------:R-:W-:Y:S01]  /*0620*/  LEA.HI R10, R3, R8, RZ, 0x3 ;  /* 0x00000008030a7211 */ /* 0x000fe200078f18ff */
[----:B------:R-:W-:Y:S01]  /*0630*/  IMAD.U32 R3, RZ, RZ, UR5 ;  /* 0x00000005ff037e24 */ /* 0x000fe2000f8e00ff */
[----:B------:R-:W-:Y:S01]  /*0640*/  USHF.R.S32.HI UR5, URZ, 0x1f, UR17 ;  /* 0x0000001f3f057899 */ /* 0x000fe20008011411 */
[----:B------:R2:W-:Y:S01]  /*0650*/  STL [R1+0xa4], R0 ;  /* 0x0000a40001007387 */ /* 0x0005e20000100800 */
[----:B------:R-:W-:Y:S01]  /*0660*/  LOP3.LUT R2, R10, 0xfffffff8, RZ, 0xc0, !PT ;  /* 0xfffffff80a027812 */ /* 0x000fe200078ec0ff */
[----:B------:R-:W-:-:S02]  /*0670*/  UMOV UR44, 0xffffc000 ;  /* 0xffffc000002c7882 */ /* 0x000fc40000000000 */
[----:B------:R-:W-:Y:S02]  /*0680*/  UIMAD UR58, UR5, UR36, URZ ;  /* 0x00000024053a72a4 */ /* 0x000fe4000f8e023f */
[----:B-1----:R-:W-:Y:S01]  /*0690*/  IMAD.IADD R16, R8, 0x1, -R2 ;  /* 0x0000000108107824 */ /* 0x002fe200078e0a02 */
[----:B------:R-:W-:Y:S01]  /*06a0*/  @!UP5 UIMAD UR5, UR36, UR16, UR39 ;  /* 0x000000102405d2a4 */ /* 0x000fe2000f8e0227 */
[----:B------:R-:W-:-:S03]  /*06b0*/  IMAD.SHL.U32 R2, R11, 0x10, RZ ;  /* 0x000000100b027824 */ /* 0x000fc600078e00ff */
[----:B------:R-:W-:Y:S01]  /*06c0*/  STL [R1+0xac], R16 ;  /* 0x0000ac1001007387 */ /* 0x000fe20000100800 */
[----:B------:R-:W-:Y:S01]  /*06d0*/  @!UP5 UIMAD UR55, UR5, UR55, URZ ;  /* 0x000000370537d2a4 */ /* 0x000fe2000f8e023f */
[----:B------:R-:W-:Y:S01]  /*06e0*/  LEA.HI.SX32 R13, R5, R2, 0x1e ;  /* 0x00000002050d7211 */ /* 0x000fe200078ff2ff */
[----:B------:R-:W-:Y:S01]  /*06f0*/  IMAD.SHL.U32 R5, R12, 0x200, RZ ;  /* 0x000002000c057824 */ /* 0x000fe200078e00ff */
[----:B------:R1:W-:Y:S04]  /*0700*/  STL [R1+0xec], R3 ;  /* 0x0000ec0301007387 */ /* 0x0003e80000100800 */
[----:B------:R-:W-:Y:S01]  /*0710*/  STL [R1+0x6c], R13 ;  /* 0x00006c0d01007387 */ /* 0x000fe20000100800 */
[----:B--2---:R-:W-:Y:S02]  /*0720*/  IMAD.SHL.U32 R0, R7, 0x40, RZ ;  /* 0x0000004007007824 */ /* 0x004fe400078e00ff */
[----:B------:R-:W-:Y:S01]  /*0730*/  IMAD.U32 R7, RZ, RZ, UR4 ;  /* 0x00000004ff077e24 */ /* 0x000fe2000f8e00ff */
[----:B------:R-:W-:-:S02]  /*0740*/  USHF.L.U32 UR4, UR36, 0x7, URZ ;  /* 0x0000000724047899 */ /* 0x000fc4000800063f */
[----:B------:R-:W-:-:S04]  /*0750*/  LOP3.LUT R0, R0, 0x1c0, RZ, 0xc0, !PT ;  /* 0x000001c000007812 */ /* 0x000fc800078ec0ff */
[----:B------:R-:W-:Y:S01]  /*0760*/  LOP3.LUT R7, R0, 0x30, R2, 0xf8, !PT ;  /* 0x0000003000077812 */ /* 0x000fe200078ef802 */
[----:B------:R-:W-:Y:S01]  /*0770*/  IMAD R2, R6, 0x1000, R5 ;  /* 0x0000100006027824 */ /* 0x000fe200078e0205 */
[----:B------:R-:W-:Y:S02]  /*0780*/  LOP3.LUT R158, R0, 0x8, R9, 0xf8, !PT ;  /* 0x00000008009e7812 */ /* 0x000fe400078ef809 */
[----:B------:R-:W-:Y:S02]  /*0790*/  SHF.R.U32.HI R0, RZ, 0x3, R0 ;  /* 0x00000003ff007819 */ /* 0x000fe40000011600 */
[----:B-1----:R-:W-:Y:S02]  /*07a0*/  LOP3.LUT R3, R4, 0x1, RZ, 0xc0, !PT ;  /* 0x0000000104037812 */ /* 0x002fe400078ec0ff */
[----:B------:R-:W-:Y:S02]  /*07b0*/  LOP3.LUT R158, R158, R0, RZ, 0x3c, !PT ;  /* 0x000000009e9e7212 */ /* 0x000fe400078e3cff */
[----:B------:R-:W-:-:S02]  /*07c0*/  ISETP.NE.U32.AND P0, PT, R3, 0x1, PT ;  /* 0x000000010300780c */ /* 0x000fc40003f05070 */
[----:B------:R-:W-:Y:S01]  /*07d0*/  LOP3.LUT R3, R7, 0x8, R9, 0xf8, !PT ;  /* 0x0000000807037812 */ /* 0x000fe200078ef809 */
[----:B------:R-:W-:Y:S01]  /*07e0*/  IMAD.IADD R158, R2, 0x1, R158 ;  /* 0x00000001029e7824 */ /* 0x000fe200078e029e */
[C---:B------:R-:W-:Y:S01]  /*07f0*/  R2P PR, R4.reuse, 0x6 ;  /* 0x0000000604007804 */ /* 0x040fe20000000000 */
[----:B------:R-:W-:Y:S01]  /*0800*/  IMAD.U32 R2, RZ, RZ, UR4 ;  /* 0x00000004ff027e24 */ /* 0x000fe2000f8e00ff */
[----:B------:R-:W-:Y:S01]  /*0810*/  LOP3.LUT R5, R5, R3, R0, 0xf6, !PT ;  /* 0x0000000305057212 */ /* 0x000fe200078ef600 */
[----:B------:R-:W-:Y:S01]  /*0820*/  IMAD.SHL.U32 R0, R4, 0x40, RZ ;  /* 0x0000004004007824 */ /* 0x000fe200078e00ff */
[----:B------:R-:W-:Y:S01]  /*0830*/  SEL R227, R227, 0x10, !P0 ;  /* 0x00000010e3e37807 */ /* 0x000fe20004000000 */
[----:B------:R-:W-:Y:S01]  /*0840*/  IMAD.SHL.U32 R2, R6, 0x8, RZ ;  /* 0x0000000806027824 */ /* 0x000fe200078e00ff */
[----:B------:R-:W-:Y:S01]  /*0850*/  SEL R229, R229, 0xffffffe0, !P1 ;  /* 0xffffffe0e5e57807 */ /* 0x000fe20004800000 */
[----:B------:R-:W-:Y:S01]  /*0860*/  IMAD.SHL.U32 R4, R15, 0x2, RZ ;  /* 0x000000020f047824 */ /* 0x000fe200078e00ff */
[----:B------:R-:W-:Y:S01]  /*0870*/  LOP3.LUT R0, R0, 0x1c0, RZ, 0xc0, !PT ;  /* 0x000001c000007812 */ /* 0x000fe200078ec0ff */
[----:B------:R-:W-:Y:S01]  /*0880*/  IMAD.SHL.U32 R7, R12, 0x10, RZ ;  /* 0x000000100c077824 */ /* 0x000fe200078e00ff */
[----:B------:R-:W-:Y:S01]  /*0890*/  LOP3.LUT R2, R2, 0x8, RZ, 0xc0, !PT ;  /* 0x0000000802027812 */ /* 0x000fe200078ec0ff */
[----:B------:R-:W-:Y:S01]  /*08a0*/  IMAD R8, R6, 0x2000, R4 ;  /* 0x0000200006087824 */ /* 0x000fe200078e0204 */
[----:B------:R-:W-:Y:S01]  /*08b0*/  SHF.R.U32.HI R3, RZ, 0x3, R0 ;  /* 0x00000003ff037819 */ /* 0x000fe20000011600 */
[----:B------:R-:W-:Y:S01]  /*08c0*/  IMAD.SHL.U32 R158, R158, 0x2, RZ ;  /* 0x000000029e9e7824 */ /* 0x000fe200078e00ff */
[----:B------:R-:W-:Y:S01]  /*08d0*/  LOP3.LUT R9, R2, 0x10, R7, 0xf8, !PT ;  /* 0x0000001002097812 */ /* 0x000fe200078ef807 */
[----:B------:R-:W-:Y:S01]  /*08e0*/  IMAD.SHL.U32 R7, R12, 0x8, RZ ;  /* 0x000000080c077824 */ /* 0x000fe200078e00ff */
[-C--:B------:R-:W-:Y:S01]  /*08f0*/  LOP3.LUT R6, R3, R0.reuse, R2, 0x1e, !PT ;  /* 0x0000000003067212 */ /* 0x080fe200078e1e02 */
[----:B------:R-:W-:Y:S01]  /*0900*/  IMAD R2, R11, 0x400, R8 ;  /* 0x000004000b027824 */ /* 0x000fe200078e0208 */
[----:B------:R-:W-:Y:S01]  /*0910*/  LOP3.LUT R3, R3, R0, RZ, 0xfc, !PT ;  /* 0x0000000003037212 */ /* 0x000fe200078efcff */
[----:B------:R-:W-:Y:S01]  /*0920*/  IMAD R0, R11, 0x400, R4 ;  /* 0x000004000b007824 */ /* 0x000fe200078e0204 */
[----:B------:R-:W-:Y:S01]  /*0930*/  UIMAD UR4, UR36, UR12, UR39 ;  /* 0x0000000c240472a4 */ /* 0x000fe2000f8e0227 */
[----:B------:R-:W-:-:S02]  /*0940*/  IMAD.IADD R161, R158, 0x1, R160 ;  /* 0x000000019ea17824 */ /* 0x000fc400078e02a0 */
[----:B------:R-:W-:Y:S01]  /*0950*/  IMAD.IADD R225, R3, 0x1, R2 ;  /* 0x0000000103e17824 */ /* 0x000fe200078e0202 */
[----:B------:R-:W-:Y:S01]  /*0960*/  UIMAD UR56, UR4, UR56, URZ ;  /* 0x00000038043872a4 */ /* 0x000fe2000f8e023f */
[----:B------:R-:W-:Y:S01]  /*0970*/  IMAD.U32 R2, RZ, RZ, UR8 ;  /* 0x00000008ff027e24 */ /* 0x000fe2000f8e00ff */
[----:B------:R-:W-:Y:S01]  /*0980*/  USHF.R.S32.HI UR8, URZ, 0x1f, UR36 ;  /* 0x0000001f3f087899 */ /* 0x000fe20008011424 */
[----:B------:R-:W-:Y:S02]  /*0990*/  IMAD.U32 R3, RZ, RZ, UR9 ;  /* 0x00000009ff037e24 */ /* 0x000fe4000f8e00ff */
[----:B------:R-:W-:Y:S01]  /*09a0*/  IMAD.IADD R8, R0, 0x1, R6 ;  /* 0x0000000100087824 */ /* 0x000fe200078e0206 */
[----:B------:R1:W-:Y:S01]  /*09b0*/  STL [R1+0xe8], R2 ;  /* 0x0000e80201007387 */ /* 0x0003e20000100800 */
[----:B------:R-:W-:Y:S02]  /*09c0*/  IMAD.SHL.U32 R0, R10, 0x40, RZ ;  /* 0x000000400a007824 */ /* 0x000fe400078e00ff */
[----:B------:R-:W-:Y:S01]  /*09d0*/  IMAD.U32 R4, RZ, RZ, UR8 ;  /* 0x00000008ff047e24 */ /* 0x000fe2000f8e00ff */
[----:B------:R2:W-:Y:S01]  /*09e0*/  STL [R1+0xe4], R3 ;  /* 0x0000e40301007387 */ /* 0x0005e20000100800 */
[----:B------:R-:W-:Y:S01]  /*09f0*/  LEA R8, R8, 0xc000, 0x1 ;  /* 0x0000c00008087811 */ /* 0x000fe200078e08ff */
[----:B------:R-:W-:Y:S01]  /*0a00*/  USHF.R.S32.HI UR8, URZ, 0x1f, UR39 ;  /* 0x0000001f3f087899 */ /* 0x000fe20008011427 */
[----:B------:R-:W-:Y:S01]  /*0a10*/  LOP3.LUT R0, R0, 0xfffffe00, RZ, 0xc0, !PT ;  /* 0xfffffe0000007812 */ /* 0x000fe200078ec0ff */
[----:B------:R-:W-:Y:S01]  /*0a20*/  IMAD.SHL.U32 R225, R225, 0x2, RZ ;  /* 0x00000002e1e17824 */ /* 0x000fe200078e00ff */
[----:B------:R-:W-:-:S02]  /*0a30*/  IADD3 R14, R8, 0x420, RZ ;  /* 0x00000420080e7810 */ /* 0x000fc40007ffe0ff */
[C---:B------:R-:W-:Y:S01]  /*0a40*/  @P1 IADD3 R14, R8.reuse, 0x3e0, RZ ;  /* 0x000003e0080e1810 */ /* 0x040fe20007ffe0ff */
[----:B------:R-:W-:Y:S01]  /*0a50*/  IMAD.U32 R10, RZ, RZ, UR8 ;  /* 0x00000008ff0a7e24 */ /* 0x000fe2000f8e00ff */
[C---:B------:R-:W-:Y:S01]  /*0a60*/  IADD3 R10, R8.reuse, 0x2020, RZ ;  /* 0x00002020080a7810 */ /* 0x040fe20007ffe0ff */
[C---:B------:R-:W-:Y:S01]  /*0a70*/  IMAD.IADD R228, R225.reuse, 0x1, R227 ;  /* 0x00000001e1e47824 */ /* 0x040fe200078e02e3 */
[----:B------:R-:W-:Y:S01]  /*0a80*/  @P1 IADD3 R10, R8, 0x1fe0, RZ ;  /* 0x00001fe0080a1810 */ /* 0x000fe20007ffe0ff */
[--C-:B------:R-:W-:Y:S02]  /*0a90*/  IMAD.IADD R232, R225, 0x1, R229.reuse ;  /* 0x00000001e1e87824 */ /* 0x100fe400078e02e5 */
[----:B------:R-:W-:Y:S02]  /*0aa0*/  IMAD.IADD R231, R228, 0x1, R229 ;  /* 0x00000001e4e77824 */ /* 0x000fe400078e02e5 */
[----:B-1----:R-:W-:Y:S01]  /*0ab0*/  IMAD.SHL.U32 R2, R16, 0x40, RZ ;  /* 0x0000004010027824 */ /* 0x002fe200078e00ff */
[----:B--2---:R-:W-:-:S04]  /*0ac0*/  IADD3 R3, R13, -0x80, RZ ;  /* 0xffffff800d037810 */ /* 0x004fc80007ffe0ff */
[----:B------:R-:W-:Y:S02]  /*0ad0*/  LOP3.LUT R2, R2, 0x1c0, RZ, 0xc0, !PT ;  /* 0x000001c002027812 */ /* 0x000fe400078ec0ff */
[----:B------:R-:W-:Y:S02]  /*0ae0*/  SHF.R.S32.HI R4, RZ, 0x1f, R3 ;  /* 0x0000001fff047819 */ /* 0x000fe40000011403 */
[--C-:B------:R-:W-:Y:S02]  /*0af0*/  SHF.R.U32.HI R6, RZ, 0x3, R2.reuse ;  /* 0x00000003ff067819 */ /* 0x100fe40000011602 */
[----:B------:R-:W-:Y:S02]  /*0b00*/  LOP3.LUT R7, R2, 0x8, R7, 0xf8, !PT ;  /* 0x0000000802077812 */ /* 0x000fe400078ef807 */
[----:B------:R-:W-:Y:S02]  /*0b10*/  LOP3.LUT R2, R6, R9, R2, 0x1e, !PT ;  /* 0x0000000906027212 */ /* 0x000fe400078e1e02 */
[----:B------:R-:W-:Y:S01]  /*0b20*/  SHF.L.U64.HI R3, R3, 0x2, R4 ;  /* 0x0000000203037819 */ /* 0x000fe20000010204 */
[----:B------:R-:W-:Y:S01]  /*0b30*/  IMAD R4, R11, 0x400, R0 ;  /* 0x000004000b047824 */ /* 0x000fe200078e0200 */
[----:B------:R-:W-:Y:S01]  /*0b40*/  LOP3.LUT R165, R2, R0, RZ, 0xfc, !PT ;  /* 0x0000000002a57212 */ /* 0x000fe200078efcff */
[----:B------:R-:W-:Y:S01]  /*0b50*/  IMAD.MOV.U32 R2, RZ, RZ, 0x40 ;  /* 0x00000040ff027424 */ /* 0x000fe200078e00ff */
[C---:B------:R-:W-:Y:S01]  /*0b60*/  IADD3 R13, R8.reuse, 0x2420, RZ ;  /* 0x00002420080d7810 */ /* 0x040fe20007ffe0ff */
[----:B------:R1:W-:Y:S01]  /*0b70*/  STL [R1+0xa8], R3 ;  /* 0x0000a80301007387 */ /* 0x0003e20000100800 */
[----:B------:R-:W-:Y:S01]  /*0b80*/  IMAD.MOV.U32 R0, RZ, RZ, 0x440 ;  /* 0x00000440ff007424 */ /* 0x000fe200078e00ff */
[----:B------:R-:W-:-:S02]  /*0b90*/  @P1 IADD3 R13, R8, 0x23e0, RZ ;  /* 0x000023e0080d1810 */ /* 0x000fc40007ffe0ff */
[C---:B------:R-:W-:Y:S01]  /*0ba0*/  SEL R159, R2.reuse, 0xffffffc0, !P3 ;  /* 0xffffffc0029f7807 */ /* 0x040fe20005800000 */
[----:B------:R-:W-:Y:S01]  /*0bb0*/  STL [R1+0xb0], R8 ;  /* 0x0000b00801007387 */ /* 0x000fe20000100800 */
[----:B------:R-:W-:Y:S02]  /*0bc0*/  SEL R2, R2, 0xffffffc0, !P2 ;  /* 0xffffffc002027807 */ /* 0x000fe40005000000 */
[----:B------:R-:W-:Y:S01]  /*0bd0*/  SEL R0, R0, 0x3c0, !P2 ;  /* 0x000003c000007807 */ /* 0x000fe20005000000 */
[----:B------:R-:W-:Y:S02]  /*0be0*/  IMAD.IADD R159, R158, 0x1, R159 ;  /* 0x000000019e9f7824 */ /* 0x000fe400078e029f */
[C---:B------:R-:W-:Y:S02]  /*0bf0*/  IMAD.IADD R12, R2.reuse, 0x1, R8 ;  /* 0x00000001020c7824 */ /* 0x040fe400078e0208 */
[----:B------:R-:W-:Y:S02]  /*0c00*/  IMAD.IADD R226, R225, 0x1, R2 ;  /* 0x00000001e1e27824 */ /* 0x000fe400078e0202 */
[----:B------:R-:W-:Y:S01]  /*0c10*/  IMAD.IADD R2, R2, 0x1, R10 ;  /* 0x0000000102027824 */ /* 0x000fe200078e020a */
[----:B------:R-:W-:Y:S01]  /*0c20*/  STL [R1+0xc4], R12 ;  /* 0x0000c40c01007387 */ /* 0x000fe20000100800 */
[----:B------:R-:W-:-:S02]  /*0c30*/  IMAD.IADD R227, R227, 0x1, R226 ;  /* 0x00000001e3e37824 */ /* 0x000fc400078e02e2 */
[----:B------:R-:W-:Y:S02]  /*0c40*/  IMAD.IADD R230, R229, 0x1, R226 ;  /* 0x00000001e5e67824 */ /* 0x000fe400078e02e2 */
[----:B------:R-:W-:Y:S01]  /*0c50*/  IMAD.IADD R160, R160, 0x1, R159 ;  /* 0x00000001a0a07824 */ /* 0x000fe200078e029f */
[----:B-1----:R-:W-:Y:S02]  /*0c60*/  LOP3.LUT R3, R7, R6, RZ, 0x3c, !PT ;  /* 0x0000000607037212 */ /* 0x002fe400078e3cff */
[C---:B------:R-:W-:Y:S02]  /*0c70*/  IADD3 R6, R8.reuse, 0x2040, RZ ;  /* 0x0000204008067810 */ /* 0x040fe40007ffe0ff */
[----:B------:R-:W-:Y:S01]  /*0c80*/  @P2 IADD3 R6, R8, 0x1fc0, RZ ;  /* 0x00001fc008062810 */ /* 0x000fe20007ffe0ff */
[----:B------:R-:W-:Y:S02]  /*0c90*/  IMAD.IADD R164, R4, 0x1, R3 ;  /* 0x0000000104a47824 */ /* 0x000fe400078e0203 */
[----:B------:R-:W-:-:S02]  /*0ca0*/  IMAD.SHL.U32 R3, R5, 0x2, RZ ;  /* 0x0000000205037824 */ /* 0x000fc400078e00ff */
[----:B------:R-:W-:Y:S02]  /*0cb0*/  IMAD.IADD R5, R229, 0x1, R8 ;  /* 0x00000001e5057824 */ /* 0x000fe400078e0208 */
[----:B------:R-:W-:Y:S02]  /*0cc0*/  IMAD.IADD R4, R8, 0x1, R0 ;  /* 0x0000000108047824 */ /* 0x000fe400078e0200 */
[----:B------:R-:W-:Y:S01]  /*0cd0*/  IMAD.IADD R0, R0, 0x1, R10 ;  /* 0x0000000100007824 */ /* 0x000fe200078e020a */
[----:B------:R1:W-:Y:S04]  /*0ce0*/  STL [R1+0xe0], R5 ;  /* 0x0000e00501007387 */ /* 0x0003e80000100800 */
[----:B------:R2:W-:Y:S04]  /*0cf0*/  STL [R1+0xc0], R4 ;  /* 0x0000c00401007387 */ /* 0x0005e80000100800 */
[----:B------:R-:W-:Y:S04]  /*0d00*/  STL [R1+0xcc], R14 ;  /* 0x0000cc0e01007387 */ /* 0x000fe80000100800 */
[----:B------:R-:W-:Y:S04]  /*0d10*/  STL [R1+0xb4], R10 ;  /* 0x0000b40a01007387 */ /* 0x000fe80000100800 */
[----:B------:R-:W-:Y:S04]  /*0d20*/  STL [R1+0xc8], R13 ;  /* 0x0000c80d01007387 */ /* 0x000fe80000100800 */
[----:B------:R-:W-:Y:S01]  /*0d30*/  STL [R1+0xbc], R6 ;  /* 0x0000bc0601007387 */ /* 0x000fe20000100800 */
[----:B-1----:R-:W-:-:S02]  /*0d40*/  IADD3 R5, R8, 0x2440, RZ ;  /* 0x0000244008057810 */ /* 0x002fc40007ffe0ff */
        /* <DEDUP_REMOVED lines=9> */
.L_x_2443:
        /* <DEDUP_REMOVED lines=12> */
[----:B-123--:R-:W-:Y:S01]  /*0ea0*/  IMAD.U32 R4, RZ, RZ, UR13 ;  /* 0x0000000dff047e24 */ /* 0x00efe2000f8e00ff */
        /* <DEDUP_REMOVED lines=41> */
.L_x_2365:
        /* <DEDUP_REMOVED lines=67> */
.L_x_2367:
        /* <DEDUP_REMOVED lines=18> */
.L_x_2368:
        /* <DEDUP_REMOVED lines=73> */
.L_x_2369:
[----:B------:R-:W-:Y:S02]  /*1b20*/  UMOV UR13, UR56 ;  /* 0x00000038000d7c82 */ /* 0x000fe40008000000 */
.L_x_2370:
        /* <DEDUP_REMOVED lines=108> */
.L_x_2372:
        /* <DEDUP_REMOVED lines=18> */
.L_x_2373:
        /* <DEDUP_REMOVED lines=29> */
.L_x_2375:
[----:B------:R-:W-:Y:S05]  /*24e0*/  BSYNC B0 ;  /* 0x0000000000007941 */ /* 0x000fea0003800000 */
.L_x_2374:
        /* <DEDUP_REMOVED lines=15> */
.L_x_2377:
[----:B------:R-:W-:Y:S05]  /*25e0*/  BSYNC B0 ;  /* 0x0000000000007941 */ /* 0x000fea0003800000 */
.L_x_2376:
        /* <DEDUP_REMOVED lines=15> */
.L_x_2379:
[----:B------:R-:W-:Y:S05]  /*26e0*/  BSYNC B0 ;  /* 0x0000000000007941 */ /* 0x000fea0003800000 */
.L_x_2378:
        /* <DEDUP_REMOVED lines=14> */
.L_x_2381:
[----:B------:R-:W-:Y:S05]  /*27d0*/  BSYNC B0 ;  /* 0x0000000000007941 */ /* 0x000fea0003800000 */
.L_x_2380:
[----:B------:R-:W-:Y:S01]  /*27e0*/  ULDC.64 UR4, c[0x0][0x3a8] ;  /* 0x0000ea0000047ab9 */ /* 0x000fe20000000a00 */
[----:B-1----:R-:W-:Y:S01]  /*27f0*/  IMAD.U32 R4, RZ, RZ, UR22 ;  /* 0x00000016ff047e24 */ /* 0x002fe2000f8e00ff */
        /* <DEDUP_REMOVED lines=24> */
.L_x_2383:
[----:B------:R-:W-:Y:S05]  /*2980*/  BSYNC B0 ;  /* 0x0000000000007941 */ /* 0x000fea0003800000 */
.L_x_2382:
        /* <DEDUP_REMOVED lines=13> */
.L_x_2385:
[----:B------:R-:W-:Y:S05]  /*2a60*/  BSYNC B0 ;  /* 0x0000000000007941 */ /* 0x000fea0003800000 */
.L_x_2384:
        /* <DEDUP_REMOVED lines=13> */
.L_x_2387:
[----:B------:R-:W-:Y:S05]  /*2b40*/  BSYNC B0 ;  /* 0x0000000000007941 */ /* 0x000fea0003800000 */
.L_x_2386:
        /* <DEDUP_REMOVED lines=12> */
.L_x_2371:
        /* <DEDUP_REMOVED lines=22> */
.L_x_2390:
[----:B------:R-:W-:Y:S05]  /*2d70*/  BSYNC B0 ;  /* 0x0000000000007941 */ /* 0x000fea0003800000 */
.L_x_2389:
        /* <DEDUP_REMOVED lines=16> */
.L_x_2392:
[----:B------:R-:W-:Y:S05]  /*2e80*/  BSYNC B0 ;  /* 0x0000000000007941 */ /* 0x000fea0003800000 */
.L_x_2391:
        /* <DEDUP_REMOVED lines=16> */
.L_x_2394:
[----:B------:R-:W-:Y:S05]  /*2f90*/  BSYNC B0 ;  /* 0x0000000000007941 */ /* 0x000fea0003800000 */
.L_x_2393:
        /* <DEDUP_REMOVED lines=19> */
.L_x_2396:
[----:B------:R-:W-:Y:S05]  /*30d0*/  BSYNC B0 ;  /* 0x0000000000007941 */ /* 0x000fea0003800000 */
.L_x_2395:
        /* <DEDUP_REMOVED lines=22> */
.L_x_2398:
[----:B------:R-:W-:Y:S05]  /*3240*/  BSYNC B0 ;  /* 0x0000000000007941 */ /* 0x000fea0003800000 */
.L_x_2397:
        /* <DEDUP_REMOVED lines=20> */
.L_x_2400:
[----:B------:R-:W-:Y:S05]  /*3390*/  BSYNC B0 ;  /* 0x0000000000007941 */ /* 0x000fea0003800000 */
.L_x_2399:
        /* <DEDUP_REMOVED lines=20> */
.L_x_2402:
[----:B------:R-:W-:Y:S05]  /*34e0*/  BSYNC B0 ;  /* 0x0000000000007941 */ /* 0x000fea0003800000 */
.L_x_2401:
        /* <DEDUP_REMOVED lines=23> */
.L_x_2404:
[----:B------:R-:W-:Y:S05]  /*3660*/  BSYNC B0 ;  /* 0x0000000000007941 */ /* 0x000fea0003800000 */
.L_x_2403:
[----:B--2---:R-:W2:Y:S01]  /*3670*/  LDL R20, [R1+0x6c] ;  /* 0x00006c0001147983 */ /* 0x004ea20000100800 */
[----:B------:R-:W-:Y:S01]  /*3680*/  ULDC.64 UR12, c[0x0][0x198] ;  /* 0x00006600000c7ab9 */ /* 0x000fe20000000a00 */
[----:B-1----:R-:W-:Y:S01]  /*3690*/  IMAD.U32 R4, RZ, RZ, UR22 ;  /* 0x00000016ff047e24 */ /* 0x002fe2000f8e00ff */
[----:B------:R-:W-:Y:S01]  /*36a0*/  UIMAD UR9, UR19, UR12, URZ ;  /* 0x0000000c130972a4 */ /* 0x000fe2000f8e023f */
[----:B------:R-:W-:Y:S02]  /*36b0*/  IMAD.MOV.U32 R21, RZ, RZ, 0x7f800000 ;  /* 0x7f800000ff157424 */ /* 0x000fe400078e00ff */
[----:B------:R-:W-:Y:S01]  /*36c0*/  IMAD.WIDE.U32 R4, R4, c[0x0][0x198], R22 ;  /* 0x0000660004047a25 */ /* 0x000fe200078e0016 */
        /* <DEDUP_REMOVED lines=9> */
[----:B------:R-:W-:Y:S02]  /*3760*/  IADD3 R5, R20, 0x8, RZ ;  /* 0x0000000814057810 */ /* 0x000fe40007ffe0ff */
        /* <DEDUP_REMOVED lines=44> */
.L_x_2406:
[----:B------:R-:W-:Y:S05]  /*3a30*/  BSYNC B0 ;  /* 0x0000000000007941 */ /* 0x000fea0003800000 */
.L_x_2405:
        /* <DEDUP_REMOVED lines=21> */
.L_x_2408:
[----:B------:R-:W-:Y:S05]  /*3b90*/  BSYNC B0 ;  /* 0x0000000000007941 */ /* 0x000fea0003800000 */
.L_x_2407:
        /* <DEDUP_REMOVED lines=21> */
.L_x_2410:
[----:B------:R-:W-:Y:S05]  /*3cf0*/  BSYNC B0 ;  /* 0x0000000000007941 */ /* 0x000fea0003800000 */
.L_x_2409:
        /* <DEDUP_REMOVED lines=21> */
.L_x_2412:
[----:B------:R-:W-:Y:S05]  /*3e50*/  BSYNC B0 ;  /* 0x0000000000007941 */ /* 0x000fea0003800000 */
.L_x_2411:
[----:B------:R-:W-:Y:S01]  /*3e60*/  ULDC.64 UR12, c[0x0][0x1a0] ;  /* 0x00006800000c7ab9 */ /* 0x000fe20000000a00 */
[----:B-1----:R-:W-:Y:S01]  /*3e70*/  MOV R4, UR22 ;  /* 0x0000001600047c02 */ /* 0x002fe20008000f00 */
[----:B------:R-:W-:Y:S01]  /*3e80*/  UIMAD UR4, UR19, UR12, URZ ;  /* 0x0000000c130472a4 */ /* 0x000fe2000f8e023f */
[----:B------:R1:W-:Y:S01]  /*3e90*/  @P5 STS.128 [R2+0x10000], RZ ;  /* 0x010000ff02005388 */ /* 0x0003e20000000c00 */
[----:B------:R-:W-:Y:S02]  /*3ea0*/  BSSY B0, `(.L_x_2413) ;  /* 0x000001a000007945 */ /* 0x000fe40003800000 */
[----:B------:R-:W-:Y:S01]  /*3eb0*/  UIMAD UR4, UR22, UR13, UR4 ;  /* 0x0000000d160472a4 */ /* 0x000fe2000f8e0204 */
[----:B------:R-:W-:-:S05]  /*3ec0*/  IMAD.WIDE.U32 R4, R4, c[0x0][0x1a0], R22 ;  /* 0x0000680004047a25 */ /* 0x000fca00078e0016 */
[----:B------:R-:W-:Y:S02]  /*3ed0*/  IADD3 R4, P1, R4, UR21, RZ ;  /* 0x0000001504047c10 */ /* 0x000fe4000ff3e0ff */
[----:B------:R-:W-:-:S04]  /*3ee0*/  MOV R6, UR4 ;  /* 0x0000000400067c02 */ /* 0x000fc80008000f00 */
[----:B------:R-:W-:Y:S01]  /*3ef0*/  IADD3.X R5, R5, UR24, R6, P1, !PT ;  /* 0x0000001805057c10 */ /* 0x000fe20008ffe406 */
[----:B------:R-:W-:-:S04]  /*3f00*/  IMAD R6, R13, c[0x0][0x1b8], RZ ;  /* 0x00006e000d067a24 */ /* 0x000fc800078e02ff */
        /* <DEDUP_REMOVED lines=19> */
.L_x_2414:
[----:B-1----:R-:W-:Y:S05]  /*4040*/  BSYNC B0 ;  /* 0x0000000000007941 */ /* 0x002fea0003800000 */
.L_x_2413:
        /* <DEDUP_REMOVED lines=20> */
.L_x_2416:
[----:B------:R-:W-:Y:S05]  /*4190*/  BSYNC B0 ;  /* 0x0000000000007941 */ /* 0x000fea0003800000 */
.L_x_2415:
        /* <DEDUP_REMOVED lines=20> */
.L_x_2418:
[----:B------:R-:W-:Y:S05]  /*42e0*/  BSYNC B0 ;  /* 0x0000000000007941 */ /* 0x000fea0003800000 */
.L_x_2417:
        /* <DEDUP_REMOVED lines=19> */
.L_x_2420:
[----:B------:R-:W-:Y:S05]  /*4420*/  BSYNC B0 ;  /* 0x0000000000007941 */ /* 0x000fea0003800000 */
.L_x_2419:
[----:B------:R-:W-:Y:S02]  /*4430*/  ULDC.64 UR20, c[0x0][0x318] ;  /* 0x0000c60000147ab9 */ /* 0x000fe40000000a00 */
[----:B------:R-:W-:Y:S02]  /*4440*/  USHF.R.S32.HI UR9, URZ, 0x1f, UR39 ;  /* 0x0000001f3f097899 */ /* 0x000fe40008011427 */
[----:B------:R-:W-:Y:S01]  /*4450*/  ULDC.64 UR24, c[0x0][0x320] ;  /* 0x0000c80000187ab9 */ /* 0x000fe20000000a00 */
[----:B-1234-:R-:W-:Y:S01]  /*4460*/  IMAD.U32 R2, RZ, RZ, UR37 ;  /* 0x00000025ff027e24 */ /* 0x01efe2000f8e00ff */
        /* <DEDUP_REMOVED lines=12> */
[----:B------:R-:W-:-:S05]  /*4530*/  IMAD.U32 R4, RZ, RZ, UR20 ;  /* 0x00000014ff047e24 */ /* 0x000fca000f8e00ff */
[----:B------:R-:W-:-:S05]  /*4540*/  IMAD.U32 R5, RZ, RZ, UR21 ;  /* 0x00000015ff057e24 */ /* 0x000fca000f8e00ff */
[----:B------:R-:W2:Y:S01]  /*4550*/  @P1 LDG.E R4, [R4.64] ;  /* 0x0000001a04041981 */ /* 0x000ea2000c1e1900 */
[----:B------:R-:W2:Y:S01]  /*4560*/  @P1 MUFU.RCP R0, c[0x0][0x238] ;  /* 0x00008e0000001b08 */ /* 0x000ea20000001000 */
[----:B------:R-:W-:Y:S01]  /*4570*/  SHF.L.U64.HI R6, R20, 0x2, R14 ;  /* 0x0000000214067819 */ /* 0x000fe2000001020e */
[----:B------:R-:W-:Y:S01]  /*4580*/  CS2R R126, SRZ ;  /* 0x00000000007e7805 */ /* 0x000fe2000001ff00 */
[----:B------:R-:W-:Y:S01]  /*4590*/  STL [R1+0x48], R173 ;  /* 0x000048ad01007387 */ /* 0x000fe20000100800 */
        /* <DEDUP_REMOVED lines=33> */
[----:B------:R-:W-:Y:S01]  /*47b0*/  IMAD.SHL.U32 R163, R164, 0x2, RZ ;  /* 0x00000002a4a37824 */ /* 0x000fe200078e00ff */
[----:B------:R-:W-:-:S02]  /*47c0*/  UMOV UR4, URZ ;  /* 0x0000003f00047c82 */ /* 0x000fc40008000000 */
[----:B------:R-:W-:Y:S02]  /*47d0*/  UIADD3 UR19, UR22, 0x80, URZ ;  /* 0x0000008016137890 */ /* 0x000fe4000fffe03f */
[----:B------:R-:W-:Y:S01]  /*47e0*/  ULDC UR13, c[0x0][0x2e4] ;  /* 0x0000b900000d7ab9 */ /* 0x000fe20000000800 */
[----:B--2---:R-:W-:Y:S01]  /*47f0*/  @P1 FMUL.FTZ R4, R4, R0 ;  /* 0x0000000004041220 */ /* 0x004fe20000410000 */
[----:B------:R-:W-:-:S03]  /*4800*/  LEA.HI R0, R19, R18, RZ, 0x7 ;  /* 0x0000001213007211 */ /* 0x000fc600078f38ff */
[----:B------:R1:W2:Y:S01]  /*4810*/  @P1 R2UR UR9, R4 ;  /* 0x00000000040913c2 */ /* 0x0002a200000e0000 */
[----:B------:R-:W-:Y:S02]  /*4820*/  SHF.R.S32.HI R0, RZ, 0x7, R0 ;  /* 0x00000007ff007819 */ /* 0x000fe40000011400 */
[----:B-1----:R-:W-:Y:S01]  /*4830*/  SHF.L.U32 R4, R18, 0x1, RZ ;  /* 0x0000000112047819 */ /* 0x002fe200000006ff */
[----:B--2---:R-:W-:-:S03]  /*4840*/  @UP1 UMOV UR4, UR9 ;  /* 0x0000000900041c82 */ /* 0x004fc60008000000 */
[----:B------:R-:W-:-:S05]  /*4850*/  LOP3.LUT R4, R4, 0x6, RZ, 0xc0, !PT ;  /* 0x0000000604047812 */ /* 0x000fca00078ec0ff */
[----:B------:R-:W-:-:S05]  /*4860*/  IMAD R0, R0, 0x40, R4 ;  /* 0x0000004000007824 */ /* 0x000fca00078e0204 */
[----:B------:R-:W-:Y:S02]  /*4870*/  LEA R172, R2, R0, 0x7 ;  /* 0x0000000002ac7211 */ /* 0x000fe400078e38ff */
[----:B------:R-:W-:Y:S02]  /*4880*/  IADD3 R2, R164, 0x2000, RZ ;  /* 0x00002000a4027810 */ /* 0x000fe40007ffe0ff */
[----:B------:R-:W-:Y:S02]  /*4890*/  IADD3 R0, R165, 0x2000, RZ ;  /* 0x00002000a5007810 */ /* 0x000fe40007ffe0ff */
[----:B------:R-:W-:Y:S02]  /*48a0*/  SEL R2, R2, R164, !P0 ;  /* 0x000000a402027207 */ /* 0x000fe40004000000 */
[----:B------:R-:W-:-:S03]  /*48b0*/  SEL R0, R0, R165, !P0 ;  /* 0x000000a500007207 */ /* 0x000fc60004000000 */
[----:B------:R-:W-:Y:S01]  /*48c0*/  IMAD.SHL.U32 R162, R2, 0x2, RZ ;  /* 0x0000000202a27824 */ /* 0x000fe200078e00ff */
[----:B------:R-:W-:Y:S01]  /*48d0*/  MOV R2, c[0x0][0x22c] ;  /* 0x00008b0000027a02 */ /* 0x000fe20000000f00 */
[----:B------:R-:W-:-:S04]  /*48e0*/  IMAD.SHL.U32 R156, R0, 0x2, RZ ;  /* 0x00000002009c7824 */ /* 0x000fc800078e00ff */
[----:B------:R-:W-:-:S04]  /*48f0*/  IMAD R2, R2, c[0x0][0x1c0], RZ ;  /* 0x0000700002027a24 */ /* 0x000fc800078e02ff */
[C---:B------:R-:W-:Y:S02]  /*4900*/  IMAD.SHL.U32 R5, R2.reuse, 0x10, RZ ;  /* 0x0000001002057824 */ /* 0x040fe400078e00ff */
[----:B------:R-:W-:-:S03]  /*4910*/  IMAD.SHL.U32 R4, R2, 0x8, RZ ;  /* 0x0000000802047824 */ /* 0x000fc600078e00ff */
[----:B------:R-:W-:Y:S02]  /*4920*/  IADD3 R0, R5, 0x20, RZ ;  /* 0x0000002005007810 */ /* 0x000fe40007ffe0ff */
[----:B------:R-:W-:Y:S02]  /*4930*/  SHF.L.U32 R5, R20, 0x2, RZ ;  /* 0x0000000214057819 */ /* 0x000fe400000006ff */
[----:B------:R-:W-:-:S05]  /*4940*/  IADD3 R0, R4, R0, RZ ;  /* 0x0000000004007210 */ /* 0x000fca0007ffe0ff */
[----:B------:R-:W-:-:S04]  /*4950*/  IMAD.IADD R0, R4, 0x1, R0 ;  /* 0x0000000104007824 */ /* 0x000fc800078e0200 */
[----:B------:R-:W-:-:S05]  /*4960*/  IMAD.IADD R0, R4, 0x1, R0 ;  /* 0x0000000104007824 */ /* 0x000fca00078e0200 */
[----:B------:R-:W-:-:S05]  /*4970*/  IADD3 R0, R4, R0, RZ ;  /* 0x0000000004007210 */ /* 0x000fca0007ffe0ff */
[----:B------:R1:W-:Y:S02]  /*4980*/  STL [R1+0x90], R0 ;  /* 0x0000900001007387 */ /* 0x0003e40000100800 */
[----:B-1----:R-:W-:-:S04]  /*4990*/  IMAD.IADD R0, R4, 0x1, R0 ;  /* 0x0000000104007824 */ /* 0x002fc800078e0200 */
[----:B------:R-:W-:Y:S01]  /*49a0*/  IMAD.IADD R2, R4, 0x1, R0 ;  /* 0x0000000104027824 */ /* 0x000fe200078e0200 */
[----:B------:R1:W-:Y:S04]  /*49b0*/  STL [R1+0x8c], R0 ;  /* 0x00008c0001007387 */ /* 0x0003e80000100800 */
[----:B------:R-:W-:Y:S04]  /*49c0*/  STL [R1+0x9c], R6 ;  /* 0x00009c0601007387 */ /* 0x000fe80000100800 */
[----:B------:R2:W-:Y:S04]  /*49d0*/  STL [R1+0x88], R2 ;  /* 0x0000880201007387 */ /* 0x0005e80000100800 */
[----:B------:R3:W-:Y:S01]  /*49e0*/  STL [R1+0xa0], R5 ;  /* 0x0000a00501007387 */ /* 0x0007e20000100800 */
[----:B-1----:R-:W-:Y:S01]  /*49f0*/  IADD3 R0, R20, -0x80, RZ ;  /* 0xffffff8014007810 */ /* 0x002fe20007ffe0ff */
[----:B--2---:R-:W-:-:S05]  /*4a00*/  IMAD.IADD R2, R4, 0x1, R2 ;  /* 0x0000000104027824 */ /* 0x004fca00078e0202 */
        /* <DEDUP_REMOVED lines=15> */
.L_x_2425:
[----:B------:R-:W2:Y:S01]  /*4b00*/  LDL R52, [R1+0x6c] ;  /* 0x00006c0001347983 */ /* 0x000ea20000100800 */
[----:B------:R-:W-:Y:S03]  /*4b10*/  UIADD3 UR11, UR22, UR10, URZ ;  /* 0x0000000a160b7290 */ /* 0x000fe6000fffe03f */
[----:B-1----:R-:W3:Y:S01]  /*4b20*/  LDL R0, [R1+0xac] ;  /* 0x0000ac0001007983 */ /* 0x002ee20000100800 */
[----:B------:R-:W-:Y:S03]  /*4b30*/  UIADD3 UR9, -UR5, 0x80, UR11 ;  /* 0x0000008005097890 */ /* 0x000fe6000fffe10b */
[----:B------:R-:W0:Y:S01]  /*4b40*/  LDGDEPBAR ;  /* 0x00000000000079af */ /* 0x000e220000000000 */
[----:B------:R-:W-:Y:S02]  /*4b50*/  UIADD3 UR12, UR9, -UR46, URZ ;  /* 0x8000002e090c7290 */ /* 0x000fe4000fffe03f */
[----:B------:R-:W-:Y:S04]  /*4b60*/  USHF.L.U32 UR9, UR8, 0x7, URZ ;  /* 0x0000000708097899 */ /* 0x000fe8000800063f */
[----:B------:R-:W-:Y:S01]  /*4b70*/  UISETP.GE.AND UP0, UPT, UR9, UR12, UPT ;  /* 0x0000000c0900728c */ /* 0x000fe2000bf06270 */
[----:B------:R-:W4:Y:S01]  /*4b80*/  LDL R234, [R1+0xa0] ;  /* 0x0000a00001ea7983 */ /* 0x000f220000100800 */
[----:B------:R-:W-:Y:S01]  /*4b90*/  MOV R168, UR9 ;  /* 0x0000000900a87c02 */ /* 0x000fe20008000f00 */
[----:B------:R-:W-:Y:S02]  /*4ba0*/  ULDC UR12, c[0x0][0x2e4] ;  /* 0x0000b900000c7ab9 */ /* 0x000fe40000000800 */
        /* <DEDUP_REMOVED lines=8> */
[----:B------:R-:W2:Y:S08]  /*4c30*/  LDSM.16.M88.4 R132, [R158+0xd800] ;  /* 0x00d800009e84783b */ /* 0x000eb00000000200 */
[----:B------:R-:W-:Y:S01]  /*4c40*/  LDSM.16.M88.4 R140, [R161+0xc000] ;  /* 0x00c00000a18c783b */ /* 0x000fe20000000200 */
        /* <DEDUP_REMOVED lines=11> */
[C---:B------:R-:W-:Y:S04]  /*4d00*/  HMMA.16816.F32 R48, R64.reuse, R50, RZ ;  /* 0x000000324030723c */ /* 0x040fe800000018ff */
[----:B--2---:R-:W-:Y:S04]  /*4d10*/  IADD3 R56, R52, -UR10, -R172 ;  /* 0x8000000a34387c10 */ /* 0x004fe8000fffe8ac */
[-C--:B------:R-:W-:Y:S01]  /*4d20*/  HMMA.16816.F32 R52, R64, R132.reuse, RZ ;  /* 0x000000844034723c */ /* 0x080fe200000018ff */
[----:B------:R-:W-:Y:S02]  /*4d30*/  IADD3 R168, R168, UR5, R56 ;  /* 0x00000005a8a87c10 */ /* 0x000fe4000fffe038 */
[----:B---3--:R-:W-:Y:S02]  /*4d40*/  R2P PR, R0, 0x6 ;  /* 0x0000000600007804 */ /* 0x008fe40000000000 */
[----:B------:R-:W-:Y:S03]  /*4d50*/  IADD3 R151, R168, 0x40, RZ ;  /* 0x00000040a8977810 */ /* 0x000fe60007ffe0ff */
[C---:B------:R-:W-:Y:S04]  /*4d60*/  HMMA.16816.F32 R56, R60.reuse, R132, RZ ;  /* 0x000000843c38723c */ /* 0x040fe800000018ff */
[----:B------:R-:W-:Y:S02]  /*4d70*/  SEL R2, R167, 0xffffffe0, !P1 ;  /* 0xffffffe0a7027807 */ /* 0x000fe40004800000 */
[----:B------:R-:W-:Y:S02]  /*4d80*/  SEL R157, R166, 0xffffffc0, !P2 ;  /* 0xffffffc0a69d7807 */ /* 0x000fe40005000000 */
[C---:B------:R-:W-:Y:S01]  /*4d90*/  IADD3 R0, R162.reuse, R2, RZ ;  /* 0x00000002a2007210 */ /* 0x040fe20007ffe0ff */
[-C--:B------:R-:W-:Y:S03]  /*4da0*/  HMMA.16816.F32 R60, R60, R134.reuse, RZ ;  /* 0x000000863c3c723c */ /* 0x080fe600000018ff */
[----:B------:R-:W-:Y:S01]  /*4db0*/  IABS R132, R168 ;  /* 0x000000a800847213 */ /* 0x000fe20000000000 */
[----:B------:R-:W1:Y:S01]  /*4dc0*/  LDSM.16.M88.4 R136, [R0] ;  /* 0x000000000088783b */ /* 0x000e620000000200 */
[-C--:B------:R-:W-:Y:S02]  /*4dd0*/  IADD3 R152, R162, R157.reuse, RZ ;  /* 0x0000009da2987210 */ /* 0x080fe40007ffe0ff */
[----:B------:R2:W-:Y:S01]  /*4de0*/  I2F R197, R132 ;  /* 0x0000008400c57306 */ /* 0x0005e20000201400 */
[----:B------:R-:W-:Y:S04]  /*4df0*/  HMMA.16816.F32 R64, R64, R134, RZ ;  /* 0x000000864040723c */ /* 0x000fe800000018ff */
[----:B------:R-:W3:Y:S01]  /*4e00*/  LDSM.16.M88.4 R144, [R0+0x2000] ;  /* 0x002000000090783b */ /* 0x000ee20000000200 */
[C---:B------:R-:W-:Y:S02]  /*4e10*/  IADD3 R171, R168.reuse, 0x2f, RZ ;  /* 0x0000002fa8ab7810 */ /* 0x040fe40007ffe0ff */
[C---:B------:R-:W-:Y:S02]  /*4e20*/  IADD3 R150, R168.reuse, 0x8, RZ ;  /* 0x00000008a8967810 */ /* 0x040fe40007ffe0ff */
[----:B------:R-:W-:Y:S02]  /*4e30*/  IADD3 R170, R168, -0x11, RZ ;  /* 0xffffffefa8aa7810 */ /* 0x000fe40007ffe0ff */
[----:B------:R-:W-:Y:S02]  /*4e40*/  ISETP.GE.AND P1, PT, R150, RZ, PT ;  /* 0x000000ff9600720c */ /* 0x000fe40003f26270 */
[C---:B------:R-:W-:Y:S02]  /*4e50*/  IADD3 R169, R168.reuse, 0x30, RZ ;  /* 0x00000030a8a97810 */ /* 0x040fe40007ffe0ff */
[C---:B------:R-:W-:Y:S02]  /*4e60*/  IADD3 R148, R168.reuse, -0x1, RZ ;  /* 0xffffffffa8947810 */ /* 0x040fe40007ffe0ff */
[----:B------:R-:W-:Y:S02]  /*4e70*/  IADD3 R149, R168, 0x7, RZ ;  /* 0x00000007a8957810 */ /* 0x000fe40007ffe0ff */
[----:B------:R-:W-:Y:S01]  /*4e80*/  ISETP.GE.AND P0, PT, R148, RZ, PT ;  /* 0x000000ff9400720c */ /* 0x000fe20003f06270 */
[----:B--2---:R-:W2:Y:S04]  /*4e90*/  LDSM.16.M88.4 R132, [R161+0xc800] ;  /* 0x00c80000a184783b */ /* 0x004ea80000000200 */
[C---:B------:R-:W-:Y:S04]  /*4ea0*/  @!P1 IADD3 R150, -R168.reuse, -0x8, RZ ;  /* 0xfffffff8a8969810 */ /* 0x040fe80007ffe1ff */
[----:B------:R4:W-:Y:S04]  /*4eb0*/  I2F R199, R150 ;  /* 0x0000009600c77306 */ /* 0x0009e80000201400 */
[C---:B------:R-:W-:Y:S02]  /*4ec0*/  @!P0 IADD3 R148, -R168.reuse, 0x1, RZ ;  /* 0x00000001a8948810 */ /* 0x040fe40007ffe1ff */
[----:B------:R-:W-:Y:S01]  /*4ed0*/  ISETP.GE.AND P0, PT, R149, RZ, PT ;  /* 0x000000ff9500720c */ /* 0x000fe20003f06270 */
[-C--:B-1----:R-:W-:Y:S03]  /*4ee0*/  HMMA.16816.F32 R4, R136, R140.reuse, R4 ;  /* 0x0000008c8804723c */ /* 0x082fe60000001804 */
[----:B------:R1:W-:Y:S05]  /*4ef0*/  I2F R196, R148 ;  /* 0x0000009400c47306 */ /* 0x0003ea0000201400 */
[C---:B---3--:R-:W-:Y:S04]  /*4f00*/  HMMA.16816.F32 R8, R144.reuse, R140, R8 ;  /* 0x0000008c9008723c */ /* 0x048fe80000001808 */
[C---:B------:R-:W-:Y:S04]  /*4f10*/  @!P0 IADD3 R149, -R168.reuse, -0x7, RZ ;  /* 0xfffffff9a8958810 */ /* 0x040fe80007ffe1ff */
[----:B------:R3:W-:Y:S01]  /*4f20*/  I2F R198, R149 ;  /* 0x0000009500c67306 */ /* 0x0007e20000201400 */
[-C--:B------:R-:W-:Y:S03]  /*4f30*/  HMMA.16816.F32 R12, R144, R142.reuse, R12 ;  /* 0x0000008e900c723c */ /* 0x080fe6000000180c */
[----:B----4-:R-:W-:Y:S04]  /*4f40*/  IADD3 R150, R168, 0x47, RZ ;  /* 0x00000047a8967810 */ /* 0x010fe80007ffe0ff */
[----:B------:R-:W-:Y:S01]  /*4f50*/  ISETP.GE.AND P0, PT, R150, RZ, PT ;  /* 0x000000ff9600720c */ /* 0x000fe20003f06270 */
[C---:B------:R-:W-:Y:S01]  /*4f60*/  HMMA.16816.F32 R16, R136.reuse, R142, R16 ;  /* 0x0000008e8810723c */ /* 0x040fe20000001810 */
[----:B------:R-:W4:Y:S03]  /*4f70*/  LDSM.16.M88.4 R140, [R161+0xd000] ;  /* 0x00d00000a18c783b */ /* 0x000f260000000200 */
[----:B-1----:R-:W-:Y:S04]  /*4f80*/  IADD3 R148, R168, 0x48, RZ ;  /* 0x00000048a8947810 */ /* 0x002fe80007ffe0ff */
[-C--:B--2---:R-:W-:Y:S03]  /*4f90*/  HMMA.16816.F32 R20, R136, R132.reuse, R20 ;  /* 0x000000848814723c */ /* 0x084fe60000001814 */
[----:B------:R-:W-:Y:S02]  /*4fa0*/  ISETP.GE.AND P1, PT, R148, RZ, PT ;  /* 0x000000ff9400720c */ /* 0x000fe40003f26270 */
[C---:B------:R-:W-:Y:S02]  /*4fb0*/  @!P0 IADD3 R150, -R168.reuse, -0x47, RZ ;  /* 0xffffffb9a8968810 */ /* 0x040fe40007ffe1ff */
[C---:B---3--:R-:W-:Y:S01]  /*4fc0*/  IADD3 R149, R168.reuse, 0x3f, RZ ;  /* 0x0000003fa8957810 */ /* 0x048fe20007ffe0ff */
[C---:B------:R-:W-:Y:S01]  /*4fd0*/  HMMA.16816.F32 R24, R144.reuse, R132, R24 ;  /* 0x000000849018723c */ /* 0x040fe20000001818 */
[----:B------:R1:W-:Y:S03]  /*4fe0*/  I2F R223, R150 ;  /* 0x0000009600df7306 */ /* 0x0003e60000201400 */
[----:B------:R-:W-:Y:S04]  /*4ff0*/  ISETP.GE.AND P0, PT, R149, RZ, PT ;  /* 0x000000ff9500720c */ /* 0x000fe80003f06270 */
[-C--:B------:R-:W-:Y:S04]  /*5000*/  HMMA.16816.F32 R28, R144, R134.reuse, R28 ;  /* 0x00000086901c723c */ /* 0x080fe8000000181c */
[C---:B------:R-:W-:Y:S02]  /*5010*/  @!P1 IADD3 R148, -R168.reuse, -0x48, RZ ;  /* 0xffffffb8a8949810 */ /* 0x040fe40007ffe1ff */
[----:B------:R-:W-:Y:S02]  /*5020*/  ISETP.GE.AND P1, PT, R151, RZ, PT ;  /* 0x000000ff9700720c */ /* 0x000fe40003f26270 */
[----:B------:R2:W-:Y:S01]  /*5030*/  I2F R224, R148 ;  /* 0x0000009400e07306 */ /* 0x0005e20000201400 */
[C---:B------:R-:W-:Y:S01]  /*5040*/  HMMA.16816.F32 R32, R136.reuse, R134, R32 ;  /* 0x000000868820723c */ /* 0x040fe20000001820 */
[----:B------:R-:W3:Y:S03]  /*5050*/  LDSM.16.M88.4 R132, [R161+0xd800] ;  /* 0x00d80000a184783b */ /* 0x000ee60000000200 */
[C---:B------:R-:W-:Y:S04]  /*5060*/  @!P0 IADD3 R149, -R168.reuse, -0x3f, RZ ;  /* 0xffffffc1a8958810 */ /* 0x040fe80007ffe1ff */
[-C--:B----4-:R-:W-:Y:S01]  /*5070*/  HMMA.16816.F32 R36, R136, R140.reuse, R36 ;  /* 0x0000008c8824723c */ /* 0x090fe20000001824 */
[----:B------:R4:W-:Y:S03]  /*5080*/  I2F R189, R149 ;  /* 0x0000009500bd7306 */ /* 0x0009e60000201400 */
[C---:B------:R-:W-:Y:S02]  /*5090*/  @!P1 IADD3 R151, -R168.reuse, -0x40, RZ ;  /* 0xffffffc0a8979810 */ /* 0x040fe40007ffe1ff */
[----:B-1----:R-:W-:Y:S02]  /*50a0*/  IADD3 R150, R168, 0x37, RZ ;  /* 0x00000037a8967810 */ /* 0x002fe40007ffe0ff */
[C---:B------:R-:W-:Y:S03]  /*50b0*/  HMMA.16816.F32 R40, R144.reuse, R140, R40 ;  /* 0x0000008c9028723c */ /* 0x040fe60000001828 */
[----:B------:R-:W-:Y:S01]  /*50c0*/  I2F R191, R151 ;  /* 0x0000009700bf7306 */ /* 0x000fe20000201400 */
[----:B------:R-:W-:Y:S02]  /*50d0*/  ISETP.GE.AND P0, PT, R150, RZ, PT ;  /* 0x000000ff9600720c */ /* 0x000fe40003f06270 */
[----:B--2---:R-:W-:Y:S02]  /*50e0*/  IADD3 R148, R168, 0x38, RZ ;  /* 0x00000038a8947810 */ /* 0x004fe40007ffe0ff */
[-C--:B------:R-:W-:Y:S03]  /*50f0*/  HMMA.16816.F32 R44, R144, R142.reuse, R44 ;  /* 0x0000008e902c723c */ /* 0x080fe6000000182c */
[----:B------:R-:W-:Y:S05]  /*5100*/  ISETP.GE.AND P1, PT, R148, RZ, PT ;  /* 0x000000ff9400720c */ /* 0x000fea0003f26270 */
[C---:B------:R-:W-:Y:S01]  /*5110*/  HMMA.16816.F32 R48, R136.reuse, R142, R48 ;  /* 0x0000008e8830723c */ /* 0x040fe20000001830 */
[----:B------:R-:W-:Y:S03]  /*5120*/  LDSM.16.M88.4 R140, [R152] ;  /* 0x00000000988c783b */ /* 0x000fe60000000200 */
[C---:B----4-:R-:W-:Y:S02]  /*5130*/  IADD3 R149, R168.reuse, -0x8, RZ ;  /* 0xfffffff8a8957810 */ /* 0x050fe40007ffe0ff */
[C---:B------:R-:W-:Y:S02]  /*5140*/  @!P0 IADD3 R150, -R168.reuse, -0x37, RZ ;  /* 0xffffffc9a8968810 */ /* 0x040fe40007ffe1ff */
[C---:B------:R-:W-:Y:S01]  /*5150*/  @!P1 IADD3 R148, -R168.reuse, -0x38, RZ ;  /* 0xffffffc8a8949810 */ /* 0x040fe20007ffe1ff */
[----:B------:R-:W-:Y:S01]  /*5160*/  LDSM.16.M88.4 R152, [R152+0x2000] ;  /* 0x002000009898783b */ /* 0x000fe20000000200 */
[----:B------:R1:W-:Y:S01]  /*5170*/  I2F R194, R150 ;  /* 0x0000009600c27306 */ /* 0x0003e20000201400 */
[-C--:B---3--:R-:W-:Y:S03]  /*5180*/  HMMA.16816.F32 R52, R136, R132.reuse, R52 ;  /* 0x000000848834723c */ /* 0x088fe60000001834 */
[----:B------:R-:W-:Y:S05]  /*5190*/  ISETP.GE.AND P1, PT, R149, RZ, PT ;  /* 0x000000ff9500720c */ /* 0x000fea0003f26270 */
[C---:B------:R-:W-:Y:S01]  /*51a0*/  HMMA.16816.F32 R56, R144.reuse, R132, R56 ;  /* 0x000000849038723c */ /* 0x040fe20000001838 */
[----:B------:R2:W-:Y:S07]  /*51b0*/  I2F R195, R148 ;  /* 0x0000009400c37306 */ /* 0x0005ee0000201400 */
[C---:B------:R-:W-:Y:S01]  /*51c0*/  @!P1 IADD3 R149, -R168.reuse, 0x8, RZ ;  /* 0x00000008a8959810 */ /* 0x040fe20007ffe1ff */
[-C--:B------:R-:W-:Y:S03]  /*51d0*/  HMMA.16816.F32 R60, R144, R134.reuse, R60 ;  /* 0x00000086903c723c */ /* 0x080fe6000000183c */
[----:B------:R-:W-:Y:S01]  /*51e0*/  I2F R190, R149 ;  /* 0x0000009500be7306 */ /* 0x000fe20000201400 */
[----:B-1----:R-:W-:Y:S04]  /*51f0*/  IADD3 R150, R168, -0x10, RZ ;  /* 0xfffffff0a8967810 */ /* 0x002fe80007ffe0ff */
[----:B------:R-:W-:Y:S01]  /*5200*/  HMMA.16816.F32 R64, R136, R134, R64 ;  /* 0x000000868840723c */ /* 0x000fe20000001840 */
[----:B------:R-:W-:Y:S03]  /*5210*/  LDSM.16.M88.4 R132, [R159+0xc800] ;  /* 0x00c800009f84783b */ /* 0x000fe60000000200 */
[----:B------:R-:W-:Y:S02]  /*5220*/  ISETP.GE.AND P1, PT, R150, RZ, PT ;  /* 0x000000ff9600720c */ /* 0x000fe40003f26270 */
[C---:B------:R-:W-:Y:S02]  /*5230*/  IADD3 R146, R168.reuse, -0x20, RZ ;  /* 0xffffffe0a8927810 */ /* 0x040fe40007ffe0ff */
[----:B--2---:R-:W-:Y:S04]  /*5240*/  IADD3 R148, R168, -0x9, RZ ;  /* 0xfffffff7a8947810 */ /* 0x004fe80007ffe0ff */
[----:B------:R-:W-:Y:S02]  /*5250*/  ISETP.GE.AND P0, PT, R148, RZ, PT ;  /* 0x000000ff9400720c */ /* 0x000fe40003f06270 */
[C---:B------:R-:W-:Y:S02]  /*5260*/  IADD3 R136, R168.reuse, -0x18, RZ ;  /* 0xffffffe8a8887810 */ /* 0x040fe40007ffe0ff */
[C---:B------:R-:W-:Y:S02]  /*5270*/  IADD3 R144, R168.reuse, -0x19, RZ ;  /* 0xffffffe7a8907810 */ /* 0x040fe40007ffe0ff */
[C---:B------:R-:W-:Y:S02]  /*5280*/  @!P1 IADD3 R150, -R168.reuse, 0x10, RZ ;  /* 0x00000010a8969810 */ /* 0x040fe40007ffe1ff */
[----:B------:R-:W-:Y:S02]  /*5290*/  ISETP.GE.AND P1, PT, R169, RZ, PT ;  /* 0x000000ffa900720c */ /* 0x000fe40003f26270 */
[----:B------:R-:W-:Y:S01]  /*52a0*/  I2F R193, R150 ;  /* 0x0000009600c17306 */ /* 0x000fe20000201400 */
[C---:B------:R-:W-:Y:S02]  /*52b0*/  IADD3 R145, R168.reuse, 0x27, RZ ;  /* 0x00000027a8917810 */ /* 0x040fe40007ffe0ff */
[----:B------:R-:W-:Y:S02]  /*52c0*/  @!P0 IADD3 R148, -R168, 0x9, RZ ;  /* 0x00000009a8948810 */ /* 0x000fe40007ffe1ff */
[----:B------:R-:W-:Y:S05]  /*52d0*/  ISETP.GE.AND P0, PT, R170, RZ, PT ;  /* 0x000000ffaa00720c */ /* 0x000fea0003f06270 */
[----:B------:R1:W-:Y:S01]  /*52e0*/  I2F R188, R148 ;  /* 0x0000009400bc7306 */ /* 0x0003e20000201400 */
[C---:B------:R-:W-:Y:S07]  /*52f0*/  @!P1 IADD3 R169, -R168.reuse, -0x30, RZ ;  /* 0xffffffd0a8a99810 */ /* 0x040fee0007ffe1ff */
[C---:B------:R-:W-:Y:S02]  /*5300*/  @!P0 IADD3 R170, -R168.reuse, 0x11, RZ ;  /* 0x00000011a8aa8810 */ /* 0x040fe40007ffe1ff */
[----:B------:R2:W-:Y:S01]  /*5310*/  I2F R185, R169 ;  /* 0x000000a900b97306 */ /* 0x0005e20000201400 */
[----:B------:R-:W-:Y:S09]  /*5320*/  ISETP.GE.AND P0, PT, R171, RZ, PT ;  /* 0x000000ffab00720c */ /* 0x000ff20003f06270 */
[----:B------:R3:W-:Y:S01]  /*5330*/  I2F R192, R170 ;  /* 0x000000aa00c07306 */ /* 0x0007e20000201400 */
[----:B-1----:R-:W1:Y:S03]  /*5340*/  LDSM.16.M88.4 R148, [R159+0xc000] ;  /* 0x00c000009f94783b */ /* 0x002e660000000200 */
[C---:B------:R-:W-:Y:S02]  /*5350*/  @!P0 IADD3 R171, -R168.reuse, -0x2f, RZ ;  /* 0xffffffd1a8ab8810 */ /* 0x040fe40007ffe1ff */
[----:B------:R-:W-:Y:S04]  /*5360*/  ISETP.GE.AND P0, PT, R145, RZ, PT ;  /* 0x000000ff9100720c */ /* 0x000fe80003f06270 */
[----:B------:R-:W-:Y:S01]  /*5370*/  I2F R182, R171 ;  /* 0x000000ab00b67306 */ /* 0x000fe20000201400 */
[C---:B--2---:R-:W-:Y:S08]  /*5380*/  IADD3 R169, R168.reuse, 0x10, RZ ;  /* 0x00000010a8a97810 */ /* 0x044ff00007ffe0ff */
[----:B------:R-:W-:Y:S02]  /*5390*/  @!P0 IADD3 R145, -R168, -0x27, RZ ;  /* 0xffffffd9a8918810 */ /* 0x000fe40007ffe1ff */
[----:B------:R-:W-:Y:S02]  /*53a0*/  ISETP.GE.AND P0, PT, R144, RZ, PT ;  /* 0x000000ff9000720c */ /* 0x000fe40003f06270 */
[----:B------:R2:W-:Y:S01]  /*53b0*/  I2F R186, R145 ;  /* 0x0000009100ba7306 */ /* 0x0005e20000201400 */
[----:B---3--:R-:W-:Y:S04]  /*53c0*/  IADD3 R170, R168, 0x28, RZ ;  /* 0x00000028a8aa7810 */ /* 0x008fe80007ffe0ff */
[----:B------:R-:W-:Y:S06]  /*53d0*/  ISETP.GE.AND P1, PT, R170, RZ, PT ;  /* 0x000000ffaa00720c */ /* 0x000fec0003f26270 */
[C---:B------:R-:W-:Y:S04]  /*53e0*/  @!P0 IADD3 R144, -R168.reuse, 0x19, RZ ;  /* 0x00000019a8908810 */ /* 0x040fe80007ffe1ff */
[----:B------:R3:W-:Y:S03]  /*53f0*/  I2F R178, R144 ;  /* 0x0000009000b27306 */ /* 0x0007e60000201400 */
[----:B------:R-:W-:Y:S01]  /*5400*/  @!P1 IADD3 R170, -R168, -0x28, RZ ;  /* 0xffffffd8a8aa9810 */ /* 0x000fe20007ffe1ff */
[-C--:B-1----:R-:W-:Y:S06]  /*5410*/  HMMA.16816.F32 R4, R140, R148.reuse, R4 ;  /* 0x000000948c04723c */ /* 0x082fec0000001804 */
[----:B------:R-:W-:Y:S01]  /*5420*/  I2F R187, R170 ;  /* 0x000000aa00bb7306 */ /* 0x000fe20000201400 */
[----:B------:R-:W-:Y:S01]  /*5430*/  ISETP.GE.AND P1, PT, R136, RZ, PT ;  /* 0x000000ff8800720c */ /* 0x000fe20003f26270 */
[C---:B------:R-:W-:Y:S04]  /*5440*/  HMMA.16816.F32 R8, R152.reuse, R148, R8 ;  /* 0x000000949808723c */ /* 0x040fe80000001808 */
[----:B--2---:R-:W-:Y:S03]  /*5450*/  IADD3 R145, R168, -0x21, RZ ;  /* 0xffffffdfa8917810 */ /* 0x004fe60007ffe0ff */
[----:B------:R-:W-:Y:S01]  /*5460*/  IADD3 R148, R0, R157, RZ ;  /* 0x0000009d00947210 */ /* 0x000fe20007ffe0ff */
[-C--:B------:R-:W-:Y:S03]  /*5470*/  HMMA.16816.F32 R12, R152, R150.reuse, R12 ;  /* 0x00000096980c723c */ /* 0x080fe6000000180c */
[----:B------:R-:W-:Y:S02]  /*5480*/  ISETP.GE.AND P0, PT, R145, RZ, PT ;  /* 0x000000ff9100720c */ /* 0x000fe40003f06270 */
[C---:B------:R-:W-:Y:S02]  /*5490*/  @!P1 IADD3 R136, -R168.reuse, 0x18, RZ ;  /* 0x00000018a8889810 */ /* 0x040fe40007ffe1ff */
[----:B------:R-:W-:Y:S01]  /*54a0*/  IADD3 R149, R168, -0x29, RZ ;  /* 0xffffffd7a8957810 */ /* 0x000fe20007ffe0ff */
[C---:B------:R-:W-:Y:S01]  /*54b0*/  HMMA.16816.F32 R16, R140.reuse, R150, R16 ;  /* 0x000000968c10723c */ /* 0x040fe20000001810 */
[----:B------:R1:W-:Y:S03]  /*54c0*/  I2F R180, R136 ;  /* 0x0000008800b47306 */ /* 0x0003e60000201400 */
[----:B------:R-:W-:Y:S02]  /*54d0*/  ISETP.GE.AND P1, PT, R146, RZ, PT ;  /* 0x000000ff9200720c */ /* 0x000fe40003f26270 */
[C---:B---3--:R-:W-:Y:S02]  /*54e0*/  IADD3 R144, R168.reuse, 0x20, RZ ;  /* 0x00000020a8907810 */ /* 0x048fe40007ffe0ff */
[-C--:B------:R-:W-:Y:S04]  /*54f0*/  HMMA.16816.F32 R20, R140, R132.reuse, R20 ;  /* 0x000000848c14723c */ /* 0x080fe80000001814 */
[C---:B------:R-:W-:Y:S02]  /*5500*/  IADD3 R150, R168.reuse, -0x28, RZ ;  /* 0xffffffd8a8967810 */ /* 0x040fe40007ffe0ff */
[C---:B------:R-:W-:Y:S02]  /*5510*/  @!P0 IADD3 R145, -R168.reuse, 0x21, RZ ;  /* 0x00000021a8918810 */ /* 0x040fe40007ffe1ff */
[C---:B------:R-:W-:Y:S02]  /*5520*/  HMMA.16816.F32 R24, R152.reuse, R132, R24 ;  /* 0x000000849818723c */ /* 0x040fe40000001818 */
[----:B------:R2:W-:Y:S02]  /*5530*/  I2F R183, R145 ;  /* 0x0000009100b77306 */ /* 0x0005e40000201400 */
[----:B------:R-:W-:Y:S02]  /*5540*/  @!P1 IADD3 R146, -R168, 0x20, RZ ;  /* 0x00000020a8929810 */ /* 0x000fe40007ffe1ff */
[----:B------:R-:W-:Y:S02]  /*5550*/  ISETP.GE.AND P1, PT, R144, RZ, PT ;  /* 0x000000ff9000720c */ /* 0x000fe40003f26270 */
[-C--:B------:R-:W-:Y:S01]  /*5560*/  HMMA.16816.F32 R28, R152, R134.reuse, R28 ;  /* 0x00000086981c723c */ /* 0x080fe2000000181c */
[----:B-1----:R-:W1:Y:S03]  /*5570*/  LDSM.16.M88.4 R136, [R159+0xd000] ;  /* 0x00d000009f88783b */ /* 0x002e660000000200 */
[----:B------:R3:W-:Y:S01]  /*5580*/  I2F R184, R146 ;  /* 0x0000009200b87306 */ /* 0x0007e20000201400 */
[C---:B------:R-:W-:Y:S02]  /*5590*/  IADD3 R0, R168.reuse, -0x31, RZ ;  /* 0xffffffcfa8007810 */ /* 0x040fe40007ffe0ff */
[C---:B------:R-:W-:Y:S01]  /*55a0*/  IADD3 R170, R168.reuse, -0x30, RZ ;  /* 0xffffffd0a8aa7810 */ /* 0x040fe20007ffe0ff */
[C---:B------:R-:W-:Y:S01]  /*55b0*/  HMMA.16816.F32 R32, R140.reuse, R134, R32 ;  /* 0x000000868c20723c */ /* 0x040fe20000001820 */
[----:B------:R-:W4:Y:S03]  /*55c0*/  LDSM.16.M88.4 R132, [R159+0xd800] ;  /* 0x00d800009f84783b */ /* 0x000f260000000200 */
[C---:B------:R-:W-:Y:S04]  /*55d0*/  @!P1 IADD3 R144, -R168.reuse, -0x20, RZ ;  /* 0xffffffe0a8909810 */ /* 0x040fe80007ffe1ff */
[----:B------:R1:W-:Y:S01]  /*55e0*/  I2F R176, R144 ;  /* 0x0000009000b07306 */ /* 0x0003e20000201400 */
[C---:B--2---:R-:W-:Y:S04]  /*55f0*/  IADD3 R145, R168.reuse, 0x18, RZ ;  /* 0x00000018a8917810 */ /* 0x044fe80007ffe0ff */
[----:B------:R-:W-:Y:S02]  /*5600*/  ISETP.GE.AND P1, PT, R145, RZ, PT ;  /* 0x000000ff9100720c */ /* 0x000fe40003f26270 */
[----:B---3--:R-:W-:Y:S04]  /*5610*/  IADD3 R146, R168, 0x1f, RZ ;  /* 0x0000001fa8927810 */ /* 0x008fe80007ffe0ff */
[----:B------:R-:W-:Y:S07]  /*5620*/  ISETP.GE.AND P0, PT, R146, RZ, PT ;  /* 0x000000ff9200720c */ /* 0x000fee0003f06270 */
[----:B------:R-:W-:Y:S02]  /*5630*/  @!P1 IADD3 R145, -R168, -0x18, RZ ;  /* 0xffffffe8a8919810 */ /* 0x000fe40007ffe1ff */
[----:B------:R-:W-:Y:S02]  /*5640*/  ISETP.GE.AND P1, PT, R150, RZ, PT ;  /* 0x000000ff9600720c */ /* 0x000fe40003f26270 */
[----:B------:R-:W-:Y:S01]  /*5650*/  I2F R181, R145 ;  /* 0x0000009100b57306 */ /* 0x000fe20000201400 */
[-C--:B-1----:R-:W-:Y:S03]  /*5660*/  HMMA.16816.F32 R36, R140, R136.reuse, R36 ;  /* 0x000000888c24723c */ /* 0x082fe60000001824 */
[C---:B------:R-:W-:Y:S02]  /*5670*/  @!P0 IADD3 R146, -R168.reuse, -0x1f, RZ ;  /* 0xffffffe1a8928810 */ /* 0x040fe40007ffe1ff */
[C---:B------:R-:W-:Y:S03]  /*5680*/  IADD3 R144, R168.reuse, 0x17, RZ ;  /* 0x00000017a8907810 */ /* 0x040fe60007ffe0ff */
[C---:B------:R-:W-:Y:S01]  /*5690*/  HMMA.16816.F32 R40, R152.reuse, R136, R40 ;  /* 0x000000889828723c */ /* 0x040fe20000001828 */
[----:B------:R-:W-:Y:S03]  /*56a0*/  I2F R175, R146 ;  /* 0x0000009200af7306 */ /* 0x000fe60000201400 */
[----:B------:R-:W-:Y:S02]  /*56b0*/  @!P1 IADD3 R150, -R168, 0x28, RZ ;  /* 0x00000028a8969810 */ /* 0x000fe40007ffe1ff */
[----:B------:R-:W-:Y:S02]  /*56c0*/  ISETP.GE.AND P0, PT, R144, RZ, PT ;  /* 0x000000ff9000720c */ /* 0x000fe40003f06270 */
[-C--:B------:R-:W-:Y:S03]  /*56d0*/  HMMA.16816.F32 R44, R152, R138.reuse, R44 ;  /* 0x0000008a982c723c */ /* 0x080fe6000000182c */
[----:B------:R-:W-:Y:S01]  /*56e0*/  I2F R174, R150 ;  /* 0x0000009600ae7306 */ /* 0x000fe20000201400 */
[----:B------:R-:W-:Y:S04]  /*56f0*/  ISETP.GE.AND P1, PT, R170, RZ, PT ;  /* 0x000000ffaa00720c */ /* 0x000fe80003f26270 */
[C---:B------:R-:W-:Y:S01]  /*5700*/  HMMA.16816.F32 R48, R140.reuse, R138, R48 ;  /* 0x0000008a8c30723c */ /* 0x040fe20000001830 */
[----:B------:R-:W-:Y:S03]  /*5710*/  LDSM.16.M88.4 R136, [R148] ;  /* 0x000000009488783b */ /* 0x000fe60000000200 */
[C---:B------:R-:W-:Y:S02]  /*5720*/  @!P0 IADD3 R144, -R168.reuse, -0x17, RZ ;  /* 0xffffffe9a8908810 */ /* 0x040fe40007ffe1ff */
[----:B------:R-:W-:Y:S02]  /*5730*/  ISETP.GE.AND P0, PT, R149, RZ, PT ;  /* 0x000000ff9500720c */ /* 0x000fe40003f06270 */
[----:B------:R1:W-:Y:S01]  /*5740*/  I2F R179, R144 ;  /* 0x0000009000b37306 */ /* 0x0003e20000201400 */
[-C--:B----4-:R-:W-:Y:S03]  /*5750*/  HMMA.16816.F32 R52, R140, R132.reuse, R52 ;  /* 0x000000848c34723c */ /* 0x090fe60000001834 */
[C---:B------:R-:W-:Y:S02]  /*5760*/  @!P1 IADD3 R170, -R168.reuse, 0x30, RZ ;  /* 0x00000030a8aa9810 */ /* 0x040fe40007ffe1ff */
[----:B------:R-:W-:Y:S03]  /*5770*/  ISETP.GE.AND P1, PT, R169, RZ, PT ;  /* 0x000000ffa900720c */ /* 0x000fe60003f26270 */
[C---:B------:R-:W-:Y:S01]  /*5780*/  HMMA.16816.F32 R56, R152.reuse, R132, R56 ;  /* 0x000000849838723c */ /* 0x040fe20000001838 */
[----:B------:R-:W-:Y:S03]  /*5790*/  I2F R177, R170 ;  /* 0x000000aa00b17306 */ /* 0x000fe60000201400 */
[----:B------:R-:W-:Y:S02]  /*57a0*/  @!P0 IADD3 R149, -R168, 0x29, RZ ;  /* 0x00000029a8958810 */ /* 0x000fe40007ffe1ff */
[----:B------:R-:W-:Y:S02]  /*57b0*/  ISETP.GE.AND P0, PT, R0, RZ, PT ;  /* 0x000000ff0000720c */ /* 0x000fe40003f06270 */
[-C--:B------:R-:W-:Y:S03]  /*57c0*/  HMMA.16816.F32 R60, R152, R134.reuse, R60 ;  /* 0x00000086983c723c */ /* 0x080fe6000000183c */
[----:B------:R2:W-:Y:S01]  /*57d0*/  I2F R171, R149 ;  /* 0x0000009500ab7306 */ /* 0x0005e20000201400 */
[C---:B------:R-:W-:Y:S02]  /*57e0*/  IADD3 R133, R168.reuse, 0xf, RZ ;  /* 0x0000000fa8857810 */ /* 0x040fe40007ffe0ff */
[C---:B------:R-:W-:Y:S01]  /*57f0*/  @!P1 IADD3 R169, -R168.reuse, -0x10, RZ ;  /* 0xfffffff0a8a99810 */ /* 0x040fe20007ffe1ff */
[----:B-1----:R-:W1:Y:S01]  /*5800*/  LDSM.16.M88.4 R144, [R160+0xc000] ;  /* 0x00c00000a090783b */ /* 0x002e620000000200 */
[----:B------:R-:W-:Y:S04]  /*5810*/  HMMA.16816.F32 R64, R140, R134, R64 ;  /* 0x000000868c40723c */ /* 0x000fe80000001840 */
[C---:B------:R-:W-:Y:S01]  /*5820*/  @!P0 IADD3 R0, -R168.reuse, 0x31, RZ ;  /* 0x00000031a8008810 */ /* 0x040fe20007ffe1ff */
[----:B------:R-:W-:Y:S01]  /*5830*/  I2F R134, R169 ;  /* 0x000000a900867306 */ /* 0x000fe20000201400 */
[----:B------:R-:W-:Y:S02]  /*5840*/  ISETP.GE.AND P0, PT, R133, RZ, PT ;  /* 0x000000ff8500720c */ /* 0x000fe40003f06270 */
[----:B------:R-:W-:Y:S04]  /*5850*/  IADD3 R132, R168, -0x38, RZ ;  /* 0xffffffc8a8847810 */ /* 0x000fe80007ffe0ff */
[----:B------:R-:W-:Y:S03]  /*5860*/  ISETP.GE.AND P2, PT, R132, RZ, PT ;  /* 0x000000ff8400720c */ /* 0x000fe60003f46270 */
[----:B------:R3:W-:Y:S01]  /*5870*/  I2F R170, R0 ;  /* 0x0000000000aa7306 */ /* 0x0007e20000201400 */
[----:B--2---:R-:W2:Y:S03]  /*5880*/  LDSM.16.M88.4 R148, [R148+0x2000] ;  /* 0x002000009494783b */ /* 0x004ea60000000200 */
[C---:B------:R-:W-:Y:S06]  /*5890*/  @!P0 IADD3 R133, -R168.reuse, -0xf, RZ ;  /* 0xfffffff1a8858810 */ /* 0x040fec0007ffe1ff */
[C---:B------:R-:W-:Y:S01]  /*58a0*/  @!P2 IADD3 R132, -R168.reuse, 0x38, RZ ;  /* 0x00000038a884a810 */ /* 0x040fe20007ffe1ff */
[----:B------:R-:W-:Y:S10]  /*58b0*/  I2F R133, R133 ;  /* 0x0000008500857306 */ /* 0x000ff40000201400 */
[----:B------:R-:W-:Y:S01]  /*58c0*/  I2F R211, R132 ;  /* 0x0000008400d37306 */ /* 0x000fe20000201400 */
[-C--:B-1----:R-:W-:Y:S05]  /*58d0*/  HMMA.16816.F32 R4, R136, R144.reuse, R4 ;  /* 0x000000908804723c */ /* 0x082fea0000001804 */
[----:B---3--:R-:W-:Y:S04]  /*58e0*/  IADD3 R0, R168, -0x39, RZ ;  /* 0xffffffc7a8007810 */ /* 0x008fe80007ffe0ff */
[----:B------:R-:W-:Y:S01]  /*58f0*/  ISETP.GE.AND P1, PT, R0, RZ, PT ;  /* 0x000000ff0000720c */ /* 0x000fe20003f26270 */
[C---:B--2---:R-:W-:Y:S11]  /*5900*/  HMMA.16816.F32 R8, R148.reuse, R144, R8 ;  /* 0x000000909408723c */ /* 0x044ff60000001808 */
[----:B------:R-:W-:Y:S03]  /*5910*/  @!UPT UIADD3 URZ, URZ, URZ, URZ ;  /* 0x0000003f3f3ff290 */ /* 0x000fe6000fffe03f */
[----:B------:R-:W-:Y:S01]  /*5920*/  FMUL.FTZ R5, R5, c[0x0][0x2ec] ;  /* 0x0000bb0005057a20 */ /* 0x000fe20000410000 */
[----:B------:R-:W-:Y:S01]  /*5930*/  @!P1 IADD3 R0, -R168, 0x39, RZ ;  /* 0x00000039a8009810 */ /* 0x000fe20007ffe1ff */
[----:B------:R-:W-:Y:S02]  /*5940*/  FMUL.FTZ R6, R6, c[0x0][0x2ec] ;  /* 0x0000bb0006067a20 */ /* 0x000fe40000410000 */
[----:B------:R-:W-:Y:S01]  /*5950*/  MUFU.TANH R218, R5 ;  /* 0x0000000500da7308 */ /* 0x000fe20000002400 */
[----:B------:R-:W-:Y:S01]  /*5960*/  FMUL.FTZ R7, R7, c[0x0][0x2ec] ;  /* 0x0000bb0007077a20 */ /* 0x000fe20000410000 */
[-C--:B------:R-:W-:Y:S03]  /*5970*/  HMMA.16816.F32 R12, R148, R146.reuse, R12 ;  /* 0x00000092940c723c */ /* 0x080fe6000000180c */
[----:B------:R-:W-:Y:S05]  /*5980*/  FMUL.FTZ R4, R4, c[0x0][0x2ec] ;  /* 0x0000bb0004047a20 */ /* 0x000fea0000410000 */
[----:B------:R-:W-:Y:S01]  /*5990*/  MUFU.TANH R217, R6 ;  /* 0x0000000600d97308 */ /* 0x000fe20000002400 */
[C---:B------:R-:W-:Y:S04]  /*59a0*/  HMMA.16816.F32 R16, R136.reuse, R146, R16 ;  /* 0x000000928810723c */ /* 0x040fe80000001810 */
[----:B------:R-:W-:Y:S02]  /*59b0*/  FMUL.FTZ R10, R10, c[0x0][0x2ec] ;  /* 0x0000bb000a0a7a20 */ /* 0x000fe40000410000 */
[----:B------:R-:W-:Y:S03]  /*59c0*/  FMUL.FTZ R11, R11, c[0x0][0x2ec] ;  /* 0x0000bb000b0b7a20 */ /* 0x000fe60000410000 */
[----:B------:R-:W-:Y:S03]  /*59d0*/  MUFU.TANH R216, R7 ;  /* 0x0000000700d87308 */ /* 0x000fe60000002400 */
        /* <DEDUP_REMOVED lines=10> */
[----:B------:R-:W-:Y:S10]  /*5a80*/  MUFU.TANH R219, R10 ;  /* 0x0000000a00db7308 */ /* 0x000ff40000002400 */
[----:B------:R-:W2:Y:S01]  /*5a90*/  MUFU.TANH R213, R11 ;  /* 0x0000000b00d57308 */ /* 0x000ea20000002400 */
[----:B-1----:R-:W1:Y:S09]  /*5aa0*/  LDSM.16.M88.4 R4, [R160+0xc800] ;  /* 0x00c80000a004783b */ /* 0x002e720000000200 */
[----:B------:R-:W-:Y:S10]  /*5ab0*/  MUFU.TANH R214, R8 ;  /* 0x0000000800d67308 */ /* 0x000ff40000002400 */
[----:B------:R3:W-:Y:S10]  /*5ac0*/  MUFU.TANH R215, R9 ;  /* 0x0000000900d77308 */ /* 0x0007f40000002400 */
[----:B------:R4:W-:Y:S10]  /*5ad0*/  MUFU.TANH R209, R12 ;  /* 0x0000000c00d17308 */ /* 0x0009f40000002400 */
[----:B------:R2:W-:Y:S01]  /*5ae0*/  MUFU.TANH R208, R13 ;  /* 0x0000000d00d07308 */ /* 0x0005e20000002400 */
[----:B---3--:R-:W3:Y:S01]  /*5af0*/  LDSM.16.M88.4 R8, [R160+0xd000] ;  /* 0x00d00000a008783b */ /* 0x008ee20000000200 */
[-C--:B-1----:R-:W-:Y:S08]  /*5b00*/  HMMA.16816.F32 R20, R136, R4.reuse, R20 ;  /* 0x000000048814723c */ /* 0x082ff00000001814 */
[----:B------:R-:W-:Y:S01]  /*5b10*/  MUFU.TANH R207, R14 ;  /* 0x0000000e00cf7308 */ /* 0x000fe20000002400 */
[C---:B------:R-:W-:Y:S04]  /*5b20*/  HMMA.16816.F32 R24, R148.reuse, R4, R24 ;  /* 0x000000049418723c */ /* 0x040fe80000001818 */
[----:B----4-:R-:W-:Y:S05]  /*5b30*/  IADD3 R12, P0, R234, UR17, RZ ;  /* 0x00000011ea0c7c10 */ /* 0x010fea000ff1e0ff */
[----:B------:R-:W-:Y:S01]  /*5b40*/  I2F R212, R0 ;  /* 0x0000000000d47306 */ /* 0x000fe20000201400 */
[-C--:B------:R-:W-:Y:S03]  /*5b50*/  HMMA.16816.F32 R28, R148, R6.reuse, R28 ;  /* 0x00000006941c723c */ /* 0x080fe6000000181c */
[----:B--2---:R-:W-:Y:S02]  /*5b60*/  IADD3.X R13, R233, UR16, RZ, P0, !PT ;  /* 0x00000010e90d7c10 */ /* 0x004fe400087fe4ff */
[----:B------:R-:W-:Y:S03]  /*5b70*/  PLOP3.LUT P0, PT, PT, PT, UP0, 0x80, 0x0 ;  /* 0x000000000000781c */ /* 0x000fe60003f0f008 */
[C---:B------:R-:W-:Y:S01]  /*5b80*/  HMMA.16816.F32 R32, R136.reuse, R6, R32 ;  /* 0x000000068820723c */ /* 0x040fe20000001820 */
[----:B------:R-:W-:Y:S01]  /*5b90*/  MUFU.TANH R206, R15 ;  /* 0x0000000f00ce7308 */ /* 0x000fe20000002400 */
[----:B------:R-:W1:Y:S02]  /*5ba0*/  LDSM.16.M88.4 R4, [R160+0xd800] ;  /* 0x00d80000a004783b */ /* 0x000e640000000200 */
[----:B------:R-:W-:Y:S02]  /*5bb0*/  FMUL.FTZ R20, R20, c[0x0][0x2ec] ;  /* 0x0000bb0014147a20 */ /* 0x000fe40000410000 */
[----:B------:R-:W-:Y:S02]  /*5bc0*/  FMUL.FTZ R21, R21, c[0x0][0x2ec] ;  /* 0x0000bb0015157a20 */ /* 0x000fe40000410000 */
[----:B------:R-:W-:Y:S02]  /*5bd0*/  FMUL.FTZ R22, R22, c[0x0][0x2ec] ;  /* 0x0000bb0016167a20 */ /* 0x000fe40000410000 */
[----:B------:R2:W5:Y:S01]  /*5be0*/  LDG.E R155, [R12.64] ;  /* 0x0000001a0c9b7981 */ /* 0x000562000c1e1900 */
[----:B------:R-:W-:Y:S01]  /*5bf0*/  MUFU.TANH R205, R17 ;  /* 0x0000001100cd7308 */ /* 0x000fe20000002400 */
[----:B------:R-:W-:Y:S02]  /*5c00*/  FMUL.FTZ R27, R27, c[0x0][0x2ec] ;  /* 0x0000bb001b1b7a20 */ /* 0x000fe40000410000 */
[----:B------:R2:W5:Y:S01]  /*5c10*/  LDG.E R154, [R12.64+0x20] ;  /* 0x0000201a0c9a7981 */ /* 0x000562000c1e1900 */
[-C--:B---3--:R-:W-:Y:S03]  /*5c20*/  HMMA.16816.F32 R36, R136, R8.reuse, R36 ;  /* 0x000000088824723c */ /* 0x088fe60000001824 */
[----:B------:R2:W5:Y:S01]  /*5c30*/  LDG.E R153, [R12.64+0x100] ;  /* 0x0001001a0c997981 */ /* 0x000562000c1e1900 */
[----:B------:R-:W-:Y:S02]  /*5c40*/  FMUL.FTZ R31, R31, c[0x0][0x2ec] ;  /* 0x0000bb001f1f7a20 */ /* 0x000fe40000410000 */
[----:B------:R-:W-:Y:S01]  /*5c50*/  MUFU.TANH R200, R27 ;  /* 0x0000001b00c87308 */ /* 0x000fe20000002400 */
[----:B------:R2:W5:Y:S01]  /*5c60*/  LDG.E R152, [R12.64+0x120] ;  /* 0x0001201a0c987981 */ /* 0x000562000c1e1900 */
[C---:B------:R-:W-:Y:S04]  /*5c70*/  HMMA.16816.F32 R40, R148.reuse, R8, R40 ;  /* 0x000000089428723c */ /* 0x040fe80000001828 */
[----:B------:R-:W-:Y:S02]  /*5c80*/  FMUL.FTZ R32, R32, c[0x0][0x2ec] ;  /* 0x0000bb0020207a20 */ /* 0x000fe40000410000 */
[----:B------:R-:W-:Y:S02]  /*5c90*/  FMUL.FTZ R35, R35, c[0x0][0x2ec] ;  /* 0x0000bb0023237a20 */ /* 0x000fe40000410000 */
[----:B------:R-:W-:Y:S01]  /*5ca0*/  MUFU.TANH R132, R20 ;  /* 0x0000001400847308 */ /* 0x000fe20000002400 */
[-C--:B------:R-:W-:Y:S03]  /*5cb0*/  HMMA.16816.F32 R44, R148, R10.reuse, R44 ;  /* 0x0000000a942c723c */ /* 0x080fe6000000182c */
[----:B------:R-:W-:Y:S02]  /*5cc0*/  FMUL.FTZ R33, R33, c[0x0][0x2ec] ;  /* 0x0000bb0021217a20 */ /* 0x000fe40000410000 */
[----:B------:R-:W-:Y:S02]  /*5cd0*/  FMUL.FTZ R34, R34, c[0x0][0x2ec] ;  /* 0x0000bb0022227a20 */ /* 0x000fe40000410000 */
[----:B------:R-:W-:Y:S01]  /*5ce0*/  FMUL.FTZ R39, R39, c[0x0][0x2ec] ;  /* 0x0000bb0027277a20 */ /* 0x000fe20000410000 */
[C---:B------:R-:W-:Y:S01]  /*5cf0*/  HMMA.16816.F32 R48, R136.reuse, R10, R48 ;  /* 0x0000000a8830723c */ /* 0x040fe20000001830 */
[----:B------:R3:W-:Y:S03]  /*5d00*/  MUFU.TANH R142, R35 ;  /* 0x00000023008e7308 */ /* 0x0007e60000002400 */
[----:B------:R-:W-:Y:S02]  /*5d10*/  FMUL.FTZ R37, R37, c[0x0][0x2ec] ;  /* 0x0000bb0025257a20 */ /* 0x000fe40000410000 */
[----:B------:R-:W-:Y:S02]  /*5d20*/  FMUL.FTZ R29, R29, c[0x0][0x2ec] ;  /* 0x0000bb001d1d7a20 */ /* 0x000fe40000410000 */
[-C--:B-1----:R-:W-:Y:S03]  /*5d30*/  HMMA.16816.F32 R52, R136, R4.reuse, R52 ;  /* 0x000000048834723c */ /* 0x082fe60000001834 */
[----:B------:R1:W-:Y:S01]  /*5d40*/  MUFU.TANH R169, R29 ;  /* 0x0000001d00a97308 */ /* 0x0003e20000002400 */
[----:B------:R-:W-:Y:S02]  /*5d50*/  FMUL.FTZ R43, R43, c[0x0][0x2ec] ;  /* 0x0000bb002b2b7a20 */ /* 0x000fe40000410000 */
[----:B------:R-:W-:Y:S02]  /*5d60*/  FMUL.FTZ R42, R42, c[0x0][0x2ec] ;  /* 0x0000bb002a2a7a20 */ /* 0x000fe40000410000 */
[C---:B------:R-:W-:Y:S04]  /*5d70*/  HMMA.16816.F32 R56, R148.reuse, R4, R56 ;  /* 0x000000049438723c */ /* 0x040fe80000001838 */
[----:B------:R-:W-:Y:S01]  /*5d80*/  FMUL.FTZ R46, R46, c[0x0][0x2ec] ;  /* 0x0000bb002e2e7a20 */ /* 0x000fe20000410000 */
[----:B------:R-:W-:Y:S01]  /*5d90*/  MUFU.TANH R20, R43 ;  /* 0x0000002b00147308 */ /* 0x000fe20000002400 */
[----:B------:R-:W-:Y:S02]  /*5da0*/  FMUL.FTZ R47, R47, c[0x0][0x2ec] ;  /* 0x0000bb002f2f7a20 */ /* 0x000fe40000410000 */
[-C--:B------:R-:W-:Y:S04]  /*5db0*/  HMMA.16816.F32 R60, R148, R6.reuse, R60 ;  /* 0x00000006943c723c */ /* 0x080fe8000000183c */
[----:B---3--:R-:W-:Y:S02]  /*5dc0*/  FMUL.FTZ R35, R45, c[0x0][0x2ec] ;  /* 0x0000bb002d237a20 */ /* 0x008fe40000410000 */
[----:B------:R-:W-:Y:S01]  /*5dd0*/  FMUL.FTZ R50, R50, c[0x0][0x2ec] ;  /* 0x0000bb0032327a20 */ /* 0x000fe20000410000 */
[----:B------:R-:W3:Y:S01]  /*5de0*/  MUFU.TANH R210, R19 ;  /* 0x0000001300d27308 */ /* 0x000ee20000002400 */
[----:B------:R-:W-:Y:S01]  /*5df0*/  FMUL.FTZ R55, R55, c[0x0][0x2ec] ;  /* 0x0000bb0037377a20 */ /* 0x000fe20000410000 */
[----:B------:R-:W-:Y:S04]  /*5e00*/  HMMA.16816.F32 R64, R136, R6, R64 ;  /* 0x000000068840723c */ /* 0x000fe80000001840 */
        /* <DEDUP_REMOVED lines=21> */
[----:B-1----:R-:W-:Y:S02]  /*5f60*/  FFMA.FTZ R29, R223, -UR4, R213 ;  /* 0x80000004df1d7c23 */ /* 0x002fe400080100d5 */
[----:B---3--:R-:W-:Y:S02]  /*5f70*/  FFMA.FTZ R17, -R210, R210, 1 ;  /* 0x3f800000d2117423 */ /* 0x008fe400000101d2 */
[----:B------:R-:W-:Y:S02]  /*5f80*/  FMUL.FTZ R25, R25, c[0x0][0x2ec] ;  /* 0x0000bb0019197a20 */ /* 0x000fe40000410000 */
[----:B------:R-:W-:Y:S01]  /*5f90*/  FFMA.FTZ R0, -R218, R218, 1 ;  /* 0x3f800000da007423 */ /* 0x000fe200000101da */
[----:B------:R-:W-:Y:S01]  /*5fa0*/  MUFU.TANH R202, R24 ;  /* 0x0000001800ca7308 */ /* 0x000fe20000002400 */
[----:B------:R-:W-:Y:S02]  /*5fb0*/  FMUL.FTZ R23, R23, c[0x0][0x2ec] ;  /* 0x0000bb0017177a20 */ /* 0x000fe40000410000 */
[----:B------:R-:W-:Y:S02]  /*5fc0*/  FFMA.FTZ R4, -R216, R216, 1 ;  /* 0x3f800000d8047423 */ /* 0x000fe400000101d8 */
[----:B------:R-:W-:Y:S02]  /*5fd0*/  FFMA.FTZ R5, -R217, R217, 1 ;  /* 0x3f800000d9057423 */ /* 0x000fe400000101d9 */
[----:B------:R-:W-:Y:S02]  /*5fe0*/  FMUL.FTZ R30, R30, c[0x0][0x2ec] ;  /* 0x0000bb001e1e7a20 */ /* 0x000fe40000410000 */
[----:B--2---:R-:W-:Y:S01]  /*5ff0*/  FFMA.FTZ R12, R199, -UR4, R217 ;  /* 0x80000004c70c7c23 */ /* 0x004fe200080100d9 */
[----:B------:R-:W-:Y:S01]  /*6000*/  MUFU.TANH R203, R23 ;  /* 0x0000001700cb7308 */ /* 0x000fe20000002400 */
[----:B------:R-:W-:Y:S02]  /*6010*/  FMUL.FTZ R26, R26, c[0x0][0x2ec] ;  /* 0x0000bb001a1a7a20 */ /* 0x000fe40000410000 */
[----:B------:R-:W-:Y:S02]  /*6020*/  FFMA.FTZ R7, R196, -UR4, R218 ;  /* 0x80000004c4077c23 */ /* 0x000fe400080100da */
[----:B------:R-:W-:Y:S02]  /*6030*/  FMUL.FTZ R218, R17, c[0x0][0x2ec] ;  /* 0x0000bb0011da7a20 */ /* 0x000fe40000410000 */
[----:B------:R-:W-:Y:S02]  /*6040*/  FFMA.FTZ R17, -R200, R200, 1 ;  /* 0x3f800000c8117423 */ /* 0x000fe400000101c8 */
[----:B------:R-:W-:Y:S01]  /*6050*/  FFMA.FTZ R6, -R220, R220, 1 ;  /* 0x3f800000dc067423 */ /* 0x000fe200000101dc */
[----:B------:R-:W1:Y:S01]  /*6060*/  MUFU.TANH R201, R26 ;  /* 0x0000001a00c97308 */ /* 0x000e620000002400 */
[----:B------:R-:W-:Y:S02]  /*6070*/  FFMA.FTZ R11, R198, -UR4, R216 ;  /* 0x80000004c60b7c23 */ /* 0x000fe400080100d8 */
[----:B------:R-:W-:Y:S02]  /*6080*/  FFMA.FTZ R9, -R213, R213, 1 ;  /* 0x3f800000d5097423 */ /* 0x000fe400000101d5 */
[----:B------:R-:W-:Y:S02]  /*6090*/  FMUL.FTZ R213, R4, c[0x0][0x2ec] ;  /* 0x0000bb0004d57a20 */ /* 0x000fe40000410000 */
[----:B------:R-:W-:Y:S02]  /*60a0*/  FFMA.FTZ R4, -R208, R208, 1 ;  /* 0x3f800000d0047423 */ /* 0x000fe400000101d0 */
[----:B------:R-:W-:Y:S01]  /*60b0*/  FFMA.FTZ R13, -R214, R214, 1 ;  /* 0x3f800000d60d7423 */ /* 0x000fe200000101d6 */
[----:B------:R2:W-:Y:S01]  /*60c0*/  MUFU.TANH R24, R25 ;  /* 0x0000001900187308 */ /* 0x0005e20000002400 */
[----:B------:R-:W-:Y:S02]  /*60d0*/  FMUL.FTZ R216, R0, c[0x0][0x2ec] ;  /* 0x0000bb0000d87a20 */ /* 0x000fe40000410000 */
[----:B------:R-:W-:Y:S02]  /*60e0*/  FMUL.FTZ R151, R6, c[0x0][0x2ec] ;  /* 0x0000bb0006977a20 */ /* 0x000fe40000410000 */
[----:B------:R-:W-:Y:S02]  /*60f0*/  FFMA.FTZ R6, -R207, R207, 1 ;  /* 0x3f800000cf067423 */ /* 0x000fe400000101cf */
[----:B------:R-:W-:Y:S02]  /*6100*/  FMUL.FTZ R150, R67, c[0x0][0x2ec] ;  /* 0x0000bb0043967a20 */ /* 0x000fe40000410000 */
[----:B------:R-:W-:Y:S01]  /*6110*/  FFMA.FTZ R0, -R215, R215, 1 ;  /* 0x3f800000d7007423 */ /* 0x000fe200000101d7 */
[----:B------:R3:W-:Y:S01]  /*6120*/  MUFU.TANH R22, R36 ;  /* 0x0000002400167308 */ /* 0x0007e20000002400 */
[----:B------:R-:W-:Y:S02]  /*6130*/  FFMA.FTZ R15, R189, -UR4, R215 ;  /* 0x80000004bd0f7c23 */ /* 0x000fe400080100d7 */
[----:B------:R-:W-:Y:S02]  /*6140*/  FFMA.FTZ R43, R194, -UR4, R208 ;  /* 0x80000004c22b7c23 */ /* 0x000fe400080100d0 */
[----:B-1----:R-:W-:Y:S02]  /*6150*/  FFMA.FTZ R26, R195, -UR4, R201 ;  /* 0x80000004c31a7c23 */ /* 0x002fe400080100c9 */
[----:B------:R-:W-:Y:S02]  /*6160*/  FFMA.FTZ R16, R191, -UR4, R214 ;  /* 0x80000004bf107c23 */ /* 0x000fe400080100d6 */
[----:B------:R-:W-:Y:S01]  /*6170*/  FMUL.FTZ R214, R5, c[0x0][0x2ec] ;  /* 0x0000bb0005d67a20 */ /* 0x000fe20000410000 */
[----:B------:R-:W-:Y:S01]  /*6180*/  MUFU.TANH R140, R46 ;  /* 0x0000002e008c7308 */ /* 0x000fe20000002400 */
[----:B------:R-:W-:Y:S02]  /*6190*/  FFMA.FTZ R27, R189, -UR4, R206 ;  /* 0x80000004bd1b7c23 */ /* 0x000fe400080100ce */
[----:B------:R-:W-:Y:S02]  /*61a0*/  FFMA.FTZ R5, -R206, R206, 1 ;  /* 0x3f800000ce057423 */ /* 0x000fe400000101ce */
[----:B--2---:R-:W-:Y:S02]  /*61b0*/  FFMA.FTZ R25, R194, -UR4, R200 ;  /* 0x80000004c2197c23 */ /* 0x004fe400080100c8 */
[----:B------:R-:W-:Y:S02]  /*61c0*/  FMUL.FTZ R189, R0, c[0x0][0x2ec] ;  /* 0x0000bb0000bd7a20 */ /* 0x000fe40000410000 */
[----:B------:R-:W-:Y:S01]  /*61d0*/  FFMA.FTZ R0, -R209, R209, 1 ;  /* 0x3f800000d1007423 */ /* 0x000fe200000101d1 */
[----:B------:R-:W-:Y:S01]  /*61e0*/  MUFU.TANH R46, R55 ;  /* 0x00000037002e7308 */ /* 0x000fe20000002400 */
[----:B------:R-:W-:Y:S02]  /*61f0*/  FFMA.FTZ R10, -R219, R219, 1 ;  /* 0x3f800000db0a7423 */ /* 0x000fe400000101db */
[----:B------:R-:W-:Y:S02]  /*6200*/  FMUL.FTZ R208, R0, c[0x0][0x2ec] ;  /* 0x0000bb0000d07a20 */ /* 0x000fe40000410000 */
[----:B---3--:R-:W-:Y:S02]  /*6210*/  FMUL.FTZ R36, R44, c[0x0][0x2ec] ;  /* 0x0000bb002c247a20 */ /* 0x008fe40000410000 */
[----:B------:R-:W-:Y:S02]  /*6220*/  FFMA.FTZ R0, -R205, R205, 1 ;  /* 0x3f800000cd007423 */ /* 0x000fe400000101cd */
[----:B------:R-:W-:Y:S01]  /*6230*/  FFMA.FTZ R44, R195, -UR4, R209 ;  /* 0x80000004c32c7c23 */ /* 0x000fe200080100d1 */
[----:B------:R-:W1:Y:S01]  /*6240*/  MUFU.TANH R204, R21 ;  /* 0x0000001500cc7308 */ /* 0x000e620000002400 */
[----:B------:R-:W-:Y:S02]  /*6250*/  FFMA.FTZ R28, R191, -UR4, R207 ;  /* 0x80000004bf1c7c23 */ /* 0x000fe400080100cf */
[----:B------:R-:W-:Y:S02]  /*6260*/  FMUL.FTZ R209, R5, c[0x0][0x2ec] ;  /* 0x0000bb0005d17a20 */ /* 0x000fe40000410000 */
[----:B------:R-:W-:Y:S02]  /*6270*/  FFMA.FTZ R5, -R14, R14, 1 ;  /* 0x3f8000000e057423 */ /* 0x000fe4000001010e */
[----:B------:R-:W-:Y:S02]  /*6280*/  FMUL.FTZ R215, R0, c[0x0][0x2ec] ;  /* 0x0000bb0000d77a20 */ /* 0x000fe40000410000 */
[----:B------:R-:W-:Y:S01]  /*6290*/  FMUL.FTZ R217, R5, c[0x0][0x2ec] ;  /* 0x0000bb0005d97a20 */ /* 0x000fe20000410000 */
[----:B------:R-:W2:Y:S01]  /*62a0*/  MUFU.TANH R147, R31 ;  /* 0x0000001f00937308 */ /* 0x000ea20000002400 */
[----:B------:R-:W-:Y:S02]  /*62b0*/  FMUL.FTZ R207, R10, c[0x0][0x2ec] ;  /* 0x0000bb000acf7a20 */ /* 0x000fe40000410000 */
[----:B------:R-:W-:Y:S02]  /*62c0*/  FFMA.FTZ R5, -R202, R202, 1 ;  /* 0x3f800000ca057423 */ /* 0x000fe400000101ca */
[----:B------:R-:W-:Y:S02]  /*62d0*/  FFMA.FTZ R0, -R132, R132, 1 ;  /* 0x3f80000084007423 */ /* 0x000fe40000010184 */
[----:B------:R-:W-:Y:S02]  /*62e0*/  FMUL.FTZ R223, R5, c[0x0][0x2ec] ;  /* 0x0000bb0005df7a20 */ /* 0x000fe40000410000 */
[----:B------:R-:W-:Y:S01]  /*62f0*/  FMUL.FTZ R191, R13, c[0x0][0x2ec] ;  /* 0x0000bb000dbf7a20 */ /* 0x000fe20000410000 */
[----:B------:R3:W-:Y:S01]  /*6300*/  MUFU.TANH R31, R42 ;  /* 0x0000002a001f7308 */ /* 0x0007e20000002400 */
[----:B------:R-:W-:Y:S02]  /*6310*/  FFMA.FTZ R10, R197, -UR4, R19 ;  /* 0x80000004c50a7c23 */ /* 0x000fe40008010013 */
[----:B------:R-:W-:Y:S02]  /*6320*/  FFMA.FTZ R13, R188, -UR4, R205 ;  /* 0x80000004bc0d7c23 */ /* 0x000fe400080100cd */
[----:B------:R-:W-:Y:S02]  /*6330*/  FMUL.FTZ R205, R4, c[0x0][0x2ec] ;  /* 0x0000bb0004cd7a20 */ /* 0x000fe40000410000 */
[----:B-1----:R-:W-:Y:S02]  /*6340*/  FFMA.FTZ R4, -R204, R204, 1 ;  /* 0x3f800000cc047423 */ /* 0x002fe400000101cc */
[----:B------:R-:W-:Y:S01]  /*6350*/  FFMA.FTZ R67, R192, -UR4, R204 ;  /* 0x80000004c0437c23 */ /* 0x000fe200080100cc */
[----:B------:R1:W-:Y:S01]  /*6360*/  MUFU.TANH R145, R33 ;  /* 0x0000002100917308 */ /* 0x0003e20000002400 */
[----:B------:R-:W-:Y:S02]  /*6370*/  FFMA.FTZ R19, -R19, R19, 1 ;  /* 0x3f80000013137423 */ /* 0x000fe40000010113 */
[----:B------:R-:W-:Y:S02]  /*6380*/  FMUL.FTZ R200, R4, c[0x0][0x2ec] ;  /* 0x0000bb0004c87a20 */ /* 0x000fe40000410000 */
[----:B------:R-:W-:Y:S02]  /*6390*/  FFMA.FTZ R4, -R169, R169, 1 ;  /* 0x3f800000a9047423 */ /* 0x000fe400000101a9 */
[----:B------:R-:W-:Y:S02]  /*63a0*/  FMUL.FTZ R206, R9, c[0x0][0x2ec] ;  /* 0x0000bb0009ce7a20 */ /* 0x000fe40000410000 */
[----:B------:R-:W-:Y:S01]  /*63b0*/  FFMA.FTZ R9, R196, -UR4, R210 ;  /* 0x80000004c4097c23 */ /* 0x000fe200080100d2 */
[----:B------:R4:W-:Y:S01]  /*63c0*/  MUFU.TANH R144, R38 ;  /* 0x0000002600907308 */ /* 0x0009e20000002400 */
[----:B------:R-:W-:Y:S02]  /*63d0*/  FMUL.FTZ R210, R6, c[0x0][0x2ec] ;  /* 0x0000bb0006d27a20 */ /* 0x000fe40000410000 */
[----:B------:R-:W-:Y:S02]  /*63e0*/  FFMA.FTZ R6, -R203, R203, 1 ;  /* 0x3f800000cb067423 */ /* 0x000fe400000101cb */
[----:B---3--:R-:W-:Y:S02]  /*63f0*/  FFMA.FTZ R42, R185, -UR4, R202 ;  /* 0x80000004b92a7c23 */ /* 0x008fe400080100ca */
[----:B------:R-:W-:Y:S02]  /*6400*/  FMUL.FTZ R204, R6, c[0x0][0x2ec] ;  /* 0x0000bb0006cc7a20 */ /* 0x000fe40000410000 */
[----:B--2---:R-:W-:Y:S01]  /*6410*/  FFMA.FTZ R6, -R147, R147, 1 ;  /* 0x3f80000093067423 */ /* 0x004fe20000010193 */
[----:B------:R-:W2:Y:S01]  /*6420*/  MUFU.TANH R141, R39 ;  /* 0x00000027008d7308 */ /* 0x000ea20000002400 */
[----:B------:R-:W-:Y:S02]  /*6430*/  FFMA.FTZ R55, R188, -UR4, R203 ;  /* 0x80000004bc377c23 */ /* 0x000fe400080100cb */
[----:B------:R-:W-:Y:S02]  /*6440*/  FMUL.FTZ R234, R6, c[0x0][0x2ec] ;  /* 0x0000bb0006ea7a20 */ /* 0x000fe40000410000 */
[----:B-1----:R-:W-:Y:S02]  /*6450*/  FMUL.FTZ R33, R57, c[0x0][0x2ec] ;  /* 0x0000bb0039217a20 */ /* 0x002fe40000410000 */
[----:B------:R-:W-:Y:S02]  /*6460*/  FMUL.FTZ R57, R64, c[0x0][0x2ec] ;  /* 0x0000bb0040397a20 */ /* 0x000fe40000410000 */
[----:B------:R-:W-:Y:S01]  /*6470*/  FFMA.FTZ R64, R184, -UR4, R22 ;  /* 0x80000004b8407c23 */ /* 0x000fe20008010016 */
[----:B------:R-:W1:Y:S01]  /*6480*/  MUFU.TANH R21, R37 ;  /* 0x0000002500157308 */ /* 0x000e620000002400 */
[----:B------:R-:W-:Y:S02]  /*6490*/  FMUL.FTZ R203, R19, c[0x0][0x2ec] ;  /* 0x0000bb0013cb7a20 */ /* 0x000fe40000410000 */
[----:B------:R-:W-:Y:S02]  /*64a0*/  FFMA.FTZ R19, -R201, R201, 1 ;  /* 0x3f800000c9137423 */ /* 0x000fe400000101c9 */
[----:B----4-:R-:W-:Y:S02]  /*64b0*/  FMUL.FTZ R38, R40, c[0x0][0x2ec] ;  /* 0x0000bb0028267a20 */ /* 0x010fe40000410000 */
[----:B------:R-:W-:Y:S02]  /*64c0*/  FFMA.FTZ R40, R187, -UR4, R168 ;  /* 0x80000004bb287c23 */ /* 0x000fe400080100a8 */
[----:B------:R-:W-:Y:S01]  /*64d0*/  FMUL.FTZ R201, R0, c[0x0][0x2ec] ;  /* 0x0000bb0000c97a20 */ /* 0x000fe20000410000 */
[----:B------:R-:W3:Y:S01]  /*64e0*/  MUFU.TANH R35, R35 ;  /* 0x0000002300237308 */ /* 0x000ee20000002400 */
[----:B------:R-:W-:Y:S02]  /*64f0*/  FFMA.FTZ R0, -R24, R24, 1 ;  /* 0x3f80000018007423 */ /* 0x000fe40000010118 */
[----:B------:R-:W-:Y:S02]  /*6500*/  FMUL.FTZ R233, R19, c[0x0][0x2ec] ;  /* 0x0000bb0013e97a20 */ /* 0x000fe40000410000 */
[----:B--2---:R-:W-:Y:S02]  /*6510*/  FFMA.FTZ R6, -R141, R141, 1 ;  /* 0x3f8000008d067423 */ /* 0x004fe4000001018d */
[----:B------:R-:W-:Y:S02]  /*6520*/  FMUL.FTZ R202, R0, c[0x0][0x2ec] ;  /* 0x0000bb0000ca7a20 */ /* 0x000fe40000410000 */
[----:B------:R-:W-:Y:S01]  /*6530*/  FMUL.FTZ R243, R6, c[0x0][0x2ec] ;  /* 0x0000bb0006f37a20 */ /* 0x000fe20000410000 */
[----:B------:R-:W2:Y:S01]  /*6540*/  MUFU.TANH R139, R50 ;  /* 0x00000032008b7308 */ /* 0x000ea20000002400 */
[----:B------:R-:W-:Y:S02]  /*6550*/  FFMA.FTZ R0, -R168, R168, 1 ;  /* 0x3f800000a8007423 */ /* 0x000fe400000101a8 */
[----:B------:R-:W-:Y:S02]  /*6560*/  FMUL.FTZ R168, R4, c[0x0][0x2ec] ;  /* 0x0000bb0004a87a20 */ /* 0x000fe40000410000 */
[----:B-1----:R-:W-:Y:S02]  /*6570*/  FFMA.FTZ R4, -R21, R21, 1 ;  /* 0x3f80000015047423 */ /* 0x002fe40000010115 */
[----:B------:R-:W-:Y:S02]  /*6580*/  FMUL.FTZ R37, R41, c[0x0][0x2ec] ;  /* 0x0000bb0029257a20 */ /* 0x000fe40000410000 */
[----:B------:R-:W-:Y:S01]  /*6590*/  FMUL.FTZ R238, R4, c[0x0][0x2ec] ;  /* 0x0000bb0004ee7a20 */ /* 0x000fe20000410000 */
[----:B------:R1:W-:Y:S01]  /*65a0*/  MUFU.TANH R23, R30 ;  /* 0x0000001e00177308 */ /* 0x0003e20000002400 */
[----:B------:R-:W-:Y:S02]  /*65b0*/  FFMA.FTZ R39, R186, -UR4, R169 ;  /* 0x80000004ba277c23 */ /* 0x000fe400080100a9 */
[----:B------:R-:W-:Y:S02]  /*65c0*/  FMUL.FTZ R169, R0, c[0x0][0x2ec] ;  /* 0x0000bb0000a97a20 */ /* 0x000fe40000410000 */
[----:B---3--:R-:W-:Y:S02]  /*65d0*/  FFMA.FTZ R4, -R35, R35, 1 ;  /* 0x3f80000023047423 */ /* 0x008fe40000010123 */
[----:B------:R-:W-:Y:S02]  /*65e0*/  FFMA.FTZ R0, -R145, R145, 1 ;  /* 0x3f80000091007423 */ /* 0x000fe40000010191 */
[----:B------:R-:W-:Y:S01]  /*65f0*/  FMUL.FTZ R247, R4, c[0x0][0x2ec] ;  /* 0x0000bb0004f77a20 */ /* 0x000fe20000410000 */
[----:B------:R-:W3:Y:S01]  /*6600*/  MUFU.TANH R146, R32 ;  /* 0x0000002000927308 */ /* 0x000ee20000002400 */
[----:B------:R-:W-:Y:S02]  /*6610*/  FMUL.FTZ R235, R0, c[0x0][0x2ec] ;  /* 0x0000bb0000eb7a20 */ /* 0x000fe40000410000 */
[----:B------:R-:W-:Y:S02]  /*6620*/  FFMA.FTZ R0, -R22, R22, 1 ;  /* 0x3f80000016007423 */ /* 0x000fe40000010116 */
[----:B------:R-:W-:Y:S02]  /*6630*/  FFMA.FTZ R22, R187, -UR4, R31 ;  /* 0x80000004bb167c23 */ /* 0x000fe4000801001f */
[----:B------:R-:W-:Y:S02]  /*6640*/  FFMA.FTZ R31, -R31, R31, 1 ;  /* 0x3f8000001f1f7423 */ /* 0x000fe4000001011f */
[----:B------:R-:W-:Y:S01]  /*6650*/  FMUL.FTZ R241, R0, c[0x0][0x2ec] ;  /* 0x0000bb0000f17a20 */ /* 0x000fe20000410000 */
[----:B------:R-:W4:Y:S01]  /*6660*/  MUFU.TANH R38, R38 ;  /* 0x0000002600267308 */ /* 0x000f220000002400 */
[----:B------:R-:W-:Y:S02]  /*6670*/  FMUL.FTZ R246, R31, c[0x0][0x2ec] ;  /* 0x0000bb001ff67a20 */ /* 0x000fe40000410000 */
[----:B--2---:R-:W-:Y:S02]  /*6680*/  FFMA.FTZ R31, -R139, R139, 1 ;  /* 0x3f8000008b1f7423 */ /* 0x004fe4000001018b */
[----:B-1----:R-:W-:Y:S02]  /*6690*/  FFMA.FTZ R30, R224, -UR4, R219 ;  /* 0x80000004e01e7c23 */ /* 0x002fe400080100db */
[----:B------:R-:W-:Y:S02]  /*66a0*/  FMUL.FTZ R4, R31, c[0x0][0x2ec] ;  /* 0x0000bb001f047a20 */ /* 0x000fe40000410000 */
[----:B------:R-:W-:Y:S01]  /*66b0*/  FMUL.FTZ R224, R17, c[0x0][0x2ec] ;  /* 0x0000bb0011e07a20 */ /* 0x000fe20000410000 */
[----:B------:R-:W1:Y:S01]  /*66c0*/  MUFU.TANH R37, R37 ;  /* 0x0000002500257308 */ /* 0x000e620000002400 */
[----:B------:R-:W-:Y:S01]  /*66d0*/  FFMA.FTZ R17, -R142, R142, 1 ;  /* 0x3f8000008e117423 */ /* 0x000fe2000001018e */
[----:B------:R2:W-:Y:S01]  /*66e0*/  STL [R1+0x24], R4 ;  /* 0x0000240401007387 */ /* 0x0005e20000100800 */
[----:B------:R-:W-:Y:S02]  /*66f0*/  FMUL.FTZ R50, R63, c[0x0][0x2ec] ;  /* 0x0000bb003f327a20 */ /* 0x000fe40000410000 */
[----:B---3--:R-:W-:Y:S02]  /*6700*/  FFMA.FTZ R5, -R146, R146, 1 ;  /* 0x3f80000092057423 */ /* 0x008fe40000010192 */
[----:B------:R-:W-:Y:S02]  /*6710*/  FMUL.FTZ R239, R17, c[0x0][0x2ec] ;  /* 0x0000bb0011ef7a20 */ /* 0x000fe40000410000 */
[----:B------:R-:W-:Y:S01]  /*6720*/  FFMA.FTZ R17, -R20, R20, 1 ;  /* 0x3f80000014117423 */ /* 0x000fe20000010114 */
[----:B------:R-:W3:Y:S01]  /*6730*/  MUFU.TANH R135, R47 ;  /* 0x0000002f00877308 */ /* 0x000ee20000002400 */
[----:B------:R-:W-:Y:S02]  /*6740*/  FMUL.FTZ R237, R5, c[0x0][0x2ec] ;  /* 0x0000bb0005ed7a20 */ /* 0x000fe40000410000 */
[----:B------:R-:W-:Y:S02]  /*6750*/  FMUL.FTZ R249, R17, c[0x0][0x2ec] ;  /* 0x0000bb0011f97a20 */ /* 0x000fe40000410000 */
[----:B----4-:R-:W-:Y:S02]  /*6760*/  FFMA.FTZ R5, -R38, R38, 1 ;  /* 0x3f80000026057423 */ /* 0x010fe40000010126 */
[----:B------:R-:W-:Y:S02]  /*6770*/  FMUL.FTZ R149, R65, c[0x0][0x2ec] ;  /* 0x0000bb0041957a20 */ /* 0x000fe40000410000 */
[----:B------:R-:W-:Y:S01]  /*6780*/  FMUL.FTZ R245, R5, c[0x0][0x2ec] ;  /* 0x0000bb0005f57a20 */ /* 0x000fe20000410000 */
[----:B------:R-:W4:Y:S01]  /*6790*/  MUFU.TANH R47, R51 ;  /* 0x00000033002f7308 */ /* 0x000f220000002400 */
[----:B------:R-:W-:Y:S02]  /*67a0*/  FFMA.FTZ R63, R183, -UR4, R21 ;  /* 0x80000004b73f7c23 */ /* 0x000fe40008010015 */
[----:B------:R-:W-:Y:S02]  /*67b0*/  FFMA.FTZ R21, R186, -UR4, R20 ;  /* 0x80000004ba157c23 */ /* 0x000fe40008010014 */
[----:B-1----:R-:W-:Y:S02]  /*67c0*/  FFMA.FTZ R0, -R37, R37, 1 ;  /* 0x3f80000025007423 */ /* 0x002fe40000010125 */
[----:B------:R-:W-:Y:S02]  /*67d0*/  FFMA.FTZ R20, R176, -UR4, R140 ;  /* 0x80000004b0147c23 */ /* 0x000fe4000801008c */
[----:B------:R-:W-:Y:S01]  /*67e0*/  FMUL.FTZ R242, R0, c[0x0][0x2ec] ;  /* 0x0000bb0000f27a20 */ /* 0x000fe20000410000 */
[----:B------:R-:W1:Y:S01]  /*67f0*/  MUFU.TANH R36, R36 ;  /* 0x0000002400247308 */ /* 0x000e620000002400 */
[----:B------:R-:W-:Y:S01]  /*6800*/  FFMA.FTZ R8, R197, -UR4, R220 ;  /* 0x80000004c5087c23 */ /* 0x000fe200080100dc */
[----:B------:R-:W-:Y:S01]  /*6810*/  MOV R220, R222 ;  /* 0x000000de00dc7202 */ /* 0x000fe20000000f00 */
[----:B------:R-:W-:Y:S02]  /*6820*/  FFMA.FTZ R14, R190, -UR4, R14 ;  /* 0x80000004be0e7c23 */ /* 0x000fe4000801000e */
[----:B---3--:R-:W-:Y:S02]  /*6830*/  FFMA.FTZ R6, -R135, R135, 1 ;  /* 0x3f80000087067423 */ /* 0x008fe40000010187 */
[----:B------:R-:W-:Y:S02]  /*6840*/  FFMA.FTZ R132, R193, -UR4, R132 ;  /* 0x80000004c1847c23 */ /* 0x000fe40008010084 */
[----:B------:R-:W-:Y:S01]  /*6850*/  FMUL.FTZ R250, R6, c[0x0][0x2ec] ;  /* 0x0000bb0006fa7a20 */ /* 0x000fe20000410000 */
[----:B------:R-:W3:Y:S01]  /*6860*/  MUFU.TANH R62, R48 ;  /* 0x00000030003e7308 */ /* 0x000ee20000002400 */
[----:B------:R-:W-:Y:S02]  /*6870*/  FFMA.FTZ R6, -R46, R46, 1 ;  /* 0x3f8000002e067423 */ /* 0x000fe4000001012e */
[----:B------:R-:W-:Y:S02]  /*6880*/  FFMA.FTZ R41, R182, -UR4, R24 ;  /* 0x80000004b6297c23 */ /* 0x000fe40008010018 */
[----:B----4-:R-:W-:Y:S02]  /*6890*/  FFMA.FTZ R17, -R47, R47, 1 ;  /* 0x3f8000002f117423 */ /* 0x010fe4000001012f */
[----:B------:R-:W-:Y:S02]  /*68a0*/  FFMA.FTZ R51, R178, -UR4, R141 ;  /* 0x80000004b2337c23 */ /* 0x000fe4000801008d */
[----:B------:R-:W-:Y:S01]  /*68b0*/  FMUL.FTZ R17, R17, c[0x0][0x2ec] ;  /* 0x0000bb0011117a20 */ /* 0x000fe20000410000 */
[----:B------:R-:W4:Y:S01]  /*68c0*/  MUFU.TANH R61, R49 ;  /* 0x00000031003d7308 */ /* 0x000f220000002400 */
[----:B------:R-:W-:Y:S02]  /*68d0*/  FFMA.FTZ R24, R185, -UR4, R23 ;  /* 0x80000004b9187c23 */ /* 0x000fe40008010017 */
[----:B------:R-:W-:Y:S01]  /*68e0*/  FFMA.FTZ R66, R180, -UR4, R146 ;  /* 0x80000004b4427c23 */ /* 0x000fe20008010092 */
[----:B------:R-:W-:Y:S01]  /*68f0*/  STL [R1+0x20], R17 ;  /* 0x0000201101007387 */ /* 0x000fe20000100800 */
[----:B-1----:R-:W-:Y:S02]  /*6900*/  FFMA.FTZ R0, -R36, R36, 1 ;  /* 0x3f80000024007423 */ /* 0x002fe40000010124 */
[----:B------:R-:W-:Y:S02]  /*6910*/  FFMA.FTZ R65, R178, -UR4, R145 ;  /* 0x80000004b2417c23 */ /* 0x000fe40008010091 */
[----:B------:R-:W-:Y:S01]  /*6920*/  FMUL.FTZ R248, R0, c[0x0][0x2ec] ;  /* 0x0000bb0000f87a20 */ /* 0x000fe20000410000 */
[----:B------:R-:W1:Y:S01]  /*6930*/  MUFU.TANH R32, R54 ;  /* 0x0000003600207308 */ /* 0x000e620000002400 */
[----:B------:R-:W-:Y:S02]  /*6940*/  FFMA.FTZ R38, R176, -UR4, R38 ;  /* 0x80000004b0267c23 */ /* 0x000fe40008010026 */
[----:B------:R-:W-:Y:S02]  /*6950*/  FFMA.FTZ R37, R175, -UR4, R37 ;  /* 0x80000004af257c23 */ /* 0x000fe40008010025 */
[----:B---3--:R-:W-:Y:S02]  /*6960*/  FFMA.FTZ R5, -R62, R62, 1 ;  /* 0x3f8000003e057423 */ /* 0x008fe4000001013e */
[----:B------:R-:W-:Y:S02]  /*6970*/  FFMA.FTZ R36, R181, -UR4, R36 ;  /* 0x80000004b5247c23 */ /* 0x000fe40008010024 */
[----:B------:R-:W-:Y:S01]  /*6980*/  FMUL.FTZ R5, R5, c[0x0][0x2ec] ;  /* 0x0000bb0005057a20 */ /* 0x000fe20000410000 */
[----:B------:R-:W3:Y:S01]  /*6990*/  MUFU.TANH R60, R52 ;  /* 0x00000034003c7308 */ /* 0x000ee20000002400 */
[----:B------:R-:W-:Y:S02]  /*69a0*/  FFMA.FTZ R35, R179, -UR4, R35 ;  /* 0x80000004b3237c23 */ /* 0x000fe40008010023 */
[----:B------:R-:W-:Y:S01]  /*69b0*/  FFMA.FTZ R62, R174, -UR4, R62 ;  /* 0x80000004ae3e7c23 */ /* 0x000fe2000801003e */
[----:B------:R3:W-:Y:S01]  /*69c0*/  STL [R1+0x8], R5 ;  /* 0x0000080501007387 */ /* 0x0007e20000100800 */
[----:B----4-:R-:W-:Y:S02]  /*69d0*/  FFMA.FTZ R0, -R61, R61, 1 ;  /* 0x3f8000003d007423 */ /* 0x010fe4000001013d */
[----:B------:R-:W-:Y:S02]  /*69e0*/  FFMA.FTZ R49, R183, -UR4, R47 ;  /* 0x80000004b7317c23 */ /* 0x000fe4000801002f */
[----:B--2---:R-:W-:Y:S01]  /*69f0*/  FMUL.FTZ R4, R0, c[0x0][0x2ec] ;  /* 0x0000bb0000047a20 */ /* 0x004fe20000410000 */
[----:B------:R2:W4:Y:S01]  /*6a00*/  MUFU.TANH R143, R34 ;  /* 0x00000022008f7308 */ /* 0x0005220000002400 */
[C---:B------:R-:W-:Y:S02]  /*6a10*/  FFMA.FTZ R47, R171.reuse, -UR4, R46 ;  /* 0x80000004ab2f7c23 */ /* 0x040fe4000801002e */
[----:B------:R-:W-:Y:S01]  /*6a20*/  FFMA.FTZ R61, R171, -UR4, R61 ;  /* 0x80000004ab3d7c23 */ /* 0x000fe2000801003d */
[----:B------:R4:W-:Y:S01]  /*6a30*/  STL [R1+0x4], R4 ;  /* 0x0000040401007387 */ /* 0x0009e20000100800 */
[----:B-1----:R-:W-:Y:S02]  /*6a40*/  FFMA.FTZ R48, R174, -UR4, R32 ;  /* 0x80000004ae307c23 */ /* 0x002fe40008010020 */
[----:B------:R-:W-:Y:S03]  /*6a50*/  FFMA.FTZ R32, -R32, R32, 1 ;  /* 0x3f80000020207423 */ /* 0x000fe60000010120 */
[----:B------:R-:W1:Y:S01]  /*6a60*/  MUFU.TANH R59, R53 ;  /* 0x00000035003b7308 */ /* 0x000e620000002400 */
[----:B------:R-:W-:Y:S02]  /*6a70*/  FMUL.FTZ R31, R32, c[0x0][0x2ec] ;  /* 0x0000bb00201f7a20 */ /* 0x000fe40000410000 */
[----:B---3--:R-:W-:Y:S03]  /*6a80*/  FFMA.FTZ R0, -R60, R60, 1 ;  /* 0x3f8000003c007423 */ /* 0x008fe6000001013c */
[----:B------:R-:W-:Y:S01]  /*6a90*/  STL [R1+0x38], R31 ;  /* 0x0000381f01007387 */ /* 0x000fe20000100800 */
[----:B------:R-:W-:Y:S02]  /*6aa0*/  FFMA.FTZ R52, R180, -UR4, R144 ;  /* 0x80000004b4347c23 */ /* 0x000fe40008010090 */
[----:B------:R-:W-:Y:S01]  /*6ab0*/  FMUL.FTZ R5, R6, c[0x0][0x2ec] ;  /* 0x0000bb0006057a20 */ /* 0x000fe20000410000 */
[----:B------:R-:W3:Y:S01]  /*6ac0*/  MUFU.TANH R58, R58 ;  /* 0x0000003a003a7308 */ /* 0x000ee20000002400 */
[----:B------:R-:W-:Y:S02]  /*6ad0*/  FMUL.FTZ R0, R0, c[0x0][0x2ec] ;  /* 0x0000bb0000007a20 */ /* 0x000fe40000410000 */
[----:B------:R-:W-:Y:S01]  /*6ae0*/  FFMA.FTZ R60, R177, -UR4, R60 ;  /* 0x80000004b13c7c23 */ /* 0x000fe2000801003c */
[----:B------:R3:W-:Y:S01]  /*6af0*/  STL [R1+0x34], R5 ;  /* 0x0000340501007387 */ /* 0x0007e20000100800 */
[----:B--2---:R-:W-:Y:S02]  /*6b00*/  FMUL.FTZ R34, R56, c[0x0][0x2ec] ;  /* 0x0000bb0038227a20 */ /* 0x004fe40000410000 */
[----:B----4-:R-:W-:Y:S01]  /*6b10*/  FFMA.FTZ R19, -R143, R143, 1 ;  /* 0x3f8000008f137423 */ /* 0x010fe2000001018f */
[----:B------:R-:W-:Y:S01]  /*6b20*/  STL [R1+0x28], R0 ;  /* 0x0000280001007387 */ /* 0x000fe20000100800 */
[----:B------:R-:W-:Y:S01]  /*6b30*/  FFMA.FTZ R56, R190, -UR4, R18 ;  /* 0x80000004be387c23 */ /* 0x000fe20008010012 */
[----:B------:R-:W2:Y:S01]  /*6b40*/  MUFU.TANH R45, R45 ;  /* 0x0000002d002d7308 */ /* 0x000ea20000002400 */
[----:B------:R-:W-:Y:S02]  /*6b50*/  FMUL.FTZ R240, R19, c[0x0][0x2ec] ;  /* 0x0000bb0013f07a20 */ /* 0x000fe40000410000 */
[----:B------:R-:W-:Y:S02]  /*6b60*/  FFMA.FTZ R19, R175, -UR4, R135 ;  /* 0x80000004af137c23 */ /* 0x000fe40008010087 */
[----:B-1----:R-:W-:Y:S02]  /*6b70*/  FFMA.FTZ R4, -R59, R59, 1 ;  /* 0x3f8000003b047423 */ /* 0x002fe4000001013b */
[----:B------:R-:W-:Y:S02]  /*6b80*/  FFMA.FTZ R18, -R18, R18, 1 ;  /* 0x3f80000012127423 */ /* 0x000fe40000010112 */
[----:B------:R-:W-:Y:S01]  /*6b90*/  FMUL.FTZ R4, R4, c[0x0][0x2ec] ;  /* 0x0000bb0004047a20 */ /* 0x000fe20000410000 */
[----:B------:R-:W1:Y:S01]  /*6ba0*/  MUFU.TANH R34, R34 ;  /* 0x0000002200227308 */ /* 0x000e620000002400 */
[----:B------:R-:W-:Y:S02]  /*6bb0*/  FMUL.FTZ R219, R18, c[0x0][0x2ec] ;  /* 0x0000bb0012db7a20 */ /* 0x000fe40000410000 */
[----:B------:R-:W-:Y:S01]  /*6bc0*/  FFMA.FTZ R18, -R23, R23, 1 ;  /* 0x3f80000017127423 */ /* 0x000fe20000010117 */
[----:B------:R4:W-:Y:S01]  /*6bd0*/  STL [R1+0x1c], R4 ;  /* 0x00001c0401007387 */ /* 0x0009e20000100800 */
[----:B---3--:R-:W-:Y:S02]  /*6be0*/  FFMA.FTZ R46, -R58, R58, 1 ;  /* 0x3f8000003a2e7423 */ /* 0x008fe4000001013a */
[----:B------:R-:W-:Y:S02]  /*6bf0*/  FMUL.FTZ R236, R18, c[0x0][0x2ec] ;  /* 0x0000bb0012ec7a20 */ /* 0x000fe40000410000 */
[----:B------:R-:W-:Y:S01]  /*6c00*/  FMUL.FTZ R46, R46, c[0x0][0x2ec] ;  /* 0x0000bb002e2e7a20 */ /* 0x000fe20000410000 */
[----:B------:R-:W3:Y:S01]  /*6c10*/  MUFU.TANH R33, R33 ;  /* 0x0000002100217308 */ /* 0x000ee20000002400 */
[----:B------:R-:W-:Y:S02]  /*6c20*/  FFMA.FTZ R18, -R144, R144, 1 ;  /* 0x3f80000090127423 */ /* 0x000fe40000010190 */
[----:B------:R-:W-:Y:S01]  /*6c30*/  FFMA.FTZ R23, R182, -UR4, R147 ;  /* 0x80000004b6177c23 */ /* 0x000fe20008010093 */
[----:B------:R-:W-:Y:S01]  /*6c40*/  STL [R1+0x30], R46 ;  /* 0x0000302e01007387 */ /* 0x000fe20000100800 */
[----:B--2---:R-:W-:Y:S02]  /*6c50*/  FFMA.FTZ R17, R179, -UR4, R45 ;  /* 0x80000004b3117c23 */ /* 0x004fe4000801002d */
[----:B------:R-:W-:Y:S02]  /*6c60*/  FFMA.FTZ R45, -R45, R45, 1 ;  /* 0x3f8000002d2d7423 */ /* 0x000fe4000001012d */
[----:B------:R-:W-:Y:S01]  /*6c70*/  FMUL.FTZ R244, R18, c[0x0][0x2ec] ;  /* 0x0000bb0012f47a20 */ /* 0x000fe20000410000 */
[----:B------:R-:W2:Y:S01]  /*6c80*/  MUFU.TANH R137, R137 ;  /* 0x0000008900897308 */ /* 0x000ea20000002400 */
[----:B------:R-:W-:Y:S02]  /*6c90*/  FMUL.FTZ R6, R45, c[0x0][0x2ec] ;  /* 0x0000bb002d067a20 */ /* 0x000fe40000410000 */
[----:B------:R-:W-:Y:S02]  /*6ca0*/  FFMA.FTZ R18, -R140, R140, 1 ;  /* 0x3f8000008c127423 */ /* 0x000fe4000001018c */
[----:B-1----:R-:W-:Y:S01]  /*6cb0*/  FFMA.FTZ R5, -R34, R34, 1 ;  /* 0x3f80000022057423 */ /* 0x002fe20000010122 */
[----:B------:R1:W-:Y:S01]  /*6cc0*/  STL [R1+0x2c], R6 ;  /* 0x00002c0601007387 */ /* 0x0003e20000100800 */
[----:B------:R-:W-:Y:S02]  /*6cd0*/  FFMA.FTZ R34, R134, -UR4, R34 ;  /* 0x8000000486227c23 */ /* 0x000fe40008010022 */
[----:B----4-:R-:W-:Y:S01]  /*6ce0*/  FMUL.FTZ R4, R5, c[0x0][0x2ec] ;  /* 0x0000bb0005047a20 */ /* 0x010fe20000410000 */
[----:B------:R-:W1:Y:S01]  /*6cf0*/  MUFU.TANH R141, R57 ;  /* 0x00000039008d7308 */ /* 0x000e620000002400 */
[----:B------:R-:W-:Y:S02]  /*6d00*/  FFMA.FTZ R54, R193, -UR4, R143 ;  /* 0x80000004c1367c23 */ /* 0x000fe4000801008f */
[----:B------:R-:W-:Y:S01]  /*6d10*/  FFMA.FTZ R53, R192, -UR4, R142 ;  /* 0x80000004c0357c23 */ /* 0x000fe2000801008e */
[----:B------:R4:W-:Y:S01]  /*6d20*/  STL [R1+0x18], R4 ;  /* 0x0000180401007387 */ /* 0x0009e20000100800 */
[----:B---3--:R-:W-:Y:S02]  /*6d30*/  FFMA.FTZ R0, -R33, R33, 1 ;  /* 0x3f80000021007423 */ /* 0x008fe40000010121 */
[----:B------:R-:W-:Y:S02]  /*6d40*/  FFMA.FTZ R33, R133, -UR4, R33 ;  /* 0x8000000485217c23 */ /* 0x000fe40008010021 */
[----:B------:R-:W-:Y:S01]  /*6d50*/  FMUL.FTZ R0, R0, c[0x0][0x2ec] ;  /* 0x0000bb0000007a20 */ /* 0x000fe20000410000 */
[----:B------:R3:W3:Y:S01]  /*6d60*/  MUFU.TANH R135, R50 ;  /* 0x0000003200877308 */ /* 0x0006e20000002400 */
[----:B------:R-:W-:Y:S02]  /*6d70*/  FMUL.FTZ R251, R18, c[0x0][0x2ec] ;  /* 0x0000bb0012fb7a20 */ /* 0x000fe40000410000 */
[----:B------:R-:W-:Y:S01]  /*6d80*/  FFMA.FTZ R59, R170, -UR4, R59 ;  /* 0x80000004aa3b7c23 */ /* 0x000fe2000801003b */
[----:B------:R4:W-:Y:S01]  /*6d90*/  STL [R1+0x14], R0 ;  /* 0x0000140001007387 */ /* 0x0009e20000100800 */
[----:B--2---:R-:W-:Y:S02]  /*6da0*/  FFMA.FTZ R134, R134, -UR4, R137 ;  /* 0x8000000486867c23 */ /* 0x004fe40008010089 */
[----:B------:R-:W-:Y:S02]  /*6db0*/  FFMA.FTZ R137, -R137, R137, 1 ;  /* 0x3f80000089897423 */ /* 0x000fe40000010189 */
[----:B------:R-:W-:Y:S01]  /*6dc0*/  FFMA.FTZ R18, R181, -UR4, R58 ;  /* 0x80000004b5127c23 */ /* 0x000fe2000801003a */
[----:B------:R-:W2:Y:S01]  /*6dd0*/  MUFU.TANH R57, R148 ;  /* 0x0000009400397308 */ /* 0x000ea20000002400 */
[----:B------:R-:W-:Y:S02]  /*6de0*/  FMUL.FTZ R137, R137, c[0x0][0x2ec] ;  /* 0x0000bb0089897a20 */ /* 0x000fe40000410000 */
[----:B-1----:R-:W-:Y:S02]  /*6df0*/  FFMA.FTZ R6, -R141, R141, 1 ;  /* 0x3f8000008d067423 */ /* 0x002fe4000001018d */
[----:B------:R-:W-:Y:S01]  /*6e00*/  FFMA.FTZ R58, R211, -UR4, R141 ;  /* 0x80000004d33a7c23 */ /* 0x000fe2000801008d */
[----:B------:R1:W-:Y:S01]  /*6e10*/  STL [R1+0xc], R137 ;  /* 0x00000c8901007387 */ /* 0x0003e20000100800 */
[----:B------:R-:W-:Y:S03]  /*6e20*/  FMUL.FTZ R6, R6, c[0x0][0x2ec] ;  /* 0x0000bb0006067a20 */ /* 0x000fe60000410000 */
[----:B------:R-:W1:Y:S02]  /*6e30*/  MUFU.TANH R138, R138 ;  /* 0x0000008a008a7308 */ /* 0x000e640000002400 */
[----:B------:R4:W-:Y:S01]  /*6e40*/  STL [R1], R6 ;  /* 0x0000000601007387 */ /* 0x0009e20000100800 */
[----:B---3--:R-:W-:Y:S02]  /*6e50*/  FFMA.FTZ R50, R184, -UR4, R139 ;  /* 0x80000004b8327c23 */ /* 0x008fe4000801008b */
[----:B------:R-:W-:Y:S02]  /*6e60*/  FFMA.FTZ R133, R133, -UR4, R135 ;  /* 0x8000000485857c23 */ /* 0x000fe40008010087 */
[----:B------:R-:W-:Y:S03]  /*6e70*/  FFMA.FTZ R135, -R135, R135, 1 ;  /* 0x3f80000087877423 */ /* 0x000fe60000010187 */
[----:B------:R-:W3:Y:S01]  /*6e80*/  MUFU.TANH R136, R136 ;  /* 0x0000008800887308 */ /* 0x000ee20000002400 */
[----:B------:R-:W-:Y:S02]  /*6e90*/  FMUL.FTZ R211, R135, c[0x0][0x2ec] ;  /* 0x0000bb0087d37a20 */ /* 0x000fe40000410000 */
[----:B--2---:R-:W-:Y:S02]  /*6ea0*/  FFMA.FTZ R5, -R57, R57, 1 ;  /* 0x3f80000039057423 */ /* 0x004fe40000010139 */
[----:B------:R-:W-:Y:S02]  /*6eb0*/  FFMA.FTZ R46, R177, -UR4, R57 ;  /* 0x80000004b12e7c23 */ /* 0x000fe40008010039 */
[----:B------:R-:W-:Y:S03]  /*6ec0*/  FMUL.FTZ R5, R5, c[0x0][0x2ec] ;  /* 0x0000bb0005057a20 */ /* 0x000fe60000410000 */
[----:B------:R-:W4:Y:S02]  /*6ed0*/  MUFU.TANH R140, R149 ;  /* 0x00000095008c7308 */ /* 0x000f240000002400 */
[----:B------:R2:W-:Y:S01]  /*6ee0*/  STL [R1+0x10], R5 ;  /* 0x0000100501007387 */ /* 0x0005e20000100800 */
[----:B-1----:R-:W-:Y:S02]  /*6ef0*/  FFMA.FTZ R32, R199, -UR4, R138 ;  /* 0x80000004c7207c23 */ /* 0x002fe4000801008a */
[----:B------:R-:W-:Y:S04]  /*6f00*/  FFMA.FTZ R138, -R138, R138, 1 ;  /* 0x3f8000008a8a7423 */ /* 0x000fe8000001018a */
[----:B------:R-:W-:Y:S01]  /*6f10*/  FMUL.FTZ R252, R138, c[0x0][0x2ec] ;  /* 0x0000bb008afc7a20 */ /* 0x000fe20000410000 */
[----:B------:R-:W1:Y:S01]  /*6f20*/  MUFU.TANH R139, R150 ;  /* 0x00000096008b7308 */ /* 0x000e620000002400 */
[----:B---3--:R-:W-:Y:S02]  /*6f30*/  FFMA.FTZ R31, R198, -UR4, R136 ;  /* 0x80000004c61f7c23 */ /* 0x008fe40008010088 */
[----:B------:R-:W-:Y:S04]  /*6f40*/  FFMA.FTZ R136, -R136, R136, 1 ;  /* 0x3f80000088887423 */ /* 0x000fe80000010188 */
[----:B------:R-:W-:Y:S02]  /*6f50*/  FMUL.FTZ R198, R136, c[0x0][0x2ec] ;  /* 0x0000bb0088c67a20 */ /* 0x000fe40000410000 */
[----:B----4-:R-:W-:Y:S02]  /*6f60*/  FFMA.FTZ R4, -R140, R140, 1 ;  /* 0x3f8000008c047423 */ /* 0x010fe4000001018c */
[----:B------:R-:W-:Y:S02]  /*6f70*/  FFMA.FTZ R57, R212, -UR4, R140 ;  /* 0x80000004d4397c23 */ /* 0x000fe4000801008c */
[----:B------:R-:W-:Y:S02]  /*6f80*/  FMUL.FTZ R199, R4, c[0x0][0x2ec] ;  /* 0x0000bb0004c77a20 */ /* 0x000fe40000410000 */
[----:B-1----:R-:W-:Y:S02]  /*6f90*/  FFMA.FTZ R0, -R139, R139, 1 ;  /* 0x3f8000008b007423 */ /* 0x002fe4000001018b */
[----:B------:R-:W-:Y:S02]  /*6fa0*/  FFMA.FTZ R45, R170, -UR4, R139 ;  /* 0x80000004aa2d7c23 */ /* 0x000fe4000801008b */
[----:B------:R-:W-:Y:S01]  /*6fb0*/  FMUL.FTZ R212, R0, c[0x0][0x2ec] ;  /* 0x0000bb0000d47a20 */ /* 0x000fe20000410000 */
[----:B------:R-:W-:-:S05]  /*6fc0*/  @!P0 BRA `(.L_x_2421) ;  /* 0x0000009000008947 */ /* 0x000fca0003800000 */
[----:B--2---:R-:W-:Y:S01]  /*6fd0*/  UIADD3 UR12, UR13, UR11, -UR5 ;  /* 0x0000000b0d0c7290 */ /* 0x004fe2000fffe805 */
        /* <DEDUP_REMOVED lines=8> */
.L_x_2421:
[C---:B--2---:R-:W-:Y:S01]  /*7060*/  IADD3 R148, R172.reuse, 0x1, RZ ;  /* 0x00000001ac947810 */ /* 0x044fe20007ffe0ff */
[----:B------:R-:W2:Y:S01]  /*7070*/  LDL R0, [R1+0x6c] ;  /* 0x00006c0001007983 */ /* 0x000ea20000100800 */
[C---:B------:R-:W-:Y:S01]  /*7080*/  IADD3 R147, R172.reuse, 0x8, RZ ;  /* 0x00000008ac937810 */ /* 0x040fe20007ffe0ff */
[----:B------:R-:W-:Y:S01]  /*7090*/  UIADD3 UR11, -UR12, UR5, -UR10 ;  /* 0x000000050c0b7290 */ /* 0x000fe2000fffe90a */
[C---:B------:R-:W-:Y:S01]  /*70a0*/  IADD3 R146, R172.reuse, 0x9, RZ ;  /* 0x00000009ac927810 */ /* 0x040fe20007ffe0ff */
[----:B------:R-:W-:Y:S01]  /*70b0*/  UMOV UR13, UR12 ;  /* 0x0000000c000d7c82 */ /* 0x000fe20008000000 */
[C---:B------:R-:W-:Y:S02]  /*70c0*/  IADD3 R145, R172.reuse, 0x10, RZ ;  /* 0x00000010ac917810 */ /* 0x040fe40007ffe0ff */
        /* <DEDUP_REMOVED lines=10> */
[----:B------:R-:W-:Y:S02]  /*7170*/  IADD3 R6, R172, 0x39, RZ ;  /* 0x00000039ac067810 */ /* 0x000fe40007ffe0ff */
[----:B--2---:R-:W-:Y:S01]  /*7180*/  IADD3 R5, R0, UR9, RZ ;  /* 0x0000000900057c10 */ /* 0x004fe2000fffe0ff */
[----:B------:R-:W-:Y:S03]  /*7190*/  UIADD3 UR9, UR5, 0x1, -UR10 ;  /* 0x0000000105097890 */ /* 0x000fe6000fffe80a */
[C---:B------:R-:W-:Y:S01]  /*71a0*/  IADD3 R4, R5.reuse, UR11, RZ ;  /* 0x0000000b05047c10 */ /* 0x040fe2000fffe0ff */
[----:B------:R-:W-:Y:S03]  /*71b0*/  UIADD3 UR9, UR9, UR45, URZ ;  /* 0x0000002d09097290 */ /* 0x000fe6000fffe03f */
[----:B------:R-:W-:Y:S03]  /*71c0*/  IMNMX R4, RZ, R4, !PT ;  /* 0x00000004ff047217 */ /* 0x000fe60007800200 */
[----:B------:R-:W-:Y:S02]  /*71d0*/  IADD3 R0, R5, UR9, RZ ;  /* 0x0000000905007c10 */ /* 0x000fe4000fffe0ff */
[-C--:B------:R-:W-:Y:S02]  /*71e0*/  ISETP.GE.AND P6, PT, R172, R4.reuse, PT ;  /* 0x00000004ac00720c */ /* 0x080fe40003fc6270 */
[----:B------:R-:W-:Y:S02]  /*71f0*/  IMNMX R0, R0, UR5, PT ;  /* 0x0000000500007c17 */ /* 0x000fe4000b800200 */
[----:B------:R-:W-:Y:S02]  /*7200*/  ISETP.GE.AND P5, PT, R148, R4, PT ;  /* 0x000000049400720c */ /* 0x000fe40003fa6270 */
[-C--:B------:R-:W-:Y:S02]  /*7210*/  ISETP.GE.OR P6, PT, R172, R0.reuse, !P6 ;  /* 0x00000000ac00720c */ /* 0x080fe400077c6670 */
[----:B------:R-:W-:Y:S02]  /*7220*/  ISETP.GE.OR P5, PT, R148, R0, !P5 ;  /* 0x000000009400720c */ /* 0x000fe40006fa6670 */
[-C--:B------:R-:W-:Y:S02]  /*7230*/  ISETP.GE.AND P4, PT, R147, R4.reuse, PT ;  /* 0x000000049300720c */ /* 0x080fe40003f86270 */
        /* <DEDUP_REMOVED lines=36> */
[----:B------:R-:W-:Y:S02]  /*7480*/  IADD3 R0, R5, 0x8, RZ ;  /* 0x0000000805007810 */ /* 0x000fe40007ffe0ff */
[----:B------:R-:W-:Y:S02]  /*7490*/  FSEL R63, R63, -INF , !P4 ;  /* 0xff8000003f3f7808 */ /* 0x000fe40006000000 */
[C---:B------:R-:W-:Y:S02]  /*74a0*/  IADD3 R4, R0.reuse, UR11, RZ ;  /* 0x0000000b00047c10 */ /* 0x040fe4000fffe0ff */
[----:B------:R-:W-:Y:S02]  /*74b0*/  IADD3 R0, R0, UR9, RZ ;  /* 0x0000000900007c10 */ /* 0x000fe4000fffe0ff */
[----:B------:R-:W-:Y:S02]  /*74c0*/  IMNMX R4, RZ, R4, !PT ;  /* 0x00000004ff047217 */ /* 0x000fe40007800200 */
[----:B------:R-:W-:Y:S02]  /*74d0*/  IMNMX R0, R0, UR5, PT ;  /* 0x0000000500007c17 */ /* 0x000fe4000b800200 */
        /* <DEDUP_REMOVED lines=102> */
[----:B------:R-:W-:Y:S02]  /*7b40*/  IADD3 R0, R5, UR9, RZ ;  /* 0x0000000905007c10 */ /* 0x000fe4000fffe0ff */
[----:B------:R-:W-:Y:S02]  /*7b50*/  IMNMX R4, RZ, R4, !PT ;  /* 0x00000004ff047217 */ /* 0x000fe40007800200 */
[----:B------:R-:W-:Y:S02]  /*7b60*/  IMNMX R0, R0, UR5, PT ;  /* 0x0000000500007c17 */ /* 0x000fe4000b800200 */
[----:B------:R-:W-:Y:S02]  /*7b70*/  FSEL R37, R37, -INF , !P0 ;  /* 0xff80000025257808 */ /* 0x000fe40004000000 */
[-C--:B------:R-:W-:Y:S02]  /*7b80*/  ISETP.GE.AND P0, PT, R148, R4.reuse, PT ;  /* 0x000000049400720c */ /* 0x080fe40003f06270 */
[----:B------:R-:W-:Y:S02]  /*7b90*/  FSEL R36, R36, -INF , !P6 ;  /* 0xff80000024247808 */ /* 0x000fe40007000000 */
[C---:B------:R-:W-:Y:S02]  /*7ba0*/  ISETP.GE.AND P6, PT, R147.reuse, R4, PT ;  /* 0x000000049300720c */ /* 0x040fe40003fc6270 */
        /* <DEDUP_REMOVED lines=51> */
.L_x_2422:
[----:B------:R-:W2:Y:S01]  /*7ee0*/  LDL R5, [R1+0x64] ;  /* 0x0000640001057983 */ /* 0x000ea20000100800 */
[----:B------:R-:W-:Y:S03]  /*7ef0*/  UISETP.GT.AND UP0, UPT, UR8, UR18, UPT ;  /* 0x000000120800728c */ /* 0x000fe6000bf04270 */
[----:B------:R-:W3:Y:S04]  /*7f00*/  LDL R4, [R1+0x68] ;  /* 0x0000680001047983 */ /* 0x000ee80000100800 */
        /* <DEDUP_REMOVED lines=33> */
[----:B------:R1:W-:Y:S01]  /*8120*/  STL [R1+0xf0], R3 ;  /* 0x0000f00301007387 */ /* 0x0003e20000100800 */
[C---:B--2---:R-:W-:Y:S01]  /*8130*/  FMUL.FTZ R6, R5.reuse, 1.4426950216293334961 ;  /* 0x3fb8aa3b05067820 */ /* 0x044fe20000410000 */
[----:B------:R-:W-:Y:S01]  /*8140*/  FSETP.NEU.FTZ.AND P0, PT, R5, -INF , PT ;  /* 0xff8000000500780b */ /* 0x000fe20003f1d000 */
[----:B---3--:R-:W-:Y:S03]  /*8150*/  FMUL.FTZ R5, R4, 1.4426950216293334961 ;  /* 0x3fb8aa3b04057820 */ /* 0x008fe60000410000 */
[----:B------:R-:W-:Y:S02]  /*8160*/  FSEL R6, R6, RZ, P0 ;  /* 0x000000ff06067208 */ /* 0x000fe40000000000 */
[----:B------:R-:W-:Y:S01]  /*8170*/  FSETP.NEU.FTZ.AND P0, PT, R4, -INF , PT ;  /* 0xff8000000400780b */ /* 0x000fe20003f1d000 */
[----:B----4-:R-:W-:Y:S02]  /*8180*/  FMUL.FTZ R4, R0, 1.4426950216293334961 ;  /* 0x3fb8aa3b00047820 */ /* 0x010fe40000410000 */
[--C-:B------:R-:W-:Y:S01]  /*8190*/  FFMA.FTZ R8, R8, c[0x0][0x23c], -R6.reuse ;  /* 0x00008f0008087a23 */ /* 0x100fe20000010806 */
[----:B------:R-:W-:Y:S01]  /*81a0*/  FSEL R5, R5, RZ, P0 ;  /* 0x000000ff05057208 */ /* 0x000fe20000000000 */
[--C-:B------:R-:W-:Y:S01]  /*81b0*/  FFMA.FTZ R7, R7, c[0x0][0x23c], -R6.reuse ;  /* 0x00008f0007077a23 */ /* 0x100fe20000010806 */
[----:B------:R-:W-:Y:S01]  /*81c0*/  FSETP.NEU.FTZ.AND P0, PT, R0, -INF , PT ;  /* 0xff8000000000780b */ /* 0x000fe20003f1d000 */
[----:B------:R-:W-:Y:S01]  /*81d0*/  MUFU.EX2 R144, R8 ;  /* 0x0000000800907308 */ /* 0x000fe20000000800 */
[--C-:B------:R-:W-:Y:S02]  /*81e0*/  FFMA.FTZ R132, R132, c[0x0][0x23c], -R6.reuse ;  /* 0x00008f0084847a23 */ /* 0x100fe40000010806 */
[--C-:B------:R-:W-:Y:S01]  /*81f0*/  FFMA.FTZ R67, R67, c[0x0][0x23c], -R6.reuse ;  /* 0x00008f0043437a23 */ /* 0x100fe20000010806 */
[----:B------:R-:W-:Y:S01]  /*8200*/  FSEL R4, R4, RZ, P0 ;  /* 0x000000ff04047208 */ /* 0x000fe20000000000 */
[--C-:B------:R-:W-:Y:S01]  /*8210*/  FFMA.FTZ R66, R66, c[0x0][0x23c], -R6.reuse ;  /* 0x00008f0042427a23 */ /* 0x100fe20000010806 */
[----:B------:R-:W-:Y:S01]  /*8220*/  FSETP.NEU.FTZ.AND P0, PT, R135, -INF , PT ;  /* 0xff8000008700780b */ /* 0x000fe20003f1d000 */
        /* <DEDUP_REMOVED lines=16> */
[--C-:B------:R-:W-:Y:S01]  /*8330*/  FFMA.FTZ R51, R51, c[0x0][0x23c], -R5.reuse ;  /* 0x00008f0033337a23 */ /* 0x100fe20000010805 */
[----:B--2---:R-:W-:Y:S01]  /*8340*/  F2FP.PACK_AB R7, R146, R144 ;  /* 0x000000909207723e */ /* 0x004fe200000000ff */
[--C-:B------:R-:W-:Y:S02]  /*8350*/  FFMA.FTZ R50, R50, c[0x0][0x23c], -R5.reuse ;  /* 0x00008f0032327a23 */ /* 0x100fe40000010805 */
[--C-:B------:R-:W-:Y:S02]  /*8360*/  FFMA.FTZ R49, R49, c[0x0][0x23c], -R5.reuse ;  /* 0x00008f0031317a23 */ /* 0x100fe40000010805 */
[----:B------:R2:W-:Y:S01]  /*8370*/  STS [R225+0x1c000], R7 ;  /* 0x01c00007e1007388 */ /* 0x0005e20000000800 */
[----:B------:R-:W3:Y:S01]  /*8380*/  MUFU.EX2 R175, R11 ;  /* 0x0000000b00af7308 */ /* 0x000ee20000000800 */
[--C-:B------:R-:W-:Y:S02]  /*8390*/  FFMA.FTZ R48, R48, c[0x0][0x23c], -R5.reuse ;  /* 0x00008f0030307a23 */ /* 0x100fe40000010805 */
[----:B------:R-:W-:Y:S02]  /*83a0*/  FMUL.FTZ R0, R135, 1.4426950216293334961 ;  /* 0x3fb8aa3b87007820 */ /* 0x000fe40000410000 */
[--C-:B------:R-:W-:Y:S02]  /*83b0*/  FFMA.FTZ R16, R16, c[0x0][0x23c], -R4.reuse ;  /* 0x00008f0010107a23 */ /* 0x100fe40000010804 */
[--C-:B------:R-:W-:Y:S01]  /*83c0*/  FFMA.FTZ R35, R35, c[0x0][0x23c], -R4.reuse ;  /* 0x00008f0023237a23 */ /* 0x100fe20000010804 */
[----:B------:R-:W-:Y:S01]  /*83d0*/  FSEL R0, R0, RZ, P0 ;  /* 0x000000ff00007208 */ /* 0x000fe20000000000 */
[--C-:B------:R-:W-:Y:S01]  /*83e0*/  FFMA.FTZ R34, R34, c[0x0][0x23c], -R4.reuse ;  /* 0x00008f0022227a23 */ /* 0x100fe20000010804 */
[----:B-1----:R3:W-:Y:S01]  /*83f0*/  MUFU.EX2 R3, R6 ;  /* 0x0000000600037308 */ /* 0x0027e20000000800 */
[--C-:B------:R-:W-:Y:S01]  /*8400*/  FFMA.FTZ R9, R9, c[0x0][0x23c], -R5.reuse ;  /* 0x00008f0009097a23 */ /* 0x100fe20000010805 */
[----:B------:R-:W-:Y:S01]  /*8410*/  PLOP3.LUT P0, PT, PT, PT, UP0, 0x80, 0x0 ;  /* 0x000000000000781c */ /* 0x000fe20003f0f008 */
        /* <DEDUP_REMOVED lines=9> */
[----:B------:R-:W-:Y:S01]  /*84b0*/  FFMA.FTZ R5, R45, c[0x0][0x23c], -R5 ;  /* 0x00008f002d057a23 */ /* 0x000fe20000010805 */
[----:B------:R-:W1:Y:S01]  /*84c0*/  MUFU.EX2 R187, R13 ;  /* 0x0000000d00bb7308 */ /* 0x000e620000000800 */
[--C-:B------:R-:W-:Y:S02]  /*84d0*/  FFMA.FTZ R33, R33, c[0x0][0x23c], -R4.reuse ;  /* 0x00008f0021217a23 */ /* 0x100fe40000010804 */
[----:B------:R-:W-:Y:S01]  /*84e0*/  FFMA.FTZ R32, R32, c[0x0][0x23c], -R4 ;  /* 0x00008f0020207a23 */ /* 0x000fe20000010804 */
[----:B---3--:R-:W-:Y:S01]  /*84f0*/  F2FP.PACK_AB R6, R175, R145 ;  /* 0x00000091af06723e */ /* 0x008fe200000000ff */
[--C-:B------:R-:W-:Y:S02]  /*8500*/  FFMA.FTZ R19, R19, c[0x0][0x23c], -R0.reuse ;  /* 0x00008f0013137a23 */ /* 0x100fe40000010800 */
[--C-:B------:R-:W-:Y:S02]  /*8510*/  FFMA.FTZ R18, R18, c[0x0][0x23c], -R0.reuse ;  /* 0x00008f0012127a23 */ /* 0x100fe40000010800 */
[----:B------:R-:W-:Y:S01]  /*8520*/  STS [R225+0x1c400], R6 ;  /* 0x01c40006e1007388 */ /* 0x000fe20000000800 */
[----:B------:R1:W-:Y:S01]  /*8530*/  MUFU.EX2 R166, R5 ;  /* 0x0000000500a67308 */ /* 0x0003e20000000800 */
        /* <DEDUP_REMOVED lines=9> */
[----:B------:R-:W-:Y:S02]  /*85d0*/  FFMA.FTZ R36, R36, c[0x0][0x23c], -R4 ;  /* 0x00008f0024247a23 */ /* 0x000fe40000010804 */
[----:B------:R-:W-:Y:S01]  /*85e0*/  FFMA.FTZ R26, R26, c[0x0][0x23c], -R0 ;  /* 0x00008f001a1a7a23 */ /* 0x000fe20000010800 */
[----:B------:R-:W2:Y:S01]  /*85f0*/  MUFU.EX2 R185, R9 ;  /* 0x0000000900b97308 */ /* 0x000ea20000000800 */
[----:B------:R-:W-:Y:S02]  /*8600*/  FFMA.FTZ R15, R15, c[0x0][0x23c], -R4 ;  /* 0x00008f000f0f7a23 */ /* 0x000fe40000010804 */
[--C-:B------:R-:W-:Y:S01]  /*8610*/  FFMA.FTZ R25, R25, c[0x0][0x23c], -R0.reuse ;  /* 0x00008f0019197a23 */ /* 0x100fe20000010800 */
[----:B-1----:R-:W-:Y:S01]  /*8620*/  F2FP.PACK_AB R5, R187, R188 ;  /* 0x000000bcbb05723e */ /* 0x002fe200000000ff */
[--C-:B------:R-:W-:Y:S02]  /*8630*/  FFMA.FTZ R24, R24, c[0x0][0x23c], -R0.reuse ;  /* 0x00008f0018187a23 */ /* 0x100fe40000010800 */
[--C-:B------:R-:W-:Y:S02]  /*8640*/  FFMA.FTZ R23, R23, c[0x0][0x23c], -R0.reuse ;  /* 0x00008f0017177a23 */ /* 0x100fe40000010800 */
[----:B------:R1:W-:Y:S01]  /*8650*/  STS [R228+0x1c000], R5 ;  /* 0x01c00005e4007388 */ /* 0x0003e20000000800 */
[----:B------:R-:W-:Y:S01]  /*8660*/  MUFU.EX2 R174, R16 ;  /* 0x0000001000ae7308 */ /* 0x000fe20000000800 */
[--C-:B------:R-:W-:Y:S02]  /*8670*/  FFMA.FTZ R22, R22, c[0x0][0x23c], -R0.reuse ;  /* 0x00008f0016167a23 */ /* 0x100fe40000010800 */
[--C-:B------:R-:W-:Y:S02]  /*8680*/  FFMA.FTZ R21, R21, c[0x0][0x23c], -R0.reuse ;  /* 0x00008f0015157a23 */ /* 0x100fe40000010800 */
[--C-:B------:R-:W-:Y:S02]  /*8690*/  FFMA.FTZ R20, R20, c[0x0][0x23c], -R0.reuse ;  /* 0x00008f0014147a23 */ /* 0x100fe40000010800 */
[----:B------:R-:W-:Y:S02]  /*86a0*/  FFMA.FTZ R0, R133, c[0x0][0x23c], -R0 ;  /* 0x00008f0085007a23 */ /* 0x000fe40000010800 */
[--C-:B------:R-:W-:Y:S01]  /*86b0*/  FFMA.FTZ R44, R44, c[0x0][0x23c], -R4.reuse ;  /* 0x00008f002c2c7a23 */ /* 0x100fe20000010804 */
[----:B------:R-:W3:Y:S01]  /*86c0*/  MUFU.EX2 R171, R15 ;  /* 0x0000000f00ab7308 */ /* 0x000ee20000000800 */
[--C-:B------:R-:W-:Y:S02]  /*86d0*/  FFMA.FTZ R43, R43, c[0x0][0x23c], -R4.reuse ;  /* 0x00008f002b2b7a23 */ /* 0x100fe40000010804 */
[--C-:B------:R-:W-:Y:S01]  /*86e0*/  FFMA.FTZ R42, R42, c[0x0][0x23c], -R4.reuse ;  /* 0x00008f002a2a7a23 */ /* 0x100fe20000010804 */
[----:B--2---:R-:W-:Y:S01]  /*86f0*/  F2FP.PACK_AB R7, R185, R186 ;  /* 0x000000bab907723e */ /* 0x004fe200000000ff */
[--C-:B------:R-:W-:Y:S02]  /*8700*/  FFMA.FTZ R41, R41, c[0x0][0x23c], -R4.reuse ;  /* 0x00008f0029297a23 */ /* 0x100fe40000010804 */
[--C-:B------:R-:W-:Y:S02]  /*8710*/  FFMA.FTZ R40, R40, c[0x0][0x23c], -R4.reuse ;  /* 0x00008f0028287a23 */ /* 0x100fe40000010804 */
[----:B------:R-:W-:Y:S01]  /*8720*/  STS [R228+0x1c400], R7 ;  /* 0x01c40007e4007388 */ /* 0x000fe20000000800 */
[----:B------:R-:W-:Y:S01]  /*8730*/  MUFU.EX2 R170, R30 ;  /* 0x0000001e00aa7308 */ /* 0x000fe20000000800 */
[--C-:B------:R-:W-:Y:S02]  /*8740*/  FFMA.FTZ R39, R39, c[0x0][0x23c], -R4.reuse ;  /* 0x00008f0027277a23 */ /* 0x100fe40000010804 */
[----:B------:R-:W-:Y:S07]  /*8750*/  FFMA.FTZ R4, R31, c[0x0][0x23c], -R4 ;  /* 0x00008f001f047a23 */ /* 0x000fee0000010804 */
[----:B------:R-:W2:Y:S01]  /*8760*/  MUFU.EX2 R150, R29 ;  /* 0x0000001d00967308 */ /* 0x000ea20000000800 */
[----:B---3--:R-:W-:Y:S05]  /*8770*/  F2FP.PACK_AB R9, R171, R174 ;  /* 0x000000aeab09723e */ /* 0x008fea00000000ff */
[----:B------:R-:W-:Y:S04]  /*8780*/  STS [R225+0x1e000], R9 ;  /* 0x01e00009e1007388 */ /* 0x000fe80000000800 */
[----:B------:R-:W-:Y:S10]  /*8790*/  MUFU.EX2 R177, R28 ;  /* 0x0000001c00b17308 */ /* 0x000ff40000000800 */
[----:B------:R-:W1:Y:S01]  /*87a0*/  MUFU.EX2 R176, R27 ;  /* 0x0000001b00b07308 */ /* 0x000e620000000800 */
[----:B--2---:R-:W-:Y:S05]  /*87b0*/  F2FP.PACK_AB R8, R150, R170 ;  /* 0x000000aa9608723e */ /* 0x004fea00000000ff */
[----:B------:R2:W-:Y:S04]  /*87c0*/  STS [R225+0x1e400], R8 ;  /* 0x01e40008e1007388 */ /* 0x0005e80000000800 */
[----:B------:R-:W-:Y:S10]  /*87d0*/  MUFU.EX2 R179, R44 ;  /* 0x0000002c00b37308 */ /* 0x000ff40000000800 */
[----:B------:R-:W3:Y:S01]  /*87e0*/  MUFU.EX2 R178, R43 ;  /* 0x0000002b00b27308 */ /* 0x000ee20000000800 */
[----:B-1----:R-:W-:Y:S05]  /*87f0*/  F2FP.PACK_AB R5, R176, R177 ;  /* 0x000000b1b005723e */ /* 0x002fea00000000ff */
[----:B------:R1:W-:Y:S04]  /*8800*/  STS [R228+0x1e400], R5 ;  /* 0x01e40005e4007388 */ /* 0x0003e80000000800 */
[----:B------:R-:W2:Y:S10]  /*8810*/  MUFU.EX2 R183, R67 ;  /* 0x0000004300b77308 */ /* 0x000eb40000000800 */
[----:B------:R-:W-:Y:S01]  /*8820*/  MUFU.EX2 R182, R56 ;  /* 0x0000003800b67308 */ /* 0x000fe20000000800 */
[----:B---3--:R-:W-:Y:S05]  /*8830*/  F2FP.PACK_AB R6, R178, R179 ;  /* 0x000000b3b206723e */ /* 0x008fea00000000ff */
[----:B------:R3:W-:Y:S04]  /*8840*/  STS [R228+0x1e000], R6 ;  /* 0x01e00006e4007388 */ /* 0x0007e80000000800 */
[----:B------:R-:W4:Y:S01]  /*8850*/  MUFU.EX2 R181, R55 ;  /* 0x0000003700b57308 */ /* 0x000f220000000800 */
[----:B--2---:R-:W-:Y:S05]  /*8860*/  F2FP.PACK_AB R8, R183, R184 ;  /* 0x000000b8b708723e */ /* 0x004fea00000000ff */
[----:B------:R2:W-:Y:S04]  /*8870*/  STS [R232+0x1c000], R8 ;  /* 0x01c00008e8007388 */ /* 0x0005e80000000800 */
[----:B------:R-:W-:Y:S10]  /*8880*/  MUFU.EX2 R196, R66 ;  /* 0x0000004200c47308 */ /* 0x000ff40000000800 */
[----:B------:R-:W1:Y:S01]  /*8890*/  MUFU.EX2 R197, R65 ;  /* 0x0000004100c57308 */ /* 0x000e620000000800 */
[----:B----4-:R-:W-:Y:S05]  /*88a0*/  F2FP.PACK_AB R7, R181, R182 ;  /* 0x000000b6b507723e */ /* 0x010fea00000000ff */
[----:B------:R4:W-:Y:S04]  /*88b0*/  STS [R232+0x1c400], R7 ;  /* 0x01c40007e8007388 */ /* 0x0009e80000000800 */
[----:B------:R-:W-:Y:S10]  /*88c0*/  MUFU.EX2 R98, R54 ;  /* 0x0000003600627308 */ /* 0x000ff40000000800 */
[----:B------:R-:W2:Y:S01]  /*88d0*/  MUFU.EX2 R97, R53 ;  /* 0x0000003500617308 */ /* 0x000ea20000000800 */
[----:B-1----:R-:W-:Y:S05]  /*88e0*/  F2FP.PACK_AB R5, R197, R196 ;  /* 0x000000c4c505723e */ /* 0x002fea00000000ff */
[----:B------:R-:W-:Y:S04]  /*88f0*/  STS [R231+0x1c000], R5 ;  /* 0x01c00005e7007388 */ /* 0x000fe80000000800 */
[----:B------:R2:W-:Y:S10]  /*8900*/  MUFU.EX2 R71, R4 ;  /* 0x0000000400477308 */ /* 0x0005f40000000800 */
        /* <DEDUP_REMOVED lines=9> */
[----:B------:R-:W-:Y:S01]  /*89a0*/  MUFU.EX2 R193, R40 ;  /* 0x0000002800c17308 */ /* 0x000fe20000000800 */
[----:B-1----:R-:W-:Y:S05]  /*89b0*/  F2FP.PACK_AB R8, R180, R222 ;  /* 0x000000deb408723e */ /* 0x002fea00000000ff */
[----:B------:R-:W-:Y:S04]  /*89c0*/  STS [R232+0x1e400], R8 ;  /* 0x01e40008e8007388 */ /* 0x000fe80000000800 */
[----:B------:R-:W4:Y:S10]  /*89d0*/  MUFU.EX2 R194, R39 ;  /* 0x0000002700c27308 */ /* 0x000f340000000800 */
[----:B------:R-:W2:Y:S10]  /*89e0*/  MUFU.EX2 R195, R23 ;  /* 0x0000001700c37308 */ /* 0x000eb40000000800 */
[----:B------:R-:W-:Y:S01]  /*89f0*/  MUFU.EX2 R96, R64 ;  /* 0x0000004000607308 */ /* 0x000fe20000000800 */
[----:B----4-:R-:W-:Y:S05]  /*8a00*/  F2FP.PACK_AB R7, R194, R193 ;  /* 0x000000c1c207723e */ /* 0x010fea00000000ff */
[----:B------:R-:W-:Y:S04]  /*8a10*/  STS [R231+0x1e000], R7 ;  /* 0x01e00007e7007388 */ /* 0x000fe80000000800 */
[----:B------:R-:W1:Y:S01]  /*8a20*/  MUFU.EX2 R95, R63 ;  /* 0x0000003f005f7308 */ /* 0x000e620000000800 */
[----:B--2---:R-:W-:Y:S05]  /*8a30*/  F2FP.PACK_AB R6, R195, R147 ;  /* 0x00000093c306723e */ /* 0x004fea00000000ff */
[----:B------:R-:W-:Y:S04]  /*8a40*/  STS [R231+0x1e400], R6 ;  /* 0x01e40006e7007388 */ /* 0x000fe80000000800 */
[----:B------:R-:W-:Y:S10]  /*8a50*/  MUFU.EX2 R94, R52 ;  /* 0x00000034005e7308 */ /* 0x000ff40000000800 */
[----:B------:R-:W2:Y:S01]  /*8a60*/  MUFU.EX2 R93, R51 ;  /* 0x00000033005d7308 */ /* 0x000ea20000000800 */
[----:B-1----:R-:W-:Y:S05]  /*8a70*/  F2FP.PACK_AB R5, R95, R96 ;  /* 0x000000605f05723e */ /* 0x002fea00000000ff */
[----:B------:R1:W-:Y:S04]  /*8a80*/  STS [R226+0x1c000], R5 ;  /* 0x01c00005e2007388 */ /* 0x0003e80000000800 */
[----:B------:R-:W-:Y:S10]  /*8a90*/  MUFU.EX2 R84, R62 ;  /* 0x0000003e00547308 */ /* 0x000ff40000000800 */
[----:B------:R-:W1:Y:S01]  /*8aa0*/  MUFU.EX2 R83, R61 ;  /* 0x0000003d00537308 */ /* 0x000e620000000800 */
[----:B--2---:R-:W-:Y:S05]  /*8ab0*/  F2FP.PACK_AB R4, R93, R94 ;  /* 0x0000005e5d04723e */ /* 0x004fea00000000ff */
[----:B------:R2:W-:Y:S04]  /*8ac0*/  STS [R226+0x1c400], R4 ;  /* 0x01c40004e2007388 */ /* 0x0005e80000000800 */
[----:B------:R-:W-:Y:S10]  /*8ad0*/  MUFU.EX2 R82, R50 ;  /* 0x0000003200527308 */ /* 0x000ff40000000800 */
[----:B------:R-:W2:Y:S01]  /*8ae0*/  MUFU.EX2 R81, R49 ;  /* 0x0000003100517308 */ /* 0x000ea20000000800 */
[----:B-1----:R-:W-:Y:S05]  /*8af0*/  F2FP.PACK_AB R5, R83, R84 ;  /* 0x000000545305723e */ /* 0x002fea00000000ff */
        /* <DEDUP_REMOVED lines=10> */
[----:B------:R-:W3:Y:S01]  /*8ba0*/  MUFU.EX2 R87, R35 ;  /* 0x0000002300577308 */ /* 0x000ee20000000800 */
[----:B--2---:R-:W-:Y:S05]  /*8bb0*/  F2FP.PACK_AB R6, R89, R90 ;  /* 0x0000005a5906723e */ /* 0x004fea00000000ff */
[----:B------:R2:W-:Y:S04]  /*8bc0*/  STS [R226+0x1e400], R6 ;  /* 0x01e40006e2007388 */ /* 0x0005e80000000800 */
[----:B------:R3:W-:Y:S10]  /*8bd0*/  MUFU.EX2 R69, R0 ;  /* 0x0000000000457308 */ /* 0x0007f40000000800 */
[----:B------:R-:W-:Y:S10]  /*8be0*/  MUFU.EX2 R86, R20 ;  /* 0x0000001400567308 */ /* 0x000ff40000000800 */
[----:B------:R-:W1:Y:S01]  /*8bf0*/  MUFU.EX2 R85, R19 ;  /* 0x0000001300557308 */ /* 0x000e620000000800 */
[----:B---3--:R-:W-:Y:S05]  /*8c00*/  F2FP.PACK_AB R0, R87, R88 ;  /* 0x000000585700723e */ /* 0x008fea00000000ff */
[----:B------:R3:W-:Y:S04]  /*8c10*/  STS [R227+0x1e000], R0 ;  /* 0x01e00000e3007388 */ /* 0x0007e80000000800 */
[----:B------:R-:W-:Y:S10]  /*8c20*/  MUFU.EX2 R80, R60 ;  /* 0x0000003c00507308 */ /* 0x000ff40000000800 */
[----:B------:R-:W2:Y:S01]  /*8c30*/  MUFU.EX2 R79, R59 ;  /* 0x0000003b004f7308 */ /* 0x000ea20000000800 */
[----:B-1----:R-:W-:Y:S05]  /*8c40*/  F2FP.PACK_AB R7, R85, R86 ;  /* 0x000000565507723e */ /* 0x002fea00000000ff */
[----:B------:R1:W-:Y:S04]  /*8c50*/  STS [R227+0x1e400], R7 ;  /* 0x01e40007e3007388 */ /* 0x0003e80000000800 */
[----:B------:R-:W-:Y:S10]  /*8c60*/  MUFU.EX2 R78, R48 ;  /* 0x00000030004e7308 */ /* 0x000ff40000000800 */
[----:B------:R-:W4:Y:S01]  /*8c70*/  MUFU.EX2 R77, R47 ;  /* 0x0000002f004d7308 */ /* 0x000f220000000800 */
[----:B--2---:R-:W-:Y:S05]  /*8c80*/  F2FP.PACK_AB R6, R79, R80 ;  /* 0x000000504f06723e */ /* 0x004fea00000000ff */
[----:B------:R-:W-:Y:S04]  /*8c90*/  STS [R230+0x1c000], R6 ;  /* 0x01c00006e6007388 */ /* 0x000fe80000000800 */
[----:B------:R-:W2:Y:S10]  /*8ca0*/  MUFU.EX2 R68, R58 ;  /* 0x0000003a00447308 */ /* 0x000eb40000000800 */
[----:B------:R-:W3:Y:S01]  /*8cb0*/  MUFU.EX2 R167, R46 ;  /* 0x0000002e00a77308 */ /* 0x000ee20000000800 */
[----:B----4-:R-:W-:Y:S05]  /*8cc0*/  F2FP.PACK_AB R5, R77, R78 ;  /* 0x0000004e4d05723e */ /* 0x010fea00000000ff */
[----:B------:R-:W-:Y:S04]  /*8cd0*/  STS [R230+0x1c400], R5 ;  /* 0x01c40005e6007388 */ /* 0x000fe80000000800 */
[----:B------:R-:W-:Y:S01]  /*8ce0*/  MUFU.EX2 R76, R34 ;  /* 0x00000022004c7308 */ /* 0x000fe20000000800 */
[----:B--2---:R-:W-:Y:S05]  /*8cf0*/  F2FP.PACK_AB R4, R3, R68 ;  /* 0x000000440304723e */ /* 0x004fea00000000ff */
[----:B------:R-:W-:Y:S04]  /*8d00*/  STS [R229+0x1c000], R4 ;  /* 0x01c00004e5007388 */ /* 0x000fe80000000800 */
[----:B------:R-:W1:Y:S01]  /*8d10*/  MUFU.EX2 R75, R33 ;  /* 0x00000021004b7308 */ /* 0x000e620000000800 */
[----:B---3--:R-:W-:Y:S05]  /*8d20*/  F2FP.PACK_AB R0, R166, R167 ;  /* 0x000000a7a600723e */ /* 0x008fea00000000ff */
[----:B------:R2:W-:Y:S04]  /*8d30*/  STS [R229+0x1c400], R0 ;  /* 0x01c40000e5007388 */ /* 0x0005e80000000800 */
[----:B------:R-:W-:Y:S10]  /*8d40*/  MUFU.EX2 R74, R18 ;  /* 0x00000012004a7308 */ /* 0x000ff40000000800 */
[----:B------:R-:W3:Y:S01]  /*8d50*/  MUFU.EX2 R73, R17 ;  /* 0x0000001100497308 */ /* 0x000ee20000000800 */
[----:B-1----:R-:W-:Y:S05]  /*8d60*/  F2FP.PACK_AB R7, R75, R76 ;  /* 0x0000004c4b07723e */ /* 0x002fea00000000ff */
[----:B------:R-:W-:Y:S04]  /*8d70*/  STS [R230+0x1e000], R7 ;  /* 0x01e00007e6007388 */ /* 0x000fe80000000800 */
[----:B------:R-:W1:Y:S01]  /*8d80*/  MUFU.EX2 R72, R32 ;  /* 0x0000002000487308 */ /* 0x000e620000000800 */
[----:B--2---:R-:W-:Y:S04]  /*8d90*/  SHF.L.U32 R0, R164, 0x1, RZ ;  /* 0x00000001a4007819 */ /* 0x004fe800000006ff */
[CC--:B------:R-:W-:Y:S05]  /*8da0*/  IADD3 R149, R2.reuse, R0.reuse, RZ ;  /* 0x0000000002957210 */ /* 0x0c0fea0007ffe0ff */
[----:B------:R-:W2:Y:S01]  /*8db0*/  MUFU.EX2 R70, R134 ;  /* 0x0000008600467308 */ /* 0x000ea20000000800 */
[----:B------:R-:W-:Y:S02]  /*8dc0*/  IADD3 R148, R157, R0, RZ ;  /* 0x000000009d947210 */ /* 0x000fe40007ffe0ff */
[----:B---3--:R-:W-:Y:S05]  /*8dd0*/  F2FP.PACK_AB R6, R73, R74 ;  /* 0x0000004a4906723e */ /* 0x008fea00000000ff */
[----:B------:R-:W-:Y:S01]  /*8de0*/  STS [R230+0x1e400], R6 ;  /* 0x01e40006e6007388 */ /* 0x000fe20000000800 */
[----:B-1----:R-:W-:Y:S05]  /*8df0*/  F2FP.PACK_AB R5, R71, R72 ;  /* 0x000000484705723e */ /* 0x002fea00000000ff */
[----:B------:R-:W-:Y:S01]  /*8e00*/  STS [R229+0x1e000], R5 ;  /* 0x01e00005e5007388 */ /* 0x000fe20000000800 */
[----:B--2---:R-:W-:Y:S05]  /*8e10*/  F2FP.PACK_AB R4, R69, R70 ;  /* 0x000000464504723e */ /* 0x004fea00000000ff */
[----:B------:R-:W-:Y:S04]  /*8e20*/  STS [R229+0x1e400], R4 ;  /* 0x01e40004e5007388 */ /* 0x000fe80000000800 */
[----:B------:R-:W-:Y:S08]  /*8e30*/  LDSM.16.M88.4 R64, [R0+0x8000] ;  /* 0x008000000040783b */ /* 0x000ff00000000200 */
[----:B------:R-:W1:Y:S08]  /*8e40*/  LDSM.16.M88.4 R16, [R158+0x10000] ;  /* 0x010000009e10783b */ /* 0x000e700000000200 */
[----:B------:R2:W3:Y:S08]  /*8e50*/  LDSM.16.M88.4 R60, [R0+0xa000] ;  /* 0x00a00000003c783b */ /* 0x0004f00000000200 */
[----:B------:R-:W4:Y:S08]  /*8e60*/  LDSM.16.M88.4 R32, [R158+0x10800] ;  /* 0x010800009e20783b */ /* 0x000f300000000200 */
[----:B------:R-:W4:Y:S01]  /*8e70*/  LDSM.16.M88.4 R48, [R158+0x11000] ;  /* 0x011000009e30783b */ /* 0x000f220000000200 */
[----:B--2---:R-:W-:Y:S07]  /*8e80*/  MOV R0, R197 ;  /* 0x000000c500007202 */ /* 0x004fee0000000f00 */
[----:B------:R-:W2:Y:S01]  /*8e90*/  LDSM.16.M88.4 R132, [R158+0x11800] ;  /* 0x011800009e84783b */ /* 0x000ea20000000200 */
[-C--:B-1----:R-:W-:Y:S07]  /*8ea0*/  HMMA.16816.F32 R4, R64, R16.reuse, RZ ;  /* 0x000000104004723c */ /* 0x082fee00000018ff */
[----:B------:R-:W-:Y:S01]  /*8eb0*/  LDSM.16.M88.4 R136, [R149+0x8000] ;  /* 0x008000009588783b */ /* 0x000fe20000000200 */
[C---:B---3--:R-:W-:Y:S07]  /*8ec0*/  HMMA.16816.F32 R8, R60.reuse, R16, RZ ;  /* 0x000000103c08723c */ /* 0x048fee00000018ff */
[----:B------:R-:W1:Y:S01]  /*8ed0*/  LDSM.16.M88.4 R140, [R161+0x10000] ;  /* 0x01000000a18c783b */ /* 0x000e620000000200 */
        /* <DEDUP_REMOVED lines=53> */
[C---:B------:R-:W-:Y:S07]  /*9230*/  HMMA.16816.F32 R56, R140.reuse, R136, R56 ;  /* 0x000000888c38723c */ /* 0x040fee0000001838 */
[----:B------:R-:W-:Y:S01]  /*9240*/  IADD3 R136, R2, R148, RZ ;  /* 0x0000009402887210 */ /* 0x000fe20007ffe0ff */
[-C--:B------:R-:W-:Y:S01]  /*9250*/  HMMA.16816.F32 R60, R140, R138.reuse, R60 ;  /* 0x0000008a8c3c723c */ /* 0x080fe2000000183c */
[----:B------:R-:W-:Y:S03]  /*9260*/  LDSM.16.M88.4 R140, [R160+0x10000] ;  /* 0x01000000a08c783b */ /* 0x000fe60000000200 */
[----:B------:R-:W-:Y:S04]  /*9270*/  MOV R2, R196 ;  /* 0x000000c400027202 */ /* 0x000fe80000000f00 */
[----:B------:R-:W-:Y:S01]  /*9280*/  HMMA.16816.F32 R64, R132, R138, R64 ;  /* 0x0000008a8440723c */ /* 0x000fe20000001840 */
[----:B------:R-:W1:Y:S08]  /*9290*/  LDSM.16.M88.4 R132, [R136+0x8000] ;  /* 0x008000008884783b */ /* 0x000e700000000200 */
[----:B------:R-:W2:Y:S01]  /*92a0*/  LDSM.16.M88.4 R136, [R136+0xa000] ;  /* 0x00a000008888783b */ /* 0x000ea20000000200 */
[-C--:B-1----:R-:W-:Y:S08]  /*92b0*/  HMMA.16816.F32 R4, R132, R140.reuse, R4 ;  /* 0x0000008c8404723c */ /* 0x082ff00000001804 */
[C---:B--2---:R-:W-:Y:S07]  /*92c0*/  HMMA.16816.F32 R8, R136.reuse, R140, R8 ;  /* 0x0000008c8808723c */ /* 0x044fee0000001808 */
[----:B------:R-:W-:Y:S01]  /*92d0*/  MOV R140, R147 ;  /* 0x00000093008c7202 */ /* 0x000fe20000000f00 */
[-C--:B------:R-:W-:Y:S01]  /*92e0*/  HMMA.16816.F32 R12, R136, R142.reuse, R12 ;  /* 0x0000008e880c723c */ /* 0x080fe2000000180c */
[----:B------:R-:W-:Y:S07]  /*92f0*/  MOV R141, R195 ;  /* 0x000000c3008d7202 */ /* 0x000fee0000000f00 */
[C---:B-----5:R-:W-:Y:S01]  /*9300*/  FADD.FTZ R4, -R155.reuse, R4 ;  /* 0x000000049b047221 */ /* 0x060fe20000010100 */
[C---:B------:R-:W-:Y:S03]  /*9310*/  HMMA.16816.F32 R16, R132.reuse, R142, R16 ;  /* 0x0000008e8410723c */ /* 0x040fe60000001810 */
[----:B------:R-:W-:Y:S02]  /*9320*/  FADD.FTZ R5, -R155, R5 ;  /* 0x000000059b057221 */ /* 0x000fe40000010100 */
[----:B------:R-:W-:Y:S02]  /*9330*/  FADD.FTZ R6, -R154, R6 ;  /* 0x000000069a067221 */ /* 0x000fe40000010100 */
[----:B------:R-:W-:Y:S01]  /*9340*/  FMUL.FTZ R4, R144, R4 ;  /* 0x0000000490047220 */ /* 0x000fe20000410000 */
[----:B------:R-:W-:Y:S01]  /*9350*/  MOV R143, R193 ;  /* 0x000000c1008f7202 */ /* 0x000fe20000000f00 */
[----:B------:R-:W-:Y:S03]  /*9360*/  FMUL.FTZ R5, R146, R5 ;  /* 0x0000000592057220 */ /* 0x000fe60000410000 */
[----:B------:R-:W-:Y:S01]  /*9370*/  FMUL.FTZ R6, R145, R6 ;  /* 0x0000000691067220 */ /* 0x000fe20000410000 */
[----:B------:R-:W-:Y:S01]  /*9380*/  MOV R142, R192 ;  /* 0x000000c0008e7202 */ /* 0x000fe20000000f00 */
[----:B------:R-:W-:Y:S01]  /*9390*/  FADD.FTZ R7, -R154, R7 ;  /* 0x000000079a077221 */ /* 0x000fe20000010100 */
[----:B------:R-:W1:Y:S01]  /*93a0*/  LDSM.16.M88.4 R144, [R160+0x10800] ;  /* 0x01080000a090783b */ /* 0x000e620000000200 */
[----:B------:R-:W-:Y:S02]  /*93b0*/  FADD.FTZ R14, -R152, R14 ;  /* 0x0000000e980e7221 */ /* 0x000fe40000010100 */
[----:B------:R-:W-:Y:S01]  /*93c0*/  FMUL.FTZ R7, R175, R7 ;  /* 0x00000007af077220 */ /* 0x000fe20000410000 */
[----:B------:R-:W-:Y:S01]  /*93d0*/  MOV R175, R194 ;  /* 0x000000c200af7202 */ /* 0x000fe20000000f00 */
[----:B------:R-:W-:Y:S02]  /*93e0*/  FMUL.FTZ R14, R177, R14 ;  /* 0x0000000eb10e7220 */ /* 0x000fe40000410000 */
[----:B------:R-:W-:Y:S02]  /*93f0*/  FMUL.FTZ R197, R151, R4 ;  /* 0x0000000497c57220 */ /* 0x000fe40000410000 */
[----:B------:R-:W-:Y:S02]  /*9400*/  FADD.FTZ R17, -R155, R17 ;  /* 0x000000119b117221 */ /* 0x000fe40000010100 */
[----:B------:R-:W-:Y:S02]  /*9410*/  FMUL.FTZ R196, R216, R5 ;  /* 0x00000005d8c47220 */ /* 0x000fe40000410000 */
[----:B------:R-:W-:Y:S02]  /*9420*/  FADD.FTZ R13, -R153, R13 ;  /* 0x0000000d990d7221 */ /* 0x000fe40000010100 */
[----:B------:R-:W-:Y:S02]  /*9430*/  FMUL.FTZ R195, R214, R6 ;  /* 0x00000006d6c37220 */ /* 0x000fe40000410000 */
[----:B------:R-:W-:Y:S02]  /*9440*/  FMUL.FTZ R17, R187, R17 ;  /* 0x00000011bb117220 */ /* 0x000fe40000410000 */
[----:B------:R-:W-:Y:S02]  /*9450*/  FMUL.FTZ R194, R213, R7 ;  /* 0x00000007d5c27220 */ /* 0x000fe40000410000 */
[----:B------:R-:W-:Y:S01]  /*9460*/  FMUL.FTZ R187, R210, R14 ;  /* 0x0000000ed2bb7220 */ /* 0x000fe20000410000 */
[----:B------:R-:W2:Y:S01]  /*9470*/  LDSM.16.M88.4 R4, [R160+0x11000] ;  /* 0x01100000a004783b */ /* 0x000ea20000000200 */
[----:B------:R-:W-:Y:S02]  /*9480*/  FADD.FTZ R8, -R153, R8 ;  /* 0x0000000899087221 */ /* 0x000fe40000010100 */
[----:B------:R-:W-:Y:S02]  /*9490*/  FMUL.FTZ R13, R178, R13 ;  /* 0x0000000db20d7220 */ /* 0x000fe40000410000 */
[----:B------:R-:W-:Y:S02]  /*94a0*/  FADD.FTZ R10, -R152, R10 ;  /* 0x0000000a980a7221 */ /* 0x000fe40000010100 */
[----:B------:R-:W-:Y:S02]  /*94b0*/  FADD.FTZ R16, -R155, R16 ;  /* 0x000000109b107221 */ /* 0x000fe40000010100 */
[----:B------:R-:W-:Y:S01]  /*94c0*/  FMUL.FTZ R8, R174, R8 ;  /* 0x00000008ae087220 */ /* 0x000fe20000410000 */
[----:B------:R-:W-:Y:S01]  /*94d0*/  MOV R174, R190 ;  /* 0x000000be00ae7202 */ /* 0x000fe20000000f00 */
[----:B------:R-:W-:Y:S02]  /*94e0*/  FMUL.FTZ R16, R188, R16 ;  /* 0x00000010bc107220 */ /* 0x000fe40000410000 */
[----:B------:R-:W-:Y:S02]  /*94f0*/  FMUL.FTZ R10, R170, R10 ;  /* 0x0000000aaa0a7220 */ /* 0x000fe40000410000 */
[----:B------:R-:W-:Y:S02]  /*9500*/  FMUL.FTZ R188, R205, R13 ;  /* 0x0000000dcdbc7220 */ /* 0x000fe40000410000 */
[----:B------:R-:W-:Y:S01]  /*9510*/  FMUL.FTZ R193, R191, R8 ;  /* 0x00000008bfc17220 */ /* 0x000fe20000410000 */
[-C--:B-1----:R-:W-:Y:S01]  /*9520*/  HMMA.16816.F32 R20, R132, R144.reuse, R20 ;  /* 0x000000908414723c */ /* 0x082fe20000001814 */
[----:B------:R-:W-:Y:S02]  /*9530*/  FADD.FTZ R12, -R153, R12 ;  /* 0x0000000c990c7221 */ /* 0x000fe40000010100 */
[----:B------:R-:W-:Y:S02]  /*9540*/  FMUL.FTZ R191, R207, R10 ;  /* 0x0000000acfbf7220 */ /* 0x000fe40000410000 */
[----:B------:R-:W-:Y:S02]  /*9550*/  FMUL.FTZ R12, R179, R12 ;  /* 0x0000000cb30c7220 */ /* 0x000fe40000410000 */
[----:B------:R-:W-:Y:S01]  /*9560*/  FADD.FTZ R9, -R153, R9 ;  /* 0x0000000999097221 */ /* 0x000fe20000010100 */
[C---:B------:R-:W-:Y:S01]  /*9570*/  HMMA.16816.F32 R24, R136.reuse, R144, R24 ;  /* 0x000000908818723c */ /* 0x040fe20000001818 */
[----:B------:R-:W-:Y:S03]  /*9580*/  FADD.FTZ R11, -R152, R11 ;  /* 0x0000000b980b7221 */ /* 0x000fe60000010100 */
[----:B------:R-:W-:Y:S02]  /*9590*/  FMUL.FTZ R9, R171, R9 ;  /* 0x00000009ab097220 */ /* 0x000fe40000410000 */
[----:B------:R-:W-:Y:S02]  /*95a0*/  FMUL.FTZ R11, R150, R11 ;  /* 0x0000000b960b7220 */ /* 0x000fe40000410000 */
[----:B------:R-:W-:Y:S01]  /*95b0*/  FMUL.FTZ R192, R189, R9 ;  /* 0x00000009bdc07220 */ /* 0x000fe20000410000 */
[-C--:B------:R-:W-:Y:S03]  /*95c0*/  HMMA.16816.F32 R28, R136, R146.reuse, R28 ;  /* 0x00000092881c723c */ /* 0x080fe6000000181c */
[----:B------:R-:W-:Y:S02]  /*95d0*/  FMUL.FTZ R189, R208, R12 ;  /* 0x0000000cd0bd7220 */ /* 0x000fe40000410000 */
[----:B------:R-:W-:Y:S02]  /*95e0*/  FMUL.FTZ R190, R206, R11 ;  /* 0x0000000bcebe7220 */ /* 0x000fe40000410000 */
[----:B------:R-:W-:Y:S01]  /*95f0*/  FADD.FTZ R15, -R152, R15 ;  /* 0x0000000f980f7221 */ /* 0x000fe20000010100 */
[C---:B------:R-:W-:Y:S01]  /*9600*/  HMMA.16816.F32 R32, R132.reuse, R146, R32 ;  /* 0x000000928420723c */ /* 0x040fe20000001820 */
[C---:B------:R-:W-:Y:S01]  /*9610*/  FADD.FTZ R18, -R154.reuse, R18 ;  /* 0x000000129a127221 */ /* 0x040fe20000010100 */
[----:B------:R-:W1:Y:S02]  /*9620*/  LDSM.16.M88.4 R8, [R160+0x11800] ;  /* 0x01180000a008783b */ /* 0x000e640000000200 */
[----:B------:R-:W-:Y:S02]  /*9630*/  FADD.FTZ R19, -R154, R19 ;  /* 0x000000139a137221 */ /* 0x000fe40000010100 */
[----:B------:R-:W-:Y:S02]  /*9640*/  FADD.FTZ R20, -R155, R20 ;  /* 0x000000149b147221 */ /* 0x000fe40000010100 */
[C---:B------:R-:W-:Y:S01]  /*9650*/  FADD.FTZ R25, -R153.reuse, R25 ;  /* 0x0000001999197221 */ /* 0x040fe20000010100 */
[-C--:B--2---:R-:W-:Y:S03]  /*9660*/  HMMA.16816.F32 R36, R132, R4.reuse, R36 ;  /* 0x000000048424723c */ /* 0x084fe60000001824 */
[----:B------:R-:W-:Y:S02]  /*9670*/  FMUL.FTZ R25, R142, R25 ;  /* 0x000000198e197220 */ /* 0x000fe40000410000 */
[C---:B------:R-:W-:Y:S02]  /*9680*/  FADD.FTZ R24, -R153.reuse, R24 ;  /* 0x0000001899187221 */ /* 0x040fe40000010100 */
[----:B------:R-:W-:Y:S01]  /*9690*/  FADD.FTZ R30, -R152, R30 ;  /* 0x0000001e981e7221 */ /* 0x000fe20000010100 */
[C---:B------:R-:W-:Y:S01]  /*96a0*/  HMMA.16816.F32 R40, R136.reuse, R4, R40 ;  /* 0x000000048828723c */ /* 0x040fe20000001828 */
[----:B------:R-:W-:Y:S03]  /*96b0*/  FADD.FTZ R28, -R153, R28 ;  /* 0x0000001c991c7221 */ /* 0x000fe60000010100 */
[----:B------:R-:W-:Y:S02]  /*96c0*/  FMUL.FTZ R30, R140, R30 ;  /* 0x0000001e8c1e7220 */ /* 0x000fe40000410000 */
[----:B------:R-:W-:Y:S02]  /*96d0*/  FMUL.FTZ R28, R143, R28 ;  /* 0x0000001c8f1c7220 */ /* 0x000fe40000410000 */
[----:B------:R-:W-:Y:S01]  /*96e0*/  FADD.FTZ R32, -R155, R32 ;  /* 0x000000209b207221 */ /* 0x000fe20000010100 */
[-C--:B------:R-:W-:Y:S03]  /*96f0*/  HMMA.16816.F32 R44, R136, R6.reuse, R44 ;  /* 0x00000006882c723c */ /* 0x080fe6000000182c */
[----:B------:R-:W-:Y:S02]  /*9700*/  FMUL.FTZ R32, R2, R32 ;  /* 0x0000002002207220 */ /* 0x000fe40000410000 */
[C---:B------:R-:W-:Y:S02]  /*9710*/  FADD.FTZ R34, -R154.reuse, R34 ;  /* 0x000000229a227221 */ /* 0x040fe40000010100 */
[----:B------:R-:W-:Y:S01]  /*9720*/  FADD.FTZ R35, -R154, R35 ;  /* 0x000000239a237221 */ /* 0x000fe20000010100 */
[C---:B------:R-:W-:Y:S01]  /*9730*/  HMMA.16816.F32 R48, R132.reuse, R6, R48 ;  /* 0x000000068430723c */ /* 0x040fe20000001830 */
[----:B------:R-:W-:Y:S02]  /*9740*/  FMUL.FTZ R34, R98, R34 ;  /* 0x0000002262227220 */ /* 0x000fe40000410000 */
[----:B------:R2:W5:Y:S01]  /*9750*/  LDL.LU R98, [R1+0x16c] ;  /* 0x00016c0001627983 */ /* 0x0005620000300800 */
[----:B------:R-:W-:Y:S02]  /*9760*/  FMUL.FTZ R35, R97, R35 ;  /* 0x0000002361237220 */ /* 0x000fe40000410000 */
[----:B------:R-:W-:Y:S01]  /*9770*/  FADD.FTZ R36, -R155, R36 ;  /* 0x000000249b247221 */ /* 0x000fe20000010100 */
[----:B------:R2:W5:Y:S01]  /*9780*/  LDL.LU R97, [R1+0x168] ;  /* 0x0001680001617983 */ /* 0x0005620000300800 */
[----:B------:R-:W-:Y:S01]  /*9790*/  FADD.FTZ R43, -R152, R43 ;  /* 0x0000002b982b7221 */ /* 0x000fe20000010100 */
[-C--:B-1----:R-:W-:Y:S03]  /*97a0*/  HMMA.16816.F32 R52, R132, R8.reuse, R52 ;  /* 0x000000088434723c */ /* 0x082fe60000001834 */
[----:B------:R-:W-:Y:S02]  /*97b0*/  FMUL.FTZ R43, R89, R43 ;  /* 0x0000002b592b7220 */ /* 0x000fe40000410000 */
[----:B------:R-:W-:Y:S02]  /*97c0*/  FADD.FTZ R37, -R155, R37 ;  /* 0x000000259b257221 */ /* 0x000fe40000010100 */
[C---:B------:R-:W-:Y:S01]  /*97d0*/  FADD.FTZ R44, -R153.reuse, R44 ;  /* 0x0000002c992c7221 */ /* 0x040fe20000010100 */
[C---:B------:R-:W-:Y:S01]  /*97e0*/  HMMA.16816.F32 R56, R136.reuse, R8, R56 ;  /* 0x000000088838723c */ /* 0x040fe20000001838 */
[----:B------:R-:W-:Y:S03]  /*97f0*/  FADD.FTZ R45, -R153, R45 ;  /* 0x0000002d992d7221 */ /* 0x000fe60000010100 */
[----:B------:R-:W-:Y:S02]  /*9800*/  FMUL.FTZ R5, R88, R44 ;  /* 0x0000002c58057220 */ /* 0x000fe40000410000 */
[----:B------:R-:W-:Y:S02]  /*9810*/  FADD.FTZ R46, -R152, R46 ;  /* 0x0000002e982e7221 */ /* 0x000fe40000010100 */
[----:B------:R-:W-:Y:S01]  /*9820*/  FMUL.FTZ R4, R87, R45 ;  /* 0x0000002d57047220 */ /* 0x000fe20000410000 */
[-C--:B------:R-:W-:Y:S03]  /*9830*/  HMMA.16816.F32 R60, R136, R10.reuse, R60 ;  /* 0x0000000a883c723c */ /* 0x080fe6000000183c */
[----:B------:R-:W-:Y:S02]  /*9840*/  FMUL.FTZ R2, R86, R46 ;  /* 0x0000002e56027220 */ /* 0x000fe40000410000 */
[C---:B------:R-:W-:Y:S02]  /*9850*/  FADD.FTZ R48, -R155.reuse, R48 ;  /* 0x000000309b307221 */ /* 0x040fe40000010100 */
[----:B------:R-:W-:Y:S01]  /*9860*/  FADD.FTZ R49, -R155, R49 ;  /* 0x000000319b317221 */ /* 0x000fe20000010100 */
[----:B------:R-:W-:Y:S01]  /*9870*/  HMMA.16816.F32 R64, R132, R10, R64 ;  /* 0x0000000a8440723c */ /* 0x000fe20000001840 */
[----:B------:R-:W-:Y:S03]  /*9880*/  FMUL.FTZ R44, R84, R48 ;  /* 0x00000030542c7220 */ /* 0x000fe60000410000 */
[----:B------:R-:W-:Y:S02]  /*9890*/  FMUL.FTZ R140, R249, R43 ;  /* 0x0000002bf98c7220 */ /* 0x000fe40000410000 */
[C---:B------:R-:W-:Y:S02]  /*98a0*/  FADD.FTZ R50, -R154.reuse, R50 ;  /* 0x000000329a327221 */ /* 0x040fe40000010100 */
[----:B------:R-:W-:Y:S04]  /*98b0*/  FMUL.FTZ R43, R83, R49 ;  /* 0x00000031532b7220 */ /* 0x000fe80000410000 */
[----:B------:R-:W-:Y:S02]  /*98c0*/  FADD.FTZ R51, -R154, R51 ;  /* 0x000000339a337221 */ /* 0x000fe40000010100 */
[----:B------:R-:W-:Y:S02]  /*98d0*/  FMUL.FTZ R46, R82, R50 ;  /* 0x00000032522e7220 */ /* 0x000fe40000410000 */
[----:B------:R-:W-:Y:S02]  /*98e0*/  FMUL.FTZ R45, R81, R51 ;  /* 0x00000033512d7220 */ /* 0x000fe40000410000 */
        /* <DEDUP_REMOVED lines=9> */
[C---:B------:R-:W-:Y:S02]  /*9980*/  FADD.FTZ R40, -R153.reuse, R40 ;  /* 0x0000002899287221 */ /* 0x040fe40000010100 */
        /* <DEDUP_REMOVED lines=8> */
[----:B------:R-:W-:Y:S02]  /*9a10*/  FADD.FTZ R33, -R155, R33 ;  /* 0x000000219b217221 */ /* 0x000fe40000010100 */
[----:B------:R-:W-:Y:S01]  /*9a20*/  FADD.FTZ R47, -R152, R47 ;  /* 0x0000002f982f7221 */ /* 0x000fe20000010100 */
[----:B------:R2:W5:Y:S01]  /*9a30*/  LDL.LU R90, [R1+0x14c] ;  /* 0x00014c00015a7983 */ /* 0x0005620000300800 */
[----:B------:R-:W-:Y:S02]  /*9a40*/  FMUL.FTZ R33, R0, R33 ;  /* 0x0000002100217220 */ /* 0x000fe40000410000 */
[----:B------:R-:W-:Y:S01]  /*9a50*/  FMUL.FTZ R0, R85, R47 ;  /* 0x0000002f55007220 */ /* 0x000fe20000410000 */
[----:B------:R2:W5:Y:S01]  /*9a60*/  LDL.LU R89, [R1+0x148] ;  /* 0x0001480001597983 */ /* 0x0005620000300800 */
[----:B------:R-:W-:Y:S02]  /*9a70*/  FADD.FTZ R52, -R155, R52 ;  /* 0x000000349b347221 */ /* 0x000fe40000010100 */
[----:B------:R-:W-:Y:S01]  /*9a80*/  FMUL.FTZ R143, R245, R40 ;  /* 0x00000028f58f7220 */ /* 0x000fe20000410000 */
[----:B------:R2:W5:Y:S01]  /*9a90*/  LDL.LU R88, [R1+0x144] ;  /* 0x0001440001587983 */ /* 0x0005620000300800 */
[----:B------:R-:W-:Y:S02]  /*9aa0*/  FMUL.FTZ R40, R80, R52 ;  /* 0x0000003450287220 */ /* 0x000fe40000410000 */
[----:B------:R-:W-:Y:S01]  /*9ab0*/  FADD.FTZ R53, -R155, R53 ;  /* 0x000000359b357221 */ /* 0x000fe20000010100 */
        /* <DEDUP_REMOVED lines=8> */
[----:B------:R-:W-:Y:S01]  /*9b40*/  FMUL.FTZ R141, R246, R42 ;  /* 0x0000002af68d7220 */ /* 0x000fe20000410000 */
[----:B------:R-:W3:Y:S01]  /*9b50*/  LDL.LU R207, [R1+0x8] ;  /* 0x0000080001cf7983 */ /* 0x000ee20000300800 */
[----:B------:R-:W-:Y:S02]  /*9b60*/  FADD.FTZ R55, -R154, R55 ;  /* 0x000000379a377221 */ /* 0x000fe40000010100 */
[----:B------:R-:W-:Y:S01]  /*9b70*/  FMUL.FTZ R42, R78, R54 ;  /* 0x000000364e2a7220 */ /* 0x000fe20000410000 */
[----:B------:R-:W4:Y:S01]  /*9b80*/  LDL.LU R213, [R1+0x4] ;  /* 0x0000040001d57983 */ /* 0x000f220000300800 */
[----:B------:R-:W-:Y:S02]  /*9b90*/  FMUL.FTZ R142, R242, R41 ;  /* 0x00000029f28e7220 */ /* 0x000fe40000410000 */
[----:B------:R-:W-:Y:S01]  /*9ba0*/  FMUL.FTZ R41, R77, R55 ;  /* 0x000000374d297220 */ /* 0x000fe20000410000 */
[----:B------:R-:W2:Y:S01]  /*9bb0*/  LDL.LU R214, [R1+0x24] ;  /* 0x0000240001d67983 */ /* 0x000ea20000300800 */
[----:B------:R-:W-:Y:S02]  /*9bc0*/  FADD.FTZ R56, -R153, R56 ;  /* 0x0000003899387221 */ /* 0x000fe40000010100 */
[----:B------:R-:W-:Y:S01]  /*9bd0*/  FMUL.FTZ R147, R241, R36 ;  /* 0x00000024f1937220 */ /* 0x000fe20000410000 */
[----:B------:R-:W2:Y:S01]  /*9be0*/  LDL.LU R216, [R1+0x20] ;  /* 0x0000200001d87983 */ /* 0x000ea20000300800 */
[----:B------:R-:W-:Y:S02]  /*9bf0*/  FMUL.FTZ R36, R76, R56 ;  /* 0x000000384c247220 */ /* 0x000fe40000410000 */
        /* <DEDUP_REMOVED lines=16> */
[----:B------:R-:W2:Y:S01]  /*9d00*/  LDL.LU R210, [R1+0x28] ;  /* 0x0000280001d27983 */ /* 0x000ea20000300800 */
[----:B------:R-:W-:Y:S02]  /*9d10*/  FADD.FTZ R61, -R153, R61 ;  /* 0x0000003d993d7221 */ /* 0x000fe40000010100 */
[----:B------:R-:W-:Y:S01]  /*9d20*/  FMUL.FTZ R34, R72, R60 ;  /* 0x0000003c48227220 */ /* 0x000fe20000410000 */
[----:B------:R-:W2:Y:S01]  /*9d30*/  LDL.LU R14, [R1+0x1c] ;  /* 0x00001c00010e7983 */ /* 0x000ea20000300800 */
[C---:B------:R-:W-:Y:S02]  /*9d40*/  FADD.FTZ R62, -R152.reuse, R62 ;  /* 0x0000003e983e7221 */ /* 0x040fe40000010100 */
[----:B------:R-:W-:Y:S01]  /*9d50*/  FMUL.FTZ R61, R71, R61 ;  /* 0x0000003d473d7220 */ /* 0x000fe20000410000 */
[----:B------:R-:W2:Y:S01]  /*9d60*/  LDL.LU R205, [R1+0x38] ;  /* 0x0000380001cd7983 */ /* 0x000ea20000300800 */
[----:B------:R-:W-:Y:S02]  /*9d70*/  FADD.FTZ R63, -R152, R63 ;  /* 0x0000003f983f7221 */ /* 0x000fe40000010100 */
[----:B------:R-:W-:Y:S01]  /*9d80*/  FMUL.FTZ R62, R70, R62 ;  /* 0x0000003e463e7220 */ /* 0x000fe20000410000 */
[----:B------:R-:W2:Y:S01]  /*9d90*/  LDL.LU R13, [R1+0x34] ;  /* 0x00003400010d7983 */ /* 0x000ea20000300800 */
[----:B------:R-:W-:Y:S02]  /*9da0*/  FADD.FTZ R64, -R155, R64 ;  /* 0x000000409b407221 */ /* 0x000fe40000010100 */
[----:B------:R-:W-:Y:S01]  /*9db0*/  FMUL.FTZ R63, R69, R63 ;  /* 0x0000003f453f7220 */ /* 0x000fe20000410000 */
[----:B------:R1:W5:Y:S01]  /*9dc0*/  LDL.LU R79, [R1+0x120] ;  /* 0x00012000014f7983 */ /* 0x0003620000300800 */
[----:B------:R-:W-:Y:S02]  /*9dd0*/  FMUL.FTZ R171, R236, R30 ;  /* 0x0000001eecab7220 */ /* 0x000fe40000410000 */
[----:B------:R-:W-:Y:S01]  /*9de0*/  FMUL.FTZ R30, R68, R64 ;  /* 0x00000040441e7220 */ /* 0x000fe20000410000 */
[----:B------:R1:W5:Y:S01]  /*9df0*/  LDL.LU R78, [R1+0x11c] ;  /* 0x00011c00014e7983 */ /* 0x0003620000300800 */
[----:B------:R-:W-:Y:S02]  /*9e00*/  FADD.FTZ R29, -R153, R29 ;  /* 0x0000001d991d7221 */ /* 0x000fe40000010100 */
[C---:B------:R-:W-:Y:S01]  /*9e10*/  FADD.FTZ R26, -R152.reuse, R26 ;  /* 0x0000001a981a7221 */ /* 0x040fe20000010100 */
[----:B------:R1:W5:Y:S01]  /*9e20*/  LDL.LU R77, [R1+0x118] ;  /* 0x00011800014d7983 */ /* 0x0003620000300800 */
[----:B------:R-:W-:Y:S02]  /*9e30*/  FADD.FTZ R27, -R152, R27 ;  /* 0x0000001b981b7221 */ /* 0x000fe40000010100 */
[----:B------:R-:W-:Y:S01]  /*9e40*/  FMUL.FTZ R29, R175, R29 ;  /* 0x0000001daf1d7220 */ /* 0x000fe20000410000 */
[----:B------:R-:W2:Y:S01]  /*9e50*/  LDL.LU R208, [R1+0x18] ;  /* 0x0000180001d07983 */ /* 0x000ea20000300800 */
[----:B------:R-:W-:Y:S02]  /*9e60*/  FADD.FTZ R65, -R155, R65 ;  /* 0x000000419b417221 */ /* 0x000fe40000010100 */
[----:B------:R-:W-:Y:S01]  /*9e70*/  FMUL.FTZ R24, R174, R24 ;  /* 0x00000018ae187220 */ /* 0x000fe20000410000 */
[----:B------:R-:W2:Y:S01]  /*9e80*/  LDL.LU R12, [R1+0x14] ;  /* 0x00001400010c7983 */ /* 0x000ea20000300800 */
[----:B------:R-:W-:Y:S02]  /*9e90*/  FMUL.FTZ R174, R168, R29 ;  /* 0x0000001da8ae7220 */ /* 0x000fe40000410000 */
[----:B------:R-:W-:Y:S01]  /*9ea0*/  FMUL.FTZ R29, R3, R65 ;  /* 0x00000041031d7220 */ /* 0x000fe20000410000 */
[----:B------:R-:W2:Y:S01]  /*9eb0*/  LDL.LU R206, [R1+0x30] ;  /* 0x0000300001ce7983 */ /* 0x000ea20000300800 */
[----:B------:R-:W-:Y:S02]  /*9ec0*/  FADD.FTZ R21, -R155, R21 ;  /* 0x000000159b157221 */ /* 0x000fe40000010100 */
        /* <DEDUP_REMOVED lines=17> */
[----:B------:R-:W-:Y:S01]  /*9fe0*/  MOV R167, 0x20 ;  /* 0x0000002000a77802 */ /* 0x000fe20000000f00 */
[----:B------:R-:W-:Y:S01]  /*9ff0*/  FMUL.FTZ R31, R166, R67 ;  /* 0x00000043a61f7220 */ /* 0x000fe20000410000 */
[----:B------:R-:W-:Y:S01]  /*a000*/  MOV R166, 0x40 ;  /* 0x0000004000a67802 */ /* 0x000fe20000000f00 */
        /* <DEDUP_REMOVED lines=23> */
[----:B---3--:R-:W-:Y:S02]  /*a180*/  FMUL.FTZ R44, R207, R44 ;  /* 0x0000002ccf2c7220 */ /* 0x008fe40000410000 */
[----:B------:R-:W3:Y:S01]  /*a190*/  LDL.LU R207, [R1+0x2c] ;  /* 0x00002c0001cf7983 */ /* 0x000ee20000300800 */
[----:B----4-:R-:W-:Y:S03]  /*a1a0*/  FMUL.FTZ R43, R213, R43 ;  /* 0x0000002bd52b7220 */ /* 0x010fe60000410000 */
[----:B------:R1:W5:Y:S01]  /*a1b0*/  LDL.LU R76, [R1+0x114] ;  /* 0x00011400014c7983 */ /* 0x0003620000300800 */
[----:B--2---:R-:W-:Y:S03]  /*a1c0*/  FMUL.FTZ R46, R214, R46 ;  /* 0x0000002ed62e7220 */ /* 0x004fe60000410000 */
[----:B------:R-:W2:Y:S01]  /*a1d0*/  LDL.LU R213, [R1+0xc] ;  /* 0x00000c0001d57983 */ /* 0x000ea20000300800 */
[----:B------:R-:W-:Y:S03]  /*a1e0*/  FMUL.FTZ R45, R216, R45 ;  /* 0x0000002dd82d7220 */ /* 0x000fe60000410000 */
[----:B------:R1:W5:Y:S04]  /*a1f0*/  LDL.LU R75, [R1+0x110] ;  /* 0x00011000014b7983 */ /* 0x0003680000300800 */
[----:B------:R-:W4:Y:S04]  /*a200*/  LDL.LU R214, [R1] ;  /* 0x0000000001d67983 */ /* 0x000f280000300800 */
[----:B------:R1:W5:Y:S04]  /*a210*/  LDL.LU R74, [R1+0x10c] ;  /* 0x00010c00014a7983 */ /* 0x0003680000300800 */
[----:B------:R-:W4:Y:S04]  /*a220*/  LDL.LU R216, [R1+0x10] ;  /* 0x0000100001d87983 */ /* 0x000f280000300800 */
[----:B------:R1:W5:Y:S04]  /*a230*/  LDL.LU R73, [R1+0x108] ;  /* 0x0001080001497983 */ /* 0x0003680000300800 */
[----:B------:R1:W5:Y:S01]  /*a240*/  LDL.LU R72, [R1+0x104] ;  /* 0x0001040001487983 */ /* 0x0003620000300800 */
[----:B------:R-:W-:Y:S03]  /*a250*/  FMUL.FTZ R40, R210, R40 ;  /* 0x00000028d2287220 */ /* 0x000fe60000410000 */
[----:B------:R1:W5:Y:S01]  /*a260*/  LDL.LU R71, [R1+0x100] ;  /* 0x0001000001477983 */ /* 0x0003620000300800 */
[----:B------:R-:W-:Y:S03]  /*a270*/  FMUL.FTZ R39, R14, R39 ;  /* 0x000000270e277220 */ /* 0x000fe60000410000 */
[----:B------:R1:W5:Y:S01]  /*a280*/  LDL.LU R70, [R1+0xfc] ;  /* 0x0000fc0001467983 */ /* 0x0003620000300800 */
[----:B------:R-:W-:Y:S03]  /*a290*/  FMUL.FTZ R42, R205, R42 ;  /* 0x0000002acd2a7220 */ /* 0x000fe60000410000 */
[----:B------:R1:W5:Y:S01]  /*a2a0*/  LDL.LU R69, [R1+0xf8] ;  /* 0x0000f80001457983 */ /* 0x0003620000300800 */
[----:B------:R-:W-:Y:S03]  /*a2b0*/  FMUL.FTZ R41, R13, R41 ;  /* 0x000000290d297220 */ /* 0x000fe60000410000 */
[----:B------:R1:W5:Y:S04]  /*a2c0*/  LDL.LU R68, [R1+0xf4] ;  /* 0x0000f40001447983 */ /* 0x0003680000300800 */
[----:B------:R1:W5:Y:S06]  /*a2d0*/  LDL.64 R152, [R1+0x40] ;  /* 0x0000400001987983 */ /* 0x00036c0000100a00 */
[----:B------:R1:W5:Y:S01]  /*a2e0*/  LDL.LU R3, [R1+0xf0] ;  /* 0x0000f00001037983 */ /* 0x0003620000300800 */
[----:B------:R-:W-:Y:S02]  /*a2f0*/  FMUL.FTZ R36, R208, R36 ;  /* 0x00000024d0247220 */ /* 0x000fe40000410000 */
[----:B------:R-:W-:Y:S02]  /*a300*/  FMUL.FTZ R35, R12, R35 ;  /* 0x000000230c237220 */ /* 0x000fe40000410000 */
[----:B------:R-:W-:Y:S02]  /*a310*/  FMUL.FTZ R38, R206, R38 ;  /* 0x00000026ce267220 */ /* 0x000fe40000410000 */
[----:B---3--:R-:W-:Y:S02]  /*a320*/  FMUL.FTZ R37, R207, R37 ;  /* 0x00000025cf257220 */ /* 0x008fe40000410000 */
[----:B--2---:R-:W-:Y:S02]  /*a330*/  FMUL.FTZ R62, R213, R62 ;  /* 0x0000003ed53e7220 */ /* 0x004fe40000410000 */
[----:B----4-:R-:W-:Y:S02]  /*a340*/  FMUL.FTZ R30, R214, R30 ;  /* 0x0000001ed61e7220 */ /* 0x010fe40000410000 */
[----:B------:R-:W-:Y:S01]  /*a350*/  FMUL.FTZ R32, R216, R32 ;  /* 0x00000020d8207220 */ /* 0x000fe20000410000 */
[----:B------:R-:W-:-:S05]  /*a360*/  @!P0 BRA `(.L_x_2423) ;  /* 0x0000046000008947 */ /* 0x000fca0003800000 */
[----:B-1----:R-:W2:Y:S01]  /*a370*/  LDL.LU R0, [R1+0x48] ;  /* 0x0000480001007983 */ /* 0x002ea20000300800 */
[----:B-----5:R-:W-:Y:S01]  /*a380*/  ISETP.GE.AND P1, PT, R152, c[0x0][0x220], PT ;  /* 0x0000880098007a0c */ /* 0x020fe20003f26270 */
[----:B------:R-:W-:Y:S01]  /*a390*/  IMAD.MOV.U32 R11, RZ, RZ, c[0x0][0x190] ;  /* 0x00006400ff0b7624 */ /* 0x000fe200078e00ff */
[----:B------:R-:W-:Y:S01]  /*a3a0*/  ULOP3.LUT UR9, UR8, 0x1, URZ, 0xc0, !UPT ;  /* 0x0000000108097892 */ /* 0x000fe2000f8ec03f */
[----:B------:R-:W3:Y:S02]  /*a3b0*/  LDL.LU R22, [R1+0x54] ;  /* 0x0000540001167983 */ /* 0x000ee40000300800 */
[C---:B------:R-:W-:Y:S01]  /*a3c0*/  IMAD.U32 R4, R11.reuse, -0x80, RZ ;  /* 0xffffff800b047824 */ /* 0x040fe200078e00ff */
[----:B------:R-:W-:Y:S01]  /*a3d0*/  UISETP.NE.U32.AND UP1, UPT, UR9, 0x1, UPT ;  /* 0x000000010900788c */ /* 0x000fe2000bf25070 */
[----:B------:R-:W4:Y:S03]  /*a3e0*/  LDL.LU R21, [R1+0x4c] ;  /* 0x00004c0001157983 */ /* 0x000f260000300800 */
[----:B------:R-:W-:Y:S01]  /*a3f0*/  USEL UR9, UR44, 0x4000, !UP1 ;  /* 0x000040002c097887 */ /* 0x000fe2000c800000 */
[----:B------:R-:W-:Y:S02]  /*a400*/  SHF.R.S32.HI R5, RZ, 0x1f, R4 ;  /* 0x0000001fff057819 */ /* 0x000fe40000011404 */
[----:B------:R-:W-:Y:S01]  /*a410*/  @!P1 LEA R2, P2, R11, R4, 0x6 ;  /* 0x000000040b029211 */ /* 0x000fe200078430ff */
[----:B------:R-:W-:Y:S02]  /*a420*/  @!P1 IMAD.MOV.U32 R8, RZ, RZ, c[0x0][0x194] ;  /* 0x00006500ff089624 */ /* 0x000fe400078e00ff */
[----:B------:R-:W-:Y:S01]  /*a430*/  IADD3 R173, R173, UR9, RZ ;  /* 0x00000009adad7c10 */ /* 0x000fe2000fffe0ff */
[----:B------:R-:W-:Y:S01]  /*a440*/  @!P1 IMAD.MOV.U32 R9, RZ, RZ, c[0x0][0x194] ;  /* 0x00006500ff099624 */ /* 0x000fe200078e00ff */
[----:B------:R-:W-:Y:S01]  /*a450*/  IADD3 R162, R162, UR9, RZ ;  /* 0x00000009a2a27c10 */ /* 0x000fe2000fffe0ff */
[----:B------:R-:W-:Y:S02]  /*a460*/  @!P1 IMAD.MOV.U32 R18, RZ, RZ, c[0x0][0x194] ;  /* 0x00006500ff129624 */ /* 0x000fe400078e00ff */
[----:B------:R1:W-:Y:S01]  /*a470*/  @P1 STS [R173], RZ ;  /* 0x000000ffad001388 */ /* 0x0003e20000000800 */
[C---:B------:R-:W-:Y:S03]  /*a480*/  @!P1 LEA.HI.X R9, R11.reuse, R5, R9, 0x6, P2 ;  /* 0x000000050b099211 */ /* 0x040fe600010f3409 */
[----:B------:R1:W-:Y:S04]  /*a490*/  @P1 STS [R173+0x4], RZ ;  /* 0x000004ffad001388 */ /* 0x0003e80000000800 */
[----:B------:R1:W-:Y:S04]  /*a4a0*/  @P1 STS [R173+0x8], RZ ;  /* 0x000008ffad001388 */ /* 0x0003e80000000800 */
[----:B------:R1:W-:Y:S01]  /*a4b0*/  @P1 STS [R173+0xc], RZ ;  /* 0x00000cffad001388 */ /* 0x0003e20000000800 */
[C---:B--2---:R-:W-:Y:S02]  /*a4c0*/  IADD3 R14, R0.reuse, UR9, RZ ;  /* 0x00000009000e7c10 */ /* 0x044fe4000fffe0ff */
[----:B------:R-:W-:Y:S02]  /*a4d0*/  @!P1 IADD3 R17, R0, UR9, RZ ;  /* 0x0000000900119c10 */ /* 0x000fe4000fffe0ff */
[-C--:B---3--:R-:W-:Y:S01]  /*a4e0*/  LEA R6, P4, R4, R22.reuse, 0x1 ;  /* 0x0000001604067211 */ /* 0x088fe200078808ff */
[----:B------:R1:W-:Y:S01]  /*a4f0*/  STL [R1+0x48], R14 ;  /* 0x0000480e01007387 */ /* 0x0003e20000100800 */
[C---:B------:R-:W-:Y:S02]  /*a500*/  @!P1 IADD3 R16, R0.reuse, UR9, RZ ;  /* 0x0000000900109c10 */ /* 0x040fe4000fffe0ff */
[----:B------:R-:W-:Y:S02]  /*a510*/  @!P1 IADD3 R15, R0, UR9, RZ ;  /* 0x00000009000f9c10 */ /* 0x000fe4000fffe0ff */
[--C-:B----4-:R-:W-:Y:S02]  /*a520*/  LEA.HI.X R7, R4, R21, R5.reuse, 0x1, P4 ;  /* 0x0000001504077211 */ /* 0x110fe400020f0c05 */
[----:B------:R-:W-:Y:S02]  /*a530*/  @!P1 LEA R10, P2, R2, R22, 0x1 ;  /* 0x00000016020a9211 */ /* 0x000fe400078408ff */
[C---:B------:R-:W-:Y:S01]  /*a540*/  @!P1 LEA R0, P3, R11.reuse, R4, 0x5 ;  /* 0x000000040b009211 */ /* 0x040fe200078628ff */
[----:B------:R-:W-:Y:S01]  /*a550*/  @!PT LDS RZ, [RZ] ;  /* 0x00000000fffff984 */ /* 0x000fe20000000800 */
[----:B------:R-:W-:Y:S01]  /*a560*/  @!PT LDS RZ, [RZ] ;  /* 0x00000000fffff984 */ /* 0x000fe20000000800 */
[----:B------:R-:W-:Y:S01]  /*a570*/  @!PT LDS RZ, [RZ] ;  /* 0x00000000fffff984 */ /* 0x000fe20000000800 */
[----:B------:R1:W-:Y:S03]  /*a580*/  @!P1 LDGSTS.E.BYPASS.LTC128B.128 [R14], [R6.64] ;  /* 0x00000000060e9fae */ /* 0x0003e6000b901d46 */
        /* <DEDUP_REMOVED lines=8> */
[C---:B------:R-:W-:Y:S01]  /*a610*/  @!P1 LEA R8, P2, R4.reuse, R22, 0x1 ;  /* 0x0000001604089211 */ /* 0x040fe200078408ff */
[----:B------:R1:W-:Y:S02]  /*a620*/  @P1 STS [R173+0x1008], RZ ;  /* 0x001008ffad001388 */ /* 0x0003e40000000800 */
[----:B------:R-:W-:Y:S02]  /*a630*/  @!P1 IMAD.IADD R0, R5, 0x1, R0 ;  /* 0x0000000105009824 */ /* 0x000fe400078e0200 */
[----:B------:R1:W-:Y:S03]  /*a640*/  @P1 STS [R173+0x100c], RZ ;  /* 0x00100cffad001388 */ /* 0x0003e60000000800 */
[----:B------:R-:W-:Y:S01]  /*a650*/  @!P1 LEA.HI.X R9, R4, R21, R0, 0x1, P2 ;  /* 0x0000001504099211 */ /* 0x000fe200010f0c00 */
        /* <DEDUP_REMOVED lines=20> */
[----:B------:R1:W-:Y:S04]  /*a7a0*/  STL [R1+0x54], R6 ;  /* 0x0000540601007387 */ /* 0x0003e80000100800 */
[----:B------:R-:W0:Y:S04]  /*a7b0*/  LDGDEPBAR ;  /* 0x00000000000079af */ /* 0x000e280000000000 */
[----:B------:R1:W-:Y:S02]  /*a7c0*/  STL [R1+0x4c], R7 ;  /* 0x00004c0701007387 */ /* 0x0003e40000100800 */
.L_x_2423:
        /* <DEDUP_REMOVED lines=214> */
.L_x_2424:
        /* <DEDUP_REMOVED lines=183> */
[C---:B------:R-:W-:Y:S01]  /*c0a0*/  IMAD.IADD R60, R146.reuse, 0x1, R60 ;  /* 0x00000001923c7824 */ /* 0x040fe200078e023c */
[CC--:B------:R-:W-:Y:S01]  /*c0b0*/  LEA R50, P6, R63.reuse, R36.reuse, 0x2 ;  /* 0x000000243f327211 */ /* 0x0c0fe200078c10ff */
[C---:B------:R-:W-:Y:S02]  /*c0c0*/  IMAD.IADD R61, R146.reuse, 0x1, R61 ;  /* 0x00000001923d7824 */ /* 0x040fe400078e023d */
[----:B------:R-:W-:Y:S01]  /*c0d0*/  IMAD.IADD R60, R146, 0x1, R60 ;  /* 0x00000001923c7824 */ /* 0x000fe200078e023c */
[-C--:B------:R-:W-:Y:S02]  /*c0e0*/  LEA.HI.X.SX32 R51, R63, R37.reuse, 0x2, P6 ;  /* 0x000000253f337211 */ /* 0x080fe400030f16ff */
[-C--:B-1----:R-:W-:Y:S01]  /*c0f0*/  LEA R6, P0, R0, R36.reuse, 0x2 ;  /* 0x0000002400067211 */ /* 0x082fe200078010ff */
        /* <DEDUP_REMOVED lines=95> */
[----:B------:R-:W-:Y:S02]  /*c6f0*/  PLOP3.LUT P0, PT, PT, PT, UP3, 0x80, 0x0 ;  /* 0x000000000000781c */ /* 0x000fe40003f0f038 */
[----:B------:R-:W-:Y:S01]  /*c700*/  LEA.HI.X.SX32 R7, R2, R37, 0x2, P1 ;  /* 0x0000002502077211 */ /* 0x000fe200008f16ff */
[----:B------:R-:W-:Y:S01]  /*c710*/  LDSM.16.MT88.4 R16, [R0] ;  /* 0x000000000010783b */ /* 0x000fe20000004200 */
[----:B------:R-:W-:Y:S01]  /*c720*/  PLOP3.LUT P1, PT, PT, PT, UP1, 0x80, 0x0 ;  /* 0x000000000000781c */ /* 0x000fe20003f2f018 */
[----:B------:R-:W-:Y:S02]  /*c730*/  @UP0 UIADD3 UR17, UP1, UR17, -0x200, URZ ;  /* 0xfffffe0011110890 */ /* 0x000fe4000ff3e03f */
[----:B------:R-:W-:Y:S02]  /*c740*/  RED.E.ADD.F32.FTZ.RN.STRONG.GPU [R6.64], R30 ;  /* 0x0000001e0600798e */ /* 0x000fe4000c10e786 */
[----:B------:R-:W-:Y:S02]  /*c750*/  @UP0 UIADD3.X UR16, UR16, -0x1, URZ, UP1, !UPT ;  /* 0xffffffff10100890 */ /* 0x000fe40008ffe43f */
[----:B------:R-:W-:Y:S04]  /*c760*/  RED.E.ADD.F32.FTZ.RN.STRONG.GPU [R4.64], R31 ;  /* 0x0000001f0400798e */ /* 0x000fe8000c10e786 */
[----:B------:R-:W1:Y:S04]  /*c770*/  LDSM.16.MT88.4 R4, [R3+0x14000] ;  /* 0x014000000304783b */ /* 0x000e680000004200 */
        /* <DEDUP_REMOVED lines=72> */
[----:B------:R4:W5:Y:S03]  /*cc00*/  LDSM.16.MT88.4 R32, [R0+0x3800] ;  /* 0x003800000020783b */ /* 0x0009660000004200 */
        /* <DEDUP_REMOVED lines=15> */
[-C--:B-----5:R-:W-:Y:S08]  /*cd00*/  HMMA.16816.F32 R116, R20, R32.reuse, R116 ;  /* 0x000000201474723c */ /* 0x0a0ff00000001874 */
        /* <DEDUP_REMOVED lines=135> */
.L_x_2426:
        /* <DEDUP_REMOVED lines=19> */
.L_x_2427:
[----:B------:R-:W-:Y:S01]  /*d6b0*/  BAR.SYNC.DEFER_BLOCKING 0x0 ;  /* 0x0000000000007b1d */ /* 0x000fe20000010000 */
[--C-:B-1----:R-:W-:Y:S01]  /*d6c0*/  SHF.R.S32.HI R7, RZ, 0x1f, R152.reuse ;  /* 0x0000001fff077819 */ /* 0x102fe20000011498 */
[----:B------:R-:W-:Y:S01]  /*d6d0*/  USHF.R.S32.HI UR10, URZ, 0x1f, UR22 ;  /* 0x0000001f3f0a7899 */ /* 0x000fe20008011416 */
[----:B------:R-:W-:Y:S01]  /*d6e0*/  IMAD.U32 R0, RZ, RZ, UR22 ;  /* 0x00000016ff007e24 */ /* 0x000fe2000f8e00ff */
[----:B------:R-:W-:Y:S01]  /*d6f0*/  UIMAD UR5, UR37, -0x80, UR5 ;  /* 0xffffff80250578a4 */ /* 0x000fe2000f8e0205 */
[----:B------:R-:W-:Y:S01]  /*d700*/  IMAD.MOV.U32 R6, RZ, RZ, R152 ;  /* 0x000000ffff067224 */ /* 0x000fe200078e0098 */
[----:B------:R-:W1:Y:S01]  /*d710*/  S2R R8, SR_TID.X ;  /* 0x0000000000087919 */ /* 0x000e620000002100 */
[----:B------:R-:W-:Y:S01]  /*d720*/  ULDC.64 UR8, c[0x0][0x3a0] ;  /* 0x0000e80000087ab9 */ /* 0x000fe20000000a00 */
[----:B------:R-:W-:Y:S01]  /*d730*/  ISETP.GE.AND P1, PT, R152, c[0x0][0x220], PT ;  /* 0x0000880098007a0c */ /* 0x000fe20003f26270 */
[----:B------:R-:W-:Y:S01]  /*d740*/  UIMAD UR4, UR10, UR8, URZ ;  /* 0x000000080a0472a4 */ /* 0x000fe2000f8e023f */
[----:B------:R-:W-:Y:S01]  /*d750*/  IMAD.WIDE.U32 R4, R0, c[0x0][0x3a0], R6 ;  /* 0x0000e80000047a25 */ /* 0x000fe200078e0006 */
[----:B------:R-:W-:Y:S01]  /*d760*/  USHF.R.S32.HI UR13, URZ, 0x1f, UR39 ;  /* 0x0000001f3f0d7899 */ /* 0x000fe20008011427 */
[----:B------:R-:W-:Y:S01]  /*d770*/  BSSY B0, `(.L_x_2428) ;  /* 0x0000022000007945 */ /* 0x000fe20003800000 */
[----:B------:R-:W-:-:S02]  /*d780*/  UIMAD UR4, UR22, UR9, UR4 ;  /* 0x00000009160472a4 */ /* 0x000fc4000f8e0204 */
[----:B------:R-:W-:Y:S01]  /*d790*/  IADD3 R4, P0, R4, UR14, RZ ;  /* 0x0000000e04047c10 */ /* 0x000fe2000ff1e0ff */
[----:B------:R-:W-:-:S03]  /*d7a0*/  ULDC.64 UR8, c[0x0][0x3b8] ;  /* 0x0000ee0000087ab9 */ /* 0x000fc60000000a00 */
[----:B------:R-:W-:Y:S01]  /*d7b0*/  IMAD.U32 R2, RZ, RZ, UR4 ;  /* 0x00000004ff027e24 */ /* 0x000fe2000f8e00ff */
[----:B------:R-:W-:Y:S01]  /*d7c0*/  UIMAD UR4, UR13, UR8, URZ ;  /* 0x000000080d0472a4 */ /* 0x000fe2000f8e023f */
[----:B------:R2:W3:Y:S03]  /*d7d0*/  LDS.128 R20, [R145+0xd000] ;  /* 0x00d0000091147984 */ /* 0x0004e60000000c00 */
[----:B------:R-:W-:Y:S01]  /*d7e0*/  IADD3.X R5, R5, UR15, R2, P0, !PT ;  /* 0x0000000f05057c10 */ /* 0x000fe200087fe402 */
[----:B------:R-:W-:Y:S01]  /*d7f0*/  IMAD.U32 R2, RZ, RZ, UR39 ;  /* 0x00000027ff027e24 */ /* 0x000fe2000f8e00ff */
[----:B------:R-:W-:Y:S01]  /*d800*/  UIMAD UR4, UR39, UR9, UR4 ;  /* 0x00000009270472a4 */ /* 0x000fe2000f8e0204 */
[----:B------:R2:W4:Y:S01]  /*d810*/  LDS.128 R24, [R145+0xe000] ;  /* 0x00e0000091187984 */ /* 0x0005220000000c00 */
[----:B-1----:R-:W-:Y:S01]  /*d820*/  SHF.R.S32.HI R0, RZ, 0x1f, R8 ;  /* 0x0000001fff007819 */ /* 0x002fe20000011408 */
[----:B------:R-:W-:-:S02]  /*d830*/  IMAD.WIDE.U32 R4, R2, c[0x0][0x3b8], R4 ;  /* 0x0000ee0002047a25 */ /* 0x000fc400078e0004 */
[----:B------:R2:W1:Y:S01]  /*d840*/  LDS.128 R28, [R145+0xf000] ;  /* 0x00f00000911c7984 */ /* 0x0004620000000c00 */
[----:B------:R-:W-:-:S03]  /*d850*/  LEA.HI R0, R0, R8, RZ, 0x3 ;  /* 0x0000000800007211 */ /* 0x000fc600078f18ff */
        /* <DEDUP_REMOVED lines=9> */
[----:B------:R-:W5:Y:S01]  /*d8f0*/  LDS.128 R12, [R145+0xc000] ;  /* 0x00c00000910c7984 */ /* 0x000f620000000c00 */
        /* <DEDUP_REMOVED lines=8> */
[----:B-----5:R2:W-:Y:S04]  /*d980*/  STG.E.128 [R10.64], R12 ;  /* 0x0000000c0a007986 */ /* 0x0205e8000c101d06 */
.L_x_2429:
[----:B------:R-:W-:Y:S05]  /*d990*/  BSYNC B0 ;  /* 0x0000000000007941 */ /* 0x000fea0003800000 */
.L_x_2428:
        /* <DEDUP_REMOVED lines=15> */
.L_x_2431:
[----:B------:R-:W-:Y:S05]  /*da90*/  BSYNC B0 ;  /* 0x0000000000007941 */ /* 0x000fea0003800000 */
.L_x_2430:
        /* <DEDUP_REMOVED lines=15> */
.L_x_2433:
[----:B------:R-:W-:Y:S05]  /*db90*/  BSYNC B0 ;  /* 0x0000000000007941 */ /* 0x000fea0003800000 */
.L_x_2432:
        /* <DEDUP_REMOVED lines=14> */
.L_x_2435:
[----:B------:R-:W-:Y:S05]  /*dc80*/  BSYNC B0 ;  /* 0x0000000000007941 */ /* 0x000fea0003800000 */
.L_x_2434:
[----:B------:R-:W-:Y:S01]  /*dc90*/  ULDC.64 UR4, c[0x0][0x3a8] ;  /* 0x0000ea0000047ab9 */ /* 0x000fe20000000a00 */
[----:B------:R-:W-:Y:S01]  /*dca0*/  IMAD.U32 R2, RZ, RZ, UR22 ;  /* 0x00000016ff027e24 */ /* 0x000fe2000f8e00ff */
[----:B------:R-:W-:Y:S01]  /*dcb0*/  UIMAD UR4, UR10, UR4, URZ ;  /* 0x000000040a0472a4 */ /* 0x000fe2000f8e023f */
[----:B------:R-:W-:Y:S01]  /*dcc0*/  BSSY B0, `(.L_x_2436) ;  /* 0x0000017000007945 */ /* 0x000fe20003800000 */
[----:B------:R-:W-:Y:S01]  /*dcd0*/  USHF.R.S32.HI UR8, URZ, 0x1f, UR39 ;  /* 0x0000001f3f087899 */ /* 0x000fe20008011427 */
[----:B------:R-:W-:Y:S01]  /*dce0*/  IMAD.WIDE.U32 R6, R2, c[0x0][0x3a8], R6 ;  /* 0x0000ea0002067a25 */ /* 0x000fe200078e0006 */
[----:B------:R-:W-:-:S04]  /*dcf0*/  UIMAD UR4, UR22, UR5, UR4 ;  /* 0x00000005160472a4 */ /* 0x000fc8000f8e0204 */
[----:B-1----:R-:W-:Y:S02]  /*dd00*/  IADD3 R4, P0, R6, UR11, RZ ;  /* 0x0000000b06047c10 */ /* 0x002fe4000ff1e0ff */
[----:B------:R-:W-:Y:S01]  /*dd10*/  MOV R2, UR4 ;  /* 0x0000000400027c02 */ /* 0x000fe20008000f00 */
[----:B------:R-:W-:Y:S02]  /*dd20*/  ULDC.64 UR4, c[0x0][0x3c0] ;  /* 0x0000f00000047ab9 */ /* 0x000fe40000000a00 */
[----:B------:R-:W-:Y:S01]  /*dd30*/  UIMAD UR4, UR8, UR4, URZ ;  /* 0x00000004080472a4 */ /* 0x000fe2000f8e023f */
[----:B------:R-:W-:Y:S01]  /*dd40*/  IADD3.X R5, R7, UR12, R2, P0, !PT ;  /* 0x0000000c07057c10 */ /* 0x000fe200087fe402 */
[----:B------:R-:W-:Y:S02]  /*dd50*/  IMAD.U32 R2, RZ, RZ, UR39 ;  /* 0x00000027ff027e24 */ /* 0x000fe4000f8e00ff */
[----:B------:R-:W-:Y:S02]  /*dd60*/  UIMAD UR4, UR39, UR5, UR4 ;  /* 0x00000005270472a4 */ /* 0x000fe4000f8e0204 */
        /* <DEDUP_REMOVED lines=12> */
.L_x_2437:
[----:B------:R-:W-:Y:S05]  /*de30*/  BSYNC B0 ;  /* 0x0000000000007941 */ /* 0x000fea0003800000 */
.L_x_2436:
        /* <DEDUP_REMOVED lines=13> */
.L_x_2439:
[----:B------:R-:W-:Y:S05]  /*df10*/  BSYNC B0 ;  /* 0x0000000000007941 */ /* 0x000fea0003800000 */
.L_x_2438:
        /* <DEDUP_REMOVED lines=13> */
.L_x_2441:
[----:B------:R-:W-:Y:S05]  /*dff0*/  BSYNC B0 ;  /* 0x0000000000007941 */ /* 0x000fea0003800000 */
.L_x_2440:
        /* <DEDUP_REMOVED lines=11> */
.L_x_2388:
[----:B------:R-:W-:Y:S05]  /*e0b0*/  BSYNC B1 ;  /* 0x0000000000017941 */ /* 0x000fea0003800000 */
.L_x_2366:
        /* <DEDUP_REMOVED lines=11> */
.L_x_2442:
[----:B------:R-:W-:Y:S05]  /*e170*/  EXIT ;  /* 0x000000000000794d */ /* 0x000fea0003800000 */
.L_x_2444:
        /* <DEDUP_REMOVED lines=16> */
.L_x_2496:


//--------------------- .text._ZN5flash25flash_bwd_dot_do_o_kernelILb0E23Flash_bwd_kernel_traitsILi64ELi128ELi128ELi8ELi4ELi4ELi4ELb0ELb0EN7cutlass6half_tE19Flash_kernel_traitsILi64ELi128ELi128ELi8ES3_EEEEvNS_16Flash_bwd_paramsE --------------------------
	.section	.text._ZN5flash25flash_bwd_dot_do_o_kernelILb0E23Flash_bwd_kernel_traitsILi64ELi128ELi128ELi8ELi4ELi4ELi4ELb0ELb0EN7cutlass6half_tE19Flash_kernel_traitsILi64ELi128ELi128ELi8ES3_EEEEvNS_16Flash_bwd_paramsE,"ax",@progbits
	.sectioninfo	@"SHI_REGISTERS=32"
	.align	128
        .global         _ZN5flash25flash_bwd_dot_do_o_kernelILb0E23Flash_bwd_kernel_traitsILi64ELi128ELi128ELi8ELi4ELi4ELi4ELb0ELb0EN7cutlass6half_tE19Flash_kernel_traitsILi64ELi128ELi128ELi8ES3_EEEEvNS_16Flash_bwd_paramsE
        .type           _ZN5flash25flash_bwd_dot_do_o_kernelILb0E23Flash_bwd_kernel_traitsILi64ELi128ELi128ELi8ELi4ELi4ELi4ELb0ELb0EN7cutlass6half_tE19Flash_kernel_traitsILi64ELi128ELi128ELi8ES3_EEEEvNS_16Flash_bwd_paramsE,@function
        .size           _ZN5flash25flash_bwd_dot_do_o_kernelILb0E23Flash_bwd_kernel_traitsILi64ELi128ELi128ELi8ELi4ELi4ELi4ELb0ELb0EN7cutlass6half_tE19Flash_kernel_traitsILi64ELi128ELi128ELi8ES3_EEEEvNS_16Flash_bwd_paramsE,(.L_x_2497 - _ZN5flash25flash_bwd_dot_do_o_kernelILb0E23Flash_bwd_kernel_traitsILi64ELi128ELi128ELi8ELi4ELi4ELi4ELb0ELb0EN7cutlass6half_tE19Flash_kernel_traitsILi64ELi128ELi128ELi8ES3_EEEEvNS_16Flash_bwd_paramsE)
        .other          _ZN5flash25flash_bwd_dot_do_o_kernelILb0E23Flash_bwd_kernel_traitsILi64ELi128ELi128ELi8ELi4ELi4ELi4ELb0ELb0EN7cutlass6half_tE19Flash_kernel_traitsILi64ELi128ELi128ELi8ES3_EEEEvNS_16Flash_bwd_paramsE,@"STO_CUDA_ENTRY STV_DEFAULT"
_ZN5flash25flash_bwd_dot_do_o_kernelILb0E23Flash_bwd_kernel_traitsILi64ELi128ELi128ELi8ELi4ELi4ELi4ELb0ELb0EN7cutlass6half_tE19Flash_kernel_traitsILi64ELi128ELi128ELi8ES3_EEEEvNS_16Flash_bwd_paramsE:
.text._ZN5flash25flash_bwd_dot_do_o_kernelILb0E23Flash_bwd_kernel_traitsILi64ELi128ELi128ELi8ELi4ELi4ELi4ELb0ELb0EN7cutlass6half_tE19Flash_kernel_traitsILi64ELi128ELi128ELi8ES3_EEEEvNS_16Flash_bwd_paramsE:
        /* <DEDUP_REMOVED lines=11> */
[----:B--2---:R-:W-:Y:S02]  /*00b0*/  @P0 IADD3 R8, R3, -R0, RZ ;  /* 0x8000000003080210 */ /* 0x004fe40007ffe0ff */
[----:B0-----:R-:W-:-:S02]  /*00c0*/  SHF.L.U32 R3, R2, 0x7, RZ ;  /* 0x0000000702037819 */ /* 0x001fc400000006ff */
        /* <DEDUP_REMOVED lines=8> */
[--C-:B------:R-:W-:Y:S01]  /*0150*/  @!P1 SHF.R.S32.HI R9, RZ, 0x1f, R7.reuse ;  /* 0x0000001fff099819 */ /* 0x100fe20000011407 */
[----:B------:R-:W-:Y:S01]  /*0160*/  @P1 IMAD.WIDE.U32 R12, R0, c[0x0][0x1e8], RZ ;  /* 0x00007a00000c1a25 */ /* 0x000fe200078e00ff */
[----:B------:R-:W-:-:S03]  /*0170*/  @!P1 SHF.R.S32.HI R16, RZ, 0x1f, R7 ;  /* 0x0000001fff109819 */ /* 0x000fc60000011407 */
[----:B------:R-:W-:Y:S01]  /*0180*/  @P1 IMAD.WIDE.U32 R10, R0, c[0x0][0x370], RZ ;  /* 0x0000dc00000a1a25 */ /* 0x000fe200078e00ff */
[----:B------:R-:W-:-:S03]  /*0190*/  @P1 MOV R6, R12 ;  /* 0x0000000c00061202 */ /* 0x000fc60000000f00 */
[----:B------:R-:W-:Y:S02]  /*01a0*/  @!P1 IMAD R14, R9, c[0x0][0x368], RZ ;  /* 0x0000da00090e9a24 */ /* 0x000fe400078e02ff */
[----:B------:R-:W-:Y:S02]  /*01b0*/  @!P1 IMAD R16, R16, c[0x0][0x1e0], RZ ;  /* 0x0000780010109a24 */ /* 0x000fe400078e02ff */
[C---:B------:R-:W-:Y:S02]  /*01c0*/  @P1 IMAD R4, R0.reuse, c[0x0][0x374], R11 ;  /* 0x0000dd0000041a24 */ /* 0x040fe400078e020b */
[----:B------:R-:W-:Y:S02]  /*01d0*/  @P1 IMAD R5, R0, c[0x0][0x1ec], R13 ;  /* 0x00007b0000051a24 */ /* 0x000fe400078e020d */
[C---:B------:R-:W-:Y:S02]  /*01e0*/  @!P1 IMAD R9, R7.reuse, c[0x0][0x36c], R14 ;  /* 0x0000db0007099a24 */ /* 0x040fe400078e020e */
[----:B------:R-:W-:-:S04]  /*01f0*/  @!P1 IMAD.WIDE.U32 R12, R7, c[0x0][0x368], RZ ;  /* 0x0000da00070c9a25 */ /* 0x000fc800078e00ff */
[----:B------:R-:W-:Y:S01]  /*0200*/  @!P1 IMAD.WIDE.U32 R14, R7, c[0x0][0x1e0], RZ ;  /* 0x00007800070e9a25 */ /* 0x000fe200078e00ff */
[----:B------:R-:W-:Y:S02]  /*0210*/  @!P1 MOV R10, R12 ;  /* 0x0000000c000a9202 */ /* 0x000fe40000000f00 */
        /* <DEDUP_REMOVED lines=12> */
.L_x_2445:
[----:B01----:R-:W-:-:S04]  /*02e0*/  IMAD R0, R7, c[0x0][0x1c0], R20 ;  /* 0x0000700007007a24 */ /* 0x003fc800078e0214 */
[----:B------:R-:W-:Y:S02]  /*02f0*/  IMAD R0, R0, c[0x0][0x224], RZ ;  /* 0x0000890000007a24 */ /* 0x000fe400078e02ff */
.L_x_2446:
[----:B------:R-:W-:Y:S02]  /*0300*/  SHF.R.S32.HI R7, RZ, 0x1f, R2 ;  /* 0x0000001fff077819 */ /* 0x000fe40000011402 */
[----:B------:R-:W-:Y:S02]  /*0310*/  SHF.R.S32.HI R11, RZ, 0x1f, R3 ;  /* 0x0000001fff0b7819 */ /* 0x000fe40000011403 */
[----:B------:R-:W-:Y:S02]  /*0320*/  LEA.HI R7, R7, R2, RZ, 0x3 ;  /* 0x0000000207077211 */ /* 0x000fe400078f18ff */
[----:B------:R-:W-:Y:S01]  /*0330*/  IADD3 R8, -R3, R8, RZ ;  /* 0x0000000803087210 */ /* 0x000fe20007ffe1ff */
[----:B------:R-:W-:Y:S01]  /*0340*/  IMAD R16, R11, c[0x0][0x370], RZ ;  /* 0x0000dc000b107a24 */ /* 0x000fe200078e02ff */
[----:B------:R-:W-:Y:S01]  /*0350*/  LOP3.LUT R9, R7, 0x1ffffff8, RZ, 0xc0, !PT ;  /* 0x1ffffff807097812 */ /* 0x000fe200078ec0ff */
[----:B------:R-:W-:Y:S01]  /*0360*/  IMAD R18, R11, c[0x0][0x1e8], RZ ;  /* 0x00007a000b127a24 */ /* 0x000fe200078e02ff */
[----:B------:R-:W-:Y:S01]  /*0370*/  SHF.R.S32.HI R27, RZ, 0x3, R7 ;  /* 0x00000003ff1b7819 */ /* 0x000fe20000011407 */
[----:B------:R-:W-:Y:S01]  /*0380*/  IMAD R7, R3, c[0x0][0x374], R16 ;  /* 0x0000dd0003077a24 */ /* 0x000fe200078e0210 */
[----:B------:R-:W-:Y:S01]  /*0390*/  IADD3 R9, -R9, R2, RZ ;  /* 0x0000000209097210 */ /* 0x000fe20007ffe1ff */
[----:B------:R-:W-:Y:S01]  /*03a0*/  IMAD R18, R3, c[0x0][0x1ec], R18 ;  /* 0x00007b0003127a24 */ /* 0x000fe200078e0212 */
[----:B------:R-:W-:Y:S01]  /*03b0*/  SHF.R.S32.HI R26, RZ, 0x1f, R27 ;  /* 0x0000001fff1a7819 */ /* 0x000fe2000001141b */
[----:B------:R-:W-:Y:S01]  /*03c0*/  CS2R R16, SRZ ;  /* 0x0000000000107805 */ /* 0x000fe2000001ff00 */
[----:B------:R-:W-:-:S02]  /*03d0*/  SHF.L.U32 R12, R9, 0x3, RZ ;  /* 0x00000003090c7819 */ /* 0x000fc400000006ff */
[----:B------:R-:W-:Y:S02]  /*03e0*/  SHF.R.S32.HI R9, RZ, 0x1f, R20 ;  /* 0x0000001fff097819 */ /* 0x000fe40000011414 */
[--C-:B------:R-:W-:Y:S02]  /*03f0*/  SHF.R.S32.HI R13, RZ, 0x1f, R12.reuse ;  /* 0x0000001fff0d7819 */ /* 0x100fe4000001140c */
[----:B------:R-:W-:Y:S01]  /*0400*/  ISETP.GE.AND P0, PT, R12, c[0x0][0x220], PT ;  /* 0x000088000c007a0c */ /* 0x000fe20003f06270 */
[----:B------:R-:W-:Y:S02]  /*0410*/  IMAD R11, R9, c[0x0][0x378], RZ ;  /* 0x0000de00090b7a24 */ /* 0x000fe400078e02ff */
[----:B------:R-:W-:Y:S01]  /*0420*/  IMAD.WIDE.U32 R14, R3, c[0x0][0x370], R12 ;  /* 0x0000dc00030e7a25 */ /* 0x000fe200078e000c */
[----:B------:R-:W-:-:S03]  /*0430*/  ISETP.LT.AND P1, PT, R27, R8, !P0 ;  /* 0x000000081b00720c */ /* 0x000fc60004721270 */
[----:B------:R-:W-:Y:S01]  /*0440*/  IMAD.WIDE.U32 R12, R3, c[0x0][0x1e8], R12 ;  /* 0x00007a00030c7a25 */ /* 0x000fe200078e000c */
[----:B------:R-:W-:-:S03]  /*0450*/  IADD3 R22, P2, R10, R14, RZ ;  /* 0x0000000e0a167210 */ /* 0x000fc60007f5e0ff */
[----:B------:R-:W-:Y:S01]  /*0460*/  IMAD R9, R9, c[0x0][0x1f0], RZ ;  /* 0x00007c0009097a24 */ /* 0x000fe200078e02ff */
[----:B------:R-:W-:Y:S01]  /*0470*/  IADD3 R6, P3, R6, R12, RZ ;  /* 0x0000000c06067210 */ /* 0x000fe20007f7e0ff */
[----:B------:R-:W-:Y:S01]  /*0480*/  IMAD R11, R20, c[0x0][0x37c], R11 ;  /* 0x0000df00140b7a24 */ /* 0x000fe200078e020b */
[----:B------:R-:W-:Y:S01]  /*0490*/  IADD3.X R23, R4, R15, R7, P2, !PT ;  /* 0x0000000f04177210 */ /* 0x000fe200017fe407 */
[----:B------:R-:W-:Y:S01]  /*04a0*/  IMAD R9, R20, c[0x0][0x1f4], R9 ;  /* 0x00007d0014097a24 */ /* 0x000fe200078e0209 */
[----:B------:R-:W-:Y:S01]  /*04b0*/  IADD3.X R7, R5, R13, R18, P3, !PT ;  /* 0x0000000d05077210 */ /* 0x000fe20001ffe412 */
[----:B------:R-:W-:Y:S01]  /*04c0*/  @P1 IMAD R4, R26, c[0x0][0x370], RZ ;  /* 0x0000dc001a041a24 */ /* 0x000fe200078e02ff */
[----:B------:R-:W-:Y:S01]  /*04d0*/  CS2R R14, SRZ ;  /* 0x00000000000e7805 */ /* 0x000fe2000001ff00 */
[----:B------:R-:W-:Y:S01]  /*04e0*/  IMAD.WIDE.U32 R22, R20, c[0x0][0x378], R22 ;  /* 0x0000de0014167a25 */ /* 0x000fe200078e0016 */
[----:B------:R-:W-:-:S03]  /*04f0*/  CS2R R18, SRZ ;  /* 0x0000000000127805 */ /* 0x000fc6000001ff00 */
[----:B------:R-:W-:Y:S01]  /*0500*/  IMAD.WIDE.U32 R20, R20, c[0x0][0x1f0], R6 ;  /* 0x00007c0014147a25 */ /* 0x000fe200078e0006 */
[----:B------:R-:W-:-:S03]  /*0510*/  IADD3 R23, R23, R11, RZ ;  /* 0x0000000b17177210 */ /* 0x000fc60007ffe0ff */
[----:B------:R-:W-:Y:S01]  /*0520*/  @P1 IMAD R6, R26, c[0x0][0x1e8], RZ ;  /* 0x00007a001a061a24 */ /* 0x000fe200078e02ff */
[----:B------:R-:W-:Y:S01]  /*0530*/  IADD3 R21, R21, R9, RZ ;  /* 0x0000000915157210 */ /* 0x000fe20007ffe0ff */
[C---:B------:R-:W-:Y:S02]  /*0540*/  @P1 IMAD R7, R27.reuse, c[0x0][0x374], R4 ;  /* 0x0000dd001b071a24 */ /* 0x040fe400078e0204 */
[----:B------:R-:W-:-:S04]  /*0550*/  @P1 IMAD.WIDE.U32 R12, R27, c[0x0][0x370], R22 ;  /* 0x0000dc001b0c1a25 */ /* 0x000fc800078e0016 */
[----:B------:R-:W-:Y:S01]  /*0560*/  @P1 IMAD R9, R27, c[0x0][0x1ec], R6 ;  /* 0x00007b001b091a24 */ /* 0x000fe200078e0206 */
[----:B------:R-:W-:Y:S01]  /*0570*/  @P1 IADD3 R7, R13, R7, RZ ;  /* 0x000000070d071210 */ /* 0x000fe20007ffe0ff */
[----:B------:R-:W-:Y:S01]  /*0580*/  @P1 IMAD.WIDE.U32 R4, R27, c[0x0][0x1e8], R20 ;  /* 0x00007a001b041a25 */ /* 0x000fe200078e0014 */
[----:B------:R-:W-:-:S04]  /*0590*/  @P1 LEA R10, P2, R12, c[0x0][0x330], 0x1 ;  /* 0x0000cc000c0a1a11 */ /* 0x000fc800078408ff */
[----:B------:R-:W-:Y:S02]  /*05a0*/  @P1 IADD3 R5, R5, R9, RZ ;  /* 0x0000000905051210 */ /* 0x000fe40007ffe0ff */
[----:B------:R-:W-:Y:S02]  /*05b0*/  @P1 LEA R6, P3, R4, c[0x0][0x1d0], 0x1 ;  /* 0x0000740004061a11 */ /* 0x000fe400078608ff */
[----:B------:R-:W-:Y:S02]  /*05c0*/  @P1 LEA.HI.X R11, R12, c[0x0][0x334], R7, 0x1, P2 ;  /* 0x0000cd000c0b1a11 */ /* 0x000fe400010f0c07 */
[----:B------:R-:W-:Y:S01]  /*05d0*/  CS2R R12, SRZ ;  /* 0x00000000000c7805 */ /* 0x000fe2000001ff00 */
[----:B------:R-:W-:-:S05]  /*05e0*/  @P1 LEA.HI.X R7, R4, c[0x0][0x1d4], R5, 0x1, P3 ;  /* 0x0000750004071a11 */ /* 0x000fca00018f0c05 */
[----:B------:R0:W2:Y:S04]  /*05f0*/  @P1 LDG.E.128 R12, [R10.64] ;  /* 0x000000040a0c1981 */ /* 0x0000a8000c1e1d00 */
[----:B------:R1:W3:Y:S01]  /*0600*/  @P1 LDG.E.128 R16, [R6.64] ;  /* 0x0000000406101981 */ /* 0x0002e2000c1e1d00 */
[C---:B------:R-:W-:Y:S02]  /*0610*/  IADD3 R5, R27.reuse, 0x20, RZ ;  /* 0x000000201b057810 */ /* 0x040fe40007ffe0ff */
[----:B------:R-:W-:Y:S02]  /*0620*/  IADD3 R25, R27, 0x40, RZ ;  /* 0x000000401b197810 */ /* 0x000fe40007ffe0ff */
[----:B------:R-:W-:Y:S02]  /*0630*/  ISETP.LT.AND P2, PT, R5, R8, !P0 ;  /* 0x000000080500720c */ /* 0x000fe40004741270 */
[----:B-1----:R-:W-:-:S11]  /*0640*/  IADD3 R7, R27, 0x60, RZ ;  /* 0x000000601b077810 */ /* 0x002fd60007ffe0ff */
[----:B------:R-:W-:Y:S02]  /*0650*/  @P2 IADD3 R29, P1, R27, 0x20, RZ ;  /* 0x000000201b1d2810 */ /* 0x000fe40007f3e0ff */
[----:B------:R-:W-:Y:S02]  /*0660*/  @P2 MOV R5, R23 ;  /* 0x0000001700052202 */ /* 0x000fe40000000f00 */
[----:B------:R-:W-:Y:S02]  /*0670*/  @P2 IADD3.X R4, RZ, R26, RZ, P1, !PT ;  /* 0x0000001aff042210 */ /* 0x000fe40000ffe4ff */
[-C--:B------:R-:W-:Y:S02]  /*0680*/  ISETP.LT.AND P1, PT, R25, R8.reuse, !P0 ;  /* 0x000000081900720c */ /* 0x080fe40004721270 */
[----:B------:R-:W-:Y:S01]  /*0690*/  ISETP.LT.AND P0, PT, R7, R8, !P0 ;  /* 0x000000080700720c */ /* 0x000fe20004701270 */
[----:B------:R-:W-:-:S04]  /*06a0*/  @P2 IMAD R4, R4, c[0x0][0x370], RZ ;  /* 0x0000dc0004042a24 */ /* 0x000fc800078e02ff */
[----:B------:R-:W-:Y:S01]  /*06b0*/  @P2 IMAD R9, R29, c[0x0][0x374], R4 ;  /* 0x0000dd001d092a24 */ /* 0x000fe200078e0204 */
[----:B------:R-:W-:-:S05]  /*06c0*/  @P2 MOV R4, R22 ;  /* 0x0000001600042202 */ /* 0x000fca0000000f00 */
[----:B------:R-:W-:-:S05]  /*06d0*/  @P2 IMAD.WIDE.U32 R4, R29, c[0x0][0x370], R4 ;  /* 0x0000dc001d042a25 */ /* 0x000fca00078e0004 */
[----:B------:R-:W-:Y:S02]  /*06e0*/  @P2 IADD3 R9, R5, R9, RZ ;  /* 0x0000000905092210 */ /* 0x000fe40007ffe0ff */
[----:B------:R-:W-:-:S04]  /*06f0*/  @P2 LEA R24, P3, R4, c[0x0][0x330], 0x1 ;  /* 0x0000cc0004182a11 */ /* 0x000fc800078608ff */
[----:B------:R-:W-:Y:S02]  /*0700*/  @P2 LEA.HI.X R25, R4, c[0x0][0x334], R9, 0x1, P3 ;  /* 0x0000cd0004192a11 */ /* 0x000fe400018f0c09 */
[----:B------:R-:W-:-:S04]  /*0710*/  @P2 IADD3 R7, P3, R27, 0x20, RZ ;  /* 0x000000201b072810 */ /* 0x000fc80007f7e0ff */
[----:B------:R-:W-:-:S05]  /*0720*/  @P2 IADD3.X R4, RZ, R26, RZ, P3, !PT ;  /* 0x0000001aff042210 */ /* 0x000fca0001ffe4ff */
[----:B------:R-:W-:-:S04]  /*0730*/  @P2 IMAD R4, R4, c[0x0][0x1e8], RZ ;  /* 0x00007a0004042a24 */ /* 0x000fc800078e02ff */
[----:B------:R-:W-:Y:S01]  /*0740*/  @P2 IMAD R9, R7, c[0x0][0x1ec], R4 ;  /* 0x00007b0007092a24 */ /* 0x000fe200078e0204 */
[----:B------:R-:W-:Y:S01]  /*0750*/  @P2 MOV R4, R20 ;  /* 0x0000001400042202 */ /* 0x000fe20000000f00 */
[----:B0-----:R-:W-:Y:S01]  /*0760*/  CS2R R10, SRZ ;  /* 0x00000000000a7805 */ /* 0x001fe2000001ff00 */
[----:B--2---:R-:W-:Y:S02]  /*0770*/  HADD2.F32 R5, -RZ, R12.H1_H1 ;  /* 0x3000000cff057230 */ /* 0x004fe40000004100 */
[----:B---3--:R-:W-:-:S05]  /*0780*/  HADD2.F32 R6, -RZ, R16.H1_H1 ;  /* 0x30000010ff067230 */ /* 0x008fca0000004100 */
[----:B------:R-:W-:Y:S01]  /*0790*/  FMUL.FTZ R8, R5, R6 ;  /* 0x0000000605087220 */ /* 0x000fe20000410000 */
[----:B------:R-:W-:Y:S02]  /*07a0*/  HADD2.F32 R6, -RZ, R12.H0_H0 ;  /* 0x2000000cff067230 */ /* 0x000fe40000004100 */
[----:B------:R-:W-:Y:S02]  /*07b0*/  HADD2.F32 R5, -RZ, R16.H0_H0 ;  /* 0x20000010ff057230 */ /* 0x000fe40000004100 */
[----:B------:R-:W-:-:S03]  /*07c0*/  HADD2.F32 R16, -RZ, R14.H0_H0 ;  /* 0x2000000eff107230 */ /* 0x000fc60000004100 */
[----:B------:R-:W-:Y:S01]  /*07d0*/  FFMA.FTZ R6, R6, R5, R8 ;  /* 0x0000000506067223 */ /* 0x000fe20000010008 */
[----:B------:R-:W-:Y:S01]  /*07e0*/  @P2 MOV R5, R21 ;  /* 0x0000001500052202 */ /* 0x000fe20000000f00 */
[--C-:B------:R-:W-:Y:S02]  /*07f0*/  HADD2.F32 R8, -RZ, R17.reuse.H0_H0 ;  /* 0x20000011ff087230 */ /* 0x100fe40000004100 */
[----:B------:R-:W-:Y:S02]  /*0800*/  HADD2.F32 R17, -RZ, R17.H1_H1 ;  /* 0x30000011ff117230 */ /* 0x000fe40000004100 */
[----:B------:R-:W-:Y:S01]  /*0810*/  @P2 IMAD.WIDE.U32 R4, R7, c[0x0][0x1e8], R4 ;  /* 0x00007a0007042a25 */ /* 0x000fe200078e0004 */
[----:B------:R-:W-:-:S04]  /*0820*/  HADD2.F32 R7, -RZ, R13.H0_H0 ;  /* 0x2000000dff077230 */ /* 0x000fc80000004100 */
[----:B------:R-:W-:Y:S01]  /*0830*/  @P2 IADD3 R9, R5, R9, RZ ;  /* 0x0000000905092210 */ /* 0x000fe20007ffe0ff */
[----:B------:R-:W-:Y:S01]  /*0840*/  HADD2.F32 R5, -RZ, R13.H1_H1 ;  /* 0x3000000dff057230 */ /* 0x000fe20000004100 */
[----:B------:R-:W-:Y:S01]  /*0850*/  @P2 LEA R12, P3, R4, c[0x0][0x1d0], 0x1 ;  /* 0x00007400040c2a11 */ /* 0x000fe200078608ff */
[----:B------:R-:W-:-:S03]  /*0860*/  FFMA.FTZ R6, R7, R8, R6 ;  /* 0x0000000807067223 */ /* 0x000fc60000010006 */
[----:B------:R-:W-:Y:S01]  /*0870*/  @P2 LEA.HI.X R13, R4, c[0x0][0x1d4], R9, 0x1, P3 ;  /* 0x00007500040d2a11 */ /* 0x000fe200018f0c09 */
[----:B------:R-:W-:Y:S01]  /*0880*/  HADD2.F32 R9, -RZ, R18.H0_H0 ;  /* 0x20000012ff097230 */ /* 0x000fe20000004100 */
[----:B------:R-:W-:Y:S02]  /*0890*/  FFMA.FTZ R17, R5, R17, R6 ;  /* 0x0000001105117223 */ /* 0x000fe40000010006 */
[----:B------:R-:W-:Y:S01]  /*08a0*/  CS2R R6, SRZ ;  /* 0x0000000000067805 */ /* 0x000fe2000001ff00 */
[----:B------:R-:W-:Y:S01]  /*08b0*/  CS2R R4, SRZ ;  /* 0x0000000000047805 */ /* 0x000fe2000001ff00 */
[----:B------:R-:W-:Y:S02]  /*08c0*/  FFMA.FTZ R16, R16, R9, R17 ;  /* 0x0000000910107223 */ /* 0x000fe40000010011 */
[----:B------:R-:W-:-:S03]  /*08d0*/  CS2R R8, SRZ ;  /* 0x0000000000087805 */ /* 0x000fc6000001ff00 */
[----:B------:R-:W2:Y:S04]  /*08e0*/  @P2 LDG.E.128 R4, [R24.64] ;  /* 0x0000000418042981 */ /* 0x000ea8000c1e1d00 */
[----:B------:R0:W3:Y:S01]  /*08f0*/  @P2 LDG.E.128 R8, [R12.64] ;  /* 0x000000040c082981 */ /* 0x0000e2000c1e1d00 */
[----:B------:R-:W-:Y:S02]  /*0900*/  HADD2.F32 R29, -RZ, R14.H1_H1 ;  /* 0x3000000eff1d7230 */ /* 0x000fe40000004100 */
[----:B------:R-:W-:Y:S02]  /*0910*/  HADD2.F32 R18, -RZ, R18.H1_H1 ;  /* 0x30000012ff127230 */ /* 0x000fe40000004100 */
[--C-:B0-----:R-:W-:Y:S02]  /*0920*/  HADD2.F32 R13, -RZ, R15.reuse.H0_H0 ;  /* 0x2000000fff0d7230 */ /* 0x101fe40000004100 */
[----:B------:R-:W-:-:S02]  /*0930*/  HADD2.F32 R15, -RZ, R15.H1_H1 ;  /* 0x3000000fff0f7230 */ /* 0x000fc40000004100 */
[--C-:B--2---:R-:W-:Y:S02]  /*0940*/  HADD2.F32 R17, -RZ, R4.reuse.H1_H1 ;  /* 0x30000004ff117230 */ /* 0x104fe40000004100 */
[----:B------:R-:W-:Y:S01]  /*0950*/  HADD2.F32 R14, -RZ, R4.H0_H0 ;  /* 0x20000004ff0e7230 */ /* 0x000fe20000004100 */
[----:B------:R-:W-:Y:S01]  /*0960*/  FFMA.FTZ R4, R29, R18, R16 ;  /* 0x000000121d047223 */ /* 0x000fe20000010010 */
[--C-:B---3--:R-:W-:Y:S01]  /*0970*/  HADD2.F32 R28, -RZ, R8.reuse.H1_H1 ;  /* 0x30000008ff1c7230 */ /* 0x108fe20000004100 */
[----:B------:R-:W-:Y:S01]  /*0980*/  @P1 MOV R16, R20 ;  /* 0x0000001400101202 */ /* 0x000fe20000000f00 */
[----:B------:R-:W-:-:S03]  /*0990*/  HADD2.F32 R8, -RZ, R8.H0_H0 ;  /* 0x20000008ff087230 */ /* 0x000fc60000004100 */
[----:B------:R-:W-:-:S04]  /*09a0*/  FMUL.FTZ R17, R17, R28 ;  /* 0x0000001c11117220 */ /* 0x000fc80000410000 */
[----:B------:R-:W-:Y:S01]  /*09b0*/  FFMA.FTZ R8, R14, R8, R17 ;  /* 0x000000080e087223 */ /* 0x000fe20000010011 */
[----:B------:R-:W-:Y:S01]  /*09c0*/  @P1 IADD3 R17, P2, R27, 0x40, RZ ;  /* 0x000000401b111810 */ /* 0x000fe20007f5e0ff */
[--C-:B------:R-:W-:Y:S02]  /*09d0*/  HADD2.F32 R14, -RZ, R19.reuse.H0_H0 ;  /* 0x20000013ff0e7230 */ /* 0x100fe40000004100 */
[----:B------:R-:W-:Y:S01]  /*09e0*/  HADD2.F32 R19, -RZ, R19.H1_H1 ;  /* 0x30000013ff137230 */ /* 0x000fe20000004100 */
[----:B------:R-:W-:Y:S02]  /*09f0*/  @P1 IADD3.X R12, RZ, R26, RZ, P2, !PT ;  /* 0x0000001aff0c1210 */ /* 0x000fe400017fe4ff */
[----:B------:R-:W-:Y:S01]  /*0a00*/  FFMA.FTZ R4, R13, R14, R4 ;  /* 0x0000000e0d047223 */ /* 0x000fe20000010004 */
[----:B------:R-:W-:Y:S02]  /*0a10*/  HADD2.F32 R13, -RZ, R5.H0_H0 ;  /* 0x20000005ff0d7230 */ /* 0x000fe40000004100 */
[--C-:B------:R-:W-:Y:S01]  /*0a20*/  HADD2.F32 R14, -RZ, R9.reuse.H0_H0 ;  /* 0x20000009ff0e7230 */ /* 0x100fe20000004100 */
[----:B------:R-:W-:Y:S01]  /*0a30*/  @P1 IMAD R12, R12, c[0x0][0x370], RZ ;  /* 0x0000dc000c0c1a24 */ /* 0x000fe200078e02ff */
[----:B------:R-:W-:Y:S01]  /*0a40*/  HADD2.F32 R9, -RZ, R9.H1_H1 ;  /* 0x30000009ff097230 */ /* 0x000fe20000004100 */
[----:B------:R-:W-:-:S02]  /*0a50*/  FFMA.FTZ R4, R15, R19, R4 ;  /* 0x000000130f047223 */ /* 0x000fc40000010004 */
[----:B------:R-:W-:Y:S01]  /*0a60*/  FFMA.FTZ R8, R13, R14, R8 ;  /* 0x0000000e0d087223 */ /* 0x000fe20000010008 */
[----:B------:R-:W-:Y:S01]  /*0a70*/  @P1 MOV R13, R23 ;  /* 0x00000017000d1202 */ /* 0x000fe20000000f00 */
[----:B------:R-:W-:Y:S01]  /*0a80*/  @P1 IMAD R25, R17, c[0x0][0x374], R12 ;  /* 0x0000dd0011191a24 */ /* 0x000fe200078e020c */
[----:B------:R-:W-:Y:S01]  /*0a90*/  @P1 MOV R12, R22 ;  /* 0x00000016000c1202 */ /* 0x000fe20000000f00 */
[----:B------:R-:W-:Y:S01]  /*0aa0*/  CS2R R18, SRZ ;  /* 0x0000000000127805 */ /* 0x000fe2000001ff00 */
[----:B------:R-:W-:-:S03]  /*0ab0*/  CS2R R14, SRZ ;  /* 0x00000000000e7805 */ /* 0x000fc6000001ff00 */
[----:B------:R-:W-:Y:S01]  /*0ac0*/  @P1 IMAD.WIDE.U32 R12, R17, c[0x0][0x370], R12 ;  /* 0x0000dc00110c1a25 */ /* 0x000fe200078e000c */
[----:B------:R-:W-:-:S04]  /*0ad0*/  @P1 MOV R17, R21 ;  /* 0x0000001500111202 */ /* 0x000fc80000000f00 */
[----:B------:R-:W-:Y:S02]  /*0ae0*/  @P1 IADD3 R13, R13, R25, RZ ;  /* 0x000000190d0d1210 */ /* 0x000fe40007ffe0ff */
[----:B------:R-:W-:-:S04]  /*0af0*/  @P1 LEA R28, P2, R12, c[0x0][0x330], 0x1 ;  /* 0x0000cc000c1c1a11 */ /* 0x000fc800078408ff */
[----:B------:R-:W-:Y:S02]  /*0b00*/  @P1 LEA.HI.X R29, R12, c[0x0][0x334], R13, 0x1, P2 ;  /* 0x0000cd000c1d1a11 */ /* 0x000fe400010f0c0d */
[----:B------:R-:W-:-:S04]  /*0b10*/  @P1 IADD3 R12, P2, R27, 0x40, RZ ;  /* 0x000000401b0c1810 */ /* 0x000fc80007f5e0ff */
[----:B------:R-:W-:-:S05]  /*0b20*/  @P1 IADD3.X R13, RZ, R26, RZ, P2, !PT ;  /* 0x0000001aff0d1210 */ /* 0x000fca00017fe4ff */
[----:B------:R-:W-:-:S04]  /*0b30*/  @P1 IMAD R13, R13, c[0x0][0x1e8], RZ ;  /* 0x00007a000d0d1a24 */ /* 0x000fc800078e02ff */
[C---:B------:R-:W-:Y:S02]  /*0b40*/  @P1 IMAD R25, R12.reuse, c[0x0][0x1ec], R13 ;  /* 0x00007b000c191a24 */ /* 0x040fe400078e020d */
[----:B------:R-:W-:Y:S01]  /*0b50*/  @P1 IMAD.WIDE.U32 R12, R12, c[0x0][0x1e8], R16 ;  /* 0x00007a000c0c1a25 */ /* 0x000fe200078e0010 */
[----:B------:R-:W-:-:S04]  /*0b60*/  HADD2.F32 R17, -RZ, R5.H1_H1 ;  /* 0x30000005ff117230 */ /* 0x000fc80000004100 */
[----:B------:R-:W-:Y:S01]  /*0b70*/  @P1 IADD3 R13, R13, R25, RZ ;  /* 0x000000190d0d1210 */ /* 0x000fe20007ffe0ff */
[----:B------:R-:W-:Y:S01]  /*0b80*/  FFMA.FTZ R8, R17, R9, R8 ;  /* 0x0000000911087223 */ /* 0x000fe20000010008 */
[----:B------:R-:W-:Y:S01]  /*0b90*/  @P1 LEA R24, P2, R12, c[0x0][0x1d0], 0x1 ;  /* 0x000074000c181a11 */ /* 0x000fe200078408ff */
[----:B------:R-:W-:-:S03]  /*0ba0*/  CS2R R16, SRZ ;  /* 0x0000000000107805 */ /* 0x000fc6000001ff00 */
[----:B------:R-:W-:Y:S02]  /*0bb0*/  @P1 LEA.HI.X R25, R12, c[0x0][0x1d4], R13, 0x1, P2 ;  /* 0x000075000c191a11 */ /* 0x000fe400010f0c0d */
[C---:B------:R-:W-:Y:S02]  /*0bc0*/  @P0 IADD3 R13, P2, R27.reuse, 0x60, RZ ;  /* 0x000000601b0d0810 */ /* 0x040fe40007f5e0ff */
[----:B------:R-:W-:Y:S01]  /*0bd0*/  @P0 IADD3 R27, P3, R27, 0x60, RZ ;  /* 0x000000601b1b0810 */ /* 0x000fe20007f7e0ff */
[----:B------:R0:W2:Y:S01]  /*0be0*/  @P1 LDG.E.128 R16, [R24.64] ;  /* 0x0000000418101981 */ /* 0x0000a2000c1e1d00 */
[-C--:B------:R-:W-:Y:S01]  /*0bf0*/  @P0 IADD3.X R12, RZ, R26.reuse, RZ, P2, !PT ;  /* 0x0000001aff0c0210 */ /* 0x080fe200017fe4ff */
[----:B------:R-:W-:Y:S01]  /*0c00*/  @P0 IMAD.WIDE.U32 R22, R13, c[0x0][0x370], R22 ;  /* 0x0000dc000d160a25 */ /* 0x000fe200078e0016 */
[----:B------:R-:W-:-:S03]  /*0c10*/  @P0 IADD3.X R26, RZ, R26, RZ, P3, !PT ;  /* 0x0000001aff1a0210 */ /* 0x000fc60001ffe4ff */
[----:B------:R-:W-:Y:S02]  /*0c20*/  @P0 IMAD R12, R12, c[0x0][0x370], RZ ;  /* 0x0000dc000c0c0a24 */ /* 0x000fe400078e02ff */
[----:B------:R-:W-:Y:S02]  /*0c30*/  @P0 IMAD R26, R26, c[0x0][0x1e8], RZ ;  /* 0x00007a001a1a0a24 */ /* 0x000fe400078e02ff */
[----:B------:R-:W-:Y:S01]  /*0c40*/  @P0 IMAD R5, R13, c[0x0][0x374], R12 ;  /* 0x0000dd000d050a24 */ /* 0x000fe200078e020c */
[----:B------:R-:W-:Y:S01]  /*0c50*/  HADD2.F32 R13, -RZ, R6.H0_H0 ;  /* 0x20000006ff0d7230 */ /* 0x000fe20000004100 */
[C---:B------:R-:W-:Y:S01]  /*0c60*/  @P0 IMAD R9, R27.reuse, c[0x0][0x1ec], R26 ;  /* 0x00007b001b090a24 */ /* 0x040fe200078e021a */
[--C-:B------:R-:W-:Y:S01]  /*0c70*/  HADD2.F32 R12, -RZ, R10.reuse.H0_H0 ;  /* 0x2000000aff0c7230 */ /* 0x100fe20000004100 */
[----:B------:R-:W-:Y:S01]  /*0c80*/  @P0 IMAD.WIDE.U32 R20, R27, c[0x0][0x1e8], R20 ;  /* 0x00007a001b140a25 */ /* 0x000fe200078e0014 */
[----:B------:R-:W-:Y:S01]  /*0c90*/  @P0 IADD3 R5, R23, R5, RZ ;  /* 0x0000000517050210 */ /* 0x000fe20007ffe0ff */
[----:B------:R-:W-:Y:S01]  /*0ca0*/  HADD2.F32 R10, -RZ, R10.H1_H1 ;  /* 0x3000000aff0a7230 */ /* 0x000fe20000004100 */
[----:B------:R-:W-:Y:S01]  /*0cb0*/  @P0 LEA R26, P2, R22, c[0x0][0x330], 0x1 ;  /* 0x0000cc00161a0a11 */ /* 0x000fe200078408ff */
[----:B------:R-:W-:Y:S01]  /*0cc0*/  FFMA.FTZ R12, R13, R12, R8 ;  /* 0x0000000c0d0c7223 */ /* 0x000fe20000010008 */
[----:B------:R-:W-:Y:S01]  /*0cd0*/  @P0 IADD3 R9, R21, R9, RZ ;  /* 0x0000000915090210 */ /* 0x000fe20007ffe0ff */
[----:B------:R-:W-:Y:S01]  /*0ce0*/  HADD2.F32 R13, -RZ, R6.H1_H1 ;  /* 0x30000006ff0d7230 */ /* 0x000fe20000004100 */
[----:B------:R-:W-:-:S02]  /*0cf0*/  @P0 LEA R8, P3, R20, c[0x0][0x1d0], 0x1 ;  /* 0x0000740014080a11 */ /* 0x000fc400078608ff */
[----:B------:R-:W-:Y:S02]  /*0d00*/  @P0 LEA.HI.X R27, R22, c[0x0][0x334], R5, 0x1, P2 ;  /* 0x0000cd00161b0a11 */ /* 0x000fe400010f0c05 */
[----:B------:R-:W-:Y:S01]  /*0d10*/  @P0 LEA.HI.X R9, R20, c[0x0][0x1d4], R9, 0x1, P3 ;  /* 0x0000750014090a11 */ /* 0x000fe200018f0c09 */
[----:B------:R-:W-:Y:S01]  /*0d20*/  FFMA.FTZ R5, R13, R10, R12 ;  /* 0x0000000a0d057223 */ /* 0x000fe2000001000c */
[----:B------:R-:W-:Y:S01]  /*0d30*/  CS2R R22, SRZ ;  /* 0x0000000000167805 */ /* 0x000fe2000001ff00 */
[----:B------:R-:W-:Y:S01]  /*0d40*/  CS2R R20, SRZ ;  /* 0x0000000000147805 */ /* 0x000fe2000001ff00 */
[----:B------:R-:W-:Y:S01]  /*0d50*/  CS2R R12, SRZ ;  /* 0x00000000000c7805 */ /* 0x000fe2000001ff00 */
[----:B0-----:R-:W-:-:S04]  /*0d60*/  CS2R R24, SRZ ;  /* 0x0000000000187805 */ /* 0x001fc8000001ff00 */
[----:B------:R0:W3:Y:S04]  /*0d70*/  @P0 LDG.E.128 R20, [R26.64] ;  /* 0x000000041a140981 */ /* 0x0000e8000c1e1d00 */
[----:B------:R2:W4:Y:S01]  /*0d80*/  @P1 LDG.E.128 R12, [R28.64] ;  /* 0x000000041c0c1981 */ /* 0x000522000c1e1d00 */
[----:B0-----:R-:W-:-:S06]  /*0d90*/  CS2R R26, SRZ ;  /* 0x00000000001a7805 */ /* 0x001fcc000001ff00 */
[----:B------:R-:W5:Y:S01]  /*0da0*/  @P0 LDG.E.128 R24, [R8.64] ;  /* 0x0000000408180981 */ /* 0x000f62000c1e1d00 */
[----:B------:R-:W-:Y:S02]  /*0db0*/  HADD2.F32 R6, -RZ, R7.H0_H0 ;  /* 0x20000007ff067230 */ /* 0x000fe40000004100 */
[----:B------:R-:W-:-:S05]  /*0dc0*/  HADD2.F32 R10, -RZ, R11.H0_H0 ;  /* 0x2000000bff0a7230 */ /* 0x000fca0000004100 */
[----:B------:R-:W-:Y:S01]  /*0dd0*/  FFMA.FTZ R5, R6, R10, R5 ;  /* 0x0000000a06057223 */ /* 0x000fe20000010005 */
[----:B------:R-:W-:Y:S01]  /*0de0*/  HADD2.F32 R11, -RZ, R11.H1_H1 ;  /* 0x3000000bff0b7230 */ /* 0x000fe20000004100 */
[----:B------:R-:W-:Y:S02]  /*0df0*/  IADD3 R3, R3, R0, RZ ;  /* 0x0000000003037210 */ /* 0x000fe40007ffe0ff */
[C---:B------:R-:W-:Y:S02]  /*0e00*/  LOP3.LUT P0, RZ, R2.reuse, 0x7, RZ, 0xc0, !PT ;  /* 0x0000000702ff7812 */ /* 0x040fe4000780c0ff */
[----:B------:R-:W-:-:S04]  /*0e10*/  LEA.HI R0, P1, R2, R3, RZ, 0x1d ;  /* 0x0000000302007211 */ /* 0x000fc8000783e8ff */
[----:B------:R-:W-:Y:S02]  /*0e20*/  LEA.HI.X.SX32 R3, R3, RZ, 0x1, P1 ;  /* 0x000000ff03037211 */ /* 0x000fe400008f0eff */
[----:B------:R-:W-:-:S04]  /*0e30*/  LEA R2, P1, R0, c[0x0][0x3c8], 0x2 ;  /* 0x0000f20000027a11 */ /* 0x000fc800078210ff */
[----:B------:R-:W-:Y:S01]  /*0e40*/  LEA.HI.X R3, R0, c[0x0][0x3cc], R3, 0x2, P1 ;  /* 0x0000f30000037a11 */ /* 0x000fe200008f1403 */
[--C-:B--2---:R-:W-:Y:S02]  /*0e50*/  HADD2.F32 R29, -RZ, R16.reuse.H1_H1 ;  /* 0x30000010ff1d7230 */ /* 0x104fe40000004100 */
[----:B------:R-:W-:Y:S02]  /*0e60*/  HADD2.F32 R16, -RZ, R16.H0_H0 ;  /* 0x20000010ff107230 */ /* 0x000fe40000004100 */
[----:B----4-:R-:W-:Y:S02]  /*0e70*/  HADD2.F32 R10, -RZ, R12.H1_H1 ;  /* 0x3000000cff0a7230 */ /* 0x010fe40000004100 */
[----:B---3--:R-:W-:-:S03]  /*0e80*/  HADD2.F32 R6, -RZ, R20.H1_H1 ;  /* 0x30000014ff067230 */ /* 0x008fc60000004100 */
[----:B------:R-:W-:Y:S01]  /*0e90*/  FMUL.FTZ R10, R10, R29 ;  /* 0x0000001d0a0a7220 */ /* 0x000fe20000410000 */
[----:B-----5:R-:W-:Y:S02]  /*0ea0*/  HADD2.F32 R29, -RZ, R24.H1_H1 ;  /* 0x30000018ff1d7230 */ /* 0x020fe40000004100 */
[----:B------:R-:W-:-:S03]  /*0eb0*/  HADD2.F32 R20, -RZ, R20.H0_H0 ;  /* 0x20000014ff147230 */ /* 0x000fc60000004100 */
[----:B------:R-:W-:Y:S01]  /*0ec0*/  FMUL.FTZ R6, R6, R29 ;  /* 0x0000001d06067220 */ /* 0x000fe20000410000 */
[----:B------:R-:W-:Y:S02]  /*0ed0*/  HADD2.F32 R29, -RZ, R12.H0_H0 ;  /* 0x2000000cff1d7230 */ /* 0x000fe40000004100 */
[----:B------:R-:W-:Y:S02]  /*0ee0*/  HADD2.F32 R24, -RZ, R24.H0_H0 ;  /* 0x20000018ff187230 */ /* 0x000fe40000004100 */
[----:B------:R-:W-:Y:S01]  /*0ef0*/  HADD2.F32 R12, -RZ, R25.H0_H0 ;  /* 0x20000019ff0c7230 */ /* 0x000fe20000004100 */
[----:B------:R-:W-:Y:S01]  /*0f00*/  FFMA.FTZ R8, R29, R16, R10 ;  /* 0x000000101d087223 */ /* 0x000fe2000001000a */
[----:B------:R-:W-:Y:S01]  /*0f10*/  HADD2.F32 R29, -RZ, R21.H0_H0 ;  /* 0x20000015ff1d7230 */ /* 0x000fe20000004100 */
[----:B------:R-:W-:Y:S01]  /*0f20*/  FFMA.FTZ R10, R20, R24, R6 ;  /* 0x00000018140a7223 */ /* 0x000fe20000010006 */
[----:B------:R-:W-:Y:S02]  /*0f30*/  HADD2.F32 R9, -RZ, R13.H0_H0 ;  /* 0x2000000dff097230 */ /* 0x000fe40000004100 */
[----:B------:R-:W-:Y:S01]  /*0f40*/  HADD2.F32 R6, -RZ, R17.H0_H0 ;  /* 0x20000011ff067230 */ /* 0x000fe20000004100 */
[----:B------:R-:W-:Y:S01]  /*0f50*/  FFMA.FTZ R10, R29, R12, R10 ;  /* 0x0000000c1d0a7223 */ /* 0x000fe2000001000a */
[----:B------:R-:W-:-:S02]  /*0f60*/  HADD2.F32 R13, -RZ, R13.H1_H1 ;  /* 0x3000000dff0d7230 */ /* 0x000fc40000004100 */
[----:B------:R-:W-:Y:S01]  /*0f70*/  HADD2.F32 R12, -RZ, R17.H1_H1 ;  /* 0x30000011ff0c7230 */ /* 0x000fe20000004100 */
[----:B------:R-:W-:Y:S01]  /*0f80*/  FFMA.FTZ R8, R9, R6, R8 ;  /* 0x0000000609087223 */ /* 0x000fe20000010008 */
[----:B------:R-:W-:Y:S02]  /*0f90*/  HADD2.F32 R21, -RZ, R21.H1_H1 ;  /* 0x30000015ff157230 */ /* 0x000fe40000004100 */
[----:B------:R-:W-:Y:S01]  /*0fa0*/  HADD2.F32 R25, -RZ, R25.H1_H1 ;  /* 0x30000019ff197230 */ /* 0x000fe20000004100 */
[----:B------:R-:W-:Y:S01]  /*0fb0*/  FFMA.FTZ R12, R13, R12, R8 ;  /* 0x0000000c0d0c7223 */ /* 0x000fe20000010008 */
[----:B------:R-:W-:Y:S02]  /*0fc0*/  HADD2.F32 R9, -RZ, R14.H0_H0 ;  /* 0x2000000eff097230 */ /* 0x000fe40000004100 */
[----:B------:R-:W-:Y:S01]  /*0fd0*/  HADD2.F32 R17, -RZ, R18.H0_H0 ;  /* 0x20000012ff117230 */ /* 0x000fe20000004100 */
[----:B------:R-:W-:Y:S01]  /*0fe0*/  FFMA.FTZ R13, R21, R25, R10 ;  /* 0x00000019150d7223 */ /* 0x000fe2000001000a */
[----:B------:R-:W-:-:S02]  /*0ff0*/  HADD2.F32 R14, -RZ, R14.H1_H1 ;  /* 0x3000000eff0e7230 */ /* 0x000fc40000004100 */
[----:B------:R-:W-:Y:S01]  /*1000*/  HADD2.F32 R18, -RZ, R18.H1_H1 ;  /* 0x30000012ff127230 */ /* 0x000fe20000004100 */
[----:B------:R-:W-:Y:S01]  /*1010*/  FFMA.FTZ R9, R9, R17, R12 ;  /* 0x0000001109097223 */ /* 0x000fe2000001000c */
[----:B------:R-:W-:Y:S02]  /*1020*/  HADD2.F32 R16, -RZ, R22.H0_H0 ;  /* 0x20000016ff107230 */ /* 0x000fe40000004100 */
[----:B------:R-:W-:Y:S02]  /*1030*/  HADD2.F32 R20, -RZ, R26.H0_H0 ;  /* 0x2000001aff147230 */ /* 0x000fe40000004100 */
[----:B------:R-:W-:Y:S01]  /*1040*/  HADD2.F32 R6, -RZ, R7.H1_H1 ;  /* 0x30000007ff067230 */ /* 0x000fe20000004100 */
[----:B------:R-:W-:Y:S01]  /*1050*/  FFMA.FTZ R9, R14, R18, R9 ;  /* 0x000000120e097223 */ /* 0x000fe20000010009 */
[----:B------:R-:W-:Y:S01]  /*1060*/  HADD2.F32 R7, -RZ, R15.H0_H0 ;  /* 0x2000000fff077230 */ /* 0x000fe20000004100 */
[----:B------:R-:W-:Y:S01]  /*1070*/  FFMA.FTZ R13, R16, R20, R13 ;  /* 0x00000014100d7223 */ /* 0x000fe2000001000d */
[----:B------:R-:W-:-:S02]  /*1080*/  HADD2.F32 R10, -RZ, R19.H0_H0 ;  /* 0x20000013ff0a7230 */ /* 0x000fc40000004100 */
[----:B------:R-:W-:Y:S02]  /*1090*/  HADD2.F32 R22, -RZ, R22.H1_H1 ;  /* 0x30000016ff167230 */ /* 0x000fe40000004100 */
        /* <DEDUP_REMOVED lines=8> */
[----:B------:R-:W-:Y:S01]  /*1120*/  HADD2.F32 R10, -RZ, R23.H1_H1 ;  /* 0x30000017ff0a7230 */ /* 0x000fe20000004100 */
[----:B------:R-:W-:Y:S01]  /*1130*/  FFMA.FTZ R15, R15, R8, R7 ;  /* 0x000000080f0f7223 */ /* 0x000fe20000010007 */
[----:B------:R-:W-:Y:S01]  /*1140*/  HADD2.F32 R27, -RZ, R27.H1_H1 ;  /* 0x3000001bff1b7230 */ /* 0x000fe20000004100 */
[----:B------:R-:W-:Y:S01]  /*1150*/  FFMA.FTZ R13, R12, R14, R13 ;  /* 0x0000000e0c0d7223 */ /* 0x000fe2000001000d */
[----:B------:R-:W0:Y:S03]  /*1160*/  SHFL.BFLY PT, R5, R4, 0x4, 0x1f ;  /* 0x0c801f0004057f89 */ /* 0x000e2600000e0000 */
[----:B------:R-:W-:Y:S01]  /*1170*/  FFMA.FTZ R13, R10, R27, R13 ;  /* 0x0000001b0a0d7223 */ /* 0x000fe2000001000d */
[----:B------:R-:W1:Y:S04]  /*1180*/  SHFL.BFLY PT, R6, R11, 0x4, 0x1f ;  /* 0x0c801f000b067f89 */ /* 0x000e6800000e0000 */
[----:B------:R-:W2:Y:S04]  /*1190*/  SHFL.BFLY PT, R10, R15, 0x4, 0x1f ;  /* 0x0c801f000f0a7f89 */ /* 0x000ea800000e0000 */
[----:B------:R-:W3:Y:S01]  /*11a0*/  SHFL.BFLY PT, R12, R13, 0x4, 0x1f ;  /* 0x0c801f000d0c7f89 */ /* 0x000ee200000e0000 */
[----:B0-----:R-:W-:-:S02]  /*11b0*/  FADD.FTZ R5, R4, R5 ;  /* 0x0000000504057221 */ /* 0x001fc40000010000 */
[----:B-1----:R-:W-:Y:S02]  /*11c0*/  FADD.FTZ R8, R11, R6 ;  /* 0x000000060b087221 */ /* 0x002fe40000010000 */
[----:B--2---:R-:W-:Y:S01]  /*11d0*/  FADD.FTZ R10, R15, R10 ;  /* 0x0000000a0f0a7221 */ /* 0x004fe20000010000 */
[----:B------:R-:W0:Y:S04]  /*11e0*/  SHFL.BFLY PT, R6, R5, 0x2, 0x1f ;  /* 0x0c401f0005067f89 */ /* 0x000e2800000e0000 */
[----:B------:R-:W1:Y:S04]  /*11f0*/  SHFL.BFLY PT, R7, R8, 0x2, 0x1f ;  /* 0x0c401f0008077f89 */ /* 0x000e6800000e0000 */
[----:B------:R-:W2:Y:S01]  /*1200*/  SHFL.BFLY PT, R9, R10, 0x2, 0x1f ;  /* 0x0c401f000a097f89 */ /* 0x000ea200000e0000 */
[----:B---3--:R-:W-:-:S05]  /*1210*/  FADD.FTZ R14, R13, R12 ;  /* 0x0000000c0d0e7221 */ /* 0x008fca0000010000 */
[----:B------:R-:W3:Y:S01]  /*1220*/  SHFL.BFLY PT, R17, R14, 0x2, 0x1f ;  /* 0x0c401f000e117f89 */ /* 0x000ee200000e0000 */
[----:B0-----:R-:W-:Y:S02]  /*1230*/  FADD.FTZ R6, R5, R6 ;  /* 0x0000000605067221 */ /* 0x001fe40000010000 */
        /* <DEDUP_REMOVED lines=9> */
[----:B--2---:R-:W-:Y:S02]  /*12d0*/  FADD.FTZ R12, R11, R12 ;  /* 0x0000000c0b0c7221 */ /* 0x004fe40000010000 */
[----:B------:R-:W-:Y:S02]  /*12e0*/  FMUL.FTZ R7, R7, c[0x0][0x2d4] ;  /* 0x0000b50007077a20 */ /* 0x000fe40000410000 */
[----:B------:R-:W-:Y:S02]  /*12f0*/  FMUL.FTZ R9, R9, c[0x0][0x2d4] ;  /* 0x0000b50009097a20 */ /* 0x000fe40000410000 */
[----:B------:R-:W-:Y:S01]  /*1300*/  FMUL.FTZ R5, R12, c[0x0][0x2d4] ;  /* 0x0000b5000c057a20 */ /* 0x000fe20000410000 */
[----:B------:R0:W-:Y:S01]  /*1310*/  @!P0 STG.E [R2.64], R7 ;  /* 0x0000000702008986 */ /* 0x0001e2000c101904 */
[----:B---3--:R-:W-:-:S03]  /*1320*/  FADD.FTZ R16, R17, R16 ;  /* 0x0000001011107221 */ /* 0x008fc60000010000 */
[----:B------:R0:W-:Y:S04]  /*1330*/  @!P0 STG.E [R2.64+0x80], R9 ;  /* 0x0000800902008986 */ /* 0x0001e8000c101904 */
[----:B------:R0:W-:Y:S01]  /*1340*/  @!P0 STG.E [R2.64+0x100], R5 ;  /* 0x0001000502008986 */ /* 0x0001e2000c101904 */
[----:B------:R-:W-:Y:S05]  /*1350*/  @P0 EXIT ;  /* 0x000000000000094d */ /* 0x000fea0003800000 */
[----:B0-----:R-:W-:-:S05]  /*1360*/  FMUL.FTZ R5, R16, c[0x0][0x2d4] ;  /* 0x0000b50010057a20 */ /* 0x001fca0000410000 */
[----:B------:R-:W-:Y:S01]  /*1370*/  STG.E [R2.64+0x180], R5 ;  /* 0x0001800502007986 */ /* 0x000fe2000c101904 */
[----:B------:R-:W-:Y:S05]  /*1380*/  EXIT ;  /* 0x000000000000794d */ /* 0x000fea0003800000 */
.L_x_2447:
        /* <DEDUP_REMOVED lines=15> */
.L_x_2497:


//--------------------- .text._ZN5flash25flash_bwd_dot_do_o_kernelILb1E23Flash_bwd_kernel_traitsILi64ELi128ELi128ELi8ELi4ELi4ELi4ELb0ELb0EN7cutlass6half_tE19Flash_kernel_traitsILi64ELi128ELi128ELi8ES3_EEEEvNS_16Flash_bwd_paramsE --------------------------
	.section	.text._ZN5flash25flash_bwd_dot_do_o_kernelILb1E23Flash_bwd_kernel_traitsILi64ELi128ELi128ELi8ELi4ELi4ELi4ELb0ELb0EN7cutlass6half_tE19Flash_kernel_traitsILi64ELi128ELi128ELi8ES3_EEEEvNS_16Flash_bwd_paramsE,"ax",@progbits
	.sectioninfo	@"SHI_REGISTERS=32"
	.align	128
        .global         _ZN5flash25flash_bwd_dot_do_o_kernelILb1E23Flash_bwd_kernel_traitsILi64ELi128ELi128ELi8ELi4ELi4ELi4ELb0ELb0EN7cutlass6half_tE19Flash_kernel_traitsILi64ELi128ELi128ELi8ES3_EEEEvNS_16Flash_bwd_paramsE
        .type           _ZN5flash25flash_bwd_dot_do_o_kernelILb1E23Flash_bwd_kernel_traitsILi64ELi128ELi128ELi8ELi4ELi4ELi4ELb0ELb0EN7cutlass6half_tE19Flash_kernel_traitsILi64ELi128ELi128ELi8ES3_EEEEvNS_16Flash_bwd_paramsE,@function
        .size           _ZN5flash25flash_bwd_dot_do_o_kernelILb1E23Flash_bwd_kernel_traitsILi64ELi128ELi128ELi8ELi4ELi4ELi4ELb0ELb0EN7cutlass6half_tE19Flash_kernel_traitsILi64ELi128ELi128ELi8ES3_EEEEvNS_16Flash_bwd_paramsE,(.L_x_2498 - _ZN5flash25flash_bwd_dot_do_o_kernelILb1E23Flash_bwd_kernel_traitsILi64ELi128ELi128ELi8ELi4ELi4ELi4ELb0ELb0EN7cutlass6half_tE19Flash_kernel_traitsILi64ELi128ELi128ELi8ES3_EEEEvNS_16Flash_bwd_paramsE)
        .other          _ZN5flash25flash_bwd_dot_do_o_kernelILb1E23Flash_bwd_kernel_traitsILi64ELi128ELi128ELi8ELi4ELi4ELi4ELb0ELb0EN7cutlass6half_tE19Flash_kernel_traitsILi64ELi128ELi128ELi8ES3_EEEEvNS_16Flash_bwd_paramsE,@"STO_CUDA_ENTRY STV_DEFAULT"
_ZN5flash25flash_bwd_dot_do_o_kernelILb1E23Flash_bwd_kernel_traitsILi64ELi128ELi128ELi8ELi4ELi4ELi4ELb0ELb0EN7cutlass6half_tE19Flash_kernel_traitsILi64ELi128ELi128ELi8ES3_EEEEvNS_16Flash_bwd_paramsE:
.text._ZN5flash25flash_bwd_dot_do_o_kernelILb1E23Flash_bwd_kernel_traitsILi64ELi128ELi128ELi8ELi4ELi4ELi4ELb0ELb0EN7cutlass6half_tE19Flash_kernel_traitsILi64ELi128ELi128ELi8ES3_EEEEvNS_16Flash_bwd_paramsE:
        /* <DEDUP_REMOVED lines=24> */
[----:B------:R-:W-:Y:S01]  /*0180*/  IMAD R4, R7, c[0x0][0x1c0], RZ ;  /* 0x0000700007047a24 */ /* 0x000fe200078e02ff */
[----:B------:R-:W-:-:S02]  /*0190*/  SHF.R.S32.HI R5, RZ, 0x1f, R12 ;  /* 0x0000001fff057819 */ /* 0x000fc4000001140c */
[----:B------:R-:W-:Y:S01]  /*01a0*/  MOV R19, RZ ;  /* 0x000000ff00137202 */ /* 0x000fe20000000f00 */
[----:B------:R-:W-:Y:S01]  /*01b0*/  @P1 IMAD.WIDE.U32 R14, R13, c[0x0][0x1e8], RZ ;  /* 0x00007a000d0e1a25 */ /* 0x000fe200078e00ff */
[--C-:B------:R-:W-:Y:S02]  /*01c0*/  @!P1 SHF.R.S32.HI R8, RZ, 0x1f, R2.reuse ;  /* 0x0000001fff089819 */ /* 0x100fe40000011402 */
[----:B------:R-:W-:Y:S01]  /*01d0*/  @!P1 SHF.R.S32.HI R3, RZ, 0x1f, R2 ;  /* 0x0000001fff039819 */ /* 0x000fe20000011402 */
[----:B------:R-:W-:Y:S02]  /*01e0*/  IMAD R25, R6, R5, R4 ;  /* 0x0000000506197224 */ /* 0x000fe400078e0204 */
[----:B------:R-:W-:Y:S01]  /*01f0*/  @!P1 IMAD R7, R8, c[0x0][0x1e0], RZ ;  /* 0x0000780008079a24 */ /* 0x000fe200078e02ff */
[----:B------:R-:W-:Y:S01]  /*0200*/  MOV R8, c[0x0][0x22c] ;  /* 0x00008b0000087a02 */ /* 0x000fe20000000f00 */
[----:B------:R-:W-:Y:S02]  /*0210*/  @!P1 IMAD R3, R3, c[0x0][0x368], RZ ;  /* 0x0000da0003039a24 */ /* 0x000fe400078e02ff */
[----:B------:R-:W-:-:S04]  /*0220*/  @!P1 IMAD.WIDE.U32 R4, R2, c[0x0][0x1e0], RZ ;  /* 0x0000780002049a25 */ /* 0x000fc800078e00ff */
[----:B------:R-:W-:Y:S01]  /*0230*/  @!P1 IMAD R7, R2, c[0x0][0x1e4], R7 ;  /* 0x0000790002079a24 */ /* 0x000fe200078e0207 */
[----:B------:R-:W-:Y:S01]  /*0240*/  @!P1 MOV R14, R4 ;  /* 0x00000004000e9202 */ /* 0x000fe20000000f00 */
[----:B------:R-:W-:-:S04]  /*0250*/  @P1 IMAD.WIDE.U32 R22, R13, c[0x0][0x370], RZ ;  /* 0x0000dc000d161a25 */ /* 0x000fc800078e00ff */
[----:B------:R-:W-:-:S04]  /*0260*/  @!P1 IMAD.WIDE.U32 R10, R2, c[0x0][0x368], RZ ;  /* 0x0000da00020a9a25 */ /* 0x000fc800078e00ff */
[----:B------:R-:W-:Y:S01]  /*0270*/  @!P1 IMAD R3, R2, c[0x0][0x36c], R3 ;  /* 0x0000db0002039a24 */ /* 0x000fe200078e0203 */
[----:B------:R-:W-:Y:S01]  /*0280*/  @!P1 MOV R22, R10 ;  /* 0x0000000a00169202 */ /* 0x000fe20000000f00 */
[----:B------:R-:W-:Y:S01]  /*0290*/  @P1 IMAD R15, R13, c[0x0][0x1ec], R15 ;  /* 0x00007b000d0f1a24 */ /* 0x000fe200078e020f */
[----:B------:R-:W-:Y:S01]  /*02a0*/  @!P1 IADD3 R15, R5, R7, RZ ;  /* 0x00000007050f9210 */ /* 0x000fe20007ffe0ff */
[----:B------:R-:W-:Y:S01]  /*02b0*/  @P1 IMAD R17, R13, c[0x0][0x374], R23 ;  /* 0x0000dd000d111a24 */ /* 0x000fe200078e0217 */
[----:B------:R-:W-:Y:S01]  /*02c0*/  @!P1 IADD3 R17, R11, R3, RZ ;  /* 0x000000030b119210 */ /* 0x000fe20007ffe0ff */
[----:B------:R-:W-:Y:S01]  /*02d0*/  IMAD.WIDE.U32 R6, R6, c[0x0][0x1c0], RZ ;  /* 0x0000700006067a25 */ /* 0x000fe200078e00ff */
[----:B------:R-:W0:Y:S01]  /*02e0*/  S2R R11, SR_CTAID.Z ;  /* 0x00000000000b7919 */ /* 0x000e220000002700 */
[----:B------:R-:W-:Y:S02]  /*02f0*/  @P1 MOV R23, R13 ;  /* 0x0000000d00171202 */ /* 0x000fe40000000f00 */
[----:B------:R-:W-:Y:S01]  /*0300*/  @!P1 MOV R23, 0xffffffff ;  /* 0xffffffff00179802 */ /* 0x000fe20000000f00 */
[----:B------:R-:W-:Y:S01]  /*0310*/  IMAD.WIDE R4, R12, c[0x0][0x22c], RZ ;  /* 0x00008b000c047a25 */ /* 0x000fe200078e02ff */
[----:B------:R-:W-:-:S02]  /*0320*/  IADD3 R3, R7, R25, RZ ;  /* 0x0000001907037210 */ /* 0x000fc40007ffe0ff */
[----:B------:R-:W-:Y:S02]  /*0330*/  IADD3 R25, P0, R21, R0, RZ ;  /* 0x0000000015197210 */ /* 0x000fe40007f1e0ff */
[----:B------:R-:W-:Y:S01]  /*0340*/  SHF.R.S32.HI R7, RZ, 0x1f, R8 ;  /* 0x0000001fff077819 */ /* 0x000fe20000011408 */
[----:B------:R-:W-:Y:S01]  /*0350*/  IMAD R0, R3, c[0x0][0x22c], RZ ;  /* 0x00008b0003007a24 */ /* 0x000fe200078e02ff */
[----:B------:R-:W-:Y:S01]  /*0360*/  IADD3.X R9, R16, R9, RZ, P0, !PT ;  /* 0x0000000910097210 */ /* 0x000fe200007fe4ff */
[----:B------:R-:W1:Y:S01]  /*0370*/  S2R R3, SR_TID.X ;  /* 0x0000000000037919 */ /* 0x000e620000002100 */
[----:B------:R-:W-:Y:S01]  /*0380*/  ISETP.NE.AND P0, PT, RZ, UR6, PT ;  /* 0x00000006ff007c0c */ /* 0x000fe2000bf05270 */
[----:B------:R-:W-:Y:S02]  /*0390*/  IMAD R27, R7, R6, R0 ;  /* 0x00000006071b7224 */ /* 0x000fe400078e0200 */
[----:B------:R-:W-:-:S04]  /*03a0*/  IMAD.WIDE.U32 R6, R6, c[0x0][0x22c], RZ ;  /* 0x00008b0006067a25 */ /* 0x000fc800078e00ff */
[----:B------:R-:W-:Y:S01]  /*03b0*/  IMAD R8, R5, R23, RZ ;  /* 0x0000001705087224 */ /* 0x000fe200078e02ff */
[----:B------:R-:W-:Y:S01]  /*03c0*/  IADD3 R0, R7, R27, RZ ;  /* 0x0000001b07007210 */ /* 0x000fe20007ffe0ff */
[----:B------:R-:W-:Y:S02]  /*03d0*/  IMAD R10, R9, R4, RZ ;  /* 0x00000004090a7224 */ /* 0x000fe400078e02ff */
[C---:B------:R-:W-:Y:S02]  /*03e0*/  IMAD R19, R4.reuse, R19, R8 ;  /* 0x0000001304137224 */ /* 0x040fe400078e0208 */
[----:B------:R-:W-:-:S04]  /*03f0*/  IMAD.WIDE.U32 R8, R4, R23, RZ ;  /* 0x0000001704087225 */ /* 0x000fc800078e00ff */
[----:B------:R-:W-:Y:S01]  /*0400*/  IMAD R27, R5, R25, R10 ;  /* 0x00000019051b7224 */ /* 0x000fe200078e020a */
[----:B------:R-:W-:Y:S01]  /*0410*/  SEL R7, R6, R8, !P1 ;  /* 0x0000000806077207 */ /* 0x000fe20004800000 */
[----:B0-----:R-:W-:Y:S01]  /*0420*/  IMAD R23, R11, c[0x0][0x22c], RZ ;  /* 0x00008b000b177a24 */ /* 0x001fe200078e02ff */
[----:B------:R-:W-:Y:S01]  /*0430*/  @P1 IADD3 R0, R9, R19, RZ ;  /* 0x0000001309001210 */ /* 0x000fe20007ffe0ff */
[----:B------:R-:W-:Y:S01]  /*0440*/  IMAD.WIDE.U32 R4, R25, R4, RZ ;  /* 0x0000000419047225 */ /* 0x000fe200078e00ff */
[----:B------:R-:W-:Y:S02]  /*0450*/  SHF.R.S32.HI R6, RZ, 0x1f, R11 ;  /* 0x0000001fff067819 */ /* 0x000fe4000001140b */
[----:B------:R-:W-:Y:S02]  /*0460*/  SHF.R.S32.HI R19, RZ, 0x1f, R23 ;  /* 0x0000001fff137819 */ /* 0x000fe40000011417 */
[----:B------:R-:W-:Y:S01]  /*0470*/  IADD3 R10, R5, R27, RZ ;  /* 0x0000001b050a7210 */ /* 0x000fe20007ffe0ff */
[----:B------:R-:W-:Y:S05]  /*0480*/  @!P0 BRA `(.L_x_2448) ;  /* 0x0000007000008947 */ /* 0x000fea0003800000 */
[----:B-1----:R-:W-:Y:S01]  /*0490*/  HFMA2.MMA R18, -RZ, RZ, 0, 7.62939453125e-06 ;  /* 0x00000080ff127435 */ /* 0x002fe200000001ff */
[----:B------:R-:W-:Y:S01]  /*04a0*/  @!P1 IMAD R13, R2, c[0x0][0x224], RZ ;  /* 0x00008900020d9a24 */ /* 0x000fe200078e02ff */
[----:B------:R-:W-:-:S04]  /*04b0*/  MOV R9, c[0x0][0x210] ;  /* 0x0000840000097a02 */ /* 0x000fc80000000f00 */
[----:B------:R-:W-:-:S04]  /*04c0*/  LEA R2, R2, R13, 0x7 ;  /* 0x0000000d02027211 */ /* 0x000fc800078e38ff */
[----:B------:R-:W-:-:S04]  /*04d0*/  IMAD R18, R18, R9, c[0x0][0x234] ;  /* 0x00008d0012127624 */ /* 0x000fc800078e0209 */
[----:B------:R-:W-:Y:S01]  /*04e0*/  IMAD R18, R18, R11, R2 ;  /* 0x0000000b12127224 */ /* 0x000fe200078e0202 */
[----:B------:R-:W-:Y:S05]  /*04f0*/  BRA `(.L_x_2449) ;  /* 0x0000002000007947 */ /* 0x000fea0003800000 */
.L_x_2448:
[----:B-1----:R-:W-:-:S04]  /*0500*/  IMAD R2, R2, c[0x0][0x1c0], R11 ;  /* 0x0000700002027a24 */ /* 0x002fc800078e020b */
[----:B------:R-:W-:Y:S02]  /*0510*/  IMAD R18, R2, c[0x0][0x224], RZ ;  /* 0x0000890002127a24 */ /* 0x000fe400078e02ff */
.L_x_2449:
[----:B------:R-:W-:Y:S01]  /*0520*/  SHF.R.S32.HI R13, RZ, 0x1f, R3 ;  /* 0x0000001fff0d7819 */ /* 0x000fe20000011403 */
[----:B------:R-:W-:-:S03]  /*0530*/  IMAD R24, R16, c[0x0][0x1e8], RZ ;  /* 0x00007a0010187a24 */ /* 0x000fc600078e02ff */
[----:B------:R-:W-:Y:S01]  /*0540*/  LEA.HI R5, R13, R3, RZ, 0x3 ;  /* 0x000000030d057211 */ /* 0x000fe200078f18ff */
[----:B------:R-:W-:-:S03]  /*0550*/  IMAD R24, R21, c[0x0][0x1ec], R24 ;  /* 0x00007b0015187a24 */ /* 0x000fc600078e0218 */
[----:B------:R-:W-:-:S04]  /*0560*/  LOP3.LUT R2, R5, 0x1ffffff8, RZ, 0xc0, !PT ;  /* 0x1ffffff805027812 */ /* 0x000fc800078ec0ff */
[----:B------:R-:W-:-:S04]  /*0570*/  IADD3 R2, -R2, R3, RZ ;  /* 0x0000000302027210 */ /* 0x000fc80007ffe1ff */
[----:B------:R-:W-:Y:S02]  /*0580*/  SHF.L.U32 R8, R2, 0x3, RZ ;  /* 0x0000000302087819 */ /* 0x000fe400000006ff */
[----:B------:R-:W-:Y:S02]  /*0590*/  IADD3 R2, P2, P3, R4, R7, R23 ;  /* 0x0000000704027210 */ /* 0x000fe40007b5e017 */
[--C-:B------:R-:W-:Y:S02]  /*05a0*/  SHF.R.S32.HI R9, RZ, 0x1f, R8.reuse ;  /* 0x0000001fff097819 */ /* 0x100fe40000011408 */
[C---:B------:R-:W-:Y:S01]  /*05b0*/  IADD3 R7, -R21.reuse, R20, RZ ;  /* 0x0000001415077210 */ /* 0x040fe20007ffe1ff */
[----:B------:R-:W-:Y:S01]  /*05c0*/  IMAD R20, R16, c[0x0][0x370], RZ ;  /* 0x0000dc0010147a24 */ /* 0x000fe200078e02ff */
[----:B------:R-:W-:Y:S01]  /*05d0*/  SHF.R.S32.HI R16, RZ, 0x3, R5 ;  /* 0x00000003ff107819 */ /* 0x000fe20000011405 */
[----:B------:R-:W-:Y:S01]  /*05e0*/  IMAD.WIDE.U32 R4, R21, c[0x0][0x370], R8 ;  /* 0x0000dc0015047a25 */ /* 0x000fe200078e0008 */
[----:B------:R-:W-:-:S02]  /*05f0*/  ISETP.GE.AND P0, PT, R8, c[0x0][0x220], PT ;  /* 0x0000880008007a0c */ /* 0x000fc40003f06270 */
[----:B------:R-:W-:Y:S01]  /*0600*/  IADD3.X R0, R10, R0, R19, P2, P3 ;  /* 0x000000000a007210 */ /* 0x000fe200017e6413 */
[C---:B------:R-:W-:Y:S01]  /*0610*/  IMAD R20, R21.reuse, c[0x0][0x374], R20 ;  /* 0x0000dd0015147a24 */ /* 0x040fe200078e0214 */
[----:B------:R-:W-:Y:S01]  /*0620*/  IADD3 R22, P4, R22, R4, RZ ;  /* 0x0000000416167210 */ /* 0x000fe20007f9e0ff */
[----:B------:R-:W-:Y:S01]  /*0630*/  IMAD.WIDE.U32 R8, R21, c[0x0][0x1e8], R8 ;  /* 0x00007a0015087a25 */ /* 0x000fe200078e0008 */
[----:B------:R-:W-:Y:S02]  /*0640*/  ISETP.LT.AND P1, PT, R16, R7, !P0 ;  /* 0x000000071000720c */ /* 0x000fe40004721270 */
[----:B------:R-:W-:Y:S01]  /*0650*/  IADD3.X R23, R17, R5, R20, P4, !PT ;  /* 0x0000000511177210 */ /* 0x000fe200027fe414 */
[----:B------:R-:W-:Y:S01]  /*0660*/  IMAD R4, R6, c[0x0][0x378], RZ ;  /* 0x0000de0006047a24 */ /* 0x000fe200078e02ff */
[----:B------:R-:W-:Y:S01]  /*0670*/  IADD3 R14, P5, R14, R8, RZ ;  /* 0x000000080e0e7210 */ /* 0x000fe20007fbe0ff */
[----:B------:R-:W-:Y:S01]  /*0680*/  IMAD R6, R6, c[0x0][0x1f0], RZ ;  /* 0x00007c0006067a24 */ /* 0x000fe200078e02ff */
[----:B------:R-:W-:Y:S01]  /*0690*/  SHF.R.S32.HI R17, RZ, 0x1f, R16 ;  /* 0x0000001fff117819 */ /* 0x000fe20000011410 */
[----:B------:R-:W-:Y:S01]  /*06a0*/  IMAD R5, R11, c[0x0][0x37c], R4 ;  /* 0x0000df000b057a24 */ /* 0x000fe200078e0204 */
[----:B------:R-:W-:Y:S01]  /*06b0*/  IADD3.X R15, R15, R9, R24, P5, !PT ;  /* 0x000000090f0f7210 */ /* 0x000fe20002ffe418 */
[----:B------:R-:W-:Y:S01]  /*06c0*/  IMAD.WIDE.U32 R22, R11, c[0x0][0x378], R22 ;  /* 0x0000de000b167a25 */ /* 0x000fe200078e0016 */
[----:B------:R-:W-:-:S02]  /*06d0*/  IADD3 R4, R16, 0x20, RZ ;  /* 0x0000002010047810 */ /* 0x000fc40007ffe0ff */
[----:B------:R-:W-:Y:S01]  /*06e0*/  IADD3 R8, R16, 0x60, RZ ;  /* 0x0000006010087810 */ /* 0x000fe20007ffe0ff */
[----:B------:R-:W-:Y:S01]  /*06f0*/  IMAD R19, R11, c[0x0][0x1f4], R6 ;  /* 0x00007d000b137a24 */ /* 0x000fe200078e0206 */
[----:B------:R-:W-:Y:S01]  /*0700*/  IADD3 R23, R23, R5, RZ ;  /* 0x0000000517177210 */ /* 0x000fe20007ffe0ff */
[----:B------:R-:W-:Y:S01]  /*0710*/  @P1 IMAD R9, R17, c[0x0][0x370], RZ ;  /* 0x0000dc0011091a24 */ /* 0x000fe200078e02ff */
[----:B------:R-:W-:Y:S01]  /*0720*/  ISETP.LT.AND P3, PT, R4, R7, !P0 ;  /* 0x000000070400720c */ /* 0x000fe20004761270 */
[----:B------:R-:W-:Y:S01]  /*0730*/  IMAD.WIDE.U32 R14, R11, c[0x0][0x1f0], R14 ;  /* 0x00007c000b0e7a25 */ /* 0x000fe200078e000e */
[----:B------:R-:W-:-:S03]  /*0740*/  IADD3 R6, R16, 0x40, RZ ;  /* 0x0000004010067810 */ /* 0x000fc60007ffe0ff */
[C---:B------:R-:W-:Y:S01]  /*0750*/  @P1 IMAD R9, R16.reuse, c[0x0][0x374], R9 ;  /* 0x0000dd0010091a24 */ /* 0x040fe200078e0209 */
[----:B------:R-:W-:Y:S01]  /*0760*/  IADD3 R15, R15, R19, RZ ;  /* 0x000000130f0f7210 */ /* 0x000fe20007ffe0ff */
[----:B------:R-:W-:Y:S01]  /*0770*/  @P1 IMAD.WIDE.U32 R4, R16, c[0x0][0x370], R22 ;  /* 0x0000dc0010041a25 */ /* 0x000fe200078e0016 */
[-C--:B------:R-:W-:Y:S02]  /*0780*/  ISETP.LT.AND P2, PT, R6, R7.reuse, !P0 ;  /* 0x000000070600720c */ /* 0x080fe40004741270 */
[----:B------:R-:W-:Y:S01]  /*0790*/  ISETP.LT.AND P0, PT, R8, R7, !P0 ;  /* 0x000000070800720c */ /* 0x000fe20004701270 */
[----:B------:R-:W-:Y:S01]  /*07a0*/  @P1 IMAD R11, R17, c[0x0][0x1e8], RZ ;  /* 0x00007a00110b1a24 */ /* 0x000fe200078e02ff */
[----:B------:R-:W-:Y:S01]  /*07b0*/  @P1 IADD3 R5, R5, R9, RZ ;  /* 0x0000000905051210 */ /* 0x000fe20007ffe0ff */
[----:B------:R-:W-:Y:S01]  /*07c0*/  @P1 IMAD.WIDE.U32 R8, R16, c[0x0][0x1e8], R14 ;  /* 0x00007a0010081a25 */ /* 0x000fe200078e000e */
[----:B------:R-:W-:-:S03]  /*07d0*/  @P1 LEA R10, P4, R4, c[0x0][0x330], 0x1 ;  /* 0x0000cc00040a1a11 */ /* 0x000fc600078808ff */
[----:B------:R-:W-:Y:S01]  /*07e0*/  @P1 IMAD R7, R16, c[0x0][0x1ec], R11 ;  /* 0x00007b0010071a24 */ /* 0x000fe200078e020b */
[----:B------:R-:W-:Y:S02]  /*07f0*/  @P1 LEA.HI.X R11, R4, c[0x0][0x334], R5, 0x1, P4 ;  /* 0x0000cd00040b1a11 */ /* 0x000fe400020f0c05 */
[----:B------:R-:W-:Y:S01]  /*0800*/  CS2R R4, SRZ ;  /* 0x0000000000047805 */ /* 0x000fe2000001ff00 */
[C---:B------:R-:W-:Y:S02]  /*0810*/  @P1 LEA R24, P4, R8.reuse, c[0x0][0x1d0], 0x1 ;  /* 0x0000740008181a11 */ /* 0x040fe400078808ff */
[----:B------:R-:W-:Y:S02]  /*0820*/  @P1 IADD3 R9, R9, R7, RZ ;  /* 0x0000000709091210 */ /* 0x000fe40007ffe0ff */
[----:B------:R-:W-:Y:S02]  /*0830*/  CS2R R6, SRZ ;  /* 0x0000000000067805 */ /* 0x000fe4000001ff00 */
[----:B------:R-:W-:-:S02]  /*0840*/  @P1 LEA.HI.X R25, R8, c[0x0][0x1d4], R9, 0x1, P4 ;  /* 0x0000750008191a11 */ /* 0x000fc400020f0c09 */
[----:B------:R-:W-:Y:S02]  /*0850*/  CS2R R8, SRZ ;  /* 0x0000000000087805 */ /* 0x000fe4000001ff00 */
[----:B------:R0:W2:Y:S02]  /*0860*/  @P1 LDG.E.128 R4, [R10.64] ;  /* 0x000000040a041981 */ /* 0x0000a4000c1e1d00 */
[----:B0-----:R-:W-:-:S06]  /*0870*/  CS2R R10, SRZ ;  /* 0x00000000000a7805 */ /* 0x001fcc000001ff00 */
[----:B------:R0:W3:Y:S01]  /*0880*/  @P1 LDG.E.128 R8, [R24.64] ;  /* 0x0000000418081981 */ /* 0x0000e2000c1e1d00 */
[----:B------:R-:W-:Y:S02]  /*0890*/  @P3 IADD3 R27, P1, R16, 0x20, RZ ;  /* 0x00000020101b3810 */ /* 0x000fe40007f3e0ff */
[----:B0-----:R-:W-:Y:S02]  /*08a0*/  @P3 MOV R24, R22 ;  /* 0x0000001600183202 */ /* 0x001fe40000000f00 */
[----:B------:R-:W-:-:S05]  /*08b0*/  @P3 MOV R25, R23 ;  /* 0x0000001700193202 */ /* 0x000fca0000000f00 */
[----:B------:R-:W-:Y:S01]  /*08c0*/  @P3 IMAD.WIDE.U32 R24, R27, c[0x0][0x370], R24 ;  /* 0x0000dc001b183a25 */ /* 0x000fe200078e0018 */
[--C-:B--2---:R-:W-:Y:S02]  /*08d0*/  HADD2.F32 R19, -RZ, R4.reuse.H1_H1 ;  /* 0x30000004ff137230 */ /* 0x104fe40000004100 */
[----:B------:R-:W-:Y:S02]  /*08e0*/  HADD2.F32 R4, -RZ, R4.H0_H0 ;  /* 0x20000004ff047230 */ /* 0x000fe40000004100 */
[----:B---3--:R-:W-:-:S05]  /*08f0*/  HADD2.F32 R20, -RZ, R8.H1_H1 ;  /* 0x30000008ff147230 */ /* 0x008fca0000004100 */
[----:B------:R-:W-:Y:S01]  /*0900*/  FMUL.FTZ R20, R19, R20 ;  /* 0x0000001413147220 */ /* 0x000fe20000410000 */
[----:B------:R-:W-:Y:S01]  /*0910*/  HADD2.F32 R19, -RZ, R8.H0_H0 ;  /* 0x20000008ff137230 */ /* 0x000fe20000004100 */
[----:B------:R-:W-:-:S04]  /*0920*/  @P3 IADD3.X R8, RZ, R17, RZ, P1, !PT ;  /* 0x00000011ff083210 */ /* 0x000fc80000ffe4ff */
[----:B------:R-:W-:Y:S01]  /*0930*/  FFMA.FTZ R20, R4, R19, R20 ;  /* 0x0000001304147223 */ /* 0x000fe20000010014 */
[----:B------:R-:W-:Y:S01]  /*0940*/  HADD2.F32 R4, -RZ, R5.H0_H0 ;  /* 0x20000005ff047230 */ /* 0x000fe20000004100 */
[----:B------:R-:W-:Y:S01]  /*0950*/  @P3 IMAD R8, R8, c[0x0][0x370], RZ ;  /* 0x0000dc0008083a24 */ /* 0x000fe200078e02ff */
[----:B------:R-:W-:Y:S02]  /*0960*/  HADD2.F32 R19, -RZ, R9.H0_H0 ;  /* 0x20000009ff137230 */ /* 0x000fe40000004100 */
[----:B------:R-:W-:-:S03]  /*0970*/  HADD2.F32 R5, -RZ, R5.H1_H1 ;  /* 0x30000005ff057230 */ /* 0x000fc60000004100 */
[----:B------:R-:W-:Y:S01]  /*0980*/  FFMA.FTZ R4, R4, R19, R20 ;  /* 0x0000001304047223 */ /* 0x000fe20000010014 */
[----:B------:R-:W-:Y:S01]  /*0990*/  HADD2.F32 R20, -RZ, R9.H1_H1 ;  /* 0x30000009ff147230 */ /* 0x000fe20000004100 */
[----:B------:R-:W-:Y:S01]  /*09a0*/  @P3 IMAD R19, R27, c[0x0][0x374], R8 ;  /* 0x0000dd001b133a24 */ /* 0x000fe200078e0208 */
[----:B------:R-:W-:-:S04]  /*09b0*/  @P3 LEA R8, P1, R24, c[0x0][0x330], 0x1 ;  /* 0x0000cc0018083a11 */ /* 0x000fc800078208ff */
[----:B------:R-:W-:-:S04]  /*09c0*/  @P3 IADD3 R19, R25, R19, RZ ;  /* 0x0000001319133210 */ /* 0x000fc80007ffe0ff */
[----:B------:R-:W-:Y:S01]  /*09d0*/  @P3 LEA.HI.X R9, R24, c[0x0][0x334], R19, 0x1, P1 ;  /* 0x0000cd0018093a11 */ /* 0x000fe200008f0c13 */
[----:B------:R-:W-:Y:S01]  /*09e0*/  FFMA.FTZ R19, R5, R20, R4 ;  /* 0x0000001405137223 */ /* 0x000fe20000010004 */
[----:B------:R-:W-:Y:S01]  /*09f0*/  @P3 IADD3 R4, P1, R16, 0x20, RZ ;  /* 0x0000002010043810 */ /* 0x000fe20007f3e0ff */
[----:B------:R-:W-:Y:S02]  /*0a00*/  HADD2.F32 R5, -RZ, R6.H0_H0 ;  /* 0x20000006ff057230 */ /* 0x000fe40000004100 */
[----:B------:R-:W-:Y:S01]  /*0a10*/  HADD2.F32 R20, -RZ, R10.H0_H0 ;  /* 0x2000000aff147230 */ /* 0x000fe20000004100 */
[----:B------:R-:W-:Y:S01]  /*0a20*/  @P3 IADD3.X R25, RZ, R17, RZ, P1, !PT ;  /* 0x00000011ff193210 */ /* 0x000fe20000ffe4ff */
[----:B------:R-:W-:-:S03]  /*0a30*/  HADD2.F32 R6, -RZ, R6.H1_H1 ;  /* 0x30000006ff067230 */ /* 0x000fc60000004100 */
[----:B------:R-:W-:Y:S01]  /*0a40*/  FFMA.FTZ R19, R5, R20, R19 ;  /* 0x0000001405137223 */ /* 0x000fe20000010013 */
[----:B------:R-:W-:Y:S01]  /*0a50*/  HADD2.F32 R5, -RZ, R10.H1_H1 ;  /* 0x3000000aff057230 */ /* 0x000fe20000004100 */
[----:B------:R-:W-:Y:S01]  /*0a60*/  @P3 IMAD R25, R25, c[0x0][0x1e8], RZ ;  /* 0x00007a0019193a24 */ /* 0x000fe200078e02ff */
[--C-:B------:R-:W-:Y:S02]  /*0a70*/  HADD2.F32 R20, -RZ, R11.reuse.H0_H0 ;  /* 0x2000000bff147230 */ /* 0x100fe40000004100 */
[----:B------:R-:W-:Y:S01]  /*0a80*/  HADD2.F32 R11, -RZ, R11.H1_H1 ;  /* 0x3000000bff0b7230 */ /* 0x000fe20000004100 */
[----:B------:R-:W-:Y:S01]  /*0a90*/  FFMA.FTZ R6, R6, R5, R19 ;  /* 0x0000000506067223 */ /* 0x000fe20000010013 */
[--C-:B------:R-:W-:Y:S01]  /*0aa0*/  HADD2.F32 R19, -RZ, R7.reuse.H0_H0 ;  /* 0x20000007ff137230 */ /* 0x100fe20000004100 */
[C---:B------:R-:W-:Y:S01]  /*0ab0*/  @P3 IMAD R10, R4.reuse, c[0x0][0x1ec], R25 ;  /* 0x00007b00040a3a24 */ /* 0x040fe200078e0219 */
[----:B------:R-:W-:Y:S01]  /*0ac0*/  HADD2.F32 R7, -RZ, R7.H1_H1 ;  /* 0x30000007ff077230 */ /* 0x000fe20000004100 */
[----:B------:R-:W-:-:S04]  /*0ad0*/  @P3 IMAD.WIDE.U32 R4, R4, c[0x0][0x1e8], R14 ;  /* 0x00007a0004043a25 */ /* 0x000fc800078e000e */
[----:B------:R-:W-:Y:S01]  /*0ae0*/  FFMA.FTZ R20, R19, R20, R6 ;  /* 0x0000001413147223 */ /* 0x000fe20000010006 */
[----:B------:R-:W-:Y:S02]  /*0af0*/  @P3 IADD3 R5, R5, R10, RZ ;  /* 0x0000000a05053210 */ /* 0x000fe40007ffe0ff */
[C---:B------:R-:W-:Y:S01]  /*0b00*/  @P3 LEA R24, P1, R4.reuse, c[0x0][0x1d0], 0x1 ;  /* 0x0000740004183a11 */ /* 0x040fe200078208ff */
[----:B------:R-:W-:Y:S02]  /*0b10*/  FFMA.FTZ R20, R7, R11, R20 ;  /* 0x0000000b07147223 */ /* 0x000fe40000010014 */
[----:B------:R-:W-:Y:S01]  /*0b20*/  CS2R R6, SRZ ;  /* 0x0000000000067805 */ /* 0x000fe2000001ff00 */
[----:B------:R-:W-:Y:S02]  /*0b30*/  @P3 LEA.HI.X R25, R4, c[0x0][0x1d4], R5, 0x1, P1 ;  /* 0x0000750004193a11 */ /* 0x000fe400008f0c05 */
[----:B------:R-:W-:Y:S01]  /*0b40*/  CS2R R4, SRZ ;  /* 0x0000000000047805 */ /* 0x000fe2000001ff00 */
[----:B------:R-:W-:-:S05]  /*0b50*/  CS2R R10, SRZ ;  /* 0x00000000000a7805 */ /* 0x000fca000001ff00 */
[----:B------:R0:W2:Y:S02]  /*0b60*/  @P3 LDG.E.128 R4, [R8.64] ;  /* 0x0000000408043981 */ /* 0x0000a4000c1e1d00 */
[----:B0-----:R-:W-:-:S06]  /*0b70*/  CS2R R8, SRZ ;  /* 0x0000000000087805 */ /* 0x001fcc000001ff00 */
[----:B------:R-:W3:Y:S01]  /*0b80*/  @P3 LDG.E.128 R8, [R24.64] ;  /* 0x0000000418083981 */ /* 0x000ee2000c1e1d00 */
[----:B------:R-:W-:Y:S02]  /*0b90*/  IADD3 R21, R21, R18, RZ ;  /* 0x0000001215157210 */ /* 0x000fe40007ffe0ff */
[----:B------:R-:W-:Y:S02]  /*0ba0*/  @P2 MOV R18, R14 ;  /* 0x0000000e00122202 */ /* 0x000fe40000000f00 */
[----:B------:R-:W-:Y:S01]  /*0bb0*/  @P0 IADD3 R29, P3, R16, 0x60, RZ ;  /* 0x00000060101d0810 */ /* 0x000fe20007f7e0ff */
[--C-:B--2---:R-:W-:Y:S02]  /*0bc0*/  HADD2.F32 R19, -RZ, R4.reuse.H1_H1 ;  /* 0x30000004ff137230 */ /* 0x104fe40000004100 */
[----:B------:R-:W-:Y:S02]  /*0bd0*/  HADD2.F32 R4, -RZ, R4.H0_H0 ;  /* 0x20000004ff047230 */ /* 0x000fe40000004100 */
[----:B---3--:R-:W-:-:S05]  /*0be0*/  HADD2.F32 R26, -RZ, R8.H1_H1 ;  /* 0x30000008ff1a7230 */ /* 0x008fca0000004100 */
[----:B------:R-:W-:Y:S01]  /*0bf0*/  FMUL.FTZ R19, R19, R26 ;  /* 0x0000001a13137220 */ /* 0x000fe20000410000 */
[----:B------:R-:W-:Y:S02]  /*0c00*/  HADD2.F32 R26, -RZ, R8.H0_H0 ;  /* 0x20000008ff1a7230 */ /* 0x000fe40000004100 */
[----:B------:R-:W-:-:S03]  /*0c10*/  HADD2.F32 R8, -RZ, R9.H0_H0 ;  /* 0x20000009ff087230 */ /* 0x000fc60000004100 */
[----:B------:R-:W-:Y:S01]  /*0c20*/  FFMA.FTZ R19, R4, R26, R19 ;  /* 0x0000001a04137223 */ /* 0x000fe20000010013 */
[----:B------:R-:W-:-:S05]  /*0c30*/  HADD2.F32 R4, -RZ, R5.H0_H0 ;  /* 0x20000005ff047230 */ /* 0x000fca0000004100 */
[----:B------:R-:W-:Y:S01]  /*0c40*/  FFMA.FTZ R19, R4, R8, R19 ;  /* 0x0000000804137223 */ /* 0x000fe20000010013 */
[----:B------:R-:W-:Y:S02]  /*0c50*/  HADD2.F32 R8, -RZ, R5.H1_H1 ;  /* 0x30000005ff087230 */ /* 0x000fe40000004100 */
[----:B------:R-:W-:Y:S01]  /*0c60*/  HADD2.F32 R4, -RZ, R9.H1_H1 ;  /* 0x30000009ff047230 */ /* 0x000fe20000004100 */
[----:B------:R-:W-:Y:S01]  /*0c70*/  @P2 IADD3 R9, P1, R16, 0x40, RZ ;  /* 0x0000004010092810 */ /* 0x000fe20007f3e0ff */
[--C-:B------:R-:W-:Y:S02]  /*0c80*/  HADD2.F32 R5, -RZ, R6.reuse.H0_H0 ;  /* 0x20000006ff057230 */ /* 0x100fe40000004100 */
[----:B------:R-:W-:Y:S01]  /*0c90*/  HADD2.F32 R6, -RZ, R6.H1_H1 ;  /* 0x30000006ff067230 */ /* 0x000fe20000004100 */
[----:B------:R-:W-:Y:S01]  /*0ca0*/  FFMA.FTZ R8, R8, R4, R19 ;  /* 0x0000000408087223 */ /* 0x000fe20000010013 */
[----:B------:R-:W-:Y:S01]  /*0cb0*/  @P2 IADD3.X R4, RZ, R17, RZ, P1, !PT ;  /* 0x00000011ff042210 */ /* 0x000fe20000ffe4ff */
[----:B------:R-:W-:-:S02]  /*0cc0*/  HADD2.F32 R19, -RZ, R10.H0_H0 ;  /* 0x2000000aff137230 */ /* 0x000fc40000004100 */
[----:B------:R-:W-:Y:S02]  /*0cd0*/  HADD2.F32 R10, -RZ, R10.H1_H1 ;  /* 0x3000000aff0a7230 */ /* 0x000fe40000004100 */
[----:B------:R-:W-:Y:S02]  /*0ce0*/  @P2 IMAD R4, R4, c[0x0][0x370], RZ ;  /* 0x0000dc0004042a24 */ /* 0x000fe400078e02ff */
[----:B------:R-:W-:Y:S01]  /*0cf0*/  FFMA.FTZ R8, R5, R19, R8 ;  /* 0x0000001305087223 */ /* 0x000fe20000010008 */
[----:B------:R-:W-:Y:S01]  /*0d00*/  @P2 MOV R5, R23 ;  /* 0x0000001700052202 */ /* 0x000fe20000000f00 */
[C---:B------:R-:W-:Y:S01]  /*0d10*/  @P2 IMAD R19, R9.reuse, c[0x0][0x374], R4 ;  /* 0x0000dd0009132a24 */ /* 0x040fe200078e0204 */
[----:B------:R-:W-:Y:S01]  /*0d20*/  @P2 MOV R4, R22 ;  /* 0x0000001600042202 */ /* 0x000fe20000000f00 */
[----:B------:R-:W-:Y:S01]  /*0d30*/  FFMA.FTZ R8, R6, R10, R8 ;  /* 0x0000000a06087223 */ /* 0x000fe20000010008 */
[--C-:B------:R-:W-:Y:S02]  /*0d40*/  HADD2.F32 R10, -RZ, R7.reuse.H0_H0 ;  /* 0x20000007ff0a7230 */ /* 0x100fe40000004100 */
[----:B------:R-:W-:Y:S01]  /*0d50*/  HADD2.F32 R7, -RZ, R7.H1_H1 ;  /* 0x30000007ff077230 */ /* 0x000fe20000004100 */
[----:B------:R-:W-:Y:S01]  /*0d60*/  @P2 IMAD.WIDE.U32 R4, R9, c[0x0][0x370], R4 ;  /* 0x0000dc0009042a25 */ /* 0x000fe200078e0004 */
[----:B------:R-:W-:-:S04]  /*0d70*/  HADD2.F32 R6, -RZ, R11.H1_H1 ;  /* 0x3000000bff067230 */ /* 0x000fc80000004100 */
[----:B------:R-:W-:Y:S02]  /*0d80*/  @P2 IADD3 R5, R5, R19, RZ ;  /* 0x0000001305052210 */ /* 0x000fe40007ffe0ff */
[C---:B------:R-:W-:Y:S02]  /*0d90*/  @P2 LEA R24, P1, R4.reuse, c[0x0][0x330], 0x1 ;  /* 0x0000cc0004182a11 */ /* 0x040fe400078208ff */
[----:B------:R-:W-:Y:S02]  /*0da0*/  @P2 MOV R19, R15 ;  /* 0x0000000f00132202 */ /* 0x000fe40000000f00 */
[----:B------:R-:W-:Y:S02]  /*0db0*/  @P2 LEA.HI.X R25, R4, c[0x0][0x334], R5, 0x1, P1 ;  /* 0x0000cd0004192a11 */ /* 0x000fe400008f0c05 */
[----:B------:R-:W-:-:S04]  /*0dc0*/  @P2 IADD3 R4, P1, R16, 0x40, RZ ;  /* 0x0000004010042810 */ /* 0x000fc80007f3e0ff */
[-C--:B------:R-:W-:Y:S02]  /*0dd0*/  @P2 IADD3.X R5, RZ, R17.reuse, RZ, P1, !PT ;  /* 0x00000011ff052210 */ /* 0x080fe40000ffe4ff */
[----:B------:R-:W-:Y:S02]  /*0de0*/  @P0 IADD3 R27, P1, R16, 0x60, RZ ;  /* 0x00000060101b0810 */ /* 0x000fe40007f3e0ff */
[----:B------:R-:W-:Y:S01]  /*0df0*/  @P0 IADD3.X R16, RZ, R17, RZ, P3, !PT ;  /* 0x00000011ff100210 */ /* 0x000fe20001ffe4ff */
[----:B------:R-:W-:-:S04]  /*0e00*/  @P2 IMAD R5, R5, c[0x0][0x1e8], RZ ;  /* 0x00007a0005052a24 */ /* 0x000fc800078e02ff */
[C---:B------:R-:W-:Y:S02]  /*0e10*/  @P2 IMAD R9, R4.reuse, c[0x0][0x1ec], R5 ;  /* 0x00007b0004092a24 */ /* 0x040fe400078e0205 */
[----:B------:R-:W-:Y:S01]  /*0e20*/  @P2 IMAD.WIDE.U32 R4, R4, c[0x0][0x1e8], R18 ;  /* 0x00007a0004042a25 */ /* 0x000fe200078e0012 */
[----:B------:R-:W-:-:S03]  /*0e30*/  @P0 IADD3.X R18, RZ, R17, RZ, P1, !PT ;  /* 0x00000011ff120210 */ /* 0x000fc60000ffe4ff */
[----:B------:R-:W-:Y:S01]  /*0e40*/  @P0 IMAD R16, R16, c[0x0][0x1e8], RZ ;  /* 0x00007a0010100a24 */ /* 0x000fe200078e02ff */
[----:B------:R-:W-:Y:S01]  /*0e50*/  @P2 IADD3 R9, R5, R9, RZ ;  /* 0x0000000905092210 */ /* 0x000fe20007ffe0ff */
[----:B------:R-:W-:-:S04]  /*0e60*/  @P0 IMAD R18, R18, c[0x0][0x370], RZ ;  /* 0x0000dc0012120a24 */ /* 0x000fc800078e02ff */
[C---:B------:R-:W-:Y:S02]  /*0e70*/  @P0 IMAD R17, R27.reuse, c[0x0][0x374], R18 ;  /* 0x0000dd001b110a24 */ /* 0x040fe400078e0212 */
[----:B------:R-:W-:Y:S01]  /*0e80*/  @P0 IMAD.WIDE.U32 R18, R27, c[0x0][0x370], R22 ;  /* 0x0000dc001b120a25 */ /* 0x000fe200078e0016 */
[----:B------:R-:W-:-:S03]  /*0e90*/  HADD2.F32 R22, -RZ, R11.H0_H0 ;  /* 0x2000000bff167230 */ /* 0x000fc60000004100 */
[----:B------:R-:W-:Y:S01]  /*0ea0*/  @P0 IMAD R23, R29, c[0x0][0x1ec], R16 ;  /* 0x00007b001d170a24 */ /* 0x000fe200078e0210 */
[----:B------:R-:W-:Y:S01]  /*0eb0*/  @P0 IADD3 R17, R19, R17, RZ ;  /* 0x0000001113110210 */ /* 0x000fe20007ffe0ff */
[----:B------:R-:W-:Y:S01]  /*0ec0*/  @P0 IMAD.WIDE.U32 R26, R29, c[0x0][0x1e8], R14 ;  /* 0x00007a001d1a0a25 */ /* 0x000fe200078e000e */
[----:B------:R-:W-:Y:S02]  /*0ed0*/  @P2 LEA R14, P3, R4, c[0x0][0x1d0], 0x1 ;  /* 0x00007400040e2a11 */ /* 0x000fe400078608ff */
[----:B------:R-:W-:Y:S01]  /*0ee0*/  @P0 LEA R16, P1, R18, c[0x0][0x330], 0x1 ;  /* 0x0000cc0012100a11 */ /* 0x000fe200078208ff */
[----:B------:R-:W-:Y:S01]  /*0ef0*/  FFMA.FTZ R8, R10, R22, R8 ;  /* 0x000000160a087223 */ /* 0x000fe20000010008 */
[----:B------:R-:W-:Y:S01]  /*0f00*/  @P0 IADD3 R23, R27, R23, RZ ;  /* 0x000000171b170210 */ /* 0x000fe20007ffe0ff */
[----:B------:R-:W-:Y:S01]  /*0f10*/  CS2R R10, SRZ ;  /* 0x00000000000a7805 */ /* 0x000fe2000001ff00 */
[----:B------:R-:W-:Y:S02]  /*0f20*/  @P0 LEA R22, P4, R26, c[0x0][0x1d0], 0x1 ;  /* 0x000074001a160a11 */ /* 0x000fe400078808ff */
[----:B------:R-:W-:-:S02]  /*0f30*/  @P2 LEA.HI.X R15, R4, c[0x0][0x1d4], R9, 0x1, P3 ;  /* 0x00007500040f2a11 */ /* 0x000fc400018f0c09 */
[----:B------:R-:W-:Y:S01]  /*0f40*/  @P0 LEA.HI.X R23, R26, c[0x0][0x1d4], R23, 0x1, P4 ;  /* 0x000075001a170a11 */ /* 0x000fe200020f0c17 */
[----:B------:R-:W-:Y:S01]  /*0f50*/  FFMA.FTZ R26, R7, R6, R8 ;  /* 0x00000006071a7223 */ /* 0x000fe20000010008 */
[----:B------:R-:W-:Y:S01]  /*0f60*/  CS2R R4, SRZ ;  /* 0x0000000000047805 */ /* 0x000fe2000001ff00 */
[----:B------:R-:W-:Y:S01]  /*0f70*/  CS2R R6, SRZ ;  /* 0x0000000000067805 */ /* 0x000fe2000001ff00 */
[----:B------:R-:W-:Y:S01]  /*0f80*/  CS2R R8, SRZ ;  /* 0x0000000000087805 */ /* 0x000fe2000001ff00 */
[----:B------:R-:W-:Y:S02]  /*0f90*/  @P0 LEA.HI.X R17, R18, c[0x0][0x334], R17, 0x1, P1 ;  /* 0x0000cd0012110a11 */ /* 0x000fe400008f0c11 */
[----:B------:R-:W-:Y:S02]  /*0fa0*/  LEA.HI R18, R13, R3, RZ, 0x4 ;  /* 0x000000030d127211 */ /* 0x000fe400078f20ff */
[----:B------:R0:W2:Y:S02]  /*0fb0*/  @P2 LDG.E.128 R4, [R24.64] ;  /* 0x0000000418042981 */ /* 0x0000a4000c1e1d00 */
[----:B------:R-:W-:-:S02]  /*0fc0*/  LOP3.LUT R28, R18, 0x3ffffff0, RZ, 0xc0, !PT ;  /* 0x3ffffff0121c7812 */ /* 0x000fc400078ec0ff */
[----:B------:R1:W3:Y:S01]  /*0fd0*/  @P2 LDG.E.128 R8, [R14.64] ;  /* 0x000000040e082981 */ /* 0x0002e2000c1e1d00 */
[----:B------:R-:W-:Y:S01]  /*0fe0*/  IMAD R27, R12, c[0x0][0x22c], RZ ;  /* 0x00008b000c1b7a24 */ /* 0x000fe200078e02ff */
[----:B------:R-:W-:Y:S01]  /*0ff0*/  IADD3 R28, -R28, R3, RZ ;  /* 0x000000031c1c7210 */ /* 0x000fe20007ffe1ff */
[----:B------:R-:W-:Y:S01]  /*1000*/  CS2R R12, SRZ ;  /* 0x00000000000c7805 */ /* 0x000fe2000001ff00 */
[----:B------:R-:W-:Y:S02]  /*1010*/  SHF.R.S32.HI R18, RZ, 0x4, R18 ;  /* 0x00000004ff127819 */ /* 0x000fe40000011412 */
[----:B------:R-:W-:Y:S01]  /*1020*/  SHF.L.U32 R28, R28, 0x2, RZ ;  /* 0x000000021c1c7819 */ /* 0x000fe200000006ff */
[----:B-1----:R-:W-:-:S04]  /*1030*/  CS2R R14, SRZ ;  /* 0x00000000000e7805 */ /* 0x002fc8000001ff00 */
[----:B0-----:R-:W-:Y:S02]  /*1040*/  IMAD R25, R18, R27, R28 ;  /* 0x0000001b12197224 */ /* 0x001fe400078e021c */
[----:B------:R-:W-:Y:S01]  /*1050*/  CS2R R18, SRZ ;  /* 0x0000000000127805 */ /* 0x000fe2000001ff00 */
[----:B------:R0:W4:Y:S02]  /*1060*/  @P0 LDG.E.128 R12, [R16.64] ;  /* 0x00000004100c0981 */ /* 0x000124000c1e1d00 */
[----:B0-----:R-:W-:-:S06]  /*1070*/  CS2R R16, SRZ ;  /* 0x0000000000107805 */ /* 0x001fcc000001ff00 */
[----:B------:R0:W5:Y:S01]  /*1080*/  @P0 LDG.E.128 R16, [R22.64] ;  /* 0x0000000416100981 */ /* 0x000162000c1e1d00 */
[----:B------:R-:W-:Y:S02]  /*1090*/  LOP3.LUT P0, RZ, R3, 0x7, RZ, 0xc0, !PT ;  /* 0x0000000703ff7812 */ /* 0x000fe4000780c0ff */
[----:B------:R-:W-:Y:S01]  /*10a0*/  IADD3 R24, P1, R25, R2, RZ ;  /* 0x0000000219187210 */ /* 0x000fe20007f3e0ff */
[----:B------:R-:W1:Y:S01]  /*10b0*/  SHFL.BFLY PT, R29, R20, 0x4, 0x1f ;  /* 0x0c801f00141d7f89 */ /* 0x000e6200000e0000 */
[----:B------:R-:W-:Y:S02]  /*10c0*/  LEA.HI R3, P2, R3, R21, RZ, 0x1d ;  /* 0x0000001503037211 */ /* 0x000fe4000785e8ff */
[----:B------:R-:W-:Y:S02]  /*10d0*/  LEA.HI.X.SX32 R25, R25, R0, 0x1, P1 ;  /* 0x0000000019197211 */ /* 0x000fe400008f0eff */
[----:B------:R-:W-:Y:S02]  /*10e0*/  LEA.HI.X.SX32 R0, R21, RZ, 0x1, P2 ;  /* 0x000000ff15007211 */ /* 0x000fe400010f0eff */
[----:B------:R-:W-:-:S04]  /*10f0*/  LEA R2, P1, R3, c[0x0][0x3c8], 0x2 ;  /* 0x0000f20003027a11 */ /* 0x000fc800078210ff */
[----:B------:R-:W-:Y:S01]  /*1100*/  LEA.HI.X R3, R3, c[0x0][0x3cc], R0, 0x2, P1 ;  /* 0x0000f30003037a11 */ /* 0x000fe200008f1400 */
[----:B-1----:R-:W-:Y:S01]  /*1110*/  FADD.FTZ R20, R20, R29 ;  /* 0x0000001d14147221 */ /* 0x002fe20000010000 */
[----:B--2---:R-:W-:Y:S02]  /*1120*/  HADD2.F32 R0, -RZ, R4.H1_H1 ;  /* 0x30000004ff007230 */ /* 0x004fe40000004100 */
[----:B0-----:R-:W-:Y:S02]  /*1130*/  HADD2.F32 R23, -RZ, R5.H0_H0 ;  /* 0x20000005ff177230 */ /* 0x001fe40000004100 */
[--C-:B---3--:R-:W-:Y:S02]  /*1140*/  HADD2.F32 R21, -RZ, R8.reuse.H1_H1 ;  /* 0x30000008ff157230 */ /* 0x108fe40000004100 */
[----:B------:R-:W-:-:S03]  /*1150*/  HADD2.F32 R8, -RZ, R8.H0_H0 ;  /* 0x20000008ff087230 */ /* 0x000fc60000004100 */
[----:B------:R-:W-:Y:S01]  /*1160*/  FMUL.FTZ R0, R0, R21 ;  /* 0x0000001500007220 */ /* 0x000fe20000410000 */
[----:B------:R-:W-:Y:S02]  /*1170*/  HADD2.F32 R21, -RZ, R4.H0_H0 ;  /* 0x20000004ff157230 */ /* 0x000fe40000004100 */
[--C-:B------:R-:W-:Y:S02]  /*1180*/  HADD2.F32 R4, -RZ, R9.reuse.H0_H0 ;  /* 0x20000009ff047230 */ /* 0x100fe40000004100 */
[----:B------:R-:W-:Y:S01]  /*1190*/  HADD2.F32 R9, -RZ, R9.H1_H1 ;  /* 0x30000009ff097230 */ /* 0x000fe20000004100 */
[----:B------:R-:W-:Y:S02]  /*11a0*/  FFMA.FTZ R0, R21, R8, R0 ;  /* 0x0000000815007223 */ /* 0x000fe40000010000 */
[----:B------:R-:W0:Y:S02]  /*11b0*/  SHFL.BFLY PT, R21, R26, 0x4, 0x1f ;  /* 0x0c801f001a157f89 */ /* 0x000e2400000e0000 */
[----:B------:R-:W-:Y:S01]  /*11c0*/  FFMA.FTZ R4, R23, R4, R0 ;  /* 0x0000000417047223 */ /* 0x000fe20000010000 */
[----:B----4-:R-:W-:-:S02]  /*11d0*/  HADD2.F32 R0, -RZ, R12.H1_H1 ;  /* 0x3000000cff007230 */ /* 0x010fc40000004100 */
[----:B-----5:R-:W-:Y:S02]  /*11e0*/  HADD2.F32 R23, -RZ, R16.H1_H1 ;  /* 0x30000010ff177230 */ /* 0x020fe40000004100 */
[--C-:B------:R-:W-:Y:S02]  /*11f0*/  HADD2.F32 R8, -RZ, R17.reuse.H0_H0 ;  /* 0x20000011ff087230 */ /* 0x100fe40000004100 */
[----:B------:R-:W-:Y:S01]  /*1200*/  HADD2.F32 R17, -RZ, R17.H1_H1 ;  /* 0x30000011ff117230 */ /* 0x000fe20000004100 */
[----:B------:R-:W-:Y:S01]  /*1210*/  FMUL.FTZ R0, R0, R23 ;  /* 0x0000001700007220 */ /* 0x000fe20000410000 */
[----:B------:R-:W-:Y:S02]  /*1220*/  HADD2.F32 R23, -RZ, R12.H0_H0 ;  /* 0x2000000cff177230 */ /* 0x000fe40000004100 */
[----:B------:R-:W-:Y:S02]  /*1230*/  HADD2.F32 R12, -RZ, R16.H0_H0 ;  /* 0x20000010ff0c7230 */ /* 0x000fe40000004100 */
[----:B------:R-:W-:-:S03]  /*1240*/  HADD2.F32 R16, -RZ, R10.H0_H0 ;  /* 0x2000000aff107230 */ /* 0x000fc60000004100 */
[----:B------:R-:W-:Y:S01]  /*1250*/  FFMA.FTZ R12, R23, R12, R0 ;  /* 0x0000000c170c7223 */ /* 0x000fe20000010000 */
[----:B------:R-:W-:Y:S01]  /*1260*/  HADD2.F32 R23, -RZ, R13.H0_H0 ;  /* 0x2000000dff177230 */ /* 0x000fe20000004100 */
[----:B0-----:R-:W-:Y:S01]  /*1270*/  FADD.FTZ R0, R26, R21 ;  /* 0x000000151a007221 */ /* 0x001fe20000010000 */
[----:B------:R-:W-:Y:S02]  /*1280*/  HADD2.F32 R21, -RZ, R5.H1_H1 ;  /* 0x30000005ff157230 */ /* 0x000fe40000004100 */
[----:B------:R-:W-:Y:S01]  /*1290*/  HADD2.F32 R13, -RZ, R13.H1_H1 ;  /* 0x3000000dff0d7230 */ /* 0x000fe20000004100 */
[----:B------:R-:W-:Y:S01]  /*12a0*/  FFMA.FTZ R12, R23, R8, R12 ;  /* 0x00000008170c7223 */ /* 0x000fe2000001000c */
[----:B------:R-:W-:Y:S01]  /*12b0*/  HADD2.F32 R8, -RZ, R6.H0_H0 ;  /* 0x20000006ff087230 */ /* 0x000fe20000004100 */
[----:B------:R-:W-:Y:S01]  /*12c0*/  FFMA.FTZ R9, R21, R9, R4 ;  /* 0x0000000915097223 */ /* 0x000fe20000010004 */
[----:B------:R-:W-:Y:S01]  /*12d0*/  HADD2.F32 R21, -RZ, R18.H0_H0 ;  /* 0x20000012ff157230 */ /* 0x000fe20000004100 */
[----:B------:R-:W-:Y:S01]  /*12e0*/  FFMA.FTZ R12, R13, R17, R12 ;  /* 0x000000110d0c7223 */ /* 0x000fe2000001000c */
[----:B------:R-:W-:-:S02]  /*12f0*/  HADD2.F32 R13, -RZ, R14.H0_H0 ;  /* 0x2000000eff0d7230 */ /* 0x000fc40000004100 */
[----:B------:R-:W-:Y:S02]  /*1300*/  HADD2.F32 R17, -RZ, R10.H1_H1 ;  /* 0x3000000aff117230 */ /* 0x000fe40000004100 */
[----:B------:R-:W-:Y:S01]  /*1310*/  HADD2.F32 R6, -RZ, R6.H1_H1 ;  /* 0x30000006ff067230 */ /* 0x000fe20000004100 */
[----:B------:R-:W-:Y:S01]  /*1320*/  FFMA.FTZ R12, R13, R21, R12 ;  /* 0x000000150d0c7223 */ /* 0x000fe2000001000c */
[--C-:B------:R-:W-:Y:S02]  /*1330*/  HADD2.F32 R10, -RZ, R11.reuse.H0_H0 ;  /* 0x2000000bff0a7230 */ /* 0x100fe40000004100 */
[----:B------:R-:W-:Y:S01]  /*1340*/  HADD2.F32 R4, -RZ, R11.H1_H1 ;  /* 0x3000000bff047230 */ /* 0x000fe20000004100 */
[----:B------:R-:W-:Y:S01]  /*1350*/  FFMA.FTZ R11, R8, R16, R9 ;  /* 0x00000010080b7223 */ /* 0x000fe20000010009 */
[----:B------:R-:W-:Y:S01]  /*1360*/  HADD2.F32 R13, -RZ, R14.H1_H1 ;  /* 0x3000000eff0d7230 */ /* 0x000fe20000004100 */
[----:B------:R-:W0:Y:S01]  /*1370*/  SHFL.BFLY PT, R9, R20, 0x2, 0x1f ;  /* 0x0c401f0014097f89 */ /* 0x000e2200000e0000 */
[----:B------:R-:W-:Y:S01]  /*1380*/  HADD2.F32 R18, -RZ, R18.H1_H1 ;  /* 0x30000012ff127230 */ /* 0x000fe20000004100 */
[----:B------:R-:W-:Y:S01]  /*1390*/  FFMA.FTZ R6, R6, R17, R11 ;  /* 0x0000001106067223 */ /* 0x000fe2000001000b */
[----:B------:R-:W-:-:S02]  /*13a0*/  HADD2.F32 R5, -RZ, R7.H0_H0 ;  /* 0x20000007ff057230 */ /* 0x000fc40000004100 */
[----:B------:R-:W-:Y:S01]  /*13b0*/  HADD2.F32 R11, -RZ, R15.H0_H0 ;  /* 0x2000000fff0b7230 */ /* 0x000fe20000004100 */
[----:B------:R-:W-:Y:S01]  /*13c0*/  FFMA.FTZ R12, R13, R18, R12 ;  /* 0x000000120d0c7223 */ /* 0x000fe2000001000c */
[----:B------:R-:W-:Y:S01]  /*13d0*/  HADD2.F32 R8, -RZ, R19.H0_H0 ;  /* 0x20000013ff087230 */ /* 0x000fe20000004100 */
[----:B------:R-:W-:Y:S01]  /*13e0*/  FFMA.FTZ R5, R5, R10, R6 ;  /* 0x0000000a05057223 */ /* 0x000fe20000010006 */
[----:B------:R-:W-:Y:S02]  /*13f0*/  HADD2.F32 R7, -RZ, R7.H1_H1 ;  /* 0x30000007ff077230 */ /* 0x000fe40000004100 */
[----:B------:R-:W-:Y:S01]  /*1400*/  HADD2.F32 R15, -RZ, R15.H1_H1 ;  /* 0x3000000fff0f7230 */ /* 0x000fe20000004100 */
[----:B------:R-:W-:Y:S01]  /*1410*/  FFMA.FTZ R12, R11, R8, R12 ;  /* 0x000000080b0c7223 */ /* 0x000fe2000001000c */
[----:B------:R-:W-:Y:S01]  /*1420*/  HADD2.F32 R19, -RZ, R19.H1_H1 ;  /* 0x30000013ff137230 */ /* 0x000fe20000004100 */
[----:B------:R-:W-:Y:S02]  /*1430*/  FFMA.FTZ R7, R7, R4, R5 ;  /* 0x0000000407077223 */ /* 0x000fe40000010005 */
[----:B------:R-:W1:Y:S02]  /*1440*/  SHFL.BFLY PT, R5, R0, 0x2, 0x1f ;  /* 0x0c401f0000057f89 */ /* 0x000e6400000e0000 */
[----:B------:R-:W-:-:S02]  /*1450*/  FFMA.FTZ R12, R15, R19, R12 ;  /* 0x000000130f0c7223 */ /* 0x000fc4000001000c */
[----:B------:R-:W2:Y:S04]  /*1460*/  SHFL.BFLY PT, R4, R7, 0x4, 0x1f ;  /* 0x0c801f0007047f89 */ /* 0x000ea800000e0000 */
[----:B------:R-:W3:Y:S01]  /*1470*/  SHFL.BFLY PT, R11, R12, 0x4, 0x1f ;  /* 0x0c801f000c0b7f89 */ /* 0x000ee200000e0000 */
[----:B0-----:R-:W-:-:S05]  /*1480*/  FADD.FTZ R9, R20, R9 ;  /* 0x0000000914097221 */ /* 0x001fca0000010000 */
[----:B------:R-:W0:Y:S01]  /*1490*/  SHFL.BFLY PT, R8, R9, 0x1, 0x1f ;  /* 0x0c201f0009087f89 */ /* 0x000e2200000e0000 */
[----:B-1----:R-:W-:Y:S02]  /*14a0*/  FADD.FTZ R16, R0, R5 ;  /* 0x0000000500107221 */ /* 0x002fe40000010000 */
[----:B--2---:R-:W-:Y:S01]  /*14b0*/  FADD.FTZ R10, R7, R4 ;  /* 0x00000004070a7221 */ /* 0x004fe20000010000 */
[----:B------:R-:W-:Y:S02]  /*14c0*/  LEA R4, P1, R24, c[0x0][0x350], 0x2 ;  /* 0x0000d40018047a11 */ /* 0x000fe400078210ff */
[----:B------:R-:W1:Y:S01]  /*14d0*/  SHFL.BFLY PT, R17, R16, 0x1, 0x1f ;  /* 0x0c201f0010117f89 */ /* 0x000e6200000e0000 */
[----:B------:R-:W-:Y:S01]  /*14e0*/  SHF.L.U32 R7, R27, 0x2, RZ ;  /* 0x000000021b077819 */ /* 0x000fe200000006ff */
[----:B---3--:R-:W-:Y:S01]  /*14f0*/  FADD.FTZ R13, R12, R11 ;  /* 0x0000000b0c0d7221 */ /* 0x008fe20000010000 */
[----:B------:R-:W-:Y:S01]  /*1500*/  LEA.HI.X R5, R24, c[0x0][0x354], R25, 0x2, P1 ;  /* 0x0000d50018057a11 */ /* 0x000fe200008f1419 */
[----:B------:R-:W2:Y:S04]  /*1510*/  SHFL.BFLY PT, R11, R10, 0x2, 0x1f ;  /* 0x0c401f000a0b7f89 */ /* 0x000ea800000e0000 */
[----:B------:R-:W3:Y:S01]  /*1520*/  SHFL.BFLY PT, R6, R13, 0x2, 0x1f ;  /* 0x0c401f000d067f89 */ /* 0x000ee200000e0000 */
[----:B0-----:R-:W-:-:S04]  /*1530*/  FADD.FTZ R0, R9, R8 ;  /* 0x0000000809007221 */ /* 0x001fc80000010000 */
[----:B------:R-:W-:-:S05]  /*1540*/  FMUL.FTZ R25, R0, c[0x0][0x2d4] ;  /* 0x0000b50000197a20 */ /* 0x000fca0000410000 */
[----:B------:R-:W-:Y:S01]  /*1550*/  @!P0 STG.E [R2.64], R25 ;  /* 0x0000001902008986 */ /* 0x000fe2000c101904 */
[----:B-1----:R-:W-:Y:S02]  /*1560*/  FADD.FTZ R17, R16, R17 ;  /* 0x0000001110117221 */ /* 0x002fe40000010000 */
[----:B--2---:R-:W-:Y:S02]  /*1570*/  FADD.FTZ R20, R10, R11 ;  /* 0x0000000b0a147221 */ /* 0x004fe40000010000 */
[----:B------:R-:W-:Y:S02]  /*1580*/  FMUL.FTZ R29, R17, c[0x0][0x2d4] ;  /* 0x0000b500111d7a20 */ /* 0x000fe40000410000 */
[----:B---3--:R-:W-:Y:S01]  /*1590*/  FADD.FTZ R22, R13, R6 ;  /* 0x000000060d167221 */ /* 0x008fe20000010000 */
[----:B------:R-:W0:Y:S01]  /*15a0*/  SHFL.BFLY PT, R19, R20, 0x1, 0x1f ;  /* 0x0c201f0014137f89 */ /* 0x000e2200000e0000 */
[----:B------:R-:W-:-:S03]  /*15b0*/  IMAD.WIDE R6, R7, 0x10, R4 ;  /* 0x0000001007067825 */ /* 0x000fc600078e0204 */
[----:B------:R-:W1:Y:S03]  /*15c0*/  SHFL.BFLY PT, R23, R22, 0x1, 0x1f ;  /* 0x0c201f0016177f89 */ /* 0x000e6600000e0000 */
[C---:B------:R-:W-:Y:S01]  /*15d0*/  IMAD.WIDE R8, R27.reuse, 0x40, R6 ;  /* 0x000000401b087825 */ /* 0x040fe200078e0206 */
[----:B------:R-:W-:Y:S05]  /*15e0*/  @!P0 STG.E [R2.64+0x80], R29 ;  /* 0x0000801d02008986 */ /* 0x000fea000c101904 */
[----:B------:R-:W-:-:S06]  /*15f0*/  IMAD.WIDE R10, R27, 0x40, R8 ;  /* 0x000000401b0a7825 */ /* 0x000fcc00078e0208 */
[----:B------:R-:W-:-:S04]  /*1600*/  IMAD.WIDE R12, R27, 0x40, R10 ;  /* 0x000000401b0c7825 */ /* 0x000fc800078e020a */
[----:B0-----:R-:W-:Y:S02]  /*1610*/  FADD.FTZ R21, R20, R19 ;  /* 0x0000001314157221 */ /* 0x001fe40000010000 */
[----:B------:R-:W-:-:S04]  /*1620*/  IMAD.WIDE R14, R27, 0x40, R12 ;  /* 0x000000401b0e7825 */ /* 0x000fc800078e020c */
[----:B-1----:R-:W-:Y:S02]  /*1630*/  FADD.FTZ R23, R22, R23 ;  /* 0x0000001716177221 */ /* 0x002fe40000010000 */
[----:B------:R-:W-:Y:S02]  /*1640*/  FMUL.FTZ R21, R21, c[0x0][0x2d4] ;  /* 0x0000b50015157a20 */ /* 0x000fe40000410000 */
[----:B------:R-:W-:Y:S02]  /*1650*/  FMUL.FTZ R23, R23, c[0x0][0x2d4] ;  /* 0x0000b50017177a20 */ /* 0x000fe40000410000 */
[C---:B------:R-:W-:Y:S01]  /*1660*/  IMAD.WIDE R18, R27.reuse, 0x40, R14 ;  /* 0x000000401b127825 */ /* 0x040fe200078e020e */
[----:B------:R-:W-:Y:S04]  /*1670*/  @!P0 STG.E [R2.64+0x100], R21 ;  /* 0x0001001502008986 */ /* 0x000fe8000c101904 */
[----:B------:R-:W-:Y:S01]  /*1680*/  @!P0 STG.E [R2.64+0x180], R23 ;  /* 0x0001801702008986 */ /* 0x000fe2000c101904 */
[----:B------:R-:W-:-:S03]  /*1690*/  IMAD.WIDE R16, R27, 0x40, R18 ;  /* 0x000000401b107825 */ /* 0x000fc600078e0212 */
[----:B------:R-:W-:Y:S04]  /*16a0*/  STG.E.128 [R4.64], RZ ;  /* 0x000000ff04007986 */ /* 0x000fe8000c101d04 */
[----:B------:R-:W-:Y:S04]  /*16b0*/  STG.E.128 [R6.64], RZ ;  /* 0x000000ff06007986 */ /* 0x000fe8000c101d04 */
[----:B------:R-:W-:Y:S04]  /*16c0*/  STG.E.128 [R8.64], RZ ;  /* 0x000000ff08007986 */ /* 0x000fe8000c101d04 */
[----:B------:R-:W-:Y:S04]  /*16d0*/  STG.E.128 [R10.64], RZ ;  /* 0x000000ff0a007986 */ /* 0x000fe8000c101d04 */
[----:B------:R-:W-:Y:S04]  /*16e0*/  STG.E.128 [R12.64], RZ ;  /* 0x000000ff0c007986 */ /* 0x000fe8000c101d04 */
[----:B------:R-:W-:Y:S04]  /*16f0*/  STG.E.128 [R14.64], RZ ;  /* 0x000000ff0e007986 */ /* 0x000fe8000c101d04 */
[----:B------:R-:W-:Y:S04]  /*1700*/  STG.E.128 [R18.64], RZ ;  /* 0x000000ff12007986 */ /* 0x000fe8000c101d04 */
[----:B------:R-:W-:Y:S01]  /*1710*/  STG.E.128 [R16.64], RZ ;  /* 0x000000ff10007986 */ /* 0x000fe2000c101d04 */
[----:B------:R-:W-:Y:S05]  /*1720*/  EXIT ;  /* 0x000000000000794d */ /* 0x000fea0003800000 */
.L_x_2450:
        /* <DEDUP_REMOVED lines=13> */
.L_x_2498:


//--------------------- .nv.shared._ZN5flash44flash_bwd_dq_dk_dv_loop_seqk_parallel_kernelI23Flash_bwd_kernel_traitsILi64ELi64ELi128ELi8ELi2ELi4ELi4ELb1ELb0EN7cutlass6half_tE19Flash_kernel_traitsILi64ELi64ELi128ELi8ES3_EELb0ELb0ELb0ELb0ELb0ELb1ELb0EEEvNS_16Flash_bwd_paramsE --------------------------
	.section	.nv.shared._ZN5flash44flash_bwd_dq_dk_dv_loop_seqk_parallel_kernelI23Flash_bwd_kernel_traitsILi64ELi64ELi128ELi8ELi2ELi4ELi4ELb1ELb0EN7cutlass6half_tE19Flash_kernel_traitsILi64ELi64ELi128ELi8ES3_EELb0ELb0ELb0ELb0ELb0ELb1ELb0EEEvNS_16Flash_bwd_paramsE,"aw",@nobits
	.sectionflags	@""
	.align	16


//--------------------- .nv.global                --------------------------
	.section	.nv.global,"aw",@nobits
.nv.global:
	.type		_ZN65_INTERNAL_66a1502c_29_flash_bwd_hdim64_fp16_sm80_cu_21e1f8cb_28864cute1_E,@object
	.size		_ZN65_INTERNAL_66a1502c_29_flash_bwd_hdim64_fp16_sm80_cu_21e1f8cb_28864cute1_E,(_ZN65_INTERNAL_66a1502c_29_flash_bwd_hdim64_fp16_sm80_cu_21e1f8cb_28864cuda3std3__45__cpo6cbeginE - _ZN65_INTERNAL_66a1502c_29_flash_bwd_hdim64_fp16_sm80_cu_21e1f8cb_28864cute1_E)
_ZN65_INTERNAL_66a1502c_29_flash_bwd_hdim64_fp16_sm80_cu_21e1f8cb_28864cute1_E:
	.zero		1
	.type		_ZN65_INTERNAL_66a1502c_29_flash_bwd_hdim64_fp16_sm80_cu_21e1f8cb_28864cuda3std3__45__cpo6cbeginE,@object
	.size		_ZN65_INTERNAL_66a1502c_29_flash_bwd_hdim64_fp16_sm80_cu_21e1f8cb_28864cuda3std3__45__cpo6cbeginE,(_ZN65_INTERNAL_66a1502c_29_flash_bwd_hdim64_fp16_sm80_cu_21e1f8cb_28864cuda3std3__48in_placeE - _ZN65_INTERNAL_66a1502c_29_flash_bwd_hdim64_fp16_sm80_cu_21e1f8cb_28864cuda3std3__45__cpo6cbeginE)
_ZN65_INTERNAL_66a1502c_29_flash_bwd_hdim64_fp16_sm80_cu_21e1f8cb_28864cuda3std3__45__cpo6cbeginE:
	.zero		1
	.type		_ZN65_INTERNAL_66a1502c_29_flash_bwd_hdim64_fp16_sm80_cu_21e1f8cb_28864cuda3std3__48in_placeE,@object
	.size		_ZN65_INTERNAL_66a1502c_29_flash_bwd_hdim64_fp16_sm80_cu_21e1f8cb_28864cuda3std3__48in_placeE,(_ZN65_INTERNAL_66a1502c_29_flash_bwd_hdim64_fp16_sm80_cu_21e1f8cb_28864cuda3std6ranges3__45__cpo9iter_moveE - _ZN65_INTERNAL_66a1502c_29_flash_bwd_hdim64_fp16_sm80_cu_21e1f8cb_28864cuda3std3__48in_placeE)
_ZN65_INTERNAL_66a1502c_29_flash_bwd_hdim64_fp16_sm80_cu_21e1f8cb_28864cuda3std3__48in_placeE:
	.zero		1
	.type		_ZN65_INTERNAL_66a1502c_29_flash_bwd_hdim64_fp16_sm80_cu_21e1f8cb_28864cuda3std6ranges3__45__cpo9iter_moveE,@object
	.size		_ZN65_INTERNAL_66a1502c_29_flash_bwd_hdim64_fp16_sm80_cu_21e1f8cb_28864cuda3std6ranges3__45__cpo9iter_moveE,(_ZN65_INTERNAL_66a1502c_29_flash_bwd_hdim64_fp16_sm80_cu_21e1f8cb_28864cuda3std3__45__cpo5beginE - _ZN65_INTERNAL_66a1502c_29_flash_bwd_hdim64_fp16_sm80_cu_21e1f8cb_28864cuda3std6ranges3__45__cpo9iter_moveE)
_ZN65_INTERNAL_66a1502c_29_flash_bwd_hdim64_fp16_sm80_cu_21e1f8cb_28864cuda3std6ranges3__45__cpo9iter_moveE:
	.zero		1
	.type		_ZN65_INTERNAL_66a1502c_29_flash_bwd_hdim64_fp16_sm80_cu_21e1f8cb_28864cuda3std3__45__cpo5beginE,@object
	.size		_ZN65_INTERNAL_66a1502c_29_flash_bwd_hdim64_fp16_sm80_cu_21e1f8cb_28864cuda3std3__45__cpo5beginE,(_ZN65_INTERNAL_66a1502c_29_flash_bwd_hdim64_fp16_sm80_cu_21e1f8cb_28864cuda3std3__467_GLOBAL__N__66a1502c_29_flash_bwd_hdim64_fp16_sm80_cu_21e1f8cb_28866ignoreE - _ZN65_INTERNAL_66a1502c_29_flash_bwd_hdim64_fp16_sm80_cu_21e1f8cb_28864cuda3std3__45__cpo5beginE)
_ZN65_INTERNAL_66a1502c_29_flash_bwd_hdim64_fp16_sm80_cu_21e1f8cb_28864cuda3std3__45__cpo5beginE:
	.zero		1
	.type		_ZN65_INTERNAL_66a1502c_29_flash_bwd_hdim64_fp16_sm80_cu_21e1f8cb_28864cuda3std3__467_GLOBAL__N__66a1502c_29_flash_bwd_hdim64_fp16_sm80_cu_21e1f8cb_28866ignoreE,@object
	.size		_ZN65_INTERNAL_66a1502c_29_flash_bwd_hdim64_fp16_sm80_cu_21e1f8cb_28864cuda3std3__467_GLOBAL__N__66a1502c_29_flash_bwd_hdim64_fp16_sm80_cu_21e1f8cb_28866ignoreE,(_ZN65_INTERNAL_66a1502c_29_flash_bwd_hdim64_fp16_sm80_cu_21e1f8cb_28864cute7productE - _ZN65_INTERNAL_66a1502c_29_flash_bwd_hdim64_fp16_sm80_cu_21e1f8cb_28864cuda3std3__467_GLOBAL__N__66a1502c_29_flash_bwd_hdim64_fp16_sm80_cu_21e1f8cb_28866ignoreE)
_ZN65_INTERNAL_66a1502c_29_flash_bwd_hdim64_fp16_sm80_cu_21e1f8cb_28864cuda3std3__467_GLOBAL__N__66a1502c_29_flash_bwd_hdim64_fp16_sm80_cu_21e1f8cb_28866ignoreE:
	.zero		1
	.type		_ZN65_INTERNAL_66a1502c_29_flash_bwd_hdim64_fp16_sm80_cu_21e1f8cb_28864cute7productE,@object
	.size		_ZN65_INTERNAL_66a1502c_29_flash_bwd_hdim64_fp16_sm80_cu_21e1f8cb_28864cute7productE,(_ZN65_INTERNAL_66a1502c_29_flash_bwd_hdim64_fp16_sm80_cu_21e1f8cb_28864cuda3std3__45__cpo3endE - _ZN65_INTERNAL_66a1502c_29_flash_bwd_hdim64_fp16_sm80_cu_21e1f8cb_28864cute7productE)
_ZN65_INTERNAL_66a1502c_29_flash_bwd_hdim64_fp16_sm80_cu_21e1f8cb_28864cute7productE:
	.zero		1
	.type		_ZN65_INTERNAL_66a1502c_29_flash_bwd_hdim64_fp16_sm80_cu_21e1f8cb_28864cuda3std3__45__cpo3endE,@object
	.size		_ZN65_INTERNAL_66a1502c_29_flash_bwd_hdim64_fp16_sm80_cu_21e1f8cb_28864cuda3std3__45__cpo3endE,(_ZN65_INTERNAL_66a1502c_29_flash_bwd_hdim64_fp16_sm80_cu_21e1f8cb_28864cuda3std3__419piecewise_constructE - _ZN65_INTERNAL_66a1502c_29_flash_bwd_hdim64_fp16_sm80_cu_21e1f8cb_28864cuda3std3__45__cpo3endE)
_ZN65_INTERNAL_66a1502c_29_flash_bwd_hdim64_fp16_sm80_cu_21e1f8cb_28864cuda3std3__45__cpo3endE:
	.zero		1
	.type		_ZN65_INTERNAL_66a1502c_29_flash_bwd_hdim64_fp16_sm80_cu_21e1f8cb_28864cuda3std3__419piecewise_constructE,@object
	.size		_ZN65_INTERNAL_66a1502c_29_flash_bwd_hdim64_fp16_sm80_cu_21e1f8cb_28864cuda3std3__419piecewise_constructE,(_ZN65_INTERNAL_66a1502c_29_flash_bwd_hdim64_fp16_sm80_cu_21e1f8cb_28864cuda3std3__45__cpo4cendE - _ZN65_INTERNAL_66a1502c_29_flash_bwd_hdim64_fp16_sm80_cu_21e1f8cb_28864cuda3std3__419piecewise_constructE)
_ZN65_INTERNAL_66a1502c_29_flash_bwd_hdim64_fp16_sm80_cu_21e1f8cb_28864cuda3std3__419piecewise_constructE:
	.zero		1
	.type		_ZN65_INTERNAL_66a1502c_29_flash_bwd_hdim64_fp16_sm80_cu_21e1f8cb_28864cuda3std3__45__cpo4cendE,@object
	.size		_ZN65_INTERNAL_66a1502c_29_flash_bwd_hdim64_fp16_sm80_cu_21e1f8cb_28864cuda3std3__45__cpo4cendE,(_ZN65_INTERNAL_66a1502c_29_flash_bwd_hdim64_fp16_sm80_cu_21e1f8cb_28864cuda3std6ranges3__45__cpo4swapE - _ZN65_INTERNAL_66a1502c_29_flash_bwd_hdim64_fp16_sm80_cu_21e1f8cb_28864cuda3std3__45__cpo4cendE)
_ZN65_INTERNAL_66a1502c_29_flash_bwd_hdim64_fp16_sm80_cu_21e1f8cb_28864cuda3std3__45__cpo4cendE:
	.zero		1
	.type		_ZN65_INTERNAL_66a1502c_29_flash_bwd_hdim64_fp16_sm80_cu_21e1f8cb_28864cuda3std6ranges3__45__cpo4swapE,@object
	.size		_ZN65_INTERNAL_66a1502c_29_flash_bwd_hdim64_fp16_sm80_cu_21e1f8cb_28864cuda3std6ranges3__45__cpo4swapE,(.L_7 - _ZN65_INTERNAL_66a1502c_29_flash_bwd_hdim64_fp16_sm80_cu_21e1f8cb_28864cuda3std6ranges3__45__cpo4swapE)
_ZN65_INTERNAL_66a1502c_29_flash_bwd_hdim64_fp16_sm80_cu_21e1f8cb_28864cuda3std6ranges3__45__cpo4swapE:
	.zero		1
.L_7:


//--------------------- .nv.shared._ZN5flash44flash_bwd_dq_dk_dv_loop_seqk_parallel_kernelI23Flash_bwd_kernel_traitsILi64ELi64ELi128ELi8ELi2ELi4ELi4ELb1ELb0EN7cutlass6half_tE19Flash_kernel_traitsILi64ELi64ELi128ELi8ES3_EELb0ELb0ELb0ELb0ELb0ELb0ELb0EEEvNS_16Flash_bwd_paramsE --------------------------
	.section	.nv.shared._ZN5flash44flash_bwd_dq_dk_dv_loop_seqk_parallel_kernelI23Flash_bwd_kernel_traitsILi64ELi64ELi128ELi8ELi2ELi4ELi4ELb1ELb0EN7cutlass6half_tE19Flash_kernel_traitsILi64ELi64ELi128ELi8ES3_EELb0ELb0ELb0ELb0ELb0ELb0ELb0EEEvNS_16Flash_bwd_paramsE,"aw",@nobits
	.sectionflags	@""
	.align	16


//--------------------- .nv.shared._ZN5flash44flash_bwd_dq_dk_dv_loop_seqk_parallel_kernelI23Flash_bwd_kernel_traitsILi64ELi64ELi128ELi8ELi2ELi4ELi4ELb1ELb0EN7cutlass6half_tE19Flash_kernel_traitsILi64ELi64ELi128ELi8ES3_EELb0ELb0ELb1ELb0ELb0ELb0ELb0EEEvNS_16Flash_bwd_paramsE --------------------------
	.section	.nv.shared._ZN5flash44flash_bwd_dq_dk_dv_loop_seqk_parallel_kernelI23Flash_bwd_kernel_traitsILi64ELi64ELi128ELi8ELi2ELi4ELi4ELb1ELb0EN7cutlass6half_tE19Flash_kernel_traitsILi64ELi64ELi128ELi8ES3_EELb0ELb0ELb1ELb0ELb0ELb0ELb0EEEvNS_16Flash_bwd_paramsE,"aw",@nobits
	.sectionflags	@""
	.align	16


//--------------------- .nv.shared._ZN5flash44flash_bwd_dq_dk_dv_loop_seqk_parallel_kernelI23Flash_bwd_kernel_traitsILi64ELi64ELi128ELi8ELi2ELi4ELi4ELb1ELb0EN7cutlass6half_tE19Flash_kernel_traitsILi64ELi64ELi128ELi8ES3_EELb0ELb0ELb0ELb0ELb1ELb1ELb0EEEvNS_16Flash_bwd_paramsE --------------------------
	.section	.nv.shared._ZN5flash44flash_bwd_dq_dk_dv_loop_seqk_parallel_kernelI23Flash_bwd_kernel_traitsILi64ELi64ELi128ELi8ELi2ELi4ELi4ELb1ELb0EN7cutlass6half_tE19Flash_kernel_traitsILi64ELi64ELi128ELi8ES3_EELb0ELb0ELb0ELb0ELb1ELb1ELb0EEEvNS_16Flash_bwd_paramsE,"aw",@nobits
	.sectionflags	@""
	.align	16


//--------------------- .nv.shared._ZN5flash44flash_bwd_dq_dk_dv_loop_seqk_parallel_kernelI23Flash_bwd_kernel_traitsILi64ELi64ELi128ELi8ELi2ELi4ELi4ELb1ELb0EN7cutlass6half_tE19Flash_kernel_traitsILi64ELi64ELi128ELi8ES3_EELb0ELb0ELb0ELb1ELb0ELb0ELb0EEEvNS_16Flash_bwd_paramsE --------------------------
	.section	.nv.shared._ZN5flash44flash_bwd_dq_dk_dv_loop_seqk_parallel_kernelI23Flash_bwd_kernel_traitsILi64ELi64ELi128ELi8ELi2ELi4ELi4ELb1ELb0EN7cutlass6half_tE19Flash_kernel_traitsILi64ELi64ELi128ELi8ES3_EELb0ELb0ELb0ELb1ELb0ELb0ELb0EEEvNS_16Flash_bwd_paramsE,"aw",@nobits
	.sectionflags	@""
	.align	16


//--------------------- .nv.shared._ZN5flash44flash_bwd_dq_dk_dv_loop_seqk_parallel_kernelI23Flash_bwd_kernel_traitsILi64ELi64ELi128ELi8ELi2ELi4ELi4ELb1ELb0EN7cutlass6half_tE19Flash_kernel_traitsILi64ELi64ELi128ELi8ES3_EELb0ELb0ELb1ELb0ELb0ELb1ELb0EEEvNS_16Flash_bwd_paramsE --------------------------
	.section	.nv.shared._ZN5flash44flash_bwd_dq_dk_dv_loop_seqk_parallel_kernelI23Flash_bwd_kernel_traitsILi64ELi64ELi128ELi8ELi2ELi4ELi4ELb1ELb0EN7cutlass6half_tE19Flash_kernel_traitsILi64ELi64ELi128ELi8ES3_EELb0ELb0ELb1ELb0ELb0ELb1ELb0EEEvNS_16Flash_bwd_paramsE,"aw",@nobits
	.sectionflags	@""
	.align	16


//--------------------- .nv.shared._ZN5flash44flash_bwd_dq_dk_dv_loop_seqk_parallel_kernelI23Flash_bwd_kernel_traitsILi64ELi64ELi128ELi8ELi2ELi4ELi4ELb1ELb0EN7cutlass6half_tE19Flash_kernel_traitsILi64ELi64ELi128ELi8ES3_EELb0ELb0ELb1ELb1ELb0ELb0ELb0EEEvNS_16Flash_bwd_paramsE --------------------------
	.section	.nv.shared._ZN5flash44flash_bwd_dq_dk_dv_loop_seqk_parallel_kernelI23Flash_bwd_kernel_traitsILi64ELi64ELi128ELi8ELi2ELi4ELi4ELb1ELb0EN7cutlass6half_tE19Flash_kernel_traitsILi64ELi64ELi128ELi8ES3_EELb0ELb0ELb1ELb1ELb0ELb0ELb0EEEvNS_16Flash_bwd_paramsE,"aw",@nobits
	.sectionflags	@""
	.align	16


//--------------------- .nv.shared._ZN5flash44flash_bwd_dq_dk_dv_loop_seqk_parallel_kernelI23Flash_bwd_kernel_traitsILi64ELi128ELi128ELi8ELi4ELi4ELi4ELb0ELb0EN7cutlass6half_tE19Flash_kernel_traitsILi64ELi128ELi128ELi8ES3_EELb0ELb0ELb0ELb0ELb0ELb1ELb0EEEvNS_16Flash_bwd_paramsE --------------------------
	.section	.nv.shared._ZN5flash44flash_bwd_dq_dk_dv_loop_seqk_parallel_kernelI23Flash_bwd_kernel_traitsILi64ELi128ELi128ELi8ELi4ELi4ELi4ELb0ELb0EN7cutlass6half_tE19Flash_kernel_traitsILi64ELi128ELi128ELi8ES3_EELb0ELb0ELb0ELb0ELb0ELb1ELb0EEEvNS_16Flash_bwd_paramsE,"aw",@nobits
	.sectionflags	@""
	.align	16


//--------------------- .nv.shared._ZN5flash44flash_bwd_dq_dk_dv_loop_seqk_parallel_kernelI23Flash_bwd_kernel_traitsILi64ELi128ELi128ELi8ELi4ELi4ELi4ELb0ELb0EN7cutlass6half_tE19Flash_kernel_traitsILi64ELi128ELi128ELi8ES3_EELb0ELb0ELb0ELb0ELb0ELb0ELb0EEEvNS_16Flash_bwd_paramsE --------------------------
	.section	.nv.shared._ZN5flash44flash_bwd_dq_dk_dv_loop_seqk_parallel_kernelI23Flash_bwd_kernel_traitsILi64ELi128ELi128ELi8ELi4ELi4ELi4ELb0ELb0EN7cutlass6half_tE19Flash_kernel_traitsILi64ELi128ELi128ELi8ES3_EELb0ELb0ELb0ELb0ELb0ELb0ELb0EEEvNS_16Flash_bwd_paramsE,"aw",@nobits
	.sectionflags	@""
	.align	16


//--------------------- .nv.shared._ZN5flash44flash_bwd_dq_dk_dv_loop_seqk_parallel_kernelI23Flash_bwd_kernel_traitsILi64ELi128ELi128ELi8ELi4ELi4ELi4ELb0ELb0EN7cutlass6half_tE19Flash_kernel_traitsILi64ELi128ELi128ELi8ES3_EELb0ELb0ELb1ELb0ELb0ELb0ELb0EEEvNS_16Flash_bwd_paramsE --------------------------
	.section	.nv.shared._ZN5flash44flash_bwd_dq_dk_dv_loop_seqk_parallel_kernelI23Flash_bwd_kernel_traitsILi64ELi128ELi128ELi8ELi4ELi4ELi4ELb0ELb0EN7cutlass6half_tE19Flash_kernel_traitsILi64ELi128ELi128ELi8ES3_EELb0ELb0ELb1ELb0ELb0ELb0ELb0EEEvNS_16Flash_bwd_paramsE,"aw",@nobits
	.sectionflags	@""
	.align	16


//--------------------- .nv.shared._ZN5flash44flash_bwd_dq_dk_dv_loop_seqk_parallel_kernelI23Flash_bwd_kernel_traitsILi64ELi128ELi128ELi8ELi4ELi4ELi4ELb0ELb0EN7cutlass6half_tE19Flash_kernel_traitsILi64ELi128ELi128ELi8ES3_EELb0ELb0ELb0ELb0ELb1ELb1ELb0EEEvNS_16Flash_bwd_paramsE --------------------------
	.section	.nv.shared._ZN5flash44flash_bwd_dq_dk_dv_loop_seqk_parallel_kernelI23Flash_bwd_kernel_traitsILi64ELi128ELi128ELi8ELi4ELi4ELi4ELb0ELb0EN7cutlass6half_tE19Flash_kernel_traitsILi64ELi128ELi128ELi8ES3_EELb0ELb0ELb0ELb0ELb1ELb1ELb0EEEvNS_16Flash_bwd_paramsE,"aw",@nobits
	.sectionflags	@""
	.align	16


//--------------------- .nv.shared._ZN5flash44flash_bwd_dq_dk_dv_loop_seqk_parallel_kernelI23Flash_bwd_kernel_traitsILi64ELi128ELi128ELi8ELi4ELi4ELi4ELb0ELb0EN7cutlass6half_tE19Flash_kernel_traitsILi64ELi128ELi128ELi8ES3_EELb0ELb0ELb0ELb1ELb0ELb0ELb0EEEvNS_16Flash_bwd_paramsE --------------------------
	.section	.nv.shared._ZN5flash44flash_bwd_dq_dk_dv_loop_seqk_parallel_kernelI23Flash_bwd_kernel_traitsILi64ELi128ELi128ELi8ELi4ELi4ELi4ELb0ELb0EN7cutlass6half_tE19Flash_kernel_traitsILi64ELi128ELi128ELi8ES3_EELb0ELb0ELb0ELb1ELb0ELb0ELb0EEEvNS_16Flash_bwd_paramsE,"aw",@nobits
	.sectionflags	@""
	.align	16


//--------------------- .nv.shared._ZN5flash44flash_bwd_dq_dk_dv_loop_seqk_parallel_kernelI23Flash_bwd_kernel_traitsILi64ELi128ELi128ELi8ELi4ELi4ELi4ELb0ELb0EN7cutlass6half_tE19Flash_kernel_traitsILi64ELi128ELi128ELi8ES3_EELb0ELb0ELb1ELb0ELb0ELb1ELb0EEEvNS_16Flash_bwd_paramsE --------------------------
	.section	.nv.shared._ZN5flash44flash_bwd_dq_dk_dv_loop_seqk_parallel_kernelI23Flash_bwd_kernel_traitsILi64ELi128ELi128ELi8ELi4ELi4ELi4ELb0ELb0EN7cutlass6half_tE19Flash_kernel_traitsILi64ELi128ELi128ELi8ES3_EELb0ELb0ELb1ELb0ELb0ELb1ELb0EEEvNS_16Flash_bwd_paramsE,"aw",@nobits
	.sectionflags	@""
	.align	16


//--------------------- .nv.shared._ZN5flash44flash_bwd_dq_dk_dv_loop_seqk_parallel_kernelI23Flash_bwd_kernel_traitsILi64ELi128ELi128ELi8ELi4ELi4ELi4ELb0ELb0EN7cutlass6half_tE19Flash_kernel_traitsILi64ELi128ELi128ELi8ES3_EELb0ELb0ELb1ELb1ELb0ELb0ELb0EEEvNS_16Flash_bwd_paramsE --------------------------
	.section	.nv.shared._ZN5flash44flash_bwd_dq_dk_dv_loop_seqk_parallel_kernelI23Flash_bwd_kernel_traitsILi64ELi128ELi128ELi8ELi4ELi4ELi4ELb0ELb0EN7cutlass6half_tE19Flash_kernel_traitsILi64ELi128ELi128ELi8ES3_EELb0ELb0ELb1ELb1ELb0ELb0ELb0EEEvNS_16Flash_bwd_paramsE,"aw",@nobits
	.sectionflags	@""
	.align	16


//--------------------- .nv.shared._ZN5flash27flash_bwd_convert_dq_kernelI23Flash_bwd_kernel_traitsILi64ELi64ELi128ELi8ELi2ELi4ELi4ELb1ELb0EN7cutlass6half_tE19Flash_kernel_traitsILi64ELi64ELi128ELi8ES3_EEEEvNS_16Flash_bwd_paramsEi --------------------------
	.section	.nv.shared._ZN5flash27flash_bwd_convert_dq_kernelI23Flash_bwd_kernel_traitsILi64ELi64ELi128ELi8ELi2ELi4ELi4ELb1ELb0EN7cutlass6half_tE19Flash_kernel_traitsILi64ELi64ELi128ELi8ES3_EEEEvNS_16Flash_bwd_paramsEi,"aw",@nobits
	.sectionflags	@""
	.align	16


//--------------------- .nv.shared._ZN5flash44flash_bwd_dq_dk_dv_loop_seqk_parallel_kernelI23Flash_bwd_kernel_traitsILi64ELi64ELi128ELi8ELi2ELi4ELi4ELb1ELb0EN7cutlass6half_tE19Flash_kernel_traitsILi64ELi64ELi128ELi8ES3_EELb1ELb0ELb0ELb0ELb0ELb1ELb0EEEvNS_16Flash_bwd_paramsE --------------------------
	.section	.nv.shared._ZN5flash44flash_bwd_dq_dk_dv_loop_seqk_parallel_kernelI23Flash_bwd_kernel_traitsILi64ELi64ELi128ELi8ELi2ELi4ELi4ELb1ELb0EN7cutlass6half_tE19Flash_kernel_traitsILi64ELi64ELi128ELi8ES3_EELb1ELb0ELb0ELb0ELb0ELb1ELb0EEEvNS_16Flash_bwd_paramsE,"aw",@nobits
	.sectionflags	@""
	.align	16


//--------------------- .nv.shared._ZN5flash44flash_bwd_dq_dk_dv_loop_seqk_parallel_kernelI23Flash_bwd_kernel_traitsILi64ELi64ELi128ELi8ELi2ELi4ELi4ELb1ELb0EN7cutlass6half_tE19Flash_kernel_traitsILi64ELi64ELi128ELi8ES3_EELb0ELb0ELb0ELb0ELb0ELb1ELb1EEEvNS_16Flash_bwd_paramsE --------------------------
	.section	.nv.shared._ZN5flash44flash_bwd_dq_dk_dv_loop_seqk_parallel_kernelI23Flash_bwd_kernel_traitsILi64ELi64ELi128ELi8ELi2ELi4ELi4ELb1ELb0EN7cutlass6half_tE19Flash_kernel_traitsILi64ELi64ELi128ELi8ES3_EELb0ELb0ELb0ELb0ELb0ELb1ELb1EEEvNS_16Flash_bwd_paramsE,"aw",@nobits
	.sectionflags	@""
	.align	16


//--------------------- .nv.shared._ZN5flash44flash_bwd_dq_dk_dv_loop_seqk_parallel_kernelI23Flash_bwd_kernel_traitsILi64ELi64ELi128ELi8ELi2ELi4ELi4ELb1ELb0EN7cutlass6half_tE19Flash_kernel_traitsILi64ELi64ELi128ELi8ES3_EELb1ELb0ELb0ELb0ELb0ELb0ELb0EEEvNS_16Flash_bwd_paramsE --------------------------
	.section	.nv.shared._ZN5flash44flash_bwd_dq_dk_dv_loop_seqk_parallel_kernelI23Flash_bwd_kernel_traitsILi64ELi64ELi128ELi8ELi2ELi4ELi4ELb1ELb0EN7cutlass6half_tE19Flash_kernel_traitsILi64ELi64ELi128ELi8ES3_EELb1ELb0ELb0ELb0ELb0ELb0ELb0EEEvNS_16Flash_bwd_paramsE,"aw",@nobits
	.sectionflags	@""
	.align	16


//--------------------- .nv.shared._ZN5flash44flash_bwd_dq_dk_dv_loop_seqk_parallel_kernelI23Flash_bwd_kernel_traitsILi64ELi64ELi128ELi8ELi2ELi4ELi4ELb1ELb0EN7cutlass6half_tE19Flash_kernel_traitsILi64ELi64ELi128ELi8ES3_EELb0ELb0ELb0ELb0ELb0ELb0ELb1EEEvNS_16Flash_bwd_paramsE --------------------------
	.section	.nv.shared._ZN5flash44flash_bwd_dq_dk_dv_loop_seqk_parallel_kernelI23Flash_bwd_kernel_traitsILi64ELi64ELi128ELi8ELi2ELi4ELi4ELb1ELb0EN7cutlass6half_tE19Flash_kernel_traitsILi64ELi64ELi128ELi8ES3_EELb0ELb0ELb0ELb0ELb0ELb0ELb1EEEvNS_16Flash_bwd_paramsE,"aw",@nobits
	.sectionflags	@""
	.align	16


//--------------------- .nv.shared._ZN5flash44flash_bwd_dq_dk_dv_loop_seqk_parallel_kernelI23Flash_bwd_kernel_traitsILi64ELi64ELi128ELi8ELi2ELi4ELi4ELb1ELb0EN7cutlass6half_tE19Flash_kernel_traitsILi64ELi64ELi128ELi8ES3_EELb1ELb0ELb1ELb0ELb0ELb0ELb0EEEvNS_16Flash_bwd_paramsE --------------------------
	.section	.nv.shared._ZN5flash44flash_bwd_dq_dk_dv_loop_seqk_parallel_kernelI23Flash_bwd_kernel_traitsILi64ELi64ELi128ELi8ELi2ELi4ELi4ELb1ELb0EN7cutlass6half_tE19Flash_kernel_traitsILi64ELi64ELi128ELi8ES3_EELb1ELb0ELb1ELb0ELb0ELb0ELb0EEEvNS_16Flash_bwd_paramsE,"aw",@nobits
	.sectionflags	@""
	.align	16


//--------------------- .nv.shared._ZN5flash44flash_bwd_dq_dk_dv_loop_seqk_parallel_kernelI23Flash_bwd_kernel_traitsILi64ELi64ELi128ELi8ELi2ELi4ELi4ELb1ELb0EN7cutlass6half_tE19Flash_kernel_traitsILi64ELi64ELi128ELi8ES3_EELb0ELb0ELb1ELb0ELb0ELb0ELb1EEEvNS_16Flash_bwd_paramsE --------------------------
	.section	.nv.shared._ZN5flash44flash_bwd_dq_dk_dv_loop_seqk_parallel_kernelI23Flash_bwd_kernel_traitsILi64ELi64ELi128ELi8ELi2ELi4ELi4ELb1ELb0EN7cutlass6half_tE19Flash_kernel_traitsILi64ELi64ELi128ELi8ES3_EELb0ELb0ELb1ELb0ELb0ELb0ELb1EEEvNS_16Flash_bwd_paramsE,"aw",@nobits
	.sectionflags	@""
	.align	16


//--------------------- .nv.shared._ZN5flash44flash_bwd_dq_dk_dv_loop_seqk_parallel_kernelI23Flash_bwd_kernel_traitsILi64ELi64ELi128ELi8ELi2ELi4ELi4ELb1ELb0EN7cutlass6half_tE19Flash_kernel_traitsILi64ELi64ELi128ELi8ES3_EELb1ELb0ELb0ELb0ELb1ELb1ELb0EEEvNS_16Flash_bwd_paramsE --------------------------
	.section	.nv.shared._ZN5flash44flash_bwd_dq_dk_dv_loop_seqk_parallel_kernelI23Flash_bwd_kernel_traitsILi64ELi64ELi128ELi8ELi2ELi4ELi4ELb1ELb0EN7cutlass6half_tE19Flash_kernel_traitsILi64ELi64ELi128ELi8ES3_EELb1ELb0ELb0ELb0ELb1ELb1ELb0EEEvNS_16Flash_bwd_paramsE,"aw",@nobits
	.sectionflags	@""
	.align	16


//--------------------- .nv.shared._ZN5flash44flash_bwd_dq_dk_dv_loop_seqk_parallel_kernelI23Flash_bwd_kernel_traitsILi64ELi64ELi128ELi8ELi2ELi4ELi4ELb1ELb0EN7cutlass6half_tE19Flash_kernel_traitsILi64ELi64ELi128ELi8ES3_EELb0ELb0ELb0ELb0ELb1ELb1ELb1EEEvNS_16Flash_bwd_paramsE --------------------------
	.section	.nv.shared._ZN5flash44flash_bwd_dq_dk_dv_loop_seqk_parallel_kernelI23Flash_bwd_kernel_traitsILi64ELi64ELi128ELi8ELi2ELi4ELi4ELb1ELb0EN7cutlass6half_tE19Flash_kernel_traitsILi64ELi64ELi128ELi8ES3_EELb0ELb0ELb0ELb0ELb1ELb1ELb1EEEvNS_16Flash_bwd_paramsE,"aw",@nobits
	.sectionflags	@""
	.align	16


//--------------------- .nv.shared._ZN5flash44flash_bwd_dq_dk_dv_loop_seqk_parallel_kernelI23Flash_bwd_kernel_traitsILi64ELi64ELi128ELi8ELi2ELi4ELi4ELb1ELb0EN7cutlass6half_tE19Flash_kernel_traitsILi64ELi64ELi128ELi8ES3_EELb1ELb0ELb0ELb1ELb0ELb0ELb0EEEvNS_16Flash_bwd_paramsE --------------------------
	.section	.nv.shared._ZN5flash44flash_bwd_dq_dk_dv_loop_seqk_parallel_kernelI23Flash_bwd_kernel_traitsILi64ELi64ELi128ELi8ELi2ELi4ELi4ELb1ELb0EN7cutlass6half_tE19Flash_kernel_traitsILi64ELi64ELi128ELi8ES3_EELb1ELb0ELb0ELb1ELb0ELb0ELb0EEEvNS_16Flash_bwd_paramsE,"aw",@nobits
	.sectionflags	@""
	.align	16


//--------------------- .nv.shared._ZN5flash44flash_bwd_dq_dk_dv_loop_seqk_parallel_kernelI23Flash_bwd_kernel_traitsILi64ELi64ELi128ELi8ELi2ELi4ELi4ELb1ELb0EN7cutlass6half_tE19Flash_kernel_traitsILi64ELi64ELi128ELi8ES3_EELb0ELb0ELb0ELb1ELb0ELb0ELb1EEEvNS_16Flash_bwd_paramsE --------------------------
	.section	.nv.shared._ZN5flash44flash_bwd_dq_dk_dv_loop_seqk_parallel_kernelI23Flash_bwd_kernel_traitsILi64ELi64ELi128ELi8ELi2ELi4ELi4ELb1ELb0EN7cutlass6half_tE19Flash_kernel_traitsILi64ELi64ELi128ELi8ES3_EELb0ELb0ELb0ELb1ELb0ELb0ELb1EEEvNS_16Flash_bwd_paramsE,"aw",@nobits
	.sectionflags	@""
	.align	16


//--------------------- .nv.shared._ZN5flash44flash_bwd_dq_dk_dv_loop_seqk_parallel_kernelI23Flash_bwd_kernel_traitsILi64ELi64ELi128ELi8ELi2ELi4ELi4ELb1ELb0EN7cutlass6half_tE19Flash_kernel_traitsILi64ELi64ELi128ELi8ES3_EELb1ELb0ELb1ELb0ELb0ELb1ELb0EEEvNS_16Flash_bwd_paramsE --------------------------
	.section	.nv.shared._ZN5flash44flash_bwd_dq_dk_dv_loop_seqk_parallel_kernelI23Flash_bwd_kernel_traitsILi64ELi64ELi128ELi8ELi2ELi4ELi4ELb1ELb0EN7cutlass6half_tE19Flash_kernel_traitsILi64ELi64ELi128ELi8ES3_EELb1ELb0ELb1ELb0ELb0ELb1ELb0EEEvNS_16Flash_bwd_paramsE,"aw",@nobits
	.sectionflags	@""
	.align	16


//--------------------- .nv.shared._ZN5flash44flash_bwd_dq_dk_dv_loop_seqk_parallel_kernelI23Flash_bwd_kernel_traitsILi64ELi64ELi128ELi8ELi2ELi4ELi4ELb1ELb0EN7cutlass6half_tE19Flash_kernel_traitsILi64ELi64ELi128ELi8ES3_EELb0ELb0ELb1ELb0ELb0ELb1ELb1EEEvNS_16Flash_bwd_paramsE --------------------------
	.section	.nv.shared._ZN5flash44flash_bwd_dq_dk_dv_loop_seqk_parallel_kernelI23Flash_bwd_kernel_traitsILi64ELi64ELi128ELi8ELi2ELi4ELi4ELb1ELb0EN7cutlass6half_tE19Flash_kernel_traitsILi64ELi64ELi128ELi8ES3_EELb0ELb0ELb1ELb0ELb0ELb1ELb1EEEvNS_16Flash_bwd_paramsE,"aw",@nobits
	.sectionflags	@""
	.align	16


//--------------------- .nv.shared._ZN5flash44flash_bwd_dq_dk_dv_loop_seqk_parallel_kernelI23Flash_bwd_kernel_traitsILi64ELi64ELi128ELi8ELi2ELi4ELi4ELb1ELb0EN7cutlass6half_tE19Flash_kernel_traitsILi64ELi64ELi128ELi8ES3_EELb1ELb0ELb1ELb1ELb0ELb0ELb0EEEvNS_16Flash_bwd_paramsE --------------------------
	.section	.nv.shared._ZN5flash44flash_bwd_dq_dk_dv_loop_seqk_parallel_kernelI23Flash_bwd_kernel_traitsILi64ELi64ELi128ELi8ELi2ELi4ELi4ELb1ELb0EN7cutlass6half_tE19Flash_kernel_traitsILi64ELi64ELi128ELi8ES3_EELb1ELb0ELb1ELb1ELb0ELb0ELb0EEEvNS_16Flash_bwd_paramsE,"aw",@nobits
	.sectionflags	@""
	.align	16


//--------------------- .nv.shared._ZN5flash44flash_bwd_dq_dk_dv_loop_seqk_parallel_kernelI23Flash_bwd_kernel_traitsILi64ELi64ELi128ELi8ELi2ELi4ELi4ELb1ELb0EN7cutlass6half_tE19Flash_kernel_traitsILi64ELi64ELi128ELi8ES3_EELb0ELb0ELb1ELb1ELb0ELb0ELb1EEEvNS_16Flash_bwd_paramsE --------------------------
	.section	.nv.shared._ZN5flash44flash_bwd_dq_dk_dv_loop_seqk_parallel_kernelI23Flash_bwd_kernel_traitsILi64ELi64ELi128ELi8ELi2ELi4ELi4ELb1ELb0EN7cutlass6half_tE19Flash_kernel_traitsILi64ELi64ELi128ELi8ES3_EELb0ELb0ELb1ELb1ELb0ELb0ELb1EEEvNS_16Flash_bwd_paramsE,"aw",@nobits
	.sectionflags	@""
	.align	16


//--------------------- .nv.shared._ZN5flash25flash_bwd_dot_do_o_kernelILb0E23Flash_bwd_kernel_traitsILi64ELi64ELi128ELi8ELi2ELi4ELi4ELb1ELb0EN7cutlass6half_tE19Flash_kernel_traitsILi64ELi64ELi128ELi8ES3_EEEEvNS_16Flash_bwd_paramsE --------------------------
	.section	.nv.shared._ZN5flash25flash_bwd_dot_do_o_kernelILb0E23Flash_bwd_kernel_traitsILi64ELi64ELi128ELi8ELi2ELi4ELi4ELb1ELb0EN7cutlass6half_tE19Flash_kernel_traitsILi64ELi64ELi128ELi8ES3_EEEEvNS_16Flash_bwd_paramsE,"aw",@nobits
	.sectionflags	@""
	.align	16


//--------------------- .nv.shared._ZN5flash25flash_bwd_dot_do_o_kernelILb1E23Flash_bwd_kernel_traitsILi64ELi64ELi128ELi8ELi2ELi4ELi4ELb1ELb0EN7cutlass6half_tE19Flash_kernel_traitsILi64ELi64ELi128ELi8ES3_EEEEvNS_16Flash_bwd_paramsE --------------------------
	.section	.nv.shared._ZN5flash25flash_bwd_dot_do_o_kernelILb1E23Flash_bwd_kernel_traitsILi64ELi64ELi128ELi8ELi2ELi4ELi4ELb1ELb0EN7cutlass6half_tE19Flash_kernel_traitsILi64ELi64ELi128ELi8ES3_EEEEvNS_16Flash_bwd_paramsE,"aw",@nobits
	.sectionflags	@""
	.align	16


//--------------------- .nv.shared._ZN5flash27flash_bwd_convert_dq_kernelI23Flash_bwd_kernel_traitsILi64ELi128ELi128ELi8ELi4ELi4ELi4ELb0ELb0EN7cutlass6half_tE19Flash_kernel_traitsILi64ELi128ELi128ELi8ES3_EEEEvNS_16Flash_bwd_paramsEi --------------------------
	.section	.nv.shared._ZN5flash27flash_bwd_convert_dq_kernelI23Flash_bwd_kernel_traitsILi64ELi128ELi128ELi8ELi4ELi4ELi4ELb0ELb0EN7cutlass6half_tE19Flash_kernel_traitsILi64ELi128ELi128ELi8ES3_EEEEvNS_16Flash_bwd_paramsEi,"aw",@nobits
	.sectionflags	@""
	.align	16


//--------------------- .nv.shared._ZN5flash44flash_bwd_dq_dk_dv_loop_seqk_parallel_kernelI23Flash_bwd_kernel_traitsILi64ELi128ELi128ELi8ELi4ELi4ELi4ELb0ELb0EN7cutlass6half_tE19Flash_kernel_traitsILi64ELi128ELi128ELi8ES3_EELb1ELb0ELb0ELb0ELb0ELb1ELb0EEEvNS_16Flash_bwd_paramsE --------------------------
	.section	.nv.shared._ZN5flash44flash_bwd_dq_dk_dv_loop_seqk_parallel_kernelI23Flash_bwd_kernel_traitsILi64ELi128ELi128ELi8ELi4ELi4ELi4ELb0ELb0EN7cutlass6half_tE19Flash_kernel_traitsILi64ELi128ELi128ELi8ES3_EELb1ELb0ELb0ELb0ELb0ELb1ELb0EEEvNS_16Flash_bwd_paramsE,"aw",@nobits
	.sectionflags	@""
	.align	16


//--------------------- .nv.shared._ZN5flash44flash_bwd_dq_dk_dv_loop_seqk_parallel_kernelI23Flash_bwd_kernel_traitsILi64ELi128ELi128ELi8ELi4ELi4ELi4ELb0ELb0EN7cutlass6half_tE19Flash_kernel_traitsILi64ELi128ELi128ELi8ES3_EELb0ELb0ELb0ELb0ELb0ELb1ELb1EEEvNS_16Flash_bwd_paramsE --------------------------
	.section	.nv.shared._ZN5flash44flash_bwd_dq_dk_dv_loop_seqk_parallel_kernelI23Flash_bwd_kernel_traitsILi64ELi128ELi128ELi8ELi4ELi4ELi4ELb0ELb0EN7cutlass6half_tE19Flash_kernel_traitsILi64ELi128ELi128ELi8ES3_EELb0ELb0ELb0ELb0ELb0ELb1ELb1EEEvNS_16Flash_bwd_paramsE,"aw",@nobits
	.sectionflags	@""
	.align	16


//--------------------- .nv.shared._ZN5flash44flash_bwd_dq_dk_dv_loop_seqk_parallel_kernelI23Flash_bwd_kernel_traitsILi64ELi128ELi128ELi8ELi4ELi4ELi4ELb0ELb0EN7cutlass6half_tE19Flash_kernel_traitsILi64ELi128ELi128ELi8ES3_EELb1ELb0ELb0ELb0ELb0ELb0ELb0EEEvNS_16Flash_bwd_paramsE --------------------------
	.section	.nv.shared._ZN5flash44flash_bwd_dq_dk_dv_loop_seqk_parallel_kernelI23Flash_bwd_kernel_traitsILi64ELi128ELi128ELi8ELi4ELi4ELi4ELb0ELb0EN7cutlass6half_tE19Flash_kernel_traitsILi64ELi128ELi128ELi8ES3_EELb1ELb0ELb0ELb0ELb0ELb0ELb0EEEvNS_16Flash_bwd_paramsE,"aw",@nobits
	.sectionflags	@""
	.align	16


//--------------------- .nv.shared._ZN5flash44flash_bwd_dq_dk_dv_loop_seqk_parallel_kernelI23Flash_bwd_kernel_traitsILi64ELi128ELi128ELi8ELi4ELi4ELi4ELb0ELb0EN7cutlass6half_tE19Flash_kernel_traitsILi64ELi128ELi128ELi8ES3_EELb0ELb0ELb0ELb0ELb0ELb0ELb1EEEvNS_16Flash_bwd_paramsE --------------------------
	.section	.nv.shared._ZN5flash44flash_bwd_dq_dk_dv_loop_seqk_parallel_kernelI23Flash_bwd_kernel_traitsILi64ELi128ELi128ELi8ELi4ELi4ELi4ELb0ELb0EN7cutlass6half_tE19Flash_kernel_traitsILi64ELi128ELi128ELi8ES3_EELb0ELb0ELb0ELb0ELb0ELb0ELb1EEEvNS_16Flash_bwd_paramsE,"aw",@nobits
	.sectionflags	@""
	.align	16


//--------------------- .nv.shared._ZN5flash44flash_bwd_dq_dk_dv_loop_seqk_parallel_kernelI23Flash_bwd_kernel_traitsILi64ELi128ELi128ELi8ELi4ELi4ELi4ELb0ELb0EN7cutlass6half_tE19Flash_kernel_traitsILi64ELi128ELi128ELi8ES3_EELb1ELb0ELb1ELb0ELb0ELb0ELb0EEEvNS_16Flash_bwd_paramsE --------------------------
	.section	.nv.shared._ZN5flash44flash_bwd_dq_dk_dv_loop_seqk_parallel_kernelI23Flash_bwd_kernel_traitsILi64ELi128ELi128ELi8ELi4ELi4ELi4ELb0ELb0EN7cutlass6half_tE19Flash_kernel_traitsILi64ELi128ELi128ELi8ES3_EELb1ELb0ELb1ELb0ELb0ELb0ELb0EEEvNS_16Flash_bwd_paramsE,"aw",@nobits
	.sectionflags	@""
	.align	16


//--------------------- .nv.shared._ZN5flash44flash_bwd_dq_dk_dv_loop_seqk_parallel_kernelI23Flash_bwd_kernel_traitsILi64ELi128ELi128ELi8ELi4ELi4ELi4ELb0ELb0EN7cutlass6half_tE19Flash_kernel_traitsILi64ELi128ELi128ELi8ES3_EELb0ELb0ELb1ELb0ELb0ELb0ELb1EEEvNS_16Flash_bwd_paramsE --------------------------
	.section	.nv.shared._ZN5flash44flash_bwd_dq_dk_dv_loop_seqk_parallel_kernelI23Flash_bwd_kernel_traitsILi64ELi128ELi128ELi8ELi4ELi4ELi4ELb0ELb0EN7cutlass6half_tE19Flash_kernel_traitsILi64ELi128ELi128ELi8ES3_EELb0ELb0ELb1ELb0ELb0ELb0ELb1EEEvNS_16Flash_bwd_paramsE,"aw",@nobits
	.sectionflags	@""
	.align	16


//--------------------- .nv.shared._ZN5flash44flash_bwd_dq_dk_dv_loop_seqk_parallel_kernelI23Flash_bwd_kernel_traitsILi64ELi128ELi128ELi8ELi4ELi4ELi4ELb0ELb0EN7cutlass6half_tE19Flash_kernel_traitsILi64ELi128ELi128ELi8ES3_EELb1ELb0ELb0ELb0ELb1ELb1ELb0EEEvNS_16Flash_bwd_paramsE --------------------------
	.section	.nv.shared._ZN5flash44flash_bwd_dq_dk_dv_loop_seqk_parallel_kernelI23Flash_bwd_kernel_traitsILi64ELi128ELi128ELi8ELi4ELi4ELi4ELb0ELb0EN7cutlass6half_tE19Flash_kernel_traitsILi64ELi128ELi128ELi8ES3_EELb1ELb0ELb0ELb0ELb1ELb1ELb0EEEvNS_16Flash_bwd_paramsE,"aw",@nobits
	.sectionflags	@""
	.align	16


//--------------------- .nv.shared._ZN5flash44flash_bwd_dq_dk_dv_loop_seqk_parallel_kernelI23Flash_bwd_kernel_traitsILi64ELi128ELi128ELi8ELi4ELi4ELi4ELb0ELb0EN7cutlass6half_tE19Flash_kernel_traitsILi64ELi128ELi128ELi8ES3_EELb0ELb0ELb0ELb0ELb1ELb1ELb1EEEvNS_16Flash_bwd_paramsE --------------------------
	.section	.nv.shared._ZN5flash44flash_bwd_dq_dk_dv_loop_seqk_parallel_kernelI23Flash_bwd_kernel_traitsILi64ELi128ELi128ELi8ELi4ELi4ELi4ELb0ELb0EN7cutlass6half_tE19Flash_kernel_traitsILi64ELi128ELi128ELi8ES3_EELb0ELb0ELb0ELb0ELb1ELb1ELb1EEEvNS_16Flash_bwd_paramsE,"aw",@nobits
	.sectionflags	@""
	.align	16


//--------------------- .nv.shared._ZN5flash44flash_bwd_dq_dk_dv_loop_seqk_parallel_kernelI23Flash_bwd_kernel_traitsILi64ELi128ELi128ELi8ELi4ELi4ELi4ELb0ELb0EN7cutlass6half_tE19Flash_kernel_traitsILi64ELi128ELi128ELi8ES3_EELb1ELb0ELb0ELb1ELb0ELb0ELb0EEEvNS_16Flash_bwd_paramsE --------------------------
	.section	.nv.shared._ZN5flash44flash_bwd_dq_dk_dv_loop_seqk_parallel_kernelI23Flash_bwd_kernel_traitsILi64ELi128ELi128ELi8ELi4ELi4ELi4ELb0ELb0EN7cutlass6half_tE19Flash_kernel_traitsILi64ELi128ELi128ELi8ES3_EELb1ELb0ELb0ELb1ELb0ELb0ELb0EEEvNS_16Flash_bwd_paramsE,"aw",@nobits
	.sectionflags	@""
	.align	16


//--------------------- .nv.shared._ZN5flash44flash_bwd_dq_dk_dv_loop_seqk_parallel_kernelI23Flash_bwd_kernel_traitsILi64ELi128ELi128ELi8ELi4ELi4ELi4ELb0ELb0EN7cutlass6half_tE19Flash_kernel_traitsILi64ELi128ELi128ELi8ES3_EELb0ELb0ELb0ELb1ELb0ELb0ELb1EEEvNS_16Flash_bwd_paramsE --------------------------
	.section	.nv.shared._ZN5flash44flash_bwd_dq_dk_dv_loop_seqk_parallel_kernelI23Flash_bwd_kernel_traitsILi64ELi128ELi128ELi8ELi4ELi4ELi4ELb0ELb0EN7cutlass6half_tE19Flash_kernel_traitsILi64ELi128ELi128ELi8ES3_EELb0ELb0ELb0ELb1ELb0ELb0ELb1EEEvNS_16Flash_bwd_paramsE,"aw",@nobits
	.sectionflags	@""
	.align	16


//--------------------- .nv.shared._ZN5flash44flash_bwd_dq_dk_dv_loop_seqk_parallel_kernelI23Flash_bwd_kernel_traitsILi64ELi128ELi128ELi8ELi4ELi4ELi4ELb0ELb0EN7cutlass6half_tE19Flash_kernel_traitsILi64ELi128ELi128ELi8ES3_EELb1ELb0ELb1ELb0ELb0ELb1ELb0EEEvNS_16Flash_bwd_paramsE --------------------------
	.section	.nv.shared._ZN5flash44flash_bwd_dq_dk_dv_loop_seqk_parallel_kernelI23Flash_bwd_kernel_traitsILi64ELi128ELi128ELi8ELi4ELi4ELi4ELb0ELb0EN7cutlass6half_tE19Flash_kernel_traitsILi64ELi128ELi128ELi8ES3_EELb1ELb0ELb1ELb0ELb0ELb1ELb0EEEvNS_16Flash_bwd_paramsE,"aw",@nobits
	.sectionflags	@""
	.align	16


//--------------------- .nv.shared._ZN5flash44flash_bwd_dq_dk_dv_loop_seqk_parallel_kernelI23Flash_bwd_kernel_traitsILi64ELi128ELi128ELi8ELi4ELi4ELi4ELb0ELb0EN7cutlass6half_tE19Flash_kernel_traitsILi64ELi128ELi128ELi8ES3_EELb0ELb0ELb1ELb0ELb0ELb1ELb1EEEvNS_16Flash_bwd_paramsE --------------------------
	.section	.nv.shared._ZN5flash44flash_bwd_dq_dk_dv_loop_seqk_parallel_kernelI23Flash_bwd_kernel_traitsILi64ELi128ELi128ELi8ELi4ELi4ELi4ELb0ELb0EN7cutlass6half_tE19Flash_kernel_traitsILi64ELi128ELi128ELi8ES3_EELb0ELb0ELb1ELb0ELb0ELb1ELb1EEEvNS_16Flash_bwd_paramsE,"aw",@nobits
	.sectionflags	@""
	.align	16


//--------------------- .nv.shared._ZN5flash44flash_bwd_dq_dk_dv_loop_seqk_parallel_kernelI23Flash_bwd_kernel_traitsILi64ELi128ELi128ELi8ELi4ELi4ELi4ELb0ELb0EN7cutlass6half_tE19Flash_kernel_traitsILi64ELi128ELi128ELi8ES3_EELb1ELb0ELb1ELb1ELb0ELb0ELb0EEEvNS_16Flash_bwd_paramsE --------------------------
	.section	.nv.shared._ZN5flash44flash_bwd_dq_dk_dv_loop_seqk_parallel_kernelI23Flash_bwd_kernel_traitsILi64ELi128ELi128ELi8ELi4ELi4ELi4ELb0ELb0EN7cutlass6half_tE19Flash_kernel_traitsILi64ELi128ELi128ELi8ES3_EELb1ELb0ELb1ELb1ELb0ELb0ELb0EEEvNS_16Flash_bwd_paramsE,"aw",@nobits
	.sectionflags	@""
	.align	16


//--------------------- .nv.shared._ZN5flash44flash_bwd_dq_dk_dv_loop_seqk_parallel_kernelI23Flash_bwd_kernel_traitsILi64ELi128ELi128ELi8ELi4ELi4ELi4ELb0ELb0EN7cutlass6half_tE19Flash_kernel_traitsILi64ELi128ELi128ELi8ES3_EELb0ELb0ELb1ELb1ELb0ELb0ELb1EEEvNS_16Flash_bwd_paramsE --------------------------
	.section	.nv.shared._ZN5flash44flash_bwd_dq_dk_dv_loop_seqk_parallel_kernelI23Flash_bwd_kernel_traitsILi64ELi128ELi128ELi8ELi4ELi4ELi4ELb0ELb0EN7cutlass6half_tE19Flash_kernel_traitsILi64ELi128ELi128ELi8ES3_EELb0ELb0ELb1ELb1ELb0ELb0ELb1EEEvNS_16Flash_bwd_paramsE,"aw",@nobits
	.sectionflags	@""
	.align	16


//--------------------- .nv.shared._ZN5flash25flash_bwd_dot_do_o_kernelILb0E23Flash_bwd_kernel_traitsILi64ELi128ELi128ELi8ELi4ELi4ELi4ELb0ELb0EN7cutlass6half_tE19Flash_kernel_traitsILi64ELi128ELi128ELi8ES3_EEEEvNS_16Flash_bwd_paramsE --------------------------
	.section	.nv.shared._ZN5flash25flash_bwd_dot_do_o_kernelILb0E23Flash_bwd_kernel_traitsILi64ELi128ELi128ELi8ELi4ELi4ELi4ELb0ELb0EN7cutlass6half_tE19Flash_kernel_traitsILi64ELi128ELi128ELi8ES3_EEEEvNS_16Flash_bwd_paramsE,"aw",@nobits
	.sectionflags	@""
	.align	16


//--------------------- .nv.shared._ZN5flash25flash_bwd_dot_do_o_kernelILb1E23Flash_bwd_kernel_traitsILi64ELi128ELi128ELi8ELi4ELi4ELi4ELb0ELb0EN7cutlass6half_tE19Flash_kernel_traitsILi64ELi128ELi128ELi8ES3_EEEEvNS_16Flash_bwd_paramsE --------------------------
	.section	.nv.shared._ZN5flash25flash_bwd_dot_do_o_kernelILb1E23Flash_bwd_kernel_traitsILi64ELi128ELi128ELi8ELi4ELi4ELi4ELb0ELb0EN7cutlass6half_tE19Flash_kernel_traitsILi64ELi128ELi128ELi8ES3_EEEEvNS_16Flash_bwd_paramsE,"aw",@nobits
	.sectionflags	@""
	.align	16
